	.target	sm_80

	.elftype	@"ET_EXEC"


//--------------------- .note.nv.tkinfo           --------------------------
	.section	.note.nv.tkinfo,"",@"SHT_NOTE"
	.sectionflags	@"SHF_NOTE_NV_TKINFO"
	.tkinfo
        /*0018*/ 	.word	0x00000002
        /*0030*/ 	.string	""
        /*0030*/ 	.string	"ptxas"
        /*0030*/ 	.string	"Cuda compilation tools, release 13.0, V13.0.88"
        /*0030*/ 	.string	"Build cuda_13.0.r13.0/compiler.36424714_0"
        /*0030*/ 	.string	"-arch sm_80 -m 64 "



//--------------------- .note.nv.cuinfo           --------------------------
	.section	.note.nv.cuinfo,"",@"SHT_NOTE"
	.sectionflags	@"SHF_NOTE_NV_CUINFO"
        /*0018*/ 	.short	0x0002
        /*001a*/ 	.short	0x0050
        /*001c*/ 	.short	0x0082
	.zero		2


//--------------------- .nv.info                  --------------------------
	.section	.nv.info,"",@"SHT_CUDA_INFO"
	.align	4


	//----- nvinfo : EIATTR_REGCOUNT
	.align		4
        /*0000*/ 	.byte	0x04, 0x2f
        /*0002*/ 	.short	(.L_12 - .L_11)
	.align		4
.L_11:
        /*0004*/ 	.word	index@(_ZN7cutlass13device_kernelIN5flash19enable_sm80_to_sm89INS1_16FlashAttnFwdSm80INS1_25CollectiveMainloopFwdSm80ILi4ELi1ELb0EN4cute5tupleIJNS5_1CILi128EEENS7_ILi48EEENS7_ILi96EEEEEELi96ENS_6half_tEfNS_4arch4Sm80ELb1ELb0ELb0ELb1ELb1ELb1ELb1ELb1EEENS1_21CollectiveEpilogueFwdINS6_IJS8_SA_S9_EEENS6_IJNS7_ILi1EEESI_SI_EEESC_SE_Li128ELb1ELb1ELb1ELb0EEENS1_36VarlenDynamicPersistentTileSchedulerILi128ELi48ELi128ELi128ELb1ELb1ELb0ELb1ELb1ELb1EEEEEEEEEvNT_6ParamsE)
        /*0008*/ 	.word	0x000000ff


	//----- nvinfo : EIATTR_FRAME_SIZE
	.align		4
.L_12:
        /*000c*/ 	.byte	0x04, 0x11
        /*000e*/ 	.short	(.L_14 - .L_13)
	.align		4
.L_13:
        /*0010*/ 	.word	index@($__internal_53_$__cuda_sm70_votesync_ballot)
        /*0014*/ 	.word	0x00000000


	//----- nvinfo : EIATTR_FRAME_SIZE
	.align		4
.L_14:
        /*0018*/ 	.byte	0x04, 0x11
        /*001a*/ 	.short	(.L_16 - .L_15)
	.align		4
.L_15:
        /*001c*/ 	.word	index@($__internal_52_$__cuda_sm70_shflsync_up_p)
        /*0020*/ 	.word	0x00000000


	//----- nvinfo : EIATTR_FRAME_SIZE
	.align		4
.L_16:
        /*0024*/ 	.byte	0x04, 0x11
        /*0026*/ 	.short	(.L_18 - .L_17)
	.align		4
.L_17:
        /*0028*/ 	.word	index@($__internal_51_$__cuda_sm70_shflsync_idx_p)
        /*002c*/ 	.word	0x00000000


	//----- nvinfo : EIATTR_FRAME_SIZE
	.align		4
.L_18:
        /*0030*/ 	.byte	0x04, 0x11
        /*0032*/ 	.short	(.L_20 - .L_19)
	.align		4
.L_19:
        /*0034*/ 	.word	index@($__internal_50_$__cuda_sm70_shflsync_bfly_p)
        /*0038*/ 	.word	0x00000000


	//----- nvinfo : EIATTR_FRAME_SIZE
	.align		4
.L_20:
        /*003c*/ 	.byte	0x04, 0x11
        /*003e*/ 	.short	(.L_22 - .L_21)
	.align		4
.L_21:
        /*0040*/ 	.word	index@(_ZN7cutlass13device_kernelIN5flash19enable_sm80_to_sm89INS1_16FlashAttnFwdSm80INS1_25CollectiveMainloopFwdSm80ILi4ELi1ELb0EN4cute5tupleIJNS5_1CILi128EEENS7_ILi48EEENS7_ILi96EEEEEELi96ENS_6half_tEfNS_4arch4Sm80ELb1ELb0ELb0ELb1ELb1ELb1ELb1ELb1EEENS1_21CollectiveEpilogueFwdINS6_IJS8_SA_S9_EEENS6_IJNS7_ILi1EEESI_SI_EEESC_SE_Li128ELb1ELb1ELb1ELb0EEENS1_36VarlenDynamicPersistentTileSchedulerILi128ELi48ELi128ELi128ELb1ELb1ELb0ELb1ELb1ELb1EEEEEEEEEvNT_6ParamsE)
        /*0044*/ 	.word	0x00000150


	//----- nvinfo : EIATTR_REGCOUNT
	.align		4
.L_22:
        /*0048*/ 	.byte	0x04, 0x2f
        /*004a*/ 	.short	(.L_24 - .L_23)
	.align		4
.L_23:
        /*004c*/ 	.word	index@(_ZN7cutlass13device_kernelIN5flash19enable_sm80_to_sm89INS1_16FlashAttnFwdSm80INS1_25CollectiveMainloopFwdSm80ILi4ELi1ELb0EN4cute5tupleIJNS5_1CILi128EEENS7_ILi48EEENS7_ILi96EEEEEELi96ENS_6half_tEfNS_4arch4Sm80ELb1ELb0ELb0ELb1ELb1ELb0ELb1ELb1EEENS1_21CollectiveEpilogueFwdINS6_IJS8_SA_S9_EEENS6_IJNS7_ILi1EEESI_SI_EEESC_SE_Li128ELb1ELb1ELb1ELb0EEENS1_36VarlenDynamicPersistentTileSchedulerILi128ELi48ELi128ELi128ELb1ELb1ELb0ELb1ELb1ELb1EEEEEEEEEvNT_6ParamsE)
        /*0050*/ 	.word	0x000000ff


	//----- nvinfo : EIATTR_FRAME_SIZE
	.align		4
.L_24:
        /*0054*/ 	.byte	0x04, 0x11
        /*0056*/ 	.short	(.L_26 - .L_25)
	.align		4
.L_25:
        /*0058*/ 	.word	index@($__internal_49_$__cuda_sm70_votesync_ballot)
        /*005c*/ 	.word	0x00000000


	//----- nvinfo : EIATTR_FRAME_SIZE
	.align		4
.L_26:
        /*0060*/ 	.byte	0x04, 0x11
        /*0062*/ 	.short	(.L_28 - .L_27)
	.align		4
.L_27:
        /*0064*/ 	.word	index@($__internal_48_$__cuda_sm70_shflsync_up_p)
        /*0068*/ 	.word	0x00000000


	//----- nvinfo : EIATTR_FRAME_SIZE
	.align		4
.L_28:
        /*006c*/ 	.byte	0x04, 0x11
        /*006e*/ 	.short	(.L_30 - .L_29)
	.align		4
.L_29:
        /*0070*/ 	.word	index@($__internal_47_$__cuda_sm70_shflsync_idx_p)
        /*0074*/ 	.word	0x00000000


	//----- nvinfo : EIATTR_FRAME_SIZE
	.align		4
.L_30:
        /*0078*/ 	.byte	0x04, 0x11
        /*007a*/ 	.short	(.L_32 - .L_31)
	.align		4
.L_31:
        /*007c*/ 	.word	index@($__internal_46_$__cuda_sm70_shflsync_bfly_p)
        /*0080*/ 	.word	0x00000000


	//----- nvinfo : EIATTR_FRAME_SIZE
	.align		4
.L_32:
        /*0084*/ 	.byte	0x04, 0x11
        /*0086*/ 	.short	(.L_34 - .L_33)
	.align		4
.L_33:
        /*0088*/ 	.word	index@(_ZN7cutlass13device_kernelIN5flash19enable_sm80_to_sm89INS1_16FlashAttnFwdSm80INS1_25CollectiveMainloopFwdSm80ILi4ELi1ELb0EN4cute5tupleIJNS5_1CILi128EEENS7_ILi48EEENS7_ILi96EEEEEELi96ENS_6half_tEfNS_4arch4Sm80ELb1ELb0ELb0ELb1ELb1ELb0ELb1ELb1EEENS1_21CollectiveEpilogueFwdINS6_IJS8_SA_S9_EEENS6_IJNS7_ILi1EEESI_SI_EEESC_SE_Li128ELb1ELb1ELb1ELb0EEENS1_36VarlenDynamicPersistentTileSchedulerILi128ELi48ELi128ELi128ELb1ELb1ELb0ELb1ELb1ELb1EEEEEEEEEvNT_6ParamsE)
        /*008c*/ 	.word	0x00000028


	//----- nvinfo : EIATTR_REGCOUNT
	.align		4
.L_34:
        /*0090*/ 	.byte	0x04, 0x2f
        /*0092*/ 	.short	(.L_36 - .L_35)
	.align		4
.L_35:
        /*0094*/ 	.word	index@(_ZN7cutlass13device_kernelIN5flash19enable_sm80_to_sm89INS1_16FlashAttnFwdSm80INS1_25CollectiveMainloopFwdSm80ILi4ELi1ELb0EN4cute5tupleIJNS5_1CILi128EEENS7_ILi64EEENS7_ILi96EEEEEELi96ENS_6half_tEfNS_4arch4Sm80ELb1ELb0ELb0ELb0ELb1ELb0ELb1ELb1EEENS1_21CollectiveEpilogueFwdINS6_IJS8_SA_S9_EEENS6_IJNS7_ILi1EEESI_SI_EEESC_SE_Li128ELb0ELb1ELb1ELb0EEENS1_30DynamicPersistentTileSchedulerILi128ELi128ELb1ELb1ELb0EEEEEEEEEvNT_6ParamsE)
        /*0098*/ 	.word	0x000000ff


	//----- nvinfo : EIATTR_FRAME_SIZE
	.align		4
.L_36:
        /*009c*/ 	.byte	0x04, 0x11
        /*009e*/ 	.short	(.L_38 - .L_37)
	.align		4
.L_37:
        /*00a0*/ 	.word	index@($__internal_45_$__cuda_sm70_shflsync_idx_p)
        /*00a4*/ 	.word	0x00000000


	//----- nvinfo : EIATTR_FRAME_SIZE
	.align		4
.L_38:
        /*00a8*/ 	.byte	0x04, 0x11
        /*00aa*/ 	.short	(.L_40 - .L_39)
	.align		4
.L_39:
        /*00ac*/ 	.word	index@($__internal_44_$__cuda_sm70_shflsync_bfly_p)
        /*00b0*/ 	.word	0x00000000


	//----- nvinfo : EIATTR_FRAME_SIZE
	.align		4
.L_40:
        /*00b4*/ 	.byte	0x04, 0x11
        /*00b6*/ 	.short	(.L_42 - .L_41)
	.align		4
.L_41:
        /*00b8*/ 	.word	index@(_ZN7cutlass13device_kernelIN5flash19enable_sm80_to_sm89INS1_16FlashAttnFwdSm80INS1_25CollectiveMainloopFwdSm80ILi4ELi1ELb0EN4cute5tupleIJNS5_1CILi128EEENS7_ILi64EEENS7_ILi96EEEEEELi96ENS_6half_tEfNS_4arch4Sm80ELb1ELb0ELb0ELb0ELb1ELb0ELb1ELb1EEENS1_21CollectiveEpilogueFwdINS6_IJS8_SA_S9_EEENS6_IJNS7_ILi1EEESI_SI_EEESC_SE_Li128ELb0ELb1ELb1ELb0EEENS1_30DynamicPersistentTileSchedulerILi128ELi128ELb1ELb1ELb0EEEEEEEEEvNT_6ParamsE)
        /*00bc*/ 	.word	0x000000c0


	//----- nvinfo : EIATTR_REGCOUNT
	.align		4
.L_42:
        /*00c0*/ 	.byte	0x04, 0x2f
        /*00c2*/ 	.short	(.L_44 - .L_43)
	.align		4
.L_43:
        /*00c4*/ 	.word	index@(_ZN7cutlass13device_kernelIN5flash19enable_sm80_to_sm89INS1_16FlashAttnFwdSm80INS1_25CollectiveMainloopFwdSm80ILi4ELi1ELb0EN4cute5tupleIJNS5_1CILi128EEENS7_ILi48EEENS7_ILi96EEEEEELi96ENS_6half_tEfNS_4arch4Sm80ELb0ELb1ELb0ELb1ELb1ELb1ELb1ELb1EEENS1_21CollectiveEpilogueFwdINS6_IJS8_SA_S9_EEENS6_IJNS7_ILi1EEESI_SI_EEESC_SE_Li128ELb1ELb1ELb1ELb0EEENS1_36VarlenDynamicPersistentTileSchedulerILi128ELi48ELi128ELi128ELb1ELb1ELb0ELb1ELb0ELb1EEEEEEEEEvNT_6ParamsE)
        /*00c8*/ 	.word	0x000000ff


	//----- nvinfo : EIATTR_FRAME_SIZE
	.align		4
.L_44:
        /*00cc*/ 	.byte	0x04, 0x11
        /*00ce*/ 	.short	(.L_46 - .L_45)
	.align		4
.L_45:
        /*00d0*/ 	.word	index@($__internal_43_$__cuda_sm70_votesync_ballot)
        /*00d4*/ 	.word	0x00000000


	//----- nvinfo : EIATTR_FRAME_SIZE
	.align		4
.L_46:
        /*00d8*/ 	.byte	0x04, 0x11
        /*00da*/ 	.short	(.L_48 - .L_47)
	.align		4
.L_47:
        /*00dc*/ 	.word	index@($__internal_42_$__cuda_sm70_shflsync_up_p)
        /*00e0*/ 	.word	0x00000000


	//----- nvinfo : EIATTR_FRAME_SIZE
	.align		4
.L_48:
        /*00e4*/ 	.byte	0x04, 0x11
        /*00e6*/ 	.short	(.L_50 - .L_49)
	.align		4
.L_49:
        /*00e8*/ 	.word	index@($__internal_41_$__cuda_sm70_shflsync_idx_p)
        /*00ec*/ 	.word	0x00000000


	//----- nvinfo : EIATTR_FRAME_SIZE
	.align		4
.L_50:
        /*00f0*/ 	.byte	0x04, 0x11
        /*00f2*/ 	.short	(.L_52 - .L_51)
	.align		4
.L_51:
        /*00f4*/ 	.word	index@($__internal_40_$__cuda_sm70_shflsync_bfly_p)
        /*00f8*/ 	.word	0x00000000


	//----- nvinfo : EIATTR_FRAME_SIZE
	.align		4
.L_52:
        /*00fc*/ 	.byte	0x04, 0x11
        /*00fe*/ 	.short	(.L_54 - .L_53)
	.align		4
.L_53:
        /*0100*/ 	.word	index@(_ZN7cutlass13device_kernelIN5flash19enable_sm80_to_sm89INS1_16FlashAttnFwdSm80INS1_25CollectiveMainloopFwdSm80ILi4ELi1ELb0EN4cute5tupleIJNS5_1CILi128EEENS7_ILi48EEENS7_ILi96EEEEEELi96ENS_6half_tEfNS_4arch4Sm80ELb0ELb1ELb0ELb1ELb1ELb1ELb1ELb1EEENS1_21CollectiveEpilogueFwdINS6_IJS8_SA_S9_EEENS6_IJNS7_ILi1EEESI_SI_EEESC_SE_Li128ELb1ELb1ELb1ELb0EEENS1_36VarlenDynamicPersistentTileSchedulerILi128ELi48ELi128ELi128ELb1ELb1ELb0ELb1ELb0ELb1EEEEEEEEEvNT_6ParamsE)
        /*0104*/ 	.word	0x000000e8


	//----- nvinfo : EIATTR_REGCOUNT
	.align		4
.L_54:
        /*0108*/ 	.byte	0x04, 0x2f
        /*010a*/ 	.short	(.L_56 - .L_55)
	.align		4
.L_55:
        /*010c*/ 	.word	index@(_ZN7cutlass13device_kernelIN5flash19enable_sm80_to_sm89INS1_16FlashAttnFwdSm80INS1_25CollectiveMainloopFwdSm80ILi4ELi1ELb0EN4cute5tupleIJNS5_1CILi128EEENS7_ILi48EEENS7_ILi96EEEEEELi96ENS_6half_tEfNS_4arch4Sm80ELb0ELb1ELb0ELb1ELb1ELb0ELb1ELb1EEENS1_21CollectiveEpilogueFwdINS6_IJS8_SA_S9_EEENS6_IJNS7_ILi1EEESI_SI_EEESC_SE_Li128ELb1ELb1ELb1ELb0EEENS1_36VarlenDynamicPersistentTileSchedulerILi128ELi48ELi128ELi128ELb1ELb1ELb0ELb1ELb0ELb1EEEEEEEEEvNT_6ParamsE)
        /*0110*/ 	.word	0x000000ff


	//----- nvinfo : EIATTR_FRAME_SIZE
	.align		4
.L_56:
        /*0114*/ 	.byte	0x04, 0x11
        /*0116*/ 	.short	(.L_58 - .L_57)
	.align		4
.L_57:
        /*0118*/ 	.word	index@($__internal_39_$__cuda_sm70_votesync_ballot)
        /*011c*/ 	.word	0x00000000


	//----- nvinfo : EIATTR_FRAME_SIZE
	.align		4
.L_58:
        /*0120*/ 	.byte	0x04, 0x11
        /*0122*/ 	.short	(.L_60 - .L_59)
	.align		4
.L_59:
        /*0124*/ 	.word	index@($__internal_38_$__cuda_sm70_shflsync_up_p)
        /*0128*/ 	.word	0x00000000


	//----- nvinfo : EIATTR_FRAME_SIZE
	.align		4
.L_60:
        /*012c*/ 	.byte	0x04, 0x11
        /*012e*/ 	.short	(.L_62 - .L_61)
	.align		4
.L_61:
        /*0130*/ 	.word	index@($__internal_37_$__cuda_sm70_shflsync_idx_p)
        /*0134*/ 	.word	0x00000000


	//----- nvinfo : EIATTR_FRAME_SIZE
	.align		4
.L_62:
        /*0138*/ 	.byte	0x04, 0x11
        /*013a*/ 	.short	(.L_64 - .L_63)
	.align		4
.L_63:
        /*013c*/ 	.word	index@($__internal_36_$__cuda_sm70_shflsync_bfly_p)
        /*0140*/ 	.word	0x00000000


	//----- nvinfo : EIATTR_FRAME_SIZE
	.align		4
.L_64:
        /*0144*/ 	.byte	0x04, 0x11
        /*0146*/ 	.short	(.L_66 - .L_65)
	.align		4
.L_65:
        /*0148*/ 	.word	index@(_ZN7cutlass13device_kernelIN5flash19enable_sm80_to_sm89INS1_16FlashAttnFwdSm80INS1_25CollectiveMainloopFwdSm80ILi4ELi1ELb0EN4cute5tupleIJNS5_1CILi128EEENS7_ILi48EEENS7_ILi96EEEEEELi96ENS_6half_tEfNS_4arch4Sm80ELb0ELb1ELb0ELb1ELb1ELb0ELb1ELb1EEENS1_21CollectiveEpilogueFwdINS6_IJS8_SA_S9_EEENS6_IJNS7_ILi1EEESI_SI_EEESC_SE_Li128ELb1ELb1ELb1ELb0EEENS1_36VarlenDynamicPersistentTileSchedulerILi128ELi48ELi128ELi128ELb1ELb1ELb0ELb1ELb0ELb1EEEEEEEEEvNT_6ParamsE)
        /*014c*/ 	.word	0x00000040


	//----- nvinfo : EIATTR_REGCOUNT
	.align		4
.L_66:
        /*0150*/ 	.byte	0x04, 0x2f
        /*0152*/ 	.short	(.L_68 - .L_67)
	.align		4
.L_67:
        /*0154*/ 	.word	index@(_ZN7cutlass13device_kernelIN5flash19enable_sm80_to_sm89INS1_16FlashAttnFwdSm80INS1_25CollectiveMainloopFwdSm80ILi4ELi1ELb0EN4cute5tupleIJNS5_1CILi128EEENS7_ILi48EEENS7_ILi96EEEEEELi96ENS_6half_tEfNS_4arch4Sm80ELb0ELb1ELb0ELb0ELb1ELb0ELb1ELb1EEENS1_21CollectiveEpilogueFwdINS6_IJS8_SA_S9_EEENS6_IJNS7_ILi1EEESI_SI_EEESC_SE_Li128ELb0ELb1ELb1ELb0EEENS1_19SingleTileSchedulerILb0ELb1ELb1ELi128EEEEEEEEEvNT_6ParamsE)
        /*0158*/ 	.word	0x000000ff


	//----- nvinfo : EIATTR_FRAME_SIZE
	.align		4
.L_68:
        /*015c*/ 	.byte	0x04, 0x11
        /*015e*/ 	.short	(.L_70 - .L_69)
	.align		4
.L_69:
        /*0160*/ 	.word	index@($__internal_35_$__cuda_sm70_shflsync_idx_p)
        /*0164*/ 	.word	0x00000000


	//----- nvinfo : EIATTR_FRAME_SIZE
	.align		4
.L_70:
        /*0168*/ 	.byte	0x04, 0x11
        /*016a*/ 	.short	(.L_72 - .L_71)
	.align		4
.L_71:
        /*016c*/ 	.word	index@(_ZN7cutlass13device_kernelIN5flash19enable_sm80_to_sm89INS1_16FlashAttnFwdSm80INS1_25CollectiveMainloopFwdSm80ILi4ELi1ELb0EN4cute5tupleIJNS5_1CILi128EEENS7_ILi48EEENS7_ILi96EEEEEELi96ENS_6half_tEfNS_4arch4Sm80ELb0ELb1ELb0ELb0ELb1ELb0ELb1ELb1EEENS1_21CollectiveEpilogueFwdINS6_IJS8_SA_S9_EEENS6_IJNS7_ILi1EEESI_SI_EEESC_SE_Li128ELb0ELb1ELb1ELb0EEENS1_19SingleTileSchedulerILb0ELb1ELb1ELi128EEEEEEEEEvNT_6ParamsE)
        /*0170*/ 	.word	0x00000000


	//----- nvinfo : EIATTR_REGCOUNT
	.align		4
.L_72:
        /*0174*/ 	.byte	0x04, 0x2f
        /*0176*/ 	.short	(.L_74 - .L_73)
	.align		4
.L_73:
        /*0178*/ 	.word	index@(_ZN7cutlass13device_kernelIN5flash19enable_sm80_to_sm89INS1_16FlashAttnFwdSm80INS1_25CollectiveMainloopFwdSm80ILi4ELi1ELb0EN4cute5tupleIJNS5_1CILi128EEENS7_ILi48EEENS7_ILi96EEEEEELi96ENS_6half_tEfNS_4arch4Sm80ELb0ELb0ELb0ELb1ELb1ELb1ELb1ELb1EEENS1_21CollectiveEpilogueFwdINS6_IJS8_SA_S9_EEENS6_IJNS7_ILi1EEESI_SI_EEESC_SE_Li128ELb1ELb1ELb1ELb0EEENS1_36VarlenDynamicPersistentTileSchedulerILi128ELi48ELi128ELi128ELb1ELb1ELb0ELb0ELb1ELb1EEEEEEEEEvNT_6ParamsE)
        /*017c*/ 	.word	0x000000ff


	//----- nvinfo : EIATTR_FRAME_SIZE
	.align		4
.L_74:
        /*0180*/ 	.byte	0x04, 0x11
        /*0182*/ 	.short	(.L_76 - .L_75)
	.align		4
.L_75:
        /*0184*/ 	.word	index@($__internal_34_$__cuda_sm70_votesync_ballot)
        /*0188*/ 	.word	0x00000000


	//----- nvinfo : EIATTR_FRAME_SIZE
	.align		4
.L_76:
        /*018c*/ 	.byte	0x04, 0x11
        /*018e*/ 	.short	(.L_78 - .L_77)
	.align		4
.L_77:
        /*0190*/ 	.word	index@($__internal_33_$__cuda_sm70_shflsync_up_p)
        /*0194*/ 	.word	0x00000000


	//----- nvinfo : EIATTR_FRAME_SIZE
	.align		4
.L_78:
        /*0198*/ 	.byte	0x04, 0x11
        /*019a*/ 	.short	(.L_80 - .L_79)
	.align		4
.L_79:
        /*019c*/ 	.word	index@($__internal_32_$__cuda_sm70_shflsync_idx_p)
        /*01a0*/ 	.word	0x00000000


	//----- nvinfo : EIATTR_FRAME_SIZE
	.align		4
.L_80:
        /*01a4*/ 	.byte	0x04, 0x11
        /*01a6*/ 	.short	(.L_82 - .L_81)
	.align		4
.L_81:
        /*01a8*/ 	.word	index@($__internal_31_$__cuda_sm70_shflsync_bfly_p)
        /*01ac*/ 	.word	0x00000000


	//----- nvinfo : EIATTR_FRAME_SIZE
	.align		4
.L_82:
        /*01b0*/ 	.byte	0x04, 0x11
        /*01b2*/ 	.short	(.L_84 - .L_83)
	.align		4
.L_83:
        /*01b4*/ 	.word	index@(_ZN7cutlass13device_kernelIN5flash19enable_sm80_to_sm89INS1_16FlashAttnFwdSm80INS1_25CollectiveMainloopFwdSm80ILi4ELi1ELb0EN4cute5tupleIJNS5_1CILi128EEENS7_ILi48EEENS7_ILi96EEEEEELi96ENS_6half_tEfNS_4arch4Sm80ELb0ELb0ELb0ELb1ELb1ELb1ELb1ELb1EEENS1_21CollectiveEpilogueFwdINS6_IJS8_SA_S9_EEENS6_IJNS7_ILi1EEESI_SI_EEESC_SE_Li128ELb1ELb1ELb1ELb0EEENS1_36VarlenDynamicPersistentTileSchedulerILi128ELi48ELi128ELi128ELb1ELb1ELb0ELb0ELb1ELb1EEEEEEEEEvNT_6ParamsE)
        /*01b8*/ 	.word	0x00000138


	//----- nvinfo : EIATTR_REGCOUNT
	.align		4
.L_84:
        /*01bc*/ 	.byte	0x04, 0x2f
        /*01be*/ 	.short	(.L_86 - .L_85)
	.align		4
.L_85:
        /*01c0*/ 	.word	index@(_ZN7cutlass13device_kernelIN5flash19enable_sm80_to_sm89INS1_16FlashAttnFwdSm80INS1_25CollectiveMainloopFwdSm80ILi4ELi1ELb0EN4cute5tupleIJNS5_1CILi128EEENS7_ILi48EEENS7_ILi96EEEEEELi96ENS_6half_tEfNS_4arch4Sm80ELb0ELb0ELb0ELb1ELb1ELb0ELb1ELb1EEENS1_21CollectiveEpilogueFwdINS6_IJS8_SA_S9_EEENS6_IJNS7_ILi1EEESI_SI_EEESC_SE_Li128ELb1ELb1ELb1ELb0EEENS1_36VarlenDynamicPersistentTileSchedulerILi128ELi48ELi128ELi128ELb1ELb1ELb0ELb0ELb1ELb1EEEEEEEEEvNT_6ParamsE)
        /*01c4*/ 	.word	0x000000ff


	//----- nvinfo : EIATTR_FRAME_SIZE
	.align		4
.L_86:
        /*01c8*/ 	.byte	0x04, 0x11
        /*01ca*/ 	.short	(.L_88 - .L_87)
	.align		4
.L_87:
        /*01cc*/ 	.word	index@($__internal_30_$__cuda_sm70_votesync_ballot)
        /*01d0*/ 	.word	0x00000000


	//----- nvinfo : EIATTR_FRAME_SIZE
	.align		4
.L_88:
        /*01d4*/ 	.byte	0x04, 0x11
        /*01d6*/ 	.short	(.L_90 - .L_89)
	.align		4
.L_89:
        /*01d8*/ 	.word	index@($__internal_29_$__cuda_sm70_shflsync_up_p)
        /*01dc*/ 	.word	0x00000000


	//----- nvinfo : EIATTR_FRAME_SIZE
	.align		4
.L_90:
        /*01e0*/ 	.byte	0x04, 0x11
        /*01e2*/ 	.short	(.L_92 - .L_91)
	.align		4
.L_91:
        /*01e4*/ 	.word	index@($__internal_28_$__cuda_sm70_shflsync_idx_p)
        /*01e8*/ 	.word	0x00000000


	//----- nvinfo : EIATTR_FRAME_SIZE
	.align		4
.L_92:
        /*01ec*/ 	.byte	0x04, 0x11
        /*01ee*/ 	.short	(.L_94 - .L_93)
	.align		4
.L_93:
        /*01f0*/ 	.word	index@($__internal_27_$__cuda_sm70_shflsync_bfly_p)
        /*01f4*/ 	.word	0x00000000


	//----- nvinfo : EIATTR_FRAME_SIZE
	.align		4
.L_94:
        /*01f8*/ 	.byte	0x04, 0x11
        /*01fa*/ 	.short	(.L_96 - .L_95)
	.align		4
.L_95:
        /*01fc*/ 	.word	index@(_ZN7cutlass13device_kernelIN5flash19enable_sm80_to_sm89INS1_16FlashAttnFwdSm80INS1_25CollectiveMainloopFwdSm80ILi4ELi1ELb0EN4cute5tupleIJNS5_1CILi128EEENS7_ILi48EEENS7_ILi96EEEEEELi96ENS_6half_tEfNS_4arch4Sm80ELb0ELb0ELb0ELb1ELb1ELb0ELb1ELb1EEENS1_21CollectiveEpilogueFwdINS6_IJS8_SA_S9_EEENS6_IJNS7_ILi1EEESI_SI_EEESC_SE_Li128ELb1ELb1ELb1ELb0EEENS1_36VarlenDynamicPersistentTileSchedulerILi128ELi48ELi128ELi128ELb1ELb1ELb0ELb0ELb1ELb1EEEEEEEEEvNT_6ParamsE)
        /*0200*/ 	.word	0x00000068


	//----- nvinfo : EIATTR_REGCOUNT
	.align		4
.L_96:
        /*0204*/ 	.byte	0x04, 0x2f
        /*0206*/ 	.short	(.L_98 - .L_97)
	.align		4
.L_97:
        /*0208*/ 	.word	index@(_ZN7cutlass13device_kernelIN5flash19enable_sm80_to_sm89INS1_16FlashAttnFwdSm80INS1_25CollectiveMainloopFwdSm80ILi4ELi1ELb0EN4cute5tupleIJNS5_1CILi128EEENS7_ILi64EEENS7_ILi96EEEEEELi96ENS_6half_tEfNS_4arch4Sm80ELb0ELb0ELb0ELb0ELb1ELb0ELb1ELb1EEENS1_21CollectiveEpilogueFwdINS6_IJS8_SA_S9_EEENS6_IJNS7_ILi1EEESI_SI_EEESC_SE_Li128ELb0ELb1ELb1ELb0EEENS1_19SingleTileSchedulerILb0ELb1ELb1ELi128EEEEEEEEEvNT_6ParamsE)
        /*020c*/ 	.word	0x000000ff


	//----- nvinfo : EIATTR_FRAME_SIZE
	.align		4
.L_98:
        /*0210*/ 	.byte	0x04, 0x11
        /*0212*/ 	.short	(.L_100 - .L_99)
	.align		4
.L_99:
        /*0214*/ 	.word	index@(_ZN7cutlass13device_kernelIN5flash19enable_sm80_to_sm89INS1_16FlashAttnFwdSm80INS1_25CollectiveMainloopFwdSm80ILi4ELi1ELb0EN4cute5tupleIJNS5_1CILi128EEENS7_ILi64EEENS7_ILi96EEEEEELi96ENS_6half_tEfNS_4arch4Sm80ELb0ELb0ELb0ELb0ELb1ELb0ELb1ELb1EEENS1_21CollectiveEpilogueFwdINS6_IJS8_SA_S9_EEENS6_IJNS7_ILi1EEESI_SI_EEESC_SE_Li128ELb0ELb1ELb1ELb0EEENS1_19SingleTileSchedulerILb0ELb1ELb1ELi128EEEEEEEEEvNT_6ParamsE)
        /*0218*/ 	.word	0x00000028


	//----- nvinfo : EIATTR_REGCOUNT
	.align		4
.L_100:
        /*021c*/ 	.byte	0x04, 0x2f
        /*021e*/ 	.short	(.L_102 - .L_101)
	.align		4
.L_101:
        /*0220*/ 	.word	index@(_ZN7cutlass13device_kernelIN5flash19enable_sm80_to_sm89INS1_16FlashAttnFwdSm80INS1_25CollectiveMainloopFwdSm80ILi4ELi1ELb0EN4cute5tupleIJNS5_1CILi128EEENS7_ILi48EEENS7_ILi96EEEEEELi96ENS_6half_tEfNS_4arch4Sm80ELb1ELb0ELb1ELb1ELb1ELb1ELb1ELb1EEENS1_21CollectiveEpilogueFwdINS6_IJS8_SA_S9_EEENS6_IJNS7_ILi1EEESI_SI_EEESC_SE_Li128ELb1ELb1ELb1ELb0EEENS1_36VarlenDynamicPersistentTileSchedulerILi128ELi48ELi128ELi128ELb1ELb1ELb0ELb1ELb1ELb1EEEEEEEEEvNT_6ParamsE)
        /*0224*/ 	.word	0x000000ff


	//----- nvinfo : EIATTR_FRAME_SIZE
	.align		4
.L_102:
        /*0228*/ 	.byte	0x04, 0x11
        /*022a*/ 	.short	(.L_104 - .L_103)
	.align		4
.L_103:
        /*022c*/ 	.word	index@($__internal_26_$__cuda_sm70_votesync_ballot)
        /*0230*/ 	.word	0x00000000


	//----- nvinfo : EIATTR_FRAME_SIZE
	.align		4
.L_104:
        /*0234*/ 	.byte	0x04, 0x11
        /*0236*/ 	.short	(.L_106 - .L_105)
	.align		4
.L_105:
        /*0238*/ 	.word	index@($__internal_25_$__cuda_sm70_shflsync_up_p)
        /*023c*/ 	.word	0x00000000


	//----- nvinfo : EIATTR_FRAME_SIZE
	.align		4
.L_106:
        /*0240*/ 	.byte	0x04, 0x11
        /*0242*/ 	.short	(.L_108 - .L_107)
	.align		4
.L_107:
        /*0244*/ 	.word	index@($__internal_24_$__cuda_sm70_shflsync_idx_p)
        /*0248*/ 	.word	0x00000000


	//----- nvinfo : EIATTR_FRAME_SIZE
	.align		4
.L_108:
        /*024c*/ 	.byte	0x04, 0x11
        /*024e*/ 	.short	(.L_110 - .L_109)
	.align		4
.L_109:
        /*0250*/ 	.word	index@($__internal_23_$__cuda_sm70_shflsync_bfly_p)
        /*0254*/ 	.word	0x00000000


	//----- nvinfo : EIATTR_FRAME_SIZE
	.align		4
.L_110:
        /*0258*/ 	.byte	0x04, 0x11
        /*025a*/ 	.short	(.L_112 - .L_111)
	.align		4
.L_111:
        /*025c*/ 	.word	index@(_ZN7cutlass13device_kernelIN5flash19enable_sm80_to_sm89INS1_16FlashAttnFwdSm80INS1_25CollectiveMainloopFwdSm80ILi4ELi1ELb0EN4cute5tupleIJNS5_1CILi128EEENS7_ILi48EEENS7_ILi96EEEEEELi96ENS_6half_tEfNS_4arch4Sm80ELb1ELb0ELb1ELb1ELb1ELb1ELb1ELb1EEENS1_21CollectiveEpilogueFwdINS6_IJS8_SA_S9_EEENS6_IJNS7_ILi1EEESI_SI_EEESC_SE_Li128ELb1ELb1ELb1ELb0EEENS1_36VarlenDynamicPersistentTileSchedulerILi128ELi48ELi128ELi128ELb1ELb1ELb0ELb1ELb1ELb1EEEEEEEEEvNT_6ParamsE)
        /*0260*/ 	.word	0x00000150


	//----- nvinfo : EIATTR_REGCOUNT
	.align		4
.L_112:
        /*0264*/ 	.byte	0x04, 0x2f
        /*0266*/ 	.short	(.L_114 - .L_113)
	.align		4
.L_113:
        /*0268*/ 	.word	index@(_ZN7cutlass13device_kernelIN5flash19enable_sm80_to_sm89INS1_16FlashAttnFwdSm80INS1_25CollectiveMainloopFwdSm80ILi4ELi1ELb0EN4cute5tupleIJNS5_1CILi128EEENS7_ILi48EEENS7_ILi96EEEEEELi96ENS_6half_tEfNS_4arch4Sm80ELb1ELb0ELb1ELb1ELb1ELb0ELb1ELb1EEENS1_21CollectiveEpilogueFwdINS6_IJS8_SA_S9_EEENS6_IJNS7_ILi1EEESI_SI_EEESC_SE_Li128ELb1ELb1ELb1ELb0EEENS1_36VarlenDynamicPersistentTileSchedulerILi128ELi48ELi128ELi128ELb1ELb1ELb0ELb1ELb1ELb1EEEEEEEEEvNT_6ParamsE)
        /*026c*/ 	.word	0x000000ff


	//----- nvinfo : EIATTR_FRAME_SIZE
	.align		4
.L_114:
        /*0270*/ 	.byte	0x04, 0x11
        /*0272*/ 	.short	(.L_116 - .L_115)
	.align		4
.L_115:
        /*0274*/ 	.word	index@($__internal_22_$__cuda_sm70_votesync_ballot)
        /*0278*/ 	.word	0x00000000


	//----- nvinfo : EIATTR_FRAME_SIZE
	.align		4
.L_116:
        /*027c*/ 	.byte	0x04, 0x11
        /*027e*/ 	.short	(.L_118 - .L_117)
	.align		4
.L_117:
        /*0280*/ 	.word	index@($__internal_21_$__cuda_sm70_shflsync_up_p)
        /*0284*/ 	.word	0x00000000


	//----- nvinfo : EIATTR_FRAME_SIZE
	.align		4
.L_118:
        /*0288*/ 	.byte	0x04, 0x11
        /*028a*/ 	.short	(.L_120 - .L_119)
	.align		4
.L_119:
        /*028c*/ 	.word	index@($__internal_20_$__cuda_sm70_shflsync_idx_p)
        /*0290*/ 	.word	0x00000000


	//----- nvinfo : EIATTR_FRAME_SIZE
	.align		4
.L_120:
        /*0294*/ 	.byte	0x04, 0x11
        /*0296*/ 	.short	(.L_122 - .L_121)
	.align		4
.L_121:
        /*0298*/ 	.word	index@($__internal_19_$__cuda_sm70_shflsync_bfly_p)
        /*029c*/ 	.word	0x00000000


	//----- nvinfo : EIATTR_FRAME_SIZE
	.align		4
.L_122:
        /*02a0*/ 	.byte	0x04, 0x11
        /*02a2*/ 	.short	(.L_124 - .L_123)
	.align		4
.L_123:
        /*02a4*/ 	.word	index@(_ZN7cutlass13device_kernelIN5flash19enable_sm80_to_sm89INS1_16FlashAttnFwdSm80INS1_25CollectiveMainloopFwdSm80ILi4ELi1ELb0EN4cute5tupleIJNS5_1CILi128EEENS7_ILi48EEENS7_ILi96EEEEEELi96ENS_6half_tEfNS_4arch4Sm80ELb1ELb0ELb1ELb1ELb1ELb0ELb1ELb1EEENS1_21CollectiveEpilogueFwdINS6_IJS8_SA_S9_EEENS6_IJNS7_ILi1EEESI_SI_EEESC_SE_Li128ELb1ELb1ELb1ELb0EEENS1_36VarlenDynamicPersistentTileSchedulerILi128ELi48ELi128ELi128ELb1ELb1ELb0ELb1ELb1ELb1EEEEEEEEEvNT_6ParamsE)
        /*02a8*/ 	.word	0x00000040


	//----- nvinfo : EIATTR_REGCOUNT
	.align		4
.L_124:
        /*02ac*/ 	.byte	0x04, 0x2f
        /*02ae*/ 	.short	(.L_126 - .L_125)
	.align		4
.L_125:
        /*02b0*/ 	.word	index@(_ZN7cutlass13device_kernelIN5flash19enable_sm80_to_sm89INS1_16FlashAttnFwdSm80INS1_25CollectiveMainloopFwdSm80ILi4ELi1ELb0EN4cute5tupleIJNS5_1CILi128EEENS7_ILi64EEENS7_ILi96EEEEEELi96ENS_6half_tEfNS_4arch4Sm80ELb1ELb0ELb1ELb0ELb1ELb0ELb1ELb1EEENS1_21CollectiveEpilogueFwdINS6_IJS8_SA_S9_EEENS6_IJNS7_ILi1EEESI_SI_EEESC_SE_Li128ELb0ELb1ELb1ELb0EEENS1_30DynamicPersistentTileSchedulerILi128ELi128ELb1ELb1ELb0EEEEEEEEEvNT_6ParamsE)
        /*02b4*/ 	.word	0x000000ff


	//----- nvinfo : EIATTR_FRAME_SIZE
	.align		4
.L_126:
        /*02b8*/ 	.byte	0x04, 0x11
        /*02ba*/ 	.short	(.L_128 - .L_127)
	.align		4
.L_127:
        /*02bc*/ 	.word	index@($__internal_18_$__cuda_sm70_shflsync_idx_p)
        /*02c0*/ 	.word	0x00000000


	//----- nvinfo : EIATTR_FRAME_SIZE
	.align		4
.L_128:
        /*02c4*/ 	.byte	0x04, 0x11
        /*02c6*/ 	.short	(.L_130 - .L_129)
	.align		4
.L_129:
        /*02c8*/ 	.word	index@($__internal_17_$__cuda_sm70_shflsync_bfly_p)
        /*02cc*/ 	.word	0x00000000


	//----- nvinfo : EIATTR_FRAME_SIZE
	.align		4
.L_130:
        /*02d0*/ 	.byte	0x04, 0x11
        /*02d2*/ 	.short	(.L_132 - .L_131)
	.align		4
.L_131:
        /*02d4*/ 	.word	index@(_ZN7cutlass13device_kernelIN5flash19enable_sm80_to_sm89INS1_16FlashAttnFwdSm80INS1_25CollectiveMainloopFwdSm80ILi4ELi1ELb0EN4cute5tupleIJNS5_1CILi128EEENS7_ILi64EEENS7_ILi96EEEEEELi96ENS_6half_tEfNS_4arch4Sm80ELb1ELb0ELb1ELb0ELb1ELb0ELb1ELb1EEENS1_21CollectiveEpilogueFwdINS6_IJS8_SA_S9_EEENS6_IJNS7_ILi1EEESI_SI_EEESC_SE_Li128ELb0ELb1ELb1ELb0EEENS1_30DynamicPersistentTileSchedulerILi128ELi128ELb1ELb1ELb0EEEEEEEEEvNT_6ParamsE)
        /*02d8*/ 	.word	0x000000c0


	//----- nvinfo : EIATTR_REGCOUNT
	.align		4
.L_132:
        /*02dc*/ 	.byte	0x04, 0x2f
        /*02de*/ 	.short	(.L_134 - .L_133)
	.align		4
.L_133:
        /*02e0*/ 	.word	index@(_ZN7cutlass13device_kernelIN5flash19enable_sm80_to_sm89INS1_16FlashAttnFwdSm80INS1_25CollectiveMainloopFwdSm80ILi4ELi1ELb0EN4cute5tupleIJNS5_1CILi128EEENS7_ILi48EEENS7_ILi96EEEEEELi96ENS_6half_tEfNS_4arch4Sm80ELb0ELb1ELb1ELb1ELb1ELb1ELb1ELb1EEENS1_21CollectiveEpilogueFwdINS6_IJS8_SA_S9_EEENS6_IJNS7_ILi1EEESI_SI_EEESC_SE_Li128ELb1ELb1ELb1ELb0EEENS1_36VarlenDynamicPersistentTileSchedulerILi128ELi48ELi128ELi128ELb1ELb1ELb0ELb1ELb0ELb1EEEEEEEEEvNT_6ParamsE)
        /*02e4*/ 	.word	0x000000ff


	//----- nvinfo : EIATTR_FRAME_SIZE
	.align		4
.L_134:
        /*02e8*/ 	.byte	0x04, 0x11
        /*02ea*/ 	.short	(.L_136 - .L_135)
	.align		4
.L_135:
        /*02ec*/ 	.word	index@($__internal_16_$__cuda_sm70_votesync_ballot)
        /*02f0*/ 	.word	0x00000000


	//----- nvinfo : EIATTR_FRAME_SIZE
	.align		4
.L_136:
        /*02f4*/ 	.byte	0x04, 0x11
        /*02f6*/ 	.short	(.L_138 - .L_137)
	.align		4
.L_137:
        /*02f8*/ 	.word	index@($__internal_15_$__cuda_sm70_shflsync_up_p)
        /*02fc*/ 	.word	0x00000000


	//----- nvinfo : EIATTR_FRAME_SIZE
	.align		4
.L_138:
        /*0300*/ 	.byte	0x04, 0x11
        /*0302*/ 	.short	(.L_140 - .L_139)
	.align		4
.L_139:
        /*0304*/ 	.word	index@($__internal_14_$__cuda_sm70_shflsync_idx_p)
        /*0308*/ 	.word	0x00000000


	//----- nvinfo : EIATTR_FRAME_SIZE
	.align		4
.L_140:
        /*030c*/ 	.byte	0x04, 0x11
        /*030e*/ 	.short	(.L_142 - .L_141)
	.align		4
.L_141:
        /*0310*/ 	.word	index@($__internal_13_$__cuda_sm70_shflsync_bfly_p)
        /*0314*/ 	.word	0x00000000


	//----- nvinfo : EIATTR_FRAME_SIZE
	.align		4
.L_142:
        /*0318*/ 	.byte	0x04, 0x11
        /*031a*/ 	.short	(.L_144 - .L_143)
	.align		4
.L_143:
        /*031c*/ 	.word	index@(_ZN7cutlass13device_kernelIN5flash19enable_sm80_to_sm89INS1_16FlashAttnFwdSm80INS1_25CollectiveMainloopFwdSm80ILi4ELi1ELb0EN4cute5tupleIJNS5_1CILi128EEENS7_ILi48EEENS7_ILi96EEEEEELi96ENS_6half_tEfNS_4arch4Sm80ELb0ELb1ELb1ELb1ELb1ELb1ELb1ELb1EEENS1_21CollectiveEpilogueFwdINS6_IJS8_SA_S9_EEENS6_IJNS7_ILi1EEESI_SI_EEESC_SE_Li128ELb1ELb1ELb1ELb0EEENS1_36VarlenDynamicPersistentTileSchedulerILi128ELi48ELi128ELi128ELb1ELb1ELb0ELb1ELb0ELb1EEEEEEEEEvNT_6ParamsE)
        /*0320*/ 	.word	0x000000f0


	//----- nvinfo : EIATTR_REGCOUNT
	.align		4
.L_144:
        /*0324*/ 	.byte	0x04, 0x2f
        /*0326*/ 	.short	(.L_146 - .L_145)
	.align		4
.L_145:
        /*0328*/ 	.word	index@(_ZN7cutlass13device_kernelIN5flash19enable_sm80_to_sm89INS1_16FlashAttnFwdSm80INS1_25CollectiveMainloopFwdSm80ILi4ELi1ELb0EN4cute5tupleIJNS5_1CILi128EEENS7_ILi48EEENS7_ILi96EEEEEELi96ENS_6half_tEfNS_4arch4Sm80ELb0ELb1ELb1ELb1ELb1ELb0ELb1ELb1EEENS1_21CollectiveEpilogueFwdINS6_IJS8_SA_S9_EEENS6_IJNS7_ILi1EEESI_SI_EEESC_SE_Li128ELb1ELb1ELb1ELb0EEENS1_36VarlenDynamicPersistentTileSchedulerILi128ELi48ELi128ELi128ELb1ELb1ELb0ELb1ELb0ELb1EEEEEEEEEvNT_6ParamsE)
        /*032c*/ 	.word	0x000000ff


	//----- nvinfo : EIATTR_FRAME_SIZE
	.align		4
.L_146:
        /*0330*/ 	.byte	0x04, 0x11
        /*0332*/ 	.short	(.L_148 - .L_147)
	.align		4
.L_147:
        /*0334*/ 	.word	index@($__internal_12_$__cuda_sm70_votesync_ballot)
        /*0338*/ 	.word	0x00000000


	//----- nvinfo : EIATTR_FRAME_SIZE
	.align		4
.L_148:
        /*033c*/ 	.byte	0x04, 0x11
        /*033e*/ 	.short	(.L_150 - .L_149)
	.align		4
.L_149:
        /*0340*/ 	.word	index@($__internal_11_$__cuda_sm70_shflsync_up_p)
        /*0344*/ 	.word	0x00000000


	//----- nvinfo : EIATTR_FRAME_SIZE
	.align		4
.L_150:
        /*0348*/ 	.byte	0x04, 0x11
        /*034a*/ 	.short	(.L_152 - .L_151)
	.align		4
.L_151:
        /*034c*/ 	.word	index@($__internal_10_$__cuda_sm70_shflsync_idx_p)
        /*0350*/ 	.word	0x00000000


	//----- nvinfo : EIATTR_FRAME_SIZE
	.align		4
.L_152:
        /*0354*/ 	.byte	0x04, 0x11
        /*0356*/ 	.short	(.L_154 - .L_153)
	.align		4
.L_153:
        /*0358*/ 	.word	index@($__internal_9_$__cuda_sm70_shflsync_bfly_p)
        /*035c*/ 	.word	0x00000000


	//----- nvinfo : EIATTR_FRAME_SIZE
	.align		4
.L_154:
        /*0360*/ 	.byte	0x04, 0x11
        /*0362*/ 	.short	(.L_156 - .L_155)
	.align		4
.L_155:
        /*0364*/ 	.word	index@(_ZN7cutlass13device_kernelIN5flash19enable_sm80_to_sm89INS1_16FlashAttnFwdSm80INS1_25CollectiveMainloopFwdSm80ILi4ELi1ELb0EN4cute5tupleIJNS5_1CILi128EEENS7_ILi48EEENS7_ILi96EEEEEELi96ENS_6half_tEfNS_4arch4Sm80ELb0ELb1ELb1ELb1ELb1ELb0ELb1ELb1EEENS1_21CollectiveEpilogueFwdINS6_IJS8_SA_S9_EEENS6_IJNS7_ILi1EEESI_SI_EEESC_SE_Li128ELb1ELb1ELb1ELb0EEENS1_36VarlenDynamicPersistentTileSchedulerILi128ELi48ELi128ELi128ELb1ELb1ELb0ELb1ELb0ELb1EEEEEEEEEvNT_6ParamsE)
        /*0368*/ 	.word	0x00000038


	//----- nvinfo : EIATTR_REGCOUNT
	.align		4
.L_156:
        /*036c*/ 	.byte	0x04, 0x2f
        /*036e*/ 	.short	(.L_158 - .L_157)
	.align		4
.L_157:
        /*0370*/ 	.word	index@(_ZN7cutlass13device_kernelIN5flash19enable_sm80_to_sm89INS1_16FlashAttnFwdSm80INS1_25CollectiveMainloopFwdSm80ILi4ELi1ELb0EN4cute5tupleIJNS5_1CILi128EEENS7_ILi48EEENS7_ILi96EEEEEELi96ENS_6half_tEfNS_4arch4Sm80ELb0ELb1ELb1ELb0ELb1ELb0ELb1ELb1EEENS1_21CollectiveEpilogueFwdINS6_IJS8_SA_S9_EEENS6_IJNS7_ILi1EEESI_SI_EEESC_SE_Li128ELb0ELb1ELb1ELb0EEENS1_19SingleTileSchedulerILb0ELb1ELb1ELi128EEEEEEEEEvNT_6ParamsE)
        /*0374*/ 	.word	0x000000ff


	//----- nvinfo : EIATTR_FRAME_SIZE
	.align		4
.L_158:
        /*0378*/ 	.byte	0x04, 0x11
        /*037a*/ 	.short	(.L_160 - .L_159)
	.align		4
.L_159:
        /*037c*/ 	.word	index@($__internal_8_$__cuda_sm70_shflsync_idx_p)
        /*0380*/ 	.word	0x00000000


	//----- nvinfo : EIATTR_FRAME_SIZE
	.align		4
.L_160:
        /*0384*/ 	.byte	0x04, 0x11
        /*0386*/ 	.short	(.L_162 - .L_161)
	.align		4
.L_161:
        /*0388*/ 	.word	index@(_ZN7cutlass13device_kernelIN5flash19enable_sm80_to_sm89INS1_16FlashAttnFwdSm80INS1_25CollectiveMainloopFwdSm80ILi4ELi1ELb0EN4cute5tupleIJNS5_1CILi128EEENS7_ILi48EEENS7_ILi96EEEEEELi96ENS_6half_tEfNS_4arch4Sm80ELb0ELb1ELb1ELb0ELb1ELb0ELb1ELb1EEENS1_21CollectiveEpilogueFwdINS6_IJS8_SA_S9_EEENS6_IJNS7_ILi1EEESI_SI_EEESC_SE_Li128ELb0ELb1ELb1ELb0EEENS1_19SingleTileSchedulerILb0ELb1ELb1ELi128EEEEEEEEEvNT_6ParamsE)
        /*038c*/ 	.word	0x00000000


	//----- nvinfo : EIATTR_REGCOUNT
	.align		4
.L_162:
        /*0390*/ 	.byte	0x04, 0x2f
        /*0392*/ 	.short	(.L_164 - .L_163)
	.align		4
.L_163:
        /*0394*/ 	.word	index@(_ZN7cutlass13device_kernelIN5flash19enable_sm80_to_sm89INS1_16FlashAttnFwdSm80INS1_25CollectiveMainloopFwdSm80ILi4ELi1ELb0EN4cute5tupleIJNS5_1CILi128EEENS7_ILi48EEENS7_ILi96EEEEEELi96ENS_6half_tEfNS_4arch4Sm80ELb0ELb0ELb1ELb1ELb1ELb1ELb1ELb1EEENS1_21CollectiveEpilogueFwdINS6_IJS8_SA_S9_EEENS6_IJNS7_ILi1EEESI_SI_EEESC_SE_Li128ELb1ELb1ELb1ELb0EEENS1_36VarlenDynamicPersistentTileSchedulerILi128ELi48ELi128ELi128ELb1ELb1ELb0ELb0ELb1ELb1EEEEEEEEEvNT_6ParamsE)
        /*0398*/ 	.word	0x000000ff


	//----- nvinfo : EIATTR_FRAME_SIZE
	.align		4
.L_164:
        /*039c*/ 	.byte	0x04, 0x11
        /*039e*/ 	.short	(.L_166 - .L_165)
	.align		4
.L_165:
        /*03a0*/ 	.word	index@($__internal_7_$__cuda_sm70_votesync_ballot)
        /*03a4*/ 	.word	0x00000000


	//----- nvinfo : EIATTR_FRAME_SIZE
	.align		4
.L_166:
        /*03a8*/ 	.byte	0x04, 0x11
        /*03aa*/ 	.short	(.L_168 - .L_167)
	.align		4
.L_167:
        /*03ac*/ 	.word	index@($__internal_6_$__cuda_sm70_shflsync_up_p)
        /*03b0*/ 	.word	0x00000000


	//----- nvinfo : EIATTR_FRAME_SIZE
	.align		4
.L_168:
        /*03b4*/ 	.byte	0x04, 0x11
        /*03b6*/ 	.short	(.L_170 - .L_169)
	.align		4
.L_169:
        /*03b8*/ 	.word	index@($__internal_5_$__cuda_sm70_shflsync_idx_p)
        /*03bc*/ 	.word	0x00000000


	//----- nvinfo : EIATTR_FRAME_SIZE
	.align		4
.L_170:
        /*03c0*/ 	.byte	0x04, 0x11
        /*03c2*/ 	.short	(.L_172 - .L_171)
	.align		4
.L_171:
        /*03c4*/ 	.word	index@($__internal_4_$__cuda_sm70_shflsync_bfly_p)
        /*03c8*/ 	.word	0x00000000


	//----- nvinfo : EIATTR_FRAME_SIZE
	.align		4
.L_172:
        /*03cc*/ 	.byte	0x04, 0x11
        /*03ce*/ 	.short	(.L_174 - .L_173)
	.align		4
.L_173:
        /*03d0*/ 	.word	index@(_ZN7cutlass13device_kernelIN5flash19enable_sm80_to_sm89INS1_16FlashAttnFwdSm80INS1_25CollectiveMainloopFwdSm80ILi4ELi1ELb0EN4cute5tupleIJNS5_1CILi128EEENS7_ILi48EEENS7_ILi96EEEEEELi96ENS_6half_tEfNS_4arch4Sm80ELb0ELb0ELb1ELb1ELb1ELb1ELb1ELb1EEENS1_21CollectiveEpilogueFwdINS6_IJS8_SA_S9_EEENS6_IJNS7_ILi1EEESI_SI_EEESC_SE_Li128ELb1ELb1ELb1ELb0EEENS1_36VarlenDynamicPersistentTileSchedulerILi128ELi48ELi128ELi128ELb1ELb1ELb0ELb0ELb1ELb1EEEEEEEEEvNT_6ParamsE)
        /*03d4*/ 	.word	0x00000130


	//----- nvinfo : EIATTR_REGCOUNT
	.align		4
.L_174:
        /*03d8*/ 	.byte	0x04, 0x2f
        /*03da*/ 	.short	(.L_176 - .L_175)
	.align		4
.L_175:
        /*03dc*/ 	.word	index@(_ZN7cutlass13device_kernelIN5flash19enable_sm80_to_sm89INS1_16FlashAttnFwdSm80INS1_25CollectiveMainloopFwdSm80ILi4ELi1ELb0EN4cute5tupleIJNS5_1CILi128EEENS7_ILi48EEENS7_ILi96EEEEEELi96ENS_6half_tEfNS_4arch4Sm80ELb0ELb0ELb1ELb1ELb1ELb0ELb1ELb1EEENS1_21CollectiveEpilogueFwdINS6_IJS8_SA_S9_EEENS6_IJNS7_ILi1EEESI_SI_EEESC_SE_Li128ELb1ELb1ELb1ELb0EEENS1_36VarlenDynamicPersistentTileSchedulerILi128ELi48ELi128ELi128ELb1ELb1ELb0ELb0ELb1ELb1EEEEEEEEEvNT_6ParamsE)
        /*03e0*/ 	.word	0x000000ff


	//----- nvinfo : EIATTR_FRAME_SIZE
	.align		4
.L_176:
        /*03e4*/ 	.byte	0x04, 0x11
        /*03e6*/ 	.short	(.L_178 - .L_177)
	.align		4
.L_177:
        /*03e8*/ 	.word	index@($__internal_3_$__cuda_sm70_votesync_ballot)
        /*03ec*/ 	.word	0x00000000


	//----- nvinfo : EIATTR_FRAME_SIZE
	.align		4
.L_178:
        /*03f0*/ 	.byte	0x04, 0x11
        /*03f2*/ 	.short	(.L_180 - .L_179)
	.align		4
.L_179:
        /*03f4*/ 	.word	index@($__internal_2_$__cuda_sm70_shflsync_up_p)
        /*03f8*/ 	.word	0x00000000


	//----- nvinfo : EIATTR_FRAME_SIZE
	.align		4
.L_180:
        /*03fc*/ 	.byte	0x04, 0x11
        /*03fe*/ 	.short	(.L_182 - .L_181)
	.align		4
.L_181:
        /*0400*/ 	.word	index@($__internal_1_$__cuda_sm70_shflsync_idx_p)
        /*0404*/ 	.word	0x00000000


	//----- nvinfo : EIATTR_FRAME_SIZE
	.align		4
.L_182:
        /*0408*/ 	.byte	0x04, 0x11
        /*040a*/ 	.short	(.L_184 - .L_183)
	.align		4
.L_183:
        /*040c*/ 	.word	index@($__internal_0_$__cuda_sm70_shflsync_bfly_p)
        /*0410*/ 	.word	0x00000000


	//----- nvinfo : EIATTR_FRAME_SIZE
	.align		4
.L_184:
        /*0414*/ 	.byte	0x04, 0x11
        /*0416*/ 	.short	(.L_186 - .L_185)
	.align		4
.L_185:
        /*0418*/ 	.word	index@(_ZN7cutlass13device_kernelIN5flash19enable_sm80_to_sm89INS1_16FlashAttnFwdSm80INS1_25CollectiveMainloopFwdSm80ILi4ELi1ELb0EN4cute5tupleIJNS5_1CILi128EEENS7_ILi48EEENS7_ILi96EEEEEELi96ENS_6half_tEfNS_4arch4Sm80ELb0ELb0ELb1ELb1ELb1ELb0ELb1ELb1EEENS1_21CollectiveEpilogueFwdINS6_IJS8_SA_S9_EEENS6_IJNS7_ILi1EEESI_SI_EEESC_SE_Li128ELb1ELb1ELb1ELb0EEENS1_36VarlenDynamicPersistentTileSchedulerILi128ELi48ELi128ELi128ELb1ELb1ELb0ELb0ELb1ELb1EEEEEEEEEvNT_6ParamsE)
        /*041c*/ 	.word	0x00000098


	//----- nvinfo : EIATTR_REGCOUNT
	.align		4
.L_186:
        /*0420*/ 	.byte	0x04, 0x2f
        /*0422*/ 	.short	(.L_188 - .L_187)
	.align		4
.L_187:
        /*0424*/ 	.word	index@(_ZN7cutlass13device_kernelIN5flash19enable_sm80_to_sm89INS1_16FlashAttnFwdSm80INS1_25CollectiveMainloopFwdSm80ILi4ELi1ELb0EN4cute5tupleIJNS5_1CILi128EEENS7_ILi64EEENS7_ILi96EEEEEELi96ENS_6half_tEfNS_4arch4Sm80ELb0ELb0ELb1ELb0ELb1ELb0ELb1ELb1EEENS1_21CollectiveEpilogueFwdINS6_IJS8_SA_S9_EEENS6_IJNS7_ILi1EEESI_SI_EEESC_SE_Li128ELb0ELb1ELb1ELb0EEENS1_19SingleTileSchedulerILb0ELb1ELb1ELi128EEEEEEEEEvNT_6ParamsE)
        /*0428*/ 	.word	0x000000ff


	//----- nvinfo : EIATTR_FRAME_SIZE
	.align		4
.L_188:
        /*042c*/ 	.byte	0x04, 0x11
        /*042e*/ 	.short	(.L_190 - .L_189)
	.align		4
.L_189:
        /*0430*/ 	.word	index@(_ZN7cutlass13device_kernelIN5flash19enable_sm80_to_sm89INS1_16FlashAttnFwdSm80INS1_25CollectiveMainloopFwdSm80ILi4ELi1ELb0EN4cute5tupleIJNS5_1CILi128EEENS7_ILi64EEENS7_ILi96EEEEEELi96ENS_6half_tEfNS_4arch4Sm80ELb0ELb0ELb1ELb0ELb1ELb0ELb1ELb1EEENS1_21CollectiveEpilogueFwdINS6_IJS8_SA_S9_EEENS6_IJNS7_ILi1EEESI_SI_EEESC_SE_Li128ELb0ELb1ELb1ELb0EEENS1_19SingleTileSchedulerILb0ELb1ELb1ELi128EEEEEEEEEvNT_6ParamsE)
        /*0434*/ 	.word	0x00000060


	//----- nvinfo : EIATTR_MIN_STACK_SIZE
	.align		4
.L_190:
        /*0438*/ 	.byte	0x04, 0x12
        /*043a*/ 	.short	(.L_192 - .L_191)
	.align		4
.L_191:
        /*043c*/ 	.word	index@(_ZN7cutlass13device_kernelIN5flash19enable_sm80_to_sm89INS1_16FlashAttnFwdSm80INS1_25CollectiveMainloopFwdSm80ILi4ELi1ELb0EN4cute5tupleIJNS5_1CILi128EEENS7_ILi64EEENS7_ILi96EEEEEELi96ENS_6half_tEfNS_4arch4Sm80ELb0ELb0ELb1ELb0ELb1ELb0ELb1ELb1EEENS1_21CollectiveEpilogueFwdINS6_IJS8_SA_S9_EEENS6_IJNS7_ILi1EEESI_SI_EEESC_SE_Li128ELb0ELb1ELb1ELb0EEENS1_19SingleTileSchedulerILb0ELb1ELb1ELi128EEEEEEEEEvNT_6ParamsE)
        /*0440*/ 	.word	0x00000060


	//----- nvinfo : EIATTR_MIN_STACK_SIZE
	.align		4
.L_192:
        /*0444*/ 	.byte	0x04, 0x12
        /*0446*/ 	.short	(.L_194 - .L_193)
	.align		4
.L_193:
        /*0448*/ 	.word	index@(_ZN7cutlass13device_kernelIN5flash19enable_sm80_to_sm89INS1_16FlashAttnFwdSm80INS1_25CollectiveMainloopFwdSm80ILi4ELi1ELb0EN4cute5tupleIJNS5_1CILi128EEENS7_ILi48EEENS7_ILi96EEEEEELi96ENS_6half_tEfNS_4arch4Sm80ELb0ELb0ELb1ELb1ELb1ELb0ELb1ELb1EEENS1_21CollectiveEpilogueFwdINS6_IJS8_SA_S9_EEENS6_IJNS7_ILi1EEESI_SI_EEESC_SE_Li128ELb1ELb1ELb1ELb0EEENS1_36VarlenDynamicPersistentTileSchedulerILi128ELi48ELi128ELi128ELb1ELb1ELb0ELb0ELb1ELb1EEEEEEEEEvNT_6ParamsE)
        /*044c*/ 	.word	0x00000098


	//----- nvinfo : EIATTR_MIN_STACK_SIZE
	.align		4
.L_194:
        /*0450*/ 	.byte	0x04, 0x12
        /*0452*/ 	.short	(.L_196 - .L_195)
	.align		4
.L_195:
        /*0454*/ 	.word	index@(_ZN7cutlass13device_kernelIN5flash19enable_sm80_to_sm89INS1_16FlashAttnFwdSm80INS1_25CollectiveMainloopFwdSm80ILi4ELi1ELb0EN4cute5tupleIJNS5_1CILi128EEENS7_ILi48EEENS7_ILi96EEEEEELi96ENS_6half_tEfNS_4arch4Sm80ELb0ELb0ELb1ELb1ELb1ELb1ELb1ELb1EEENS1_21CollectiveEpilogueFwdINS6_IJS8_SA_S9_EEENS6_IJNS7_ILi1EEESI_SI_EEESC_SE_Li128ELb1ELb1ELb1ELb0EEENS1_36VarlenDynamicPersistentTileSchedulerILi128ELi48ELi128ELi128ELb1ELb1ELb0ELb0ELb1ELb1EEEEEEEEEvNT_6ParamsE)
        /*0458*/ 	.word	0x00000130


	//----- nvinfo : EIATTR_MIN_STACK_SIZE
	.align		4
.L_196:
        /*045c*/ 	.byte	0x04, 0x12
        /*045e*/ 	.short	(.L_198 - .L_197)
	.align		4
.L_197:
        /*0460*/ 	.word	index@(_ZN7cutlass13device_kernelIN5flash19enable_sm80_to_sm89INS1_16FlashAttnFwdSm80INS1_25CollectiveMainloopFwdSm80ILi4ELi1ELb0EN4cute5tupleIJNS5_1CILi128EEENS7_ILi48EEENS7_ILi96EEEEEELi96ENS_6half_tEfNS_4arch4Sm80ELb0ELb1ELb1ELb0ELb1ELb0ELb1ELb1EEENS1_21CollectiveEpilogueFwdINS6_IJS8_SA_S9_EEENS6_IJNS7_ILi1EEESI_SI_EEESC_SE_Li128ELb0ELb1ELb1ELb0EEENS1_19SingleTileSchedulerILb0ELb1ELb1ELi128EEEEEEEEEvNT_6ParamsE)
        /*0464*/ 	.word	0x00000000


	//----- nvinfo : EIATTR_MIN_STACK_SIZE
	.align		4
.L_198:
        /*0468*/ 	.byte	0x04, 0x12
        /*046a*/ 	.short	(.L_200 - .L_199)
	.align		4
.L_199:
        /*046c*/ 	.word	index@(_ZN7cutlass13device_kernelIN5flash19enable_sm80_to_sm89INS1_16FlashAttnFwdSm80INS1_25CollectiveMainloopFwdSm80ILi4ELi1ELb0EN4cute5tupleIJNS5_1CILi128EEENS7_ILi48EEENS7_ILi96EEEEEELi96ENS_6half_tEfNS_4arch4Sm80ELb0ELb1ELb1ELb1ELb1ELb0ELb1ELb1EEENS1_21CollectiveEpilogueFwdINS6_IJS8_SA_S9_EEENS6_IJNS7_ILi1EEESI_SI_EEESC_SE_Li128ELb1ELb1ELb1ELb0EEENS1_36VarlenDynamicPersistentTileSchedulerILi128ELi48ELi128ELi128ELb1ELb1ELb0ELb1ELb0ELb1EEEEEEEEEvNT_6ParamsE)
        /*0470*/ 	.word	0x00000038


	//----- nvinfo : EIATTR_MIN_STACK_SIZE
	.align		4
.L_200:
        /*0474*/ 	.byte	0x04, 0x12
        /*0476*/ 	.short	(.L_202 - .L_201)
	.align		4
.L_201:
        /*0478*/ 	.word	index@(_ZN7cutlass13device_kernelIN5flash19enable_sm80_to_sm89INS1_16FlashAttnFwdSm80INS1_25CollectiveMainloopFwdSm80ILi4ELi1ELb0EN4cute5tupleIJNS5_1CILi128EEENS7_ILi48EEENS7_ILi96EEEEEELi96ENS_6half_tEfNS_4arch4Sm80ELb0ELb1ELb1ELb1ELb1ELb1ELb1ELb1EEENS1_21CollectiveEpilogueFwdINS6_IJS8_SA_S9_EEENS6_IJNS7_ILi1EEESI_SI_EEESC_SE_Li128ELb1ELb1ELb1ELb0EEENS1_36VarlenDynamicPersistentTileSchedulerILi128ELi48ELi128ELi128ELb1ELb1ELb0ELb1ELb0ELb1EEEEEEEEEvNT_6ParamsE)
        /*047c*/ 	.word	0x000000f0


	//----- nvinfo : EIATTR_MIN_STACK_SIZE
	.align		4
.L_202:
        /*0480*/ 	.byte	0x04, 0x12
        /*0482*/ 	.short	(.L_204 - .L_203)
	.align		4
.L_203:
        /*0484*/ 	.word	index@(_ZN7cutlass13device_kernelIN5flash19enable_sm80_to_sm89INS1_16FlashAttnFwdSm80INS1_25CollectiveMainloopFwdSm80ILi4ELi1ELb0EN4cute5tupleIJNS5_1CILi128EEENS7_ILi64EEENS7_ILi96EEEEEELi96ENS_6half_tEfNS_4arch4Sm80ELb1ELb0ELb1ELb0ELb1ELb0ELb1ELb1EEENS1_21CollectiveEpilogueFwdINS6_IJS8_SA_S9_EEENS6_IJNS7_ILi1EEESI_SI_EEESC_SE_Li128ELb0ELb1ELb1ELb0EEENS1_30DynamicPersistentTileSchedulerILi128ELi128ELb1ELb1ELb0EEEEEEEEEvNT_6ParamsE)
        /*0488*/ 	.word	0x000000c0


	//----- nvinfo : EIATTR_MIN_STACK_SIZE
	.align		4
.L_204:
        /*048c*/ 	.byte	0x04, 0x12
        /*048e*/ 	.short	(.L_206 - .L_205)
	.align		4
.L_205:
        /*0490*/ 	.word	index@(_ZN7cutlass13device_kernelIN5flash19enable_sm80_to_sm89INS1_16FlashAttnFwdSm80INS1_25CollectiveMainloopFwdSm80ILi4ELi1ELb0EN4cute5tupleIJNS5_1CILi128EEENS7_ILi48EEENS7_ILi96EEEEEELi96ENS_6half_tEfNS_4arch4Sm80ELb1ELb0ELb1ELb1ELb1ELb0ELb1ELb1EEENS1_21CollectiveEpilogueFwdINS6_IJS8_SA_S9_EEENS6_IJNS7_ILi1EEESI_SI_EEESC_SE_Li128ELb1ELb1ELb1ELb0EEENS1_36VarlenDynamicPersistentTileSchedulerILi128ELi48ELi128ELi128ELb1ELb1ELb0ELb1ELb1ELb1EEEEEEEEEvNT_6ParamsE)
        /*0494*/ 	.word	0x00000040


	//----- nvinfo : EIATTR_MIN_STACK_SIZE
	.align		4
.L_206:
        /*0498*/ 	.byte	0x04, 0x12
        /*049a*/ 	.short	(.L_208 - .L_207)
	.align		4
.L_207:
        /*049c*/ 	.word	index@(_ZN7cutlass13device_kernelIN5flash19enable_sm80_to_sm89INS1_16FlashAttnFwdSm80INS1_25CollectiveMainloopFwdSm80ILi4ELi1ELb0EN4cute5tupleIJNS5_1CILi128EEENS7_ILi48EEENS7_ILi96EEEEEELi96ENS_6half_tEfNS_4arch4Sm80ELb1ELb0ELb1ELb1ELb1ELb1ELb1ELb1EEENS1_21CollectiveEpilogueFwdINS6_IJS8_SA_S9_EEENS6_IJNS7_ILi1EEESI_SI_EEESC_SE_Li128ELb1ELb1ELb1ELb0EEENS1_36VarlenDynamicPersistentTileSchedulerILi128ELi48ELi128ELi128ELb1ELb1ELb0ELb1ELb1ELb1EEEEEEEEEvNT_6ParamsE)
        /*04a0*/ 	.word	0x00000150


	//----- nvinfo : EIATTR_MIN_STACK_SIZE
	.align		4
.L_208:
        /*04a4*/ 	.byte	0x04, 0x12
        /*04a6*/ 	.short	(.L_210 - .L_209)
	.align		4
.L_209:
        /*04a8*/ 	.word	index@(_ZN7cutlass13device_kernelIN5flash19enable_sm80_to_sm89INS1_16FlashAttnFwdSm80INS1_25CollectiveMainloopFwdSm80ILi4ELi1ELb0EN4cute5tupleIJNS5_1CILi128EEENS7_ILi64EEENS7_ILi96EEEEEELi96ENS_6half_tEfNS_4arch4Sm80ELb0ELb0ELb0ELb0ELb1ELb0ELb1ELb1EEENS1_21CollectiveEpilogueFwdINS6_IJS8_SA_S9_EEENS6_IJNS7_ILi1EEESI_SI_EEESC_SE_Li128ELb0ELb1ELb1ELb0EEENS1_19SingleTileSchedulerILb0ELb1ELb1ELi128EEEEEEEEEvNT_6ParamsE)
        /*04ac*/ 	.word	0x00000028


	//----- nvinfo : EIATTR_MIN_STACK_SIZE
	.align		4
.L_210:
        /*04b0*/ 	.byte	0x04, 0x12
        /*04b2*/ 	.short	(.L_212 - .L_211)
	.align		4
.L_211:
        /*04b4*/ 	.word	index@(_ZN7cutlass13device_kernelIN5flash19enable_sm80_to_sm89INS1_16FlashAttnFwdSm80INS1_25CollectiveMainloopFwdSm80ILi4ELi1ELb0EN4cute5tupleIJNS5_1CILi128EEENS7_ILi48EEENS7_ILi96EEEEEELi96ENS_6half_tEfNS_4arch4Sm80ELb0ELb0ELb0ELb1ELb1ELb0ELb1ELb1EEENS1_21CollectiveEpilogueFwdINS6_IJS8_SA_S9_EEENS6_IJNS7_ILi1EEESI_SI_EEESC_SE_Li128ELb1ELb1ELb1ELb0EEENS1_36VarlenDynamicPersistentTileSchedulerILi128ELi48ELi128ELi128ELb1ELb1ELb0ELb0ELb1ELb1EEEEEEEEEvNT_6ParamsE)
        /*04b8*/ 	.word	0x00000068


	//----- nvinfo : EIATTR_MIN_STACK_SIZE
	.align		4
.L_212:
        /*04bc*/ 	.byte	0x04, 0x12
        /*04be*/ 	.short	(.L_214 - .L_213)
	.align		4
.L_213:
        /*04c0*/ 	.word	index@(_ZN7cutlass13device_kernelIN5flash19enable_sm80_to_sm89INS1_16FlashAttnFwdSm80INS1_25CollectiveMainloopFwdSm80ILi4ELi1ELb0EN4cute5tupleIJNS5_1CILi128EEENS7_ILi48EEENS7_ILi96EEEEEELi96ENS_6half_tEfNS_4arch4Sm80ELb0ELb0ELb0ELb1ELb1ELb1ELb1ELb1EEENS1_21CollectiveEpilogueFwdINS6_IJS8_SA_S9_EEENS6_IJNS7_ILi1EEESI_SI_EEESC_SE_Li128ELb1ELb1ELb1ELb0EEENS1_36VarlenDynamicPersistentTileSchedulerILi128ELi48ELi128ELi128ELb1ELb1ELb0ELb0ELb1ELb1EEEEEEEEEvNT_6ParamsE)
        /*04c4*/ 	.word	0x00000138


	//----- nvinfo : EIATTR_MIN_STACK_SIZE
	.align		4
.L_214:
        /*04c8*/ 	.byte	0x04, 0x12
        /*04ca*/ 	.short	(.L_216 - .L_215)
	.align		4
.L_215:
        /*04cc*/ 	.word	index@(_ZN7cutlass13device_kernelIN5flash19enable_sm80_to_sm89INS1_16FlashAttnFwdSm80INS1_25CollectiveMainloopFwdSm80ILi4ELi1ELb0EN4cute5tupleIJNS5_1CILi128EEENS7_ILi48EEENS7_ILi96EEEEEELi96ENS_6half_tEfNS_4arch4Sm80ELb0ELb1ELb0ELb0ELb1ELb0ELb1ELb1EEENS1_21CollectiveEpilogueFwdINS6_IJS8_SA_S9_EEENS6_IJNS7_ILi1EEESI_SI_EEESC_SE_Li128ELb0ELb1ELb1ELb0EEENS1_19SingleTileSchedulerILb0ELb1ELb1ELi128EEEEEEEEEvNT_6ParamsE)
        /*04d0*/ 	.word	0x00000000


	//----- nvinfo : EIATTR_MIN_STACK_SIZE
	.align		4
.L_216:
        /*04d4*/ 	.byte	0x04, 0x12
        /*04d6*/ 	.short	(.L_218 - .L_217)
	.align		4
.L_217:
        /*04d8*/ 	.word	index@(_ZN7cutlass13device_kernelIN5flash19enable_sm80_to_sm89INS1_16FlashAttnFwdSm80INS1_25CollectiveMainloopFwdSm80ILi4ELi1ELb0EN4cute5tupleIJNS5_1CILi128EEENS7_ILi48EEENS7_ILi96EEEEEELi96ENS_6half_tEfNS_4arch4Sm80ELb0ELb1ELb0ELb1ELb1ELb0ELb1ELb1EEENS1_21CollectiveEpilogueFwdINS6_IJS8_SA_S9_EEENS6_IJNS7_ILi1EEESI_SI_EEESC_SE_Li128ELb1ELb1ELb1ELb0EEENS1_36VarlenDynamicPersistentTileSchedulerILi128ELi48ELi128ELi128ELb1ELb1ELb0ELb1ELb0ELb1EEEEEEEEEvNT_6ParamsE)
        /*04dc*/ 	.word	0x00000040


	//----- nvinfo : EIATTR_MIN_STACK_SIZE
	.align		4
.L_218:
        /*04e0*/ 	.byte	0x04, 0x12
        /*04e2*/ 	.short	(.L_220 - .L_219)
	.align		4
.L_219:
        /*04e4*/ 	.word	index@(_ZN7cutlass13device_kernelIN5flash19enable_sm80_to_sm89INS1_16FlashAttnFwdSm80INS1_25CollectiveMainloopFwdSm80ILi4ELi1ELb0EN4cute5tupleIJNS5_1CILi128EEENS7_ILi48EEENS7_ILi96EEEEEELi96ENS_6half_tEfNS_4arch4Sm80ELb0ELb1ELb0ELb1ELb1ELb1ELb1ELb1EEENS1_21CollectiveEpilogueFwdINS6_IJS8_SA_S9_EEENS6_IJNS7_ILi1EEESI_SI_EEESC_SE_Li128ELb1ELb1ELb1ELb0EEENS1_36VarlenDynamicPersistentTileSchedulerILi128ELi48ELi128ELi128ELb1ELb1ELb0ELb1ELb0ELb1EEEEEEEEEvNT_6ParamsE)
        /*04e8*/ 	.word	0x000000e8


	//----- nvinfo : EIATTR_MIN_STACK_SIZE
	.align		4
.L_220:
        /*04ec*/ 	.byte	0x04, 0x12
        /*04ee*/ 	.short	(.L_222 - .L_221)
	.align		4
.L_221:
        /*04f0*/ 	.word	index@(_ZN7cutlass13device_kernelIN5flash19enable_sm80_to_sm89INS1_16FlashAttnFwdSm80INS1_25CollectiveMainloopFwdSm80ILi4ELi1ELb0EN4cute5tupleIJNS5_1CILi128EEENS7_ILi64EEENS7_ILi96EEEEEELi96ENS_6half_tEfNS_4arch4Sm80ELb1ELb0ELb0ELb0ELb1ELb0ELb1ELb1EEENS1_21CollectiveEpilogueFwdINS6_IJS8_SA_S9_EEENS6_IJNS7_ILi1EEESI_SI_EEESC_SE_Li128ELb0ELb1ELb1ELb0EEENS1_30DynamicPersistentTileSchedulerILi128ELi128ELb1ELb1ELb0EEEEEEEEEvNT_6ParamsE)
        /*04f4*/ 	.word	0x000000c0


	//----- nvinfo : EIATTR_MIN_STACK_SIZE
	.align		4
.L_222:
        /*04f8*/ 	.byte	0x04, 0x12
        /*04fa*/ 	.short	(.L_224 - .L_223)
	.align		4
.L_223:
        /*04fc*/ 	.word	index@(_ZN7cutlass13device_kernelIN5flash19enable_sm80_to_sm89INS1_16FlashAttnFwdSm80INS1_25CollectiveMainloopFwdSm80ILi4ELi1ELb0EN4cute5tupleIJNS5_1CILi128EEENS7_ILi48EEENS7_ILi96EEEEEELi96ENS_6half_tEfNS_4arch4Sm80ELb1ELb0ELb0ELb1ELb1ELb0ELb1ELb1EEENS1_21CollectiveEpilogueFwdINS6_IJS8_SA_S9_EEENS6_IJNS7_ILi1EEESI_SI_EEESC_SE_Li128ELb1ELb1ELb1ELb0EEENS1_36VarlenDynamicPersistentTileSchedulerILi128ELi48ELi128ELi128ELb1ELb1ELb0ELb1ELb1ELb1EEEEEEEEEvNT_6ParamsE)
        /*0500*/ 	.word	0x00000028


	//----- nvinfo : EIATTR_MIN_STACK_SIZE
	.align		4
.L_224:
        /*0504*/ 	.byte	0x04, 0x12
        /*0506*/ 	.short	(.L_226 - .L_225)
	.align		4
.L_225:
        /*0508*/ 	.word	index@(_ZN7cutlass13device_kernelIN5flash19enable_sm80_to_sm89INS1_16FlashAttnFwdSm80INS1_25CollectiveMainloopFwdSm80ILi4ELi1ELb0EN4cute5tupleIJNS5_1CILi128EEENS7_ILi48EEENS7_ILi96EEEEEELi96ENS_6half_tEfNS_4arch4Sm80ELb1ELb0ELb0ELb1ELb1ELb1ELb1ELb1EEENS1_21CollectiveEpilogueFwdINS6_IJS8_SA_S9_EEENS6_IJNS7_ILi1EEESI_SI_EEESC_SE_Li128ELb1ELb1ELb1ELb0EEENS1_36VarlenDynamicPersistentTileSchedulerILi128ELi48ELi128ELi128ELb1ELb1ELb0ELb1ELb1ELb1EEEEEEEEEvNT_6ParamsE)
        /*050c*/ 	.word	0x00000150
.L_226:


//--------------------- .nv.info._ZN7cutlass13device_kernelIN5flash19enable_sm80_to_sm89INS1_16FlashAttnFwdSm80INS1_25CollectiveMainloopFwdSm80ILi4ELi1ELb0EN4cute5tupleIJNS5_1CILi128EEENS7_ILi64EEENS7_ILi96EEEEEELi96ENS_6half_tEfNS_4arch4Sm80ELb0ELb0ELb1ELb0ELb1ELb0ELb1ELb1EEENS1_21CollectiveEpilogueFwdINS6_IJS8_SA_S9_EEENS6_IJNS7_ILi1EEESI_SI_EEESC_SE_Li128ELb0ELb1ELb1ELb0EEENS1_19SingleTileSchedulerILb0ELb1ELb1ELi128EEEEEEEEEvNT_6ParamsE --------------------------
	.section	.nv.info._ZN7cutlass13device_kernelIN5flash19enable_sm80_to_sm89INS1_16FlashAttnFwdSm80INS1_25CollectiveMainloopFwdSm80ILi4ELi1ELb0EN4cute5tupleIJNS5_1CILi128EEENS7_ILi64EEENS7_ILi96EEEEEELi96ENS_6half_tEfNS_4arch4Sm80ELb0ELb0ELb1ELb0ELb1ELb0ELb1ELb1EEENS1_21CollectiveEpilogueFwdINS6_IJS8_SA_S9_EEENS6_IJNS7_ILi1EEESI_SI_EEESC_SE_Li128ELb0ELb1ELb1ELb0EEENS1_19SingleTileSchedulerILb0ELb1ELb1ELi128EEEEEEEEEvNT_6ParamsE,"",@"SHT_CUDA_INFO"
	.sectionflags	@""
	.align	4


	//----- nvinfo : EIATTR_CUDA_API_VERSION
	.align		4
        /*0000*/ 	.byte	0x04, 0x37
        /*0002*/ 	.short	(.L_228 - .L_227)
.L_227:
        /*0004*/ 	.word	0x00000082


	//----- nvinfo : EIATTR_SW2861232_WAR
	.align		4
.L_228:
        /*0008*/ 	.byte	0x01, 0x35
	.zero		2


	//----- nvinfo : EIATTR_PARAM_CBANK
	.align		4
        /*000c*/ 	.byte	0x04, 0x0a
        /*000e*/ 	.short	(.L_230 - .L_229)
	.align		4
.L_229:
        /*0010*/ 	.word	index@(.nv.constant0._ZN7cutlass13device_kernelIN5flash19enable_sm80_to_sm89INS1_16FlashAttnFwdSm80INS1_25CollectiveMainloopFwdSm80ILi4ELi1ELb0EN4cute5tupleIJNS5_1CILi128EEENS7_ILi64EEENS7_ILi96EEEEEELi96ENS_6half_tEfNS_4arch4Sm80ELb0ELb0ELb1ELb0ELb1ELb0ELb1ELb1EEENS1_21CollectiveEpilogueFwdINS6_IJS8_SA_S9_EEENS6_IJNS7_ILi1EEESI_SI_EEESC_SE_Li128ELb0ELb1ELb1ELb0EEENS1_19SingleTileSchedulerILb0ELb1ELb1ELi128EEEEEEEEEvNT_6ParamsE)
        /*0014*/ 	.short	0x0160
        /*0016*/ 	.short	0x0418


	//----- nvinfo : EIATTR_CBANK_PARAM_SIZE
	.align		4
.L_230:
        /*0018*/ 	.byte	0x03, 0x19
        /*001a*/ 	.short	0x0418


	//----- nvinfo : EIATTR_KPARAM_INFO
	.align		4
        /*001c*/ 	.byte	0x04, 0x17
        /*001e*/ 	.short	(.L_232 - .L_231)
.L_231:
        /*0020*/ 	.word	0x00000000
        /*0024*/ 	.short	0x0000
        /*0026*/ 	.short	0x0000
        /*0028*/ 	.byte	0x00, 0xf0, 0x61, 0x10


	//----- nvinfo : EIATTR_MAXREG_COUNT
	.align		4
.L_232:
        /*002c*/ 	.byte	0x03, 0x1b
        /*002e*/ 	.short	0x00ff


	//----- nvinfo : EIATTR_NUM_BARRIERS
	.align		4
        /*0030*/ 	.byte	0x02, 0x4c
        /*0032*/ 	.byte	0x02
	.zero		1


	//----- nvinfo : EIATTR_ANNOTATIONS
	.align		4
        /*0034*/ 	.byte	0x04, 0x55
        /*0036*/ 	.short	(.L_234 - .L_233)


	//   ....[0]....
.L_233:
        /*0038*/ 	.word	0x00000001
        /*003c*/ 	.byte	0x90, 0x00, 0x00, 0x00, 0x01, 0x00, 0x00, 0x00, 0xf0, 0x00, 0x00, 0x00, 0x01, 0x00, 0x00, 0x00
        /* <DEDUP_REMOVED lines=24> */
        /*01cc*/ 	.byte	0x50, 0x9b, 0x00, 0x00, 0x01, 0x00, 0x00, 0x00, 0x00, 0xb6, 0x00, 0x00


	//----- nvinfo : EIATTR_MERCURY_ISA_VERSION
	.align		4
.L_234:
        /*01d8*/ 	.byte	0x03, 0x5f
        /*01da*/ 	.short	0x0000


	//----- nvinfo : EIATTR_COOP_GROUP_MASK_REGIDS
	.align		4
        /*01dc*/ 	.byte	0x04, 0x29
        /*01de*/ 	.short	(.L_236 - .L_235)


	//   ....[0]....
.L_235:
        /*01e0*/ 	.word	0xffffffff


	//   ....[1]....
        /*01e4*/ 	.word	0xffffffff


	//   ....[2]....
        /*01e8*/ 	.word	0xffffffff


	//   ....[3]....
        /*01ec*/ 	.word	0xffffffff


	//   ....[4]....
        /*01f0*/ 	.word	0xffffffff


	//   ....[5]....
        /*01f4*/ 	.word	0xffffffff


	//   ....[6]....
        /*01f8*/ 	.word	0xffffffff


	//   ....[7]....
        /*01fc*/ 	.word	0xffffffff


	//   ....[8]....
        /*0200*/ 	.word	0xffffffff


	//   ....[9]....
        /*0204*/ 	.word	0xffffffff


	//   ....[10]....
        /*0208*/ 	.word	0xffffffff


	//   ....[11]....
        /*020c*/ 	.word	0xffffffff


	//   ....[12]....
        /*0210*/ 	.word	0xffffffff


	//   ....[13]....
        /*0214*/ 	.word	0xffffffff


	//   ....[14]....
        /*0218*/ 	.word	0xffffffff


	//   ....[15]....
        /*021c*/ 	.word	0xffffffff


	//   ....[16]....
        /*0220*/ 	.word	0xffffffff


	//   ....[17]....
        /*0224*/ 	.word	0xffffffff


	//   ....[18]....
        /*0228*/ 	.word	0xffffffff


	//   ....[19]....
        /*022c*/ 	.word	0xffffffff


	//   ....[20]....
        /*0230*/ 	.word	0xffffffff


	//   ....[21]....
        /*0234*/ 	.word	0xffffffff


	//   ....[22]....
        /*0238*/ 	.word	0xffffffff


	//   ....[23]....
        /*023c*/ 	.word	0xffffffff


	//   ....[24]....
        /*0240*/ 	.word	0xffffffff


	//   ....[25]....
        /*0244*/ 	.word	0xffffffff


	//   ....[26]....
        /*0248*/ 	.word	0xffffffff


	//   ....[27]....
        /*024c*/ 	.word	0xffffffff


	//   ....[28]....
        /*0250*/ 	.word	0xffffffff


	//   ....[29]....
        /*0254*/ 	.word	0xffffffff


	//   ....[30]....
        /*0258*/ 	.word	0xffffffff


	//   ....[31]....
        /*025c*/ 	.word	0xffffffff


	//   ....[32]....
        /*0260*/ 	.word	0xffffffff


	//   ....[33]....
        /*0264*/ 	.word	0xffffffff


	//   ....[34]....
        /*0268*/ 	.word	0xffffffff


	//   ....[35]....
        /*026c*/ 	.word	0xffffffff


	//   ....[36]....
        /*0270*/ 	.word	0xffffffff


	//   ....[37]....
        /*0274*/ 	.word	0xffffffff


	//   ....[38]....
        /*0278*/ 	.word	0xffffffff


	//   ....[39]....
        /*027c*/ 	.word	0xffffffff


	//   ....[40]....
        /*0280*/ 	.word	0xffffffff


	//   ....[41]....
        /*0284*/ 	.word	0xffffffff


	//   ....[42]....
        /*0288*/ 	.word	0xffffffff


	//   ....[43]....
        /*028c*/ 	.word	0xffffffff


	//   ....[44]....
        /*0290*/ 	.word	0xffffffff


	//   ....[45]....
        /*0294*/ 	.word	0xffffffff


	//   ....[46]....
        /*0298*/ 	.word	0xffffffff


	//   ....[47]....
        /*029c*/ 	.word	0xffffffff


	//   ....[48]....
        /*02a0*/ 	.word	0xffffffff


	//   ....[49]....
        /*02a4*/ 	.word	0xffffffff


	//   ....[50]....
        /*02a8*/ 	.word	0xffffffff


	//   ....[51]....
        /*02ac*/ 	.word	0xffffffff


	//   ....[52]....
        /*02b0*/ 	.word	0xffffffff


	//   ....[53]....
        /*02b4*/ 	.word	0xffffffff


	//   ....[54]....
        /*02b8*/ 	.word	0xffffffff


	//   ....[55]....
        /*02bc*/ 	.word	0xffffffff


	//   ....[56]....
        /*02c0*/ 	.word	0xffffffff


	//   ....[57]....
        /*02c4*/ 	.word	0xffffffff


	//   ....[58]....
        /*02c8*/ 	.word	0xffffffff


	//   ....[59]....
        /*02cc*/ 	.word	0xffffffff


	//   ....[60]....
        /*02d0*/ 	.word	0xffffffff


	//   ....[61]....
        /*02d4*/ 	.word	0xffffffff


	//   ....[62]....
        /*02d8*/ 	.word	0xffffffff


	//   ....[63]....
        /*02dc*/ 	.word	0xffffffff


	//   ....[64]....
        /*02e0*/ 	.word	0xffffffff


	//   ....[65]....
        /*02e4*/ 	.word	0xffffffff


	//   ....[66]....
        /*02e8*/ 	.word	0xffffffff


	//   ....[67]....
        /*02ec*/ 	.word	0xffffffff


	//   ....[68]....
        /*02f0*/ 	.word	0xffffffff


	//----- nvinfo : EIATTR_COOP_GROUP_INSTR_OFFSETS
	.align		4
.L_236:
        /*02f4*/ 	.byte	0x04, 0x28
        /*02f6*/ 	.short	(.L_238 - .L_237)


	//   ....[0]....
.L_237:
        /*02f8*/ 	.word	0x00000060


	//   ....[1]....
        /*02fc*/ 	.word	0x00000ce0


	//   ....[2]....
        /*0300*/ 	.word	0x00000d10


	//   ....[3]....
        /*0304*/ 	.word	0x00000ec0


	//   ....[4]....
        /*0308*/ 	.word	0x00000ef0


	//   ....[5]....
        /*030c*/ 	.word	0x00001010


	//   ....[6]....
        /*0310*/ 	.word	0x00001040


	//   ....[7]....
        /*0314*/ 	.word	0x00001160


	//   ....[8]....
        /*0318*/ 	.word	0x000011a0


	//   ....[9]....
        /*031c*/ 	.word	0x000016e0


	//   ....[10]....
        /*0320*/ 	.word	0x00001710


	//   ....[11]....
        /*0324*/ 	.word	0x000017f0


	//   ....[12]....
        /*0328*/ 	.word	0x00001830


	//   ....[13]....
        /*032c*/ 	.word	0x00001860


	//   ....[14]....
        /*0330*/ 	.word	0x00001870


	//   ....[15]....
        /*0334*/ 	.word	0x00001930


	//   ....[16]....
        /*0338*/ 	.word	0x00001960


	//   ....[17]....
        /*033c*/ 	.word	0x00003070


	//   ....[18]....
        /*0340*/ 	.word	0x00003080


	//   ....[19]....
        /*0344*/ 	.word	0x00003090


	//   ....[20]....
        /*0348*/ 	.word	0x000030a0


	//   ....[21]....
        /*034c*/ 	.word	0x00003940


	//   ....[22]....
        /*0350*/ 	.word	0x00003a40


	//   ....[23]....
        /*0354*/ 	.word	0x00003aa0


	//   ....[24]....
        /*0358*/ 	.word	0x00003b80


	//   ....[25]....
        /*035c*/ 	.word	0x00003bb0


	//   ....[26]....
        /*0360*/ 	.word	0x00003cf0


	//   ....[27]....
        /*0364*/ 	.word	0x00003d10


	//   ....[28]....
        /*0368*/ 	.word	0x00003e40


	//   ....[29]....
        /*036c*/ 	.word	0x000057c0


	//   ....[30]....
        /*0370*/ 	.word	0x000057d0


	//   ....[31]....
        /*0374*/ 	.word	0x000057e0


	//   ....[32]....
        /*0378*/ 	.word	0x000057f0


	//   ....[33]....
        /*037c*/ 	.word	0x00005d20


	//   ....[34]....
        /*0380*/ 	.word	0x00005d40


	//   ....[35]....
        /*0384*/ 	.word	0x00005d60


	//   ....[36]....
        /*0388*/ 	.word	0x00005d80


	//   ....[37]....
        /*038c*/ 	.word	0x00006f00


	//   ....[38]....
        /*0390*/ 	.word	0x00007010


	//   ....[39]....
        /*0394*/ 	.word	0x00007050


	//   ....[40]....
        /*0398*/ 	.word	0x000070d0


	//   ....[41]....
        /*039c*/ 	.word	0x00007100


	//   ....[42]....
        /*03a0*/ 	.word	0x00007120


	//   ....[43]....
        /*03a4*/ 	.word	0x00007260


	//   ....[44]....
        /*03a8*/ 	.word	0x000076d0


	//   ....[45]....
        /*03ac*/ 	.word	0x00009240


	//   ....[46]....
        /*03b0*/ 	.word	0x00009250


	//   ....[47]....
        /*03b4*/ 	.word	0x00009260


	//   ....[48]....
        /*03b8*/ 	.word	0x00009270


	//   ....[49]....
        /*03bc*/ 	.word	0x000092a0


	//   ....[50]....
        /*03c0*/ 	.word	0x000092c0


	//   ....[51]....
        /*03c4*/ 	.word	0x000092e0


	//   ....[52]....
        /*03c8*/ 	.word	0x000092f0


	//   ....[53]....
        /*03cc*/ 	.word	0x0000a0d0


	//   ....[54]....
        /*03d0*/ 	.word	0x0000a120


	//   ....[55]....
        /*03d4*/ 	.word	0x0000a150


	//   ....[56]....
        /*03d8*/ 	.word	0x0000a180


	//   ....[57]....
        /*03dc*/ 	.word	0x0000a1b0


	//   ....[58]....
        /*03e0*/ 	.word	0x0000a1e0


	//   ....[59]....
        /*03e4*/ 	.word	0x0000a210


	//   ....[60]....
        /*03e8*/ 	.word	0x0000a230


	//   ....[61]....
        /*03ec*/ 	.word	0x0000a250


	//   ....[62]....
        /*03f0*/ 	.word	0x0000a260


	//   ....[63]....
        /*03f4*/ 	.word	0x0000a790


	//   ....[64]....
        /*03f8*/ 	.word	0x0000a7b0


	//   ....[65]....
        /*03fc*/ 	.word	0x0000ac30


	//   ....[66]....
        /*0400*/ 	.word	0x0000ac50


	//   ....[67]....
        /*0404*/ 	.word	0x0000b0d0


	//   ....[68]....
        /*0408*/ 	.word	0x0000b0e0


	//----- nvinfo : EIATTR_EXIT_INSTR_OFFSETS
	.align		4
.L_238:
        /*040c*/ 	.byte	0x04, 0x1c
        /*040e*/ 	.short	(.L_240 - .L_239)


	//   ....[0]....
.L_239:
        /*0410*/ 	.word	0x000001b0


	//   ....[1]....
        /*0414*/ 	.word	0x0000b0f0


	//   ....[2]....
        /*0418*/ 	.word	0x0000b510


	//   ....[3]....
        /*041c*/ 	.word	0x0000b560


	//   ....[4]....
        /*0420*/ 	.word	0x0000b590


	//   ....[5]....
        /*0424*/ 	.word	0x0000b5f0


	//   ....[6]....
        /*0428*/ 	.word	0x0000b850


	//----- nvinfo : EIATTR_CTAIDZ_USED
	.align		4
.L_240:
        /*042c*/ 	.byte	0x01, 0x04
	.zero		2


	//----- nvinfo : EIATTR_MAX_THREADS
	.align		4
        /*0430*/ 	.byte	0x04, 0x05
        /*0432*/ 	.short	(.L_242 - .L_241)
.L_241:
        /*0434*/ 	.word	0x00000080
        /*0438*/ 	.word	0x00000001
        /*043c*/ 	.word	0x00000001


	//----- nvinfo : EIATTR_CRS_STACK_SIZE
	.align		4
.L_242:
        /*0440*/ 	.byte	0x04, 0x1e
        /*0442*/ 	.short	(.L_244 - .L_243)
.L_243:
        /*0444*/ 	.word	0x00000000
.L_244:


//--------------------- .nv.info._ZN7cutlass13device_kernelIN5flash19enable_sm80_to_sm89INS1_16FlashAttnFwdSm80INS1_25CollectiveMainloopFwdSm80ILi4ELi1ELb0EN4cute5tupleIJNS5_1CILi128EEENS7_ILi48EEENS7_ILi96EEEEEELi96ENS_6half_tEfNS_4arch4Sm80ELb0ELb0ELb1ELb1ELb1ELb0ELb1ELb1EEENS1_21CollectiveEpilogueFwdINS6_IJS8_SA_S9_EEENS6_IJNS7_ILi1EEESI_SI_EEESC_SE_Li128ELb1ELb1ELb1ELb0EEENS1_36VarlenDynamicPersistentTileSchedulerILi128ELi48ELi128ELi128ELb1ELb1ELb0ELb0ELb1ELb1EEEEEEEEEvNT_6ParamsE --------------------------
	.section	.nv.info._ZN7cutlass13device_kernelIN5flash19enable_sm80_to_sm89INS1_16FlashAttnFwdSm80INS1_25CollectiveMainloopFwdSm80ILi4ELi1ELb0EN4cute5tupleIJNS5_1CILi128EEENS7_ILi48EEENS7_ILi96EEEEEELi96ENS_6half_tEfNS_4arch4Sm80ELb0ELb0ELb1ELb1ELb1ELb0ELb1ELb1EEENS1_21CollectiveEpilogueFwdINS6_IJS8_SA_S9_EEENS6_IJNS7_ILi1EEESI_SI_EEESC_SE_Li128ELb1ELb1ELb1ELb0EEENS1_36VarlenDynamicPersistentTileSchedulerILi128ELi48ELi128ELi128ELb1ELb1ELb0ELb0ELb1ELb1EEEEEEEEEvNT_6ParamsE,"",@"SHT_CUDA_INFO"
	.sectionflags	@""
	.align	4


	//----- nvinfo : EIATTR_CUDA_API_VERSION
	.align		4
        /*0000*/ 	.byte	0x04, 0x37
        /*0002*/ 	.short	(.L_246 - .L_245)
.L_245:
        /*0004*/ 	.word	0x00000082


	//----- nvinfo : EIATTR_SW2861232_WAR
	.align		4
.L_246:
        /*0008*/ 	.byte	0x01, 0x35
	.zero		2


	//----- nvinfo : EIATTR_PARAM_CBANK
	.align		4
        /*000c*/ 	.byte	0x04, 0x0a
        /*000e*/ 	.short	(.L_248 - .L_247)
	.align		4
.L_247:
        /*0010*/ 	.word	index@(.nv.constant0._ZN7cutlass13device_kernelIN5flash19enable_sm80_to_sm89INS1_16FlashAttnFwdSm80INS1_25CollectiveMainloopFwdSm80ILi4ELi1ELb0EN4cute5tupleIJNS5_1CILi128EEENS7_ILi48EEENS7_ILi96EEEEEELi96ENS_6half_tEfNS_4arch4Sm80ELb0ELb0ELb1ELb1ELb1ELb0ELb1ELb1EEENS1_21CollectiveEpilogueFwdINS6_IJS8_SA_S9_EEENS6_IJNS7_ILi1EEESI_SI_EEESC_SE_Li128ELb1ELb1ELb1ELb0EEENS1_36VarlenDynamicPersistentTileSchedulerILi128ELi48ELi128ELi128ELb1ELb1ELb0ELb0ELb1ELb1EEEEEEEEEvNT_6ParamsE)
        /*0014*/ 	.short	0x0160
        /*0016*/ 	.short	0x0438


	//----- nvinfo : EIATTR_CBANK_PARAM_SIZE
	.align		4
.L_248:
        /*0018*/ 	.byte	0x03, 0x19
        /*001a*/ 	.short	0x0438


	//----- nvinfo : EIATTR_KPARAM_INFO
	.align		4
        /*001c*/ 	.byte	0x04, 0x17
        /*001e*/ 	.short	(.L_250 - .L_249)
.L_249:
        /*0020*/ 	.word	0x00000000
        /*0024*/ 	.short	0x0000
        /*0026*/ 	.short	0x0000
        /*0028*/ 	.byte	0x00, 0xf0, 0xe1, 0x10


	//----- nvinfo : EIATTR_MAXREG_COUNT
	.align		4
.L_250:
        /*002c*/ 	.byte	0x03, 0x1b
        /*002e*/ 	.short	0x00ff


	//----- nvinfo : EIATTR_NUM_BARRIERS
	.align		4
        /*0030*/ 	.byte	0x02, 0x4c
        /*0032*/ 	.byte	0x06
	.zero		1


	//----- nvinfo : EIATTR_ANNOTATIONS
	.align		4
        /*0034*/ 	.byte	0x04, 0x55
        /*0036*/ 	.short	(.L_252 - .L_251)


	//   ....[0]....
.L_251:
        /* <DEDUP_REMOVED lines=98> */
        /*064c*/ 	.byte	0x00, 0xde, 0x00, 0x00


	//----- nvinfo : EIATTR_MERCURY_ISA_VERSION
	.align		4
.L_252:
        /*0650*/ 	.byte	0x03, 0x5f
        /*0652*/ 	.short	0x0000


	//----- nvinfo : EIATTR_INT_WARP_WIDE_INSTR_OFFSETS
	.align		4
        /*0654*/ 	.byte	0x04, 0x31
        /*0656*/ 	.short	(.L_254 - .L_253)


	//   ....[0]....
.L_253:
        /*0658*/ 	.word	0x00009830


	//   ....[1]....
        /*065c*/ 	.word	0x000098b0


	//----- nvinfo : EIATTR_COOP_GROUP_MASK_REGIDS
	.align		4
.L_254:
        /*0660*/ 	.byte	0x04, 0x29
        /*0662*/ 	.short	(.L_256 - .L_255)


	//   ....[0]....
.L_255:
        /*0664*/ 	.word	0xffffffff


	//   ....[1]....
        /*0668*/ 	.word	0xffffffff


	//   ....[2]....
        /*066c*/ 	.word	0xffffffff


	//   ....[3]....
        /*0670*/ 	.word	0xffffffff


	//   ....[4]....
        /*0674*/ 	.word	0xffffffff


	//   ....[5]....
        /*0678*/ 	.word	0xffffffff


	//   ....[6]....
        /*067c*/ 	.word	0xffffffff


	//   ....[7]....
        /*0680*/ 	.word	0xffffffff


	//   ....[8]....
        /*0684*/ 	.word	0xffffffff


	//   ....[9]....
        /*0688*/ 	.word	0xffffffff


	//   ....[10]....
        /*068c*/ 	.word	0xffffffff


	//   ....[11]....
        /*0690*/ 	.word	0xffffffff


	//   ....[12]....
        /*0694*/ 	.word	0xffffffff


	//   ....[13]....
        /*0698*/ 	.word	0xffffffff


	//   ....[14]....
        /*069c*/ 	.word	0xffffffff


	//   ....[15]....
        /*06a0*/ 	.word	0xffffffff


	//   ....[16]....
        /*06a4*/ 	.word	0xffffffff


	//   ....[17]....
        /*06a8*/ 	.word	0xffffffff


	//   ....[18]....
        /*06ac*/ 	.word	0xffffffff


	//   ....[19]....
        /*06b0*/ 	.word	0xffffffff


	//   ....[20]....
        /*06b4*/ 	.word	0xffffffff


	//   ....[21]....
        /*06b8*/ 	.word	0xffffffff


	//   ....[22]....
        /*06bc*/ 	.word	0xffffffff


	//   ....[23]....
        /*06c0*/ 	.word	0xffffffff


	//   ....[24]....
        /*06c4*/ 	.word	0xffffffff


	//   ....[25]....
        /*06c8*/ 	.word	0xffffffff


	//   ....[26]....
        /*06cc*/ 	.word	0xffffffff


	//   ....[27]....
        /*06d0*/ 	.word	0xffffffff


	//   ....[28]....
        /*06d4*/ 	.word	0xffffffff


	//   ....[29]....
        /*06d8*/ 	.word	0xffffffff


	//   ....[30]....
        /*06dc*/ 	.word	0xffffffff


	//   ....[31]....
        /*06e0*/ 	.word	0xffffffff


	//   ....[32]....
        /*06e4*/ 	.word	0xffffffff


	//   ....[33]....
        /*06e8*/ 	.word	0xffffffff


	//   ....[34]....
        /*06ec*/ 	.word	0xffffffff


	//   ....[35]....
        /*06f0*/ 	.word	0xffffffff


	//   ....[36]....
        /*06f4*/ 	.word	0xffffffff


	//   ....[37]....
        /*06f8*/ 	.word	0xffffffff


	//   ....[38]....
        /*06fc*/ 	.word	0xffffffff


	//   ....[39]....
        /*0700*/ 	.word	0xffffffff


	//   ....[40]....
        /*0704*/ 	.word	0xffffffff


	//   ....[41]....
        /*0708*/ 	.word	0xffffffff


	//   ....[42]....
        /*070c*/ 	.word	0xffffffff


	//   ....[43]....
        /*0710*/ 	.word	0xffffffff


	//   ....[44]....
        /*0714*/ 	.word	0xffffffff


	//   ....[45]....
        /*0718*/ 	.word	0xffffffff


	//   ....[46]....
        /*071c*/ 	.word	0xffffffff


	//   ....[47]....
        /*0720*/ 	.word	0xffffffff


	//   ....[48]....
        /*0724*/ 	.word	0xffffffff


	//   ....[49]....
        /*0728*/ 	.word	0xffffffff


	//   ....[50]....
        /*072c*/ 	.word	0xffffffff


	//   ....[51]....
        /*0730*/ 	.word	0xffffffff


	//   ....[52]....
        /*0734*/ 	.word	0xffffffff


	//   ....[53]....
        /*0738*/ 	.word	0xffffffff


	//   ....[54]....
        /*073c*/ 	.word	0xffffffff


	//   ....[55]....
        /*0740*/ 	.word	0xffffffff


	//   ....[56]....
        /*0744*/ 	.word	0xffffffff


	//   ....[57]....
        /*0748*/ 	.word	0xffffffff


	//   ....[58]....
        /*074c*/ 	.word	0xffffffff


	//   ....[59]....
        /*0750*/ 	.word	0xffffffff


	//   ....[60]....
        /*0754*/ 	.word	0xffffffff


	//   ....[61]....
        /*0758*/ 	.word	0xffffffff


	//   ....[62]....
        /*075c*/ 	.word	0xffffffff


	//   ....[63]....
        /*0760*/ 	.word	0xffffffff


	//   ....[64]....
        /*0764*/ 	.word	0xffffffff


	//   ....[65]....
        /*0768*/ 	.word	0xffffffff


	//   ....[66]....
        /*076c*/ 	.word	0xffffffff


	//   ....[67]....
        /*0770*/ 	.word	0xffffffff


	//   ....[68]....
        /*0774*/ 	.word	0xffffffff


	//   ....[69]....
        /*0778*/ 	.word	0xffffffff


	//   ....[70]....
        /*077c*/ 	.word	0xffffffff


	//   ....[71]....
        /*0780*/ 	.word	0xffffffff


	//   ....[72]....
        /*0784*/ 	.word	0xffffffff


	//   ....[73]....
        /*0788*/ 	.word	0xffffffff


	//   ....[74]....
        /*078c*/ 	.word	0xffffffff


	//   ....[75]....
        /*0790*/ 	.word	0xffffffff


	//   ....[76]....
        /*0794*/ 	.word	0xffffffff


	//   ....[77]....
        /*0798*/ 	.word	0xffffffff


	//   ....[78]....
        /*079c*/ 	.word	0xffffffff


	//   ....[79]....
        /*07a0*/ 	.word	0xffffffff


	//   ....[80]....
        /*07a4*/ 	.word	0xffffffff


	//   ....[81]....
        /*07a8*/ 	.word	0xffffffff


	//   ....[82]....
        /*07ac*/ 	.word	0xffffffff


	//   ....[83]....
        /*07b0*/ 	.word	0xffffffff


	//   ....[84]....
        /*07b4*/ 	.word	0xffffffff


	//   ....[85]....
        /*07b8*/ 	.word	0xffffffff


	//   ....[86]....
        /*07bc*/ 	.word	0xffffffff


	//   ....[87]....
        /*07c0*/ 	.word	0xffffffff


	//   ....[88]....
        /*07c4*/ 	.word	0xffffffff


	//   ....[89]....
        /*07c8*/ 	.word	0xffffffff


	//   ....[90]....
        /*07cc*/ 	.word	0xffffffff


	//   ....[91]....
        /*07d0*/ 	.word	0xffffffff


	//   ....[92]....
        /*07d4*/ 	.word	0xffffffff


	//   ....[93]....
        /*07d8*/ 	.word	0xffffffff


	//   ....[94]....
        /*07dc*/ 	.word	0xffffffff


	//   ....[95]....
        /*07e0*/ 	.word	0xffffffff


	//   ....[96]....
        /*07e4*/ 	.word	0xffffffff


	//   ....[97]....
        /*07e8*/ 	.word	0xffffffff


	//   ....[98]....
        /*07ec*/ 	.word	0xffffffff


	//   ....[99]....
        /*07f0*/ 	.word	0xffffffff


	//   ....[100]....
        /*07f4*/ 	.word	0xffffffff


	//   ....[101]....
        /*07f8*/ 	.word	0xffffffff


	//   ....[102]....
        /*07fc*/ 	.word	0xffffffff


	//   ....[103]....
        /*0800*/ 	.word	0xffffffff


	//   ....[104]....
        /*0804*/ 	.word	0xffffffff


	//   ....[105]....
        /*0808*/ 	.word	0xffffffff


	//   ....[106]....
        /*080c*/ 	.word	0xffffffff


	//   ....[107]....
        /*0810*/ 	.word	0xffffffff


	//   ....[108]....
        /*0814*/ 	.word	0xffffffff


	//   ....[109]....
        /*0818*/ 	.word	0xffffffff


	//   ....[110]....
        /*081c*/ 	.word	0xffffffff


	//   ....[111]....
        /*0820*/ 	.word	0xffffffff


	//   ....[112]....
        /*0824*/ 	.word	0xffffffff


	//   ....[113]....
        /*0828*/ 	.word	0xffffffff


	//   ....[114]....
        /*082c*/ 	.word	0xffffffff


	//   ....[115]....
        /*0830*/ 	.word	0xffffffff


	//   ....[116]....
        /*0834*/ 	.word	0xffffffff


	//   ....[117]....
        /*0838*/ 	.word	0xffffffff


	//   ....[118]....
        /*083c*/ 	.word	0xffffffff


	//   ....[119]....
        /*0840*/ 	.word	0xffffffff


	//   ....[120]....
        /*0844*/ 	.word	0xffffffff


	//   ....[121]....
        /*0848*/ 	.word	0xffffffff


	//   ....[122]....
        /*084c*/ 	.word	0xffffffff


	//   ....[123]....
        /*0850*/ 	.word	0xffffffff


	//   ....[124]....
        /*0854*/ 	.word	0xffffffff


	//   ....[125]....
        /*0858*/ 	.word	0xffffffff


	//   ....[126]....
        /*085c*/ 	.word	0xffffffff


	//   ....[127]....
        /*0860*/ 	.word	0xffffffff


	//   ....[128]....
        /*0864*/ 	.word	0xffffffff


	//   ....[129]....
        /*0868*/ 	.word	0xffffffff


	//   ....[130]....
        /*086c*/ 	.word	0xffffffff


	//   ....[131]....
        /*0870*/ 	.word	0xffffffff


	//   ....[132]....
        /*0874*/ 	.word	0xffffffff


	//   ....[133]....
        /*0878*/ 	.word	0xffffffff


	//   ....[134]....
        /*087c*/ 	.word	0xffffffff


	//   ....[135]....
        /*0880*/ 	.word	0xffffffff


	//   ....[136]....
        /*0884*/ 	.word	0xffffffff


	//   ....[137]....
        /*0888*/ 	.word	0xffffffff


	//   ....[138]....
        /*088c*/ 	.word	0xffffffff


	//   ....[139]....
        /*0890*/ 	.word	0xffffffff


	//   ....[140]....
        /*0894*/ 	.word	0xffffffff


	//   ....[141]....
        /*0898*/ 	.word	0xffffffff


	//   ....[142]....
        /*089c*/ 	.word	0xffffffff


	//   ....[143]....
        /*08a0*/ 	.word	0xffffffff


	//   ....[144]....
        /*08a4*/ 	.word	0xffffffff


	//   ....[145]....
        /*08a8*/ 	.word	0xffffffff


	//   ....[146]....
        /*08ac*/ 	.word	0xffffffff


	//   ....[147]....
        /*08b0*/ 	.word	0xffffffff


	//   ....[148]....
        /*08b4*/ 	.word	0xffffffff


	//   ....[149]....
        /*08b8*/ 	.word	0xffffffff


	//   ....[150]....
        /*08bc*/ 	.word	0xffffffff


	//   ....[151]....
        /*08c0*/ 	.word	0xffffffff


	//   ....[152]....
        /*08c4*/ 	.word	0xffffffff


	//   ....[153]....
        /*08c8*/ 	.word	0xffffffff


	//   ....[154]....
        /*08cc*/ 	.word	0xffffffff


	//   ....[155]....
        /*08d0*/ 	.word	0xffffffff


	//   ....[156]....
        /*08d4*/ 	.word	0xffffffff


	//   ....[157]....
        /*08d8*/ 	.word	0xffffffff


	//   ....[158]....
        /*08dc*/ 	.word	0xffffffff


	//   ....[159]....
        /*08e0*/ 	.word	0xffffffff


	//   ....[160]....
        /*08e4*/ 	.word	0xffffffff


	//   ....[161]....
        /*08e8*/ 	.word	0xffffffff


	//   ....[162]....
        /*08ec*/ 	.word	0xffffffff


	//   ....[163]....
        /*08f0*/ 	.word	0xffffffff


	//   ....[164]....
        /*08f4*/ 	.word	0xffffffff


	//   ....[165]....
        /*08f8*/ 	.word	0xffffffff


	//   ....[166]....
        /*08fc*/ 	.word	0xffffffff


	//   ....[167]....
        /*0900*/ 	.word	0xffffffff


	//   ....[168]....
        /*0904*/ 	.word	0xffffffff


	//   ....[169]....
        /*0908*/ 	.word	0xffffffff


	//   ....[170]....
        /*090c*/ 	.word	0xffffffff


	//   ....[171]....
        /*0910*/ 	.word	0xffffffff


	//   ....[172]....
        /*0914*/ 	.word	0xffffffff


	//   ....[173]....
        /*0918*/ 	.word	0xffffffff


	//   ....[174]....
        /*091c*/ 	.word	0xffffffff


	//   ....[175]....
        /*0920*/ 	.word	0xffffffff


	//   ....[176]....
        /*0924*/ 	.word	0xffffffff


	//   ....[177]....
        /*0928*/ 	.word	0xffffffff


	//   ....[178]....
        /*092c*/ 	.word	0xffffffff


	//   ....[179]....
        /*0930*/ 	.word	0xffffffff


	//   ....[180]....
        /*0934*/ 	.word	0xffffffff


	//   ....[181]....
        /*0938*/ 	.word	0xffffffff


	//   ....[182]....
        /*093c*/ 	.word	0xffffffff


	//   ....[183]....
        /*0940*/ 	.word	0xffffffff


	//   ....[184]....
        /*0944*/ 	.word	0xffffffff


	//   ....[185]....
        /*0948*/ 	.word	0xffffffff


	//   ....[186]....
        /*094c*/ 	.word	0xffffffff


	//   ....[187]....
        /*0950*/ 	.word	0xffffffff


	//   ....[188]....
        /*0954*/ 	.word	0xffffffff


	//   ....[189]....
        /*0958*/ 	.word	0xffffffff


	//   ....[190]....
        /*095c*/ 	.word	0xffffffff


	//   ....[191]....
        /*0960*/ 	.word	0xffffffff


	//   ....[192]....
        /*0964*/ 	.word	0xffffffff


	//   ....[193]....
        /*0968*/ 	.word	0xffffffff


	//   ....[194]....
        /*096c*/ 	.word	0xffffffff


	//   ....[195]....
        /*0970*/ 	.word	0xffffffff


	//   ....[196]....
        /*0974*/ 	.word	0xffffffff


	//   ....[197]....
        /*0978*/ 	.word	0xffffffff


	//   ....[198]....
        /*097c*/ 	.word	0xffffffff


	//   ....[199]....
        /*0980*/ 	.word	0xffffffff


	//   ....[200]....
        /*0984*/ 	.word	0xffffffff


	//   ....[201]....
        /*0988*/ 	.word	0xffffffff


	//   ....[202]....
        /*098c*/ 	.word	0xffffffff


	//   ....[203]....
        /*0990*/ 	.word	0xffffffff


	//   ....[204]....
        /*0994*/ 	.word	0xffffffff


	//   ....[205]....
        /*0998*/ 	.word	0xffffffff


	//   ....[206]....
        /*099c*/ 	.word	0xffffffff


	//   ....[207]....
        /*09a0*/ 	.word	0xffffffff


	//   ....[208]....
        /*09a4*/ 	.word	0xffffffff


	//   ....[209]....
        /*09a8*/ 	.word	0xffffffff


	//   ....[210]....
        /*09ac*/ 	.word	0xffffffff


	//   ....[211]....
        /*09b0*/ 	.word	0xffffffff


	//   ....[212]....
        /*09b4*/ 	.word	0xffffffff


	//   ....[213]....
        /*09b8*/ 	.word	0xffffffff


	//   ....[214]....
        /*09bc*/ 	.word	0xffffffff


	//   ....[215]....
        /*09c0*/ 	.word	0xffffffff


	//----- nvinfo : EIATTR_COOP_GROUP_INSTR_OFFSETS
	.align		4
.L_256:
        /*09c4*/ 	.byte	0x04, 0x28
        /*09c6*/ 	.short	(.L_258 - .L_257)


	//   ....[0]....
.L_257:
        /*09c8*/ 	.word	0x00000050


	//   ....[1]....
        /*09cc*/ 	.word	0x00000200


	//   ....[2]....
        /*09d0*/ 	.word	0x00000230


	//   ....[3]....
        /*09d4*/ 	.word	0x00000260


	//   ....[4]....
        /*09d8*/ 	.word	0x00000290


	//   ....[5]....
        /*09dc*/ 	.word	0x000002c0


	//   ....[6]....
        /*09e0*/ 	.word	0x000002f0


	//   ....[7]....
        /*09e4*/ 	.word	0x00000460


	//   ....[8]....
        /*09e8*/ 	.word	0x000004a0


	//   ....[9]....
        /*09ec*/ 	.word	0x000004d0


	//   ....[10]....
        /*09f0*/ 	.word	0x00000500


	//   ....[11]....
        /*09f4*/ 	.word	0x00000530


	//   ....[12]....
        /*09f8*/ 	.word	0x00000560


	//   ....[13]....
        /*09fc*/ 	.word	0x000005f0


	//   ....[14]....
        /*0a00*/ 	.word	0x00000620


	//   ....[15]....
        /*0a04*/ 	.word	0x00000640


	//   ....[16]....
        /*0a08*/ 	.word	0x000006a0


	//   ....[17]....
        /*0a0c*/ 	.word	0x00002460


	//   ....[18]....
        /*0a10*/ 	.word	0x00002480


	//   ....[19]....
        /*0a14*/ 	.word	0x00002620


	//   ....[20]....
        /*0a18*/ 	.word	0x00002630


	//   ....[21]....
        /*0a1c*/ 	.word	0x000027b0


	//   ....[22]....
        /*0a20*/ 	.word	0x000027d0


	//   ....[23]....
        /*0a24*/ 	.word	0x00002950


	//   ....[24]....
        /*0a28*/ 	.word	0x00002960


	//   ....[25]....
        /*0a2c*/ 	.word	0x00002df0


	//   ....[26]....
        /*0a30*/ 	.word	0x00002e20


	//   ....[27]....
        /*0a34*/ 	.word	0x00002e40


	//   ....[28]....
        /*0a38*/ 	.word	0x00002e60


	//   ....[29]....
        /*0a3c*/ 	.word	0x00002ee0


	//   ....[30]....
        /*0a40*/ 	.word	0x00002f30


	//   ....[31]....
        /*0a44*/ 	.word	0x00003290


	//   ....[32]....
        /*0a48*/ 	.word	0x000032a0


	//   ....[33]....
        /*0a4c*/ 	.word	0x00004230


	//   ....[34]....
        /*0a50*/ 	.word	0x00004250


	//   ....[35]....
        /*0a54*/ 	.word	0x000043a0


	//   ....[36]....
        /*0a58*/ 	.word	0x000043b0


	//   ....[37]....
        /*0a5c*/ 	.word	0x00004b90


	//   ....[38]....
        /*0a60*/ 	.word	0x00004bc0


	//   ....[39]....
        /*0a64*/ 	.word	0x00004bd0


	//   ....[40]....
        /*0a68*/ 	.word	0x00004be0


	//   ....[41]....
        /*0a6c*/ 	.word	0x00004bf0


	//   ....[42]....
        /*0a70*/ 	.word	0x00004c20


	//   ....[43]....
        /*0a74*/ 	.word	0x00004c40


	//   ....[44]....
        /*0a78*/ 	.word	0x00004c60


	//   ....[45]....
        /*0a7c*/ 	.word	0x00005f90


	//   ....[46]....
        /*0a80*/ 	.word	0x00005fb0


	//   ....[47]....
        /*0a84*/ 	.word	0x000060f0


	//   ....[48]....
        /*0a88*/ 	.word	0x00006100


	//   ....[49]....
        /*0a8c*/ 	.word	0x00007060


	//   ....[50]....
        /*0a90*/ 	.word	0x00007080


	//   ....[51]....
        /*0a94*/ 	.word	0x000071a0


	//   ....[52]....
        /*0a98*/ 	.word	0x000071b0


	//   ....[53]....
        /*0a9c*/ 	.word	0x000075e0


	//   ....[54]....
        /*0aa0*/ 	.word	0x00007610


	//   ....[55]....
        /*0aa4*/ 	.word	0x00007620


	//   ....[56]....
        /*0aa8*/ 	.word	0x00007630


	//   ....[57]....
        /*0aac*/ 	.word	0x00007670


	//   ....[58]....
        /*0ab0*/ 	.word	0x00007680


	//   ....[59]....
        /*0ab4*/ 	.word	0x00007690


	//   ....[60]....
        /*0ab8*/ 	.word	0x000076a0


	//   ....[61]....
        /*0abc*/ 	.word	0x00008e80


	//   ....[62]....
        /*0ac0*/ 	.word	0x00008e90


	//   ....[63]....
        /*0ac4*/ 	.word	0x00008ea0


	//   ....[64]....
        /*0ac8*/ 	.word	0x00008eb0


	//   ....[65]....
        /*0acc*/ 	.word	0x00008ee0


	//   ....[66]....
        /*0ad0*/ 	.word	0x00008f00


	//   ....[67]....
        /*0ad4*/ 	.word	0x00008f20


	//   ....[68]....
        /*0ad8*/ 	.word	0x00008f30


	//   ....[69]....
        /*0adc*/ 	.word	0x0000a4c0


	//   ....[70]....
        /*0ae0*/ 	.word	0x0000a4d0


	//   ....[71]....
        /*0ae4*/ 	.word	0x0000a4e0


	//   ....[72]....
        /*0ae8*/ 	.word	0x0000a4f0


	//   ....[73]....
        /*0aec*/ 	.word	0x0000a500


	//   ....[74]....
        /*0af0*/ 	.word	0x0000a510


	//   ....[75]....
        /*0af4*/ 	.word	0x0000a520


	//   ....[76]....
        /*0af8*/ 	.word	0x0000a540


	//   ....[77]....
        /*0afc*/ 	.word	0x0000a940


	//   ....[78]....
        /*0b00*/ 	.word	0x0000a960


	//   ....[79]....
        /*0b04*/ 	.word	0x0000aad0


	//   ....[80]....
        /*0b08*/ 	.word	0x0000aae0


	//   ....[81]....
        /*0b0c*/ 	.word	0x0000ac40


	//   ....[82]....
        /*0b10*/ 	.word	0x0000ac60


	//   ....[83]....
        /*0b14*/ 	.word	0x0000adc0


	//   ....[84]....
        /*0b18*/ 	.word	0x0000add0


	//   ....[85]....
        /*0b1c*/ 	.word	0x0000b120


	//   ....[86]....
        /*0b20*/ 	.word	0x0000b140


	//   ....[87]....
        /*0b24*/ 	.word	0x0000b610


	//   ....[88]....
        /*0b28*/ 	.word	0x0000b620


	//   ....[89]....
        /*0b2c*/ 	.word	0x0000baf0


	//   ....[90]....
        /*0b30*/ 	.word	0x0000bb10


	//   ....[91]....
        /*0b34*/ 	.word	0x0000bfe0


	//   ....[92]....
        /*0b38*/ 	.word	0x0000bff0


	//   ....[93]....
        /*0b3c*/ 	.word	0x0000cc00


	//   ....[94]....
        /*0b40*/ 	.word	0x0000cc20


	//   ....[95]....
        /*0b44*/ 	.word	0x0000cda0


	//   ....[96]....
        /*0b48*/ 	.word	0x0000cdb0


	//   ....[97]....
        /*0b4c*/ 	.word	0x0000cf10


	//   ....[98]....
        /*0b50*/ 	.word	0x0000cf30


	//   ....[99]....
        /*0b54*/ 	.word	0x0000d090


	//   ....[100]....
        /*0b58*/ 	.word	0x0000d0a0


	//   ....[101]....
        /*0b5c*/ 	.word	0x0000d2c0


	//   ....[102]....
        /*0b60*/ 	.word	0x0000d2e0


	//   ....[103]....
        /*0b64*/ 	.word	0x0000d410


	//   ....[104]....
        /*0b68*/ 	.word	0x0000d450


	//   ....[105]....
        /*0b6c*/ 	.word	0x0000d480


	//   ....[106]....
        /*0b70*/ 	.word	0x0000d4b0


	//   ....[107]....
        /*0b74*/ 	.word	0x0000d4e0


	//   ....[108]....
        /*0b78*/ 	.word	0x0000d510


	//   ....[109]....
        /*0b7c*/ 	.word	0x0000d670


	//   ....[110]....
        /*0b80*/ 	.word	0x0000d6b0


	//   ....[111]....
        /*0b84*/ 	.word	0x0000d6e0


	//   ....[112]....
        /*0b88*/ 	.word	0x0000d710


	//   ....[113]....
        /*0b8c*/ 	.word	0x0000d740


	//   ....[114]....
        /*0b90*/ 	.word	0x0000d770


	//   ....[115]....
        /*0b94*/ 	.word	0x0000d800


	//   ....[116]....
        /*0b98*/ 	.word	0x0000d830


	//   ....[117]....
        /*0b9c*/ 	.word	0x0000d840


	//   ....[118]....
        /*0ba0*/ 	.word	0x0000d8a0


	//   ....[119]....
        /*0ba4*/ 	.word	0x0000de80


	//   ....[120]....
        /*0ba8*/ 	.word	0x0000dee0


	//   ....[121]....
        /*0bac*/ 	.word	0x0000df30


	//   ....[122]....
        /*0bb0*/ 	.word	0x0000df80


	//   ....[123]....
        /*0bb4*/ 	.word	0x0000dfd0


	//   ....[124]....
        /*0bb8*/ 	.word	0x0000e040


	//   ....[125]....
        /*0bbc*/ 	.word	0x0000e090


	//   ....[126]....
        /*0bc0*/ 	.word	0x0000e0f0


	//   ....[127]....
        /*0bc4*/ 	.word	0x0000e160


	//   ....[128]....
        /*0bc8*/ 	.word	0x0000e1c0


	//   ....[129]....
        /*0bcc*/ 	.word	0x0000e230


	//   ....[130]....
        /*0bd0*/ 	.word	0x0000e2a0


	//   ....[131]....
        /*0bd4*/ 	.word	0x0000e310


	//   ....[132]....
        /*0bd8*/ 	.word	0x0000e370


	//   ....[133]....
        /*0bdc*/ 	.word	0x0000e3e0


	//   ....[134]....
        /*0be0*/ 	.word	0x0000e450


	//   ....[135]....
        /*0be4*/ 	.word	0x0000e4c0


	//   ....[136]....
        /*0be8*/ 	.word	0x0000e520


	//   ....[137]....
        /*0bec*/ 	.word	0x0000e590


	//   ....[138]....
        /*0bf0*/ 	.word	0x0000e5f0


	//   ....[139]....
        /*0bf4*/ 	.word	0x0000e660


	//   ....[140]....
        /*0bf8*/ 	.word	0x0000e6d0


	//   ....[141]....
        /*0bfc*/ 	.word	0x0000e740


	//   ....[142]....
        /*0c00*/ 	.word	0x0000e7a0


	//   ....[143]....
        /*0c04*/ 	.word	0x0000e800


	//   ....[144]....
        /*0c08*/ 	.word	0x0000e850


	//   ....[145]....
        /*0c0c*/ 	.word	0x0000e8a0


	//   ....[146]....
        /*0c10*/ 	.word	0x0000e8f0


	//   ....[147]....
        /*0c14*/ 	.word	0x0000e940


	//   ....[148]....
        /*0c18*/ 	.word	0x0000e990


	//   ....[149]....
        /*0c1c*/ 	.word	0x0000e9e0


	//   ....[150]....
        /*0c20*/ 	.word	0x0000ea30


	//   ....[151]....
        /*0c24*/ 	.word	0x0000ea90


	//   ....[152]....
        /*0c28*/ 	.word	0x0000eb00


	//   ....[153]....
        /*0c2c*/ 	.word	0x0000eb60


	//   ....[154]....
        /*0c30*/ 	.word	0x0000ebd0


	//   ....[155]....
        /*0c34*/ 	.word	0x0000ec40


	//   ....[156]....
        /*0c38*/ 	.word	0x0000ecb0


	//   ....[157]....
        /*0c3c*/ 	.word	0x0000ed10


	//   ....[158]....
        /*0c40*/ 	.word	0x0000ed60


	//   ....[159]....
        /*0c44*/ 	.word	0x0000edc0


	//   ....[160]....
        /*0c48*/ 	.word	0x0000ee10


	//   ....[161]....
        /*0c4c*/ 	.word	0x0000ee50


	//   ....[162]....
        /*0c50*/ 	.word	0x0000eea0


	//   ....[163]....
        /*0c54*/ 	.word	0x0000eee0


	//   ....[164]....
        /*0c58*/ 	.word	0x0000ef30


	//   ....[165]....
        /*0c5c*/ 	.word	0x0000ef70


	//   ....[166]....
        /*0c60*/ 	.word	0x0000efd0


	//   ....[167]....
        /*0c64*/ 	.word	0x0000f010


	//   ....[168]....
        /*0c68*/ 	.word	0x0000f060


	//   ....[169]....
        /*0c6c*/ 	.word	0x0000f0b0


	//   ....[170]....
        /*0c70*/ 	.word	0x0000f100


	//   ....[171]....
        /*0c74*/ 	.word	0x0000f150


	//   ....[172]....
        /*0c78*/ 	.word	0x0000f1a0


	//   ....[173]....
        /*0c7c*/ 	.word	0x0000f1e0


	//   ....[174]....
        /*0c80*/ 	.word	0x0000f240


	//   ....[175]....
        /*0c84*/ 	.word	0x0000f2b0


	//   ....[176]....
        /*0c88*/ 	.word	0x0000f320


	//   ....[177]....
        /*0c8c*/ 	.word	0x0000f380


	//   ....[178]....
        /*0c90*/ 	.word	0x0000f3f0


	//   ....[179]....
        /*0c94*/ 	.word	0x0000f460


	//   ....[180]....
        /*0c98*/ 	.word	0x0000f4d0


	//   ....[181]....
        /*0c9c*/ 	.word	0x0000f530


	//   ....[182]....
        /*0ca0*/ 	.word	0x0000f5a0


	//   ....[183]....
        /*0ca4*/ 	.word	0x0000f610


	//   ....[184]....
        /*0ca8*/ 	.word	0x0000f680


	//   ....[185]....
        /*0cac*/ 	.word	0x0000f6e0


	//   ....[186]....
        /*0cb0*/ 	.word	0x0000f750


	//   ....[187]....
        /*0cb4*/ 	.word	0x0000f7c0


	//   ....[188]....
        /*0cb8*/ 	.word	0x0000f830


	//   ....[189]....
        /*0cbc*/ 	.word	0x0000f890


	//   ....[190]....
        /*0cc0*/ 	.word	0x0000f900


	//   ....[191]....
        /*0cc4*/ 	.word	0x0000f970


	//   ....[192]....
        /*0cc8*/ 	.word	0x0000f9e0


	//   ....[193]....
        /*0ccc*/ 	.word	0x0000fa40


	//   ....[194]....
        /*0cd0*/ 	.word	0x0000fab0


	//   ....[195]....
        /*0cd4*/ 	.word	0x0000fb20


	//   ....[196]....
        /*0cd8*/ 	.word	0x0000fb90


	//   ....[197]....
        /*0cdc*/ 	.word	0x0000fbf0


	//   ....[198]....
        /*0ce0*/ 	.word	0x0000fc60


	//   ....[199]....
        /*0ce4*/ 	.word	0x0000fcd0


	//   ....[200]....
        /*0ce8*/ 	.word	0x0000fd20


	//   ....[201]....
        /*0cec*/ 	.word	0x0000fd60


	//   ....[202]....
        /*0cf0*/ 	.word	0x0000fdb0


	//   ....[203]....
        /*0cf4*/ 	.word	0x0000fe00


	//   ....[204]....
        /*0cf8*/ 	.word	0x0000fe50


	//   ....[205]....
        /*0cfc*/ 	.word	0x0000fec0


	//   ....[206]....
        /*0d00*/ 	.word	0x0000ff10


	//   ....[207]....
        /*0d04*/ 	.word	0x0000ff60


	//   ....[208]....
        /*0d08*/ 	.word	0x0000ffb0


	//   ....[209]....
        /*0d0c*/ 	.word	0x00010000


	//   ....[210]....
        /*0d10*/ 	.word	0x00010050


	//   ....[211]....
        /*0d14*/ 	.word	0x000100c0


	//   ....[212]....
        /*0d18*/ 	.word	0x00010110


	//   ....[213]....
        /*0d1c*/ 	.word	0x00010170


	//   ....[214]....
        /*0d20*/ 	.word	0x000101d0


	//   ....[215]....
        /*0d24*/ 	.word	0x00010240


	//----- nvinfo : EIATTR_EXIT_INSTR_OFFSETS
	.align		4
.L_258:
        /*0d28*/ 	.byte	0x04, 0x1c
        /*0d2a*/ 	.short	(.L_260 - .L_259)


	//   ....[0]....
.L_259:
        /*0d2c*/ 	.word	0x00000c10


	//   ....[1]....
        /*0d30*/ 	.word	0x0000de40


	//----- nvinfo : EIATTR_MAX_THREADS
	.align		4
.L_260:
        /*0d34*/ 	.byte	0x04, 0x05
        /*0d36*/ 	.short	(.L_262 - .L_261)
.L_261:
        /*0d38*/ 	.word	0x00000080
        /*0d3c*/ 	.word	0x00000001
        /*0d40*/ 	.word	0x00000001


	//----- nvinfo : EIATTR_CRS_STACK_SIZE
	.align		4
.L_262:
        /*0d44*/ 	.byte	0x04, 0x1e
        /*0d46*/ 	.short	(.L_264 - .L_263)
.L_263:
        /*0d48*/ 	.word	0x00000000
.L_264:


//--------------------- .nv.info._ZN7cutlass13device_kernelIN5flash19enable_sm80_to_sm89INS1_16FlashAttnFwdSm80INS1_25CollectiveMainloopFwdSm80ILi4ELi1ELb0EN4cute5tupleIJNS5_1CILi128EEENS7_ILi48EEENS7_ILi96EEEEEELi96ENS_6half_tEfNS_4arch4Sm80ELb0ELb0ELb1ELb1ELb1ELb1ELb1ELb1EEENS1_21CollectiveEpilogueFwdINS6_IJS8_SA_S9_EEENS6_IJNS7_ILi1EEESI_SI_EEESC_SE_Li128ELb1ELb1ELb1ELb0EEENS1_36VarlenDynamicPersistentTileSchedulerILi128ELi48ELi128ELi128ELb1ELb1ELb0ELb0ELb1ELb1EEEEEEEEEvNT_6ParamsE --------------------------
	.section	.nv.info._ZN7cutlass13device_kernelIN5flash19enable_sm80_to_sm89INS1_16FlashAttnFwdSm80INS1_25CollectiveMainloopFwdSm80ILi4ELi1ELb0EN4cute5tupleIJNS5_1CILi128EEENS7_ILi48EEENS7_ILi96EEEEEELi96ENS_6half_tEfNS_4arch4Sm80ELb0ELb0ELb1ELb1ELb1ELb1ELb1ELb1EEENS1_21CollectiveEpilogueFwdINS6_IJS8_SA_S9_EEENS6_IJNS7_ILi1EEESI_SI_EEESC_SE_Li128ELb1ELb1ELb1ELb0EEENS1_36VarlenDynamicPersistentTileSchedulerILi128ELi48ELi128ELi128ELb1ELb1ELb0ELb0ELb1ELb1EEEEEEEEEvNT_6ParamsE,"",@"SHT_CUDA_INFO"
	.sectionflags	@""
	.align	4


	//----- nvinfo : EIATTR_CUDA_API_VERSION
	.align		4
        /*0000*/ 	.byte	0x04, 0x37
        /*0002*/ 	.short	(.L_266 - .L_265)
.L_265:
        /*0004*/ 	.word	0x00000082


	//----- nvinfo : EIATTR_SW2861232_WAR
	.align		4
.L_266:
        /*0008*/ 	.byte	0x01, 0x35
	.zero		2


	//----- nvinfo : EIATTR_PARAM_CBANK
	.align		4
        /*000c*/ 	.byte	0x04, 0x0a
        /*000e*/ 	.short	(.L_268 - .L_267)
	.align		4
.L_267:
        /*0010*/ 	.word	index@(.nv.constant0._ZN7cutlass13device_kernelIN5flash19enable_sm80_to_sm89INS1_16FlashAttnFwdSm80INS1_25CollectiveMainloopFwdSm80ILi4ELi1ELb0EN4cute5tupleIJNS5_1CILi128EEENS7_ILi48EEENS7_ILi96EEEEEELi96ENS_6half_tEfNS_4arch4Sm80ELb0ELb0ELb1ELb1ELb1ELb1ELb1ELb1EEENS1_21CollectiveEpilogueFwdINS6_IJS8_SA_S9_EEENS6_IJNS7_ILi1EEESI_SI_EEESC_SE_Li128ELb1ELb1ELb1ELb0EEENS1_36VarlenDynamicPersistentTileSchedulerILi128ELi48ELi128ELi128ELb1ELb1ELb0ELb0ELb1ELb1EEEEEEEEEvNT_6ParamsE)
        /*0014*/ 	.short	0x0160
        /*0016*/ 	.short	0x0438


	//----- nvinfo : EIATTR_CBANK_PARAM_SIZE
	.align		4
.L_268:
        /*0018*/ 	.byte	0x03, 0x19
        /*001a*/ 	.short	0x0438


	//----- nvinfo : EIATTR_KPARAM_INFO
	.align		4
        /*001c*/ 	.byte	0x04, 0x17
        /*001e*/ 	.short	(.L_270 - .L_269)
.L_269:
        /*0020*/ 	.word	0x00000000
        /*0024*/ 	.short	0x0000
        /*0026*/ 	.short	0x0000
        /*0028*/ 	.byte	0x00, 0xf0, 0xe1, 0x10


	//----- nvinfo : EIATTR_MAXREG_COUNT
	.align		4
.L_270:
        /*002c*/ 	.byte	0x03, 0x1b
        /*002e*/ 	.short	0x00ff


	//----- nvinfo : EIATTR_NUM_BARRIERS
	.align		4
        /*0030*/ 	.byte	0x02, 0x4c
        /*0032*/ 	.byte	0x06
	.zero		1


	//----- nvinfo : EIATTR_ANNOTATIONS
	.align		4
        /*0034*/ 	.byte	0x04, 0x55
        /*0036*/ 	.short	(.L_272 - .L_271)


	//   ....[0]....
.L_271:
        /* <DEDUP_REMOVED lines=144> */


	//----- nvinfo : EIATTR_MERCURY_ISA_VERSION
	.align		4
.L_272:
        /*0920*/ 	.byte	0x03, 0x5f
        /*0922*/ 	.short	0x0000


	//----- nvinfo : EIATTR_INT_WARP_WIDE_INSTR_OFFSETS
	.align		4
        /*0924*/ 	.byte	0x04, 0x31
        /*0926*/ 	.short	(.L_274 - .L_273)


	//   ....[0]....
.L_273:
        /*0928*/ 	.word	0x000150f0


	//   ....[1]....
        /*092c*/ 	.word	0x00015170


	//----- nvinfo : EIATTR_COOP_GROUP_MASK_REGIDS
	.align		4
.L_274:
        /*0930*/ 	.byte	0x04, 0x29
        /*0932*/ 	.short	(.L_276 - .L_275)


	//   ....[0]....
.L_275:
        /*0934*/ 	.word	0xffffffff


	//   ....[1]....
        /*0938*/ 	.word	0xffffffff


	//   ....[2]....
        /*093c*/ 	.word	0xffffffff


	//   ....[3]....
        /*0940*/ 	.word	0xffffffff


	//   ....[4]....
        /*0944*/ 	.word	0xffffffff


	//   ....[5]....
        /*0948*/ 	.word	0xffffffff


	//   ....[6]....
        /*094c*/ 	.word	0xffffffff


	//   ....[7]....
        /*0950*/ 	.word	0xffffffff


	//   ....[8]....
        /*0954*/ 	.word	0xffffffff


	//   ....[9]....
        /*0958*/ 	.word	0xffffffff


	//   ....[10]....
        /*095c*/ 	.word	0xffffffff


	//   ....[11]....
        /*0960*/ 	.word	0xffffffff


	//   ....[12]....
        /*0964*/ 	.word	0xffffffff


	//   ....[13]....
        /*0968*/ 	.word	0xffffffff


	//   ....[14]....
        /*096c*/ 	.word	0xffffffff


	//   ....[15]....
        /*0970*/ 	.word	0xffffffff


	//   ....[16]....
        /*0974*/ 	.word	0xffffffff


	//   ....[17]....
        /*0978*/ 	.word	0xffffffff


	//   ....[18]....
        /*097c*/ 	.word	0xffffffff


	//   ....[19]....
        /*0980*/ 	.word	0xffffffff


	//   ....[20]....
        /*0984*/ 	.word	0xffffffff


	//   ....[21]....
        /*0988*/ 	.word	0xffffffff


	//   ....[22]....
        /*098c*/ 	.word	0xffffffff


	//   ....[23]....
        /*0990*/ 	.word	0xffffffff


	//   ....[24]....
        /*0994*/ 	.word	0xffffffff


	//   ....[25]....
        /*0998*/ 	.word	0xffffffff


	//   ....[26]....
        /*099c*/ 	.word	0xffffffff


	//   ....[27]....
        /*09a0*/ 	.word	0xffffffff


	//   ....[28]....
        /*09a4*/ 	.word	0xffffffff


	//   ....[29]....
        /*09a8*/ 	.word	0xffffffff


	//   ....[30]....
        /*09ac*/ 	.word	0xffffffff


	//   ....[31]....
        /*09b0*/ 	.word	0xffffffff


	//   ....[32]....
        /*09b4*/ 	.word	0xffffffff


	//   ....[33]....
        /*09b8*/ 	.word	0xffffffff


	//   ....[34]....
        /*09bc*/ 	.word	0xffffffff


	//   ....[35]....
        /*09c0*/ 	.word	0xffffffff


	//   ....[36]....
        /*09c4*/ 	.word	0xffffffff


	//   ....[37]....
        /*09c8*/ 	.word	0xffffffff


	//   ....[38]....
        /*09cc*/ 	.word	0xffffffff


	//   ....[39]....
        /*09d0*/ 	.word	0xffffffff


	//   ....[40]....
        /*09d4*/ 	.word	0xffffffff


	//   ....[41]....
        /*09d8*/ 	.word	0xffffffff


	//   ....[42]....
        /*09dc*/ 	.word	0xffffffff


	//   ....[43]....
        /*09e0*/ 	.word	0xffffffff


	//   ....[44]....
        /*09e4*/ 	.word	0xffffffff


	//   ....[45]....
        /*09e8*/ 	.word	0xffffffff


	//   ....[46]....
        /*09ec*/ 	.word	0xffffffff


	//   ....[47]....
        /*09f0*/ 	.word	0xffffffff


	//   ....[48]....
        /*09f4*/ 	.word	0xffffffff


	//   ....[49]....
        /*09f8*/ 	.word	0xffffffff


	//   ....[50]....
        /*09fc*/ 	.word	0xffffffff


	//   ....[51]....
        /*0a00*/ 	.word	0xffffffff


	//   ....[52]....
        /*0a04*/ 	.word	0xffffffff


	//   ....[53]....
        /*0a08*/ 	.word	0xffffffff


	//   ....[54]....
        /*0a0c*/ 	.word	0xffffffff


	//   ....[55]....
        /*0a10*/ 	.word	0xffffffff


	//   ....[56]....
        /*0a14*/ 	.word	0xffffffff


	//   ....[57]....
        /*0a18*/ 	.word	0xffffffff


	//   ....[58]....
        /*0a1c*/ 	.word	0xffffffff


	//   ....[59]....
        /*0a20*/ 	.word	0xffffffff


	//   ....[60]....
        /*0a24*/ 	.word	0xffffffff


	//   ....[61]....
        /*0a28*/ 	.word	0xffffffff


	//   ....[62]....
        /*0a2c*/ 	.word	0xffffffff


	//   ....[63]....
        /*0a30*/ 	.word	0xffffffff


	//   ....[64]....
        /*0a34*/ 	.word	0xffffffff


	//   ....[65]....
        /*0a38*/ 	.word	0xffffffff


	//   ....[66]....
        /*0a3c*/ 	.word	0xffffffff


	//   ....[67]....
        /*0a40*/ 	.word	0xffffffff


	//   ....[68]....
        /*0a44*/ 	.word	0xffffffff


	//   ....[69]....
        /*0a48*/ 	.word	0xffffffff


	//   ....[70]....
        /*0a4c*/ 	.word	0xffffffff


	//   ....[71]....
        /*0a50*/ 	.word	0xffffffff


	//   ....[72]....
        /*0a54*/ 	.word	0xffffffff


	//   ....[73]....
        /*0a58*/ 	.word	0xffffffff


	//   ....[74]....
        /*0a5c*/ 	.word	0xffffffff


	//   ....[75]....
        /*0a60*/ 	.word	0xffffffff


	//   ....[76]....
        /*0a64*/ 	.word	0xffffffff


	//   ....[77]....
        /*0a68*/ 	.word	0xffffffff


	//   ....[78]....
        /*0a6c*/ 	.word	0xffffffff


	//   ....[79]....
        /*0a70*/ 	.word	0xffffffff


	//   ....[80]....
        /*0a74*/ 	.word	0xffffffff


	//   ....[81]....
        /*0a78*/ 	.word	0xffffffff


	//   ....[82]....
        /*0a7c*/ 	.word	0xffffffff


	//   ....[83]....
        /*0a80*/ 	.word	0xffffffff


	//   ....[84]....
        /*0a84*/ 	.word	0xffffffff


	//   ....[85]....
        /*0a88*/ 	.word	0xffffffff


	//   ....[86]....
        /*0a8c*/ 	.word	0xffffffff


	//   ....[87]....
        /*0a90*/ 	.word	0xffffffff


	//   ....[88]....
        /*0a94*/ 	.word	0xffffffff


	//   ....[89]....
        /*0a98*/ 	.word	0xffffffff


	//   ....[90]....
        /*0a9c*/ 	.word	0xffffffff


	//   ....[91]....
        /*0aa0*/ 	.word	0xffffffff


	//   ....[92]....
        /*0aa4*/ 	.word	0xffffffff


	//   ....[93]....
        /*0aa8*/ 	.word	0xffffffff


	//   ....[94]....
        /*0aac*/ 	.word	0xffffffff


	//   ....[95]....
        /*0ab0*/ 	.word	0xffffffff


	//   ....[96]....
        /*0ab4*/ 	.word	0xffffffff


	//   ....[97]....
        /*0ab8*/ 	.word	0xffffffff


	//   ....[98]....
        /*0abc*/ 	.word	0xffffffff


	//   ....[99]....
        /*0ac0*/ 	.word	0xffffffff


	//   ....[100]....
        /*0ac4*/ 	.word	0xffffffff


	//   ....[101]....
        /*0ac8*/ 	.word	0xffffffff


	//   ....[102]....
        /*0acc*/ 	.word	0xffffffff


	//   ....[103]....
        /*0ad0*/ 	.word	0xffffffff


	//   ....[104]....
        /*0ad4*/ 	.word	0xffffffff


	//   ....[105]....
        /*0ad8*/ 	.word	0xffffffff


	//   ....[106]....
        /*0adc*/ 	.word	0xffffffff


	//   ....[107]....
        /*0ae0*/ 	.word	0xffffffff


	//   ....[108]....
        /*0ae4*/ 	.word	0xffffffff


	//   ....[109]....
        /*0ae8*/ 	.word	0xffffffff


	//   ....[110]....
        /*0aec*/ 	.word	0xffffffff


	//   ....[111]....
        /*0af0*/ 	.word	0xffffffff


	//   ....[112]....
        /*0af4*/ 	.word	0xffffffff


	//   ....[113]....
        /*0af8*/ 	.word	0xffffffff


	//   ....[114]....
        /*0afc*/ 	.word	0xffffffff


	//   ....[115]....
        /*0b00*/ 	.word	0xffffffff


	//   ....[116]....
        /*0b04*/ 	.word	0xffffffff


	//   ....[117]....
        /*0b08*/ 	.word	0xffffffff


	//   ....[118]....
        /*0b0c*/ 	.word	0xffffffff


	//   ....[119]....
        /*0b10*/ 	.word	0xffffffff


	//   ....[120]....
        /*0b14*/ 	.word	0xffffffff


	//   ....[121]....
        /*0b18*/ 	.word	0xffffffff


	//   ....[122]....
        /*0b1c*/ 	.word	0xffffffff


	//   ....[123]....
        /*0b20*/ 	.word	0xffffffff


	//   ....[124]....
        /*0b24*/ 	.word	0xffffffff


	//   ....[125]....
        /*0b28*/ 	.word	0xffffffff


	//   ....[126]....
        /*0b2c*/ 	.word	0xffffffff


	//   ....[127]....
        /*0b30*/ 	.word	0xffffffff


	//   ....[128]....
        /*0b34*/ 	.word	0xffffffff


	//   ....[129]....
        /*0b38*/ 	.word	0xffffffff


	//   ....[130]....
        /*0b3c*/ 	.word	0xffffffff


	//   ....[131]....
        /*0b40*/ 	.word	0xffffffff


	//   ....[132]....
        /*0b44*/ 	.word	0xffffffff


	//   ....[133]....
        /*0b48*/ 	.word	0xffffffff


	//   ....[134]....
        /*0b4c*/ 	.word	0xffffffff


	//   ....[135]....
        /*0b50*/ 	.word	0xffffffff


	//   ....[136]....
        /*0b54*/ 	.word	0xffffffff


	//   ....[137]....
        /*0b58*/ 	.word	0xffffffff


	//   ....[138]....
        /*0b5c*/ 	.word	0xffffffff


	//   ....[139]....
        /*0b60*/ 	.word	0xffffffff


	//   ....[140]....
        /*0b64*/ 	.word	0xffffffff


	//   ....[141]....
        /*0b68*/ 	.word	0xffffffff


	//   ....[142]....
        /*0b6c*/ 	.word	0xffffffff


	//   ....[143]....
        /*0b70*/ 	.word	0xffffffff


	//   ....[144]....
        /*0b74*/ 	.word	0xffffffff


	//   ....[145]....
        /*0b78*/ 	.word	0xffffffff


	//   ....[146]....
        /*0b7c*/ 	.word	0xffffffff


	//   ....[147]....
        /*0b80*/ 	.word	0xffffffff


	//   ....[148]....
        /*0b84*/ 	.word	0xffffffff


	//   ....[149]....
        /*0b88*/ 	.word	0xffffffff


	//   ....[150]....
        /*0b8c*/ 	.word	0xffffffff


	//   ....[151]....
        /*0b90*/ 	.word	0xffffffff


	//   ....[152]....
        /*0b94*/ 	.word	0xffffffff


	//   ....[153]....
        /*0b98*/ 	.word	0xffffffff


	//   ....[154]....
        /*0b9c*/ 	.word	0xffffffff


	//   ....[155]....
        /*0ba0*/ 	.word	0xffffffff


	//   ....[156]....
        /*0ba4*/ 	.word	0xffffffff


	//   ....[157]....
        /*0ba8*/ 	.word	0xffffffff


	//   ....[158]....
        /*0bac*/ 	.word	0xffffffff


	//   ....[159]....
        /*0bb0*/ 	.word	0xffffffff


	//   ....[160]....
        /*0bb4*/ 	.word	0xffffffff


	//   ....[161]....
        /*0bb8*/ 	.word	0xffffffff


	//   ....[162]....
        /*0bbc*/ 	.word	0xffffffff


	//   ....[163]....
        /*0bc0*/ 	.word	0xffffffff


	//   ....[164]....
        /*0bc4*/ 	.word	0xffffffff


	//   ....[165]....
        /*0bc8*/ 	.word	0xffffffff


	//   ....[166]....
        /*0bcc*/ 	.word	0xffffffff


	//   ....[167]....
        /*0bd0*/ 	.word	0xffffffff


	//   ....[168]....
        /*0bd4*/ 	.word	0xffffffff


	//   ....[169]....
        /*0bd8*/ 	.word	0xffffffff


	//   ....[170]....
        /*0bdc*/ 	.word	0xffffffff


	//   ....[171]....
        /*0be0*/ 	.word	0xffffffff


	//   ....[172]....
        /*0be4*/ 	.word	0xffffffff


	//   ....[173]....
        /*0be8*/ 	.word	0xffffffff


	//   ....[174]....
        /*0bec*/ 	.word	0xffffffff


	//   ....[175]....
        /*0bf0*/ 	.word	0xffffffff


	//   ....[176]....
        /*0bf4*/ 	.word	0xffffffff


	//   ....[177]....
        /*0bf8*/ 	.word	0xffffffff


	//   ....[178]....
        /*0bfc*/ 	.word	0xffffffff


	//   ....[179]....
        /*0c00*/ 	.word	0xffffffff


	//   ....[180]....
        /*0c04*/ 	.word	0xffffffff


	//   ....[181]....
        /*0c08*/ 	.word	0xffffffff


	//   ....[182]....
        /*0c0c*/ 	.word	0xffffffff


	//   ....[183]....
        /*0c10*/ 	.word	0xffffffff


	//   ....[184]....
        /*0c14*/ 	.word	0xffffffff


	//   ....[185]....
        /*0c18*/ 	.word	0xffffffff


	//   ....[186]....
        /*0c1c*/ 	.word	0xffffffff


	//   ....[187]....
        /*0c20*/ 	.word	0xffffffff


	//   ....[188]....
        /*0c24*/ 	.word	0xffffffff


	//   ....[189]....
        /*0c28*/ 	.word	0xffffffff


	//   ....[190]....
        /*0c2c*/ 	.word	0xffffffff


	//   ....[191]....
        /*0c30*/ 	.word	0xffffffff


	//   ....[192]....
        /*0c34*/ 	.word	0xffffffff


	//   ....[193]....
        /*0c38*/ 	.word	0xffffffff


	//   ....[194]....
        /*0c3c*/ 	.word	0xffffffff


	//   ....[195]....
        /*0c40*/ 	.word	0xffffffff


	//   ....[196]....
        /*0c44*/ 	.word	0xffffffff


	//   ....[197]....
        /*0c48*/ 	.word	0xffffffff


	//   ....[198]....
        /*0c4c*/ 	.word	0xffffffff


	//   ....[199]....
        /*0c50*/ 	.word	0xffffffff


	//   ....[200]....
        /*0c54*/ 	.word	0xffffffff


	//   ....[201]....
        /*0c58*/ 	.word	0xffffffff


	//   ....[202]....
        /*0c5c*/ 	.word	0xffffffff


	//   ....[203]....
        /*0c60*/ 	.word	0xffffffff


	//   ....[204]....
        /*0c64*/ 	.word	0xffffffff


	//   ....[205]....
        /*0c68*/ 	.word	0xffffffff


	//   ....[206]....
        /*0c6c*/ 	.word	0xffffffff


	//   ....[207]....
        /*0c70*/ 	.word	0xffffffff


	//   ....[208]....
        /*0c74*/ 	.word	0xffffffff


	//   ....[209]....
        /*0c78*/ 	.word	0xffffffff


	//   ....[210]....
        /*0c7c*/ 	.word	0xffffffff


	//   ....[211]....
        /*0c80*/ 	.word	0xffffffff


	//   ....[212]....
        /*0c84*/ 	.word	0xffffffff


	//   ....[213]....
        /*0c88*/ 	.word	0xffffffff


	//   ....[214]....
        /*0c8c*/ 	.word	0xffffffff


	//   ....[215]....
        /*0c90*/ 	.word	0xffffffff


	//   ....[216]....
        /*0c94*/ 	.word	0xffffffff


	//   ....[217]....
        /*0c98*/ 	.word	0xffffffff


	//   ....[218]....
        /*0c9c*/ 	.word	0xffffffff


	//   ....[219]....
        /*0ca0*/ 	.word	0xffffffff


	//   ....[220]....
        /*0ca4*/ 	.word	0xffffffff


	//   ....[221]....
        /*0ca8*/ 	.word	0xffffffff


	//   ....[222]....
        /*0cac*/ 	.word	0xffffffff


	//   ....[223]....
        /*0cb0*/ 	.word	0xffffffff


	//   ....[224]....
        /*0cb4*/ 	.word	0xffffffff


	//   ....[225]....
        /*0cb8*/ 	.word	0xffffffff


	//   ....[226]....
        /*0cbc*/ 	.word	0xffffffff


	//   ....[227]....
        /*0cc0*/ 	.word	0xffffffff


	//   ....[228]....
        /*0cc4*/ 	.word	0xffffffff


	//   ....[229]....
        /*0cc8*/ 	.word	0xffffffff


	//   ....[230]....
        /*0ccc*/ 	.word	0xffffffff


	//   ....[231]....
        /*0cd0*/ 	.word	0xffffffff


	//----- nvinfo : EIATTR_COOP_GROUP_INSTR_OFFSETS
	.align		4
.L_276:
        /*0cd4*/ 	.byte	0x04, 0x28
        /*0cd6*/ 	.short	(.L_278 - .L_277)


	//   ....[0]....
.L_277:
        /*0cd8*/ 	.word	0x00000050


	//   ....[1]....
        /*0cdc*/ 	.word	0x00000200


	//   ....[2]....
        /*0ce0*/ 	.word	0x00000230


	//   ....[3]....
        /*0ce4*/ 	.word	0x00000260


	//   ....[4]....
        /*0ce8*/ 	.word	0x00000290


	//   ....[5]....
        /*0cec*/ 	.word	0x000002c0


	//   ....[6]....
        /*0cf0*/ 	.word	0x000002f0


	//   ....[7]....
        /*0cf4*/ 	.word	0x00000460


	//   ....[8]....
        /*0cf8*/ 	.word	0x000004a0


	//   ....[9]....
        /*0cfc*/ 	.word	0x000004d0


	//   ....[10]....
        /*0d00*/ 	.word	0x00000500


	//   ....[11]....
        /*0d04*/ 	.word	0x00000530


	//   ....[12]....
        /*0d08*/ 	.word	0x00000560


	//   ....[13]....
        /*0d0c*/ 	.word	0x000005f0


	//   ....[14]....
        /*0d10*/ 	.word	0x00000620


	//   ....[15]....
        /*0d14*/ 	.word	0x00000640


	//   ....[16]....
        /*0d18*/ 	.word	0x000006a0


	//   ....[17]....
        /*0d1c*/ 	.word	0x00003ab0


	//   ....[18]....
        /*0d20*/ 	.word	0x00003ac0


	//   ....[19]....
        /*0d24*/ 	.word	0x00005670


	//   ....[20]....
        /*0d28*/ 	.word	0x00005680


	//   ....[21]....
        /*0d2c*/ 	.word	0x00006ff0


	//   ....[22]....
        /*0d30*/ 	.word	0x00007010


	//   ....[23]....
        /*0d34*/ 	.word	0x00007600


	//   ....[24]....
        /*0d38*/ 	.word	0x00007620


	//   ....[25]....
        /*0d3c*/ 	.word	0x00008520


	//   ....[26]....
        /*0d40*/ 	.word	0x00008540


	//   ....[27]....
        /*0d44*/ 	.word	0x00008680


	//   ....[28]....
        /*0d48*/ 	.word	0x00008690


	//   ....[29]....
        /*0d4c*/ 	.word	0x000087d0


	//   ....[30]....
        /*0d50*/ 	.word	0x000087f0


	//   ....[31]....
        /*0d54*/ 	.word	0x00008930


	//   ....[32]....
        /*0d58*/ 	.word	0x00008940


	//   ....[33]....
        /*0d5c*/ 	.word	0x00008e10


	//   ....[34]....
        /*0d60*/ 	.word	0x00008e20


	//   ....[35]....
        /*0d64*/ 	.word	0x00008e30


	//   ....[36]....
        /*0d68*/ 	.word	0x00008e40


	//   ....[37]....
        /*0d6c*/ 	.word	0x00009150


	//   ....[38]....
        /*0d70*/ 	.word	0x00009190


	//   ....[39]....
        /*0d74*/ 	.word	0x000091d0


	//   ....[40]....
        /*0d78*/ 	.word	0x00009210


	//   ....[41]....
        /*0d7c*/ 	.word	0x0000bbc0


	//   ....[42]....
        /*0d80*/ 	.word	0x0000bc00


	//   ....[43]....
        /*0d84*/ 	.word	0x0000bc40


	//   ....[44]....
        /*0d88*/ 	.word	0x0000bc80


	//   ....[45]....
        /*0d8c*/ 	.word	0x0000e920


	//   ....[46]....
        /*0d90*/ 	.word	0x0000e930


	//   ....[47]....
        /*0d94*/ 	.word	0x0000eb00


	//   ....[48]....
        /*0d98*/ 	.word	0x0000eb10


	//   ....[49]....
        /*0d9c*/ 	.word	0x0000fb10


	//   ....[50]....
        /*0da0*/ 	.word	0x0000fb30


	//   ....[51]....
        /*0da4*/ 	.word	0x0000fc60


	//   ....[52]....
        /*0da8*/ 	.word	0x0000fc70


	//   ....[53]....
        /*0dac*/ 	.word	0x00010430


	//   ....[54]....
        /*0db0*/ 	.word	0x00010460


	//   ....[55]....
        /*0db4*/ 	.word	0x00010470


	//   ....[56]....
        /*0db8*/ 	.word	0x00010480


	//   ....[57]....
        /*0dbc*/ 	.word	0x00010490


	//   ....[58]....
        /*0dc0*/ 	.word	0x000104c0


	//   ....[59]....
        /*0dc4*/ 	.word	0x000104e0


	//   ....[60]....
        /*0dc8*/ 	.word	0x00010500


	//   ....[61]....
        /*0dcc*/ 	.word	0x00011860


	//   ....[62]....
        /*0dd0*/ 	.word	0x00011870


	//   ....[63]....
        /*0dd4*/ 	.word	0x00011980


	//   ....[64]....
        /*0dd8*/ 	.word	0x00011990


	//   ....[65]....
        /*0ddc*/ 	.word	0x00012970


	//   ....[66]....
        /*0de0*/ 	.word	0x00012990


	//   ....[67]....
        /*0de4*/ 	.word	0x00012a80


	//   ....[68]....
        /*0de8*/ 	.word	0x00012a90


	//   ....[69]....
        /*0dec*/ 	.word	0x00012e90


	//   ....[70]....
        /*0df0*/ 	.word	0x00012ec0


	//   ....[71]....
        /*0df4*/ 	.word	0x00012ee0


	//   ....[72]....
        /*0df8*/ 	.word	0x00012f00


	//   ....[73]....
        /*0dfc*/ 	.word	0x00012f20


	//   ....[74]....
        /*0e00*/ 	.word	0x00012f40


	//   ....[75]....
        /*0e04*/ 	.word	0x00012f60


	//   ....[76]....
        /*0e08*/ 	.word	0x00012f80


	//   ....[77]....
        /*0e0c*/ 	.word	0x00014740


	//   ....[78]....
        /*0e10*/ 	.word	0x00014750


	//   ....[79]....
        /*0e14*/ 	.word	0x00014760


	//   ....[80]....
        /*0e18*/ 	.word	0x00014770


	//   ....[81]....
        /*0e1c*/ 	.word	0x000147a0


	//   ....[82]....
        /*0e20*/ 	.word	0x000147c0


	//   ....[83]....
        /*0e24*/ 	.word	0x000147e0


	//   ....[84]....
        /*0e28*/ 	.word	0x000147f0


	//   ....[85]....
        /*0e2c*/ 	.word	0x00015dd0


	//   ....[86]....
        /*0e30*/ 	.word	0x00015de0


	//   ....[87]....
        /*0e34*/ 	.word	0x00015e00


	//   ....[88]....
        /*0e38*/ 	.word	0x00015e10


	//   ....[89]....
        /*0e3c*/ 	.word	0x00015e20


	//   ....[90]....
        /*0e40*/ 	.word	0x00015e30


	//   ....[91]....
        /*0e44*/ 	.word	0x00015e50


	//   ....[92]....
        /*0e48*/ 	.word	0x00015e60


	//   ....[93]....
        /*0e4c*/ 	.word	0x000162d0


	//   ....[94]....
        /*0e50*/ 	.word	0x000162f0


	//   ....[95]....
        /*0e54*/ 	.word	0x00016410


	//   ....[96]....
        /*0e58*/ 	.word	0x00016420


	//   ....[97]....
        /*0e5c*/ 	.word	0x00016550


	//   ....[98]....
        /*0e60*/ 	.word	0x00016570


	//   ....[99]....
        /*0e64*/ 	.word	0x000166a0


	//   ....[100]....
        /*0e68*/ 	.word	0x000166b0


	//   ....[101]....
        /*0e6c*/ 	.word	0x000169e0


	//   ....[102]....
        /*0e70*/ 	.word	0x00016a00


	//   ....[103]....
        /*0e74*/ 	.word	0x00016ed0


	//   ....[104]....
        /*0e78*/ 	.word	0x00016ee0


	//   ....[105]....
        /*0e7c*/ 	.word	0x000173b0


	//   ....[106]....
        /*0e80*/ 	.word	0x000173d0


	//   ....[107]....
        /*0e84*/ 	.word	0x000178b0


	//   ....[108]....
        /*0e88*/ 	.word	0x000178c0


	//   ....[109]....
        /*0e8c*/ 	.word	0x000185a0


	//   ....[110]....
        /*0e90*/ 	.word	0x000185c0


	//   ....[111]....
        /*0e94*/ 	.word	0x000186f0


	//   ....[112]....
        /*0e98*/ 	.word	0x00018700


	//   ....[113]....
        /*0e9c*/ 	.word	0x00018830


	//   ....[114]....
        /*0ea0*/ 	.word	0x00018850


	//   ....[115]....
        /*0ea4*/ 	.word	0x00018980


	//   ....[116]....
        /*0ea8*/ 	.word	0x00018990


	//   ....[117]....
        /*0eac*/ 	.word	0x00018b80


	//   ....[118]....
        /*0eb0*/ 	.word	0x00018ba0


	//   ....[119]....
        /*0eb4*/ 	.word	0x00018cd0


	//   ....[120]....
        /*0eb8*/ 	.word	0x00018d10


	//   ....[121]....
        /*0ebc*/ 	.word	0x00018d40


	//   ....[122]....
        /*0ec0*/ 	.word	0x00018d70


	//   ....[123]....
        /*0ec4*/ 	.word	0x00018da0


	//   ....[124]....
        /*0ec8*/ 	.word	0x00018dd0


	//   ....[125]....
        /*0ecc*/ 	.word	0x00018f40


	//   ....[126]....
        /*0ed0*/ 	.word	0x00018f80


	//   ....[127]....
        /*0ed4*/ 	.word	0x00018fb0


	//   ....[128]....
        /*0ed8*/ 	.word	0x00018fe0


	//   ....[129]....
        /*0edc*/ 	.word	0x00019010


	//   ....[130]....
        /*0ee0*/ 	.word	0x00019040


	//   ....[131]....
        /*0ee4*/ 	.word	0x000190d0


	//   ....[132]....
        /*0ee8*/ 	.word	0x00019100


	//   ....[133]....
        /*0eec*/ 	.word	0x00019110


	//   ....[134]....
        /*0ef0*/ 	.word	0x00019170


	//   ....[135]....
        /*0ef4*/ 	.word	0x00019750


	//   ....[136]....
        /*0ef8*/ 	.word	0x000197b0


	//   ....[137]....
        /*0efc*/ 	.word	0x00019800


	//   ....[138]....
        /*0f00*/ 	.word	0x00019850


	//   ....[139]....
        /*0f04*/ 	.word	0x000198a0


	//   ....[140]....
        /*0f08*/ 	.word	0x00019910


	//   ....[141]....
        /*0f0c*/ 	.word	0x00019950


	//   ....[142]....
        /*0f10*/ 	.word	0x000199c0


	//   ....[143]....
        /*0f14*/ 	.word	0x00019a30


	//   ....[144]....
        /*0f18*/ 	.word	0x00019a90


	//   ....[145]....
        /*0f1c*/ 	.word	0x00019b00


	//   ....[146]....
        /*0f20*/ 	.word	0x00019b70


	//   ....[147]....
        /*0f24*/ 	.word	0x00019bd0


	//   ....[148]....
        /*0f28*/ 	.word	0x00019c30


	//   ....[149]....
        /*0f2c*/ 	.word	0x00019c90


	//   ....[150]....
        /*0f30*/ 	.word	0x00019d00


	//   ....[151]....
        /*0f34*/ 	.word	0x00019d60


	//   ....[152]....
        /*0f38*/ 	.word	0x00019dc0


	//   ....[153]....
        /*0f3c*/ 	.word	0x00019e30


	//   ....[154]....
        /*0f40*/ 	.word	0x00019e90


	//   ....[155]....
        /*0f44*/ 	.word	0x00019ef0


	//   ....[156]....
        /*0f48*/ 	.word	0x00019f60


	//   ....[157]....
        /*0f4c*/ 	.word	0x00019fc0


	//   ....[158]....
        /*0f50*/ 	.word	0x0001a020


	//   ....[159]....
        /*0f54*/ 	.word	0x0001a060


	//   ....[160]....
        /*0f58*/ 	.word	0x0001a0a0


	//   ....[161]....
        /*0f5c*/ 	.word	0x0001a0f0


	//   ....[162]....
        /*0f60*/ 	.word	0x0001a140


	//   ....[163]....
        /*0f64*/ 	.word	0x0001a190


	//   ....[164]....
        /*0f68*/ 	.word	0x0001a1e0


	//   ....[165]....
        /*0f6c*/ 	.word	0x0001a230


	//   ....[166]....
        /*0f70*/ 	.word	0x0001a280


	//   ....[167]....
        /*0f74*/ 	.word	0x0001a2f0


	//   ....[168]....
        /*0f78*/ 	.word	0x0001a350


	//   ....[169]....
        /*0f7c*/ 	.word	0x0001a3b0


	//   ....[170]....
        /*0f80*/ 	.word	0x0001a410


	//   ....[171]....
        /*0f84*/ 	.word	0x0001a480


	//   ....[172]....
        /*0f88*/ 	.word	0x0001a4e0


	//   ....[173]....
        /*0f8c*/ 	.word	0x0001a540


	//   ....[174]....
        /*0f90*/ 	.word	0x0001a580


	//   ....[175]....
        /*0f94*/ 	.word	0x0001a5c0


	//   ....[176]....
        /*0f98*/ 	.word	0x0001a610


	//   ....[177]....
        /*0f9c*/ 	.word	0x0001a650


	//   ....[178]....
        /*0fa0*/ 	.word	0x0001a6a0


	//   ....[179]....
        /*0fa4*/ 	.word	0x0001a6e0


	//   ....[180]....
        /*0fa8*/ 	.word	0x0001a730


	//   ....[181]....
        /*0fac*/ 	.word	0x0001a770


	//   ....[182]....
        /*0fb0*/ 	.word	0x0001a7c0


	//   ....[183]....
        /*0fb4*/ 	.word	0x0001a800


	//   ....[184]....
        /*0fb8*/ 	.word	0x0001a850


	//   ....[185]....
        /*0fbc*/ 	.word	0x0001a8a0


	//   ....[186]....
        /*0fc0*/ 	.word	0x0001a8f0


	//   ....[187]....
        /*0fc4*/ 	.word	0x0001a940


	//   ....[188]....
        /*0fc8*/ 	.word	0x0001a990


	//   ....[189]....
        /*0fcc*/ 	.word	0x0001a9d0


	//   ....[190]....
        /*0fd0*/ 	.word	0x0001aa40


	//   ....[191]....
        /*0fd4*/ 	.word	0x0001aab0


	//   ....[192]....
        /*0fd8*/ 	.word	0x0001ab10


	//   ....[193]....
        /*0fdc*/ 	.word	0x0001ab70


	//   ....[194]....
        /*0fe0*/ 	.word	0x0001abd0


	//   ....[195]....
        /*0fe4*/ 	.word	0x0001ac40


	//   ....[196]....
        /*0fe8*/ 	.word	0x0001aca0


	//   ....[197]....
        /*0fec*/ 	.word	0x0001ad00


	//   ....[198]....
        /*0ff0*/ 	.word	0x0001ad60


	//   ....[199]....
        /*0ff4*/ 	.word	0x0001add0


	//   ....[200]....
        /*0ff8*/ 	.word	0x0001ae30


	//   ....[201]....
        /*0ffc*/ 	.word	0x0001ae90


	//   ....[202]....
        /*1000*/ 	.word	0x0001aef0


	//   ....[203]....
        /*1004*/ 	.word	0x0001af60


	//   ....[204]....
        /*1008*/ 	.word	0x0001afc0


	//   ....[205]....
        /*100c*/ 	.word	0x0001b020


	//   ....[206]....
        /*1010*/ 	.word	0x0001b080


	//   ....[207]....
        /*1014*/ 	.word	0x0001b0f0


	//   ....[208]....
        /*1018*/ 	.word	0x0001b150


	//   ....[209]....
        /*101c*/ 	.word	0x0001b1b0


	//   ....[210]....
        /*1020*/ 	.word	0x0001b210


	//   ....[211]....
        /*1024*/ 	.word	0x0001b280


	//   ....[212]....
        /*1028*/ 	.word	0x0001b2e0


	//   ....[213]....
        /*102c*/ 	.word	0x0001b340


	//   ....[214]....
        /*1030*/ 	.word	0x0001b3a0


	//   ....[215]....
        /*1034*/ 	.word	0x0001b410


	//   ....[216]....
        /*1038*/ 	.word	0x0001b460


	//   ....[217]....
        /*103c*/ 	.word	0x0001b4a0


	//   ....[218]....
        /*1040*/ 	.word	0x0001b4f0


	//   ....[219]....
        /*1044*/ 	.word	0x0001b540


	//   ....[220]....
        /*1048*/ 	.word	0x0001b590


	//   ....[221]....
        /*104c*/ 	.word	0x0001b600


	//   ....[222]....
        /*1050*/ 	.word	0x0001b640


	//   ....[223]....
        /*1054*/ 	.word	0x0001b690


	//   ....[224]....
        /*1058*/ 	.word	0x0001b6e0


	//   ....[225]....
        /*105c*/ 	.word	0x0001b730


	//   ....[226]....
        /*1060*/ 	.word	0x0001b780


	//   ....[227]....
        /*1064*/ 	.word	0x0001b7f0


	//   ....[228]....
        /*1068*/ 	.word	0x0001b830


	//   ....[229]....
        /*106c*/ 	.word	0x0001b8a0


	//   ....[230]....
        /*1070*/ 	.word	0x0001b900


	//   ....[231]....
        /*1074*/ 	.word	0x0001b970


	//----- nvinfo : EIATTR_EXIT_INSTR_OFFSETS
	.align		4
.L_278:
        /*1078*/ 	.byte	0x04, 0x1c
        /*107a*/ 	.short	(.L_280 - .L_279)


	//   ....[0]....
.L_279:
        /*107c*/ 	.word	0x00000c10


	//   ....[1]....
        /*1080*/ 	.word	0x00019710


	//----- nvinfo : EIATTR_MAX_THREADS
	.align		4
.L_280:
        /*1084*/ 	.byte	0x04, 0x05
        /*1086*/ 	.short	(.L_282 - .L_281)
.L_281:
        /*1088*/ 	.word	0x00000080
        /*108c*/ 	.word	0x00000001
        /*1090*/ 	.word	0x00000001


	//----- nvinfo : EIATTR_CRS_STACK_SIZE
	.align		4
.L_282:
        /*1094*/ 	.byte	0x04, 0x1e
        /*1096*/ 	.short	(.L_284 - .L_283)
.L_283:
        /*1098*/ 	.word	0x00000000
.L_284:


//--------------------- .nv.info._ZN7cutlass13device_kernelIN5flash19enable_sm80_to_sm89INS1_16FlashAttnFwdSm80INS1_25CollectiveMainloopFwdSm80ILi4ELi1ELb0EN4cute5tupleIJNS5_1CILi128EEENS7_ILi48EEENS7_ILi96EEEEEELi96ENS_6half_tEfNS_4arch4Sm80ELb0ELb1ELb1ELb0ELb1ELb0ELb1ELb1EEENS1_21CollectiveEpilogueFwdINS6_IJS8_SA_S9_EEENS6_IJNS7_ILi1EEESI_SI_EEESC_SE_Li128ELb0ELb1ELb1ELb0EEENS1_19SingleTileSchedulerILb0ELb1ELb1ELi128EEEEEEEEEvNT_6ParamsE --------------------------
	.section	.nv.info._ZN7cutlass13device_kernelIN5flash19enable_sm80_to_sm89INS1_16FlashAttnFwdSm80INS1_25CollectiveMainloopFwdSm80ILi4ELi1ELb0EN4cute5tupleIJNS5_1CILi128EEENS7_ILi48EEENS7_ILi96EEEEEELi96ENS_6half_tEfNS_4arch4Sm80ELb0ELb1ELb1ELb0ELb1ELb0ELb1ELb1EEENS1_21CollectiveEpilogueFwdINS6_IJS8_SA_S9_EEENS6_IJNS7_ILi1EEESI_SI_EEESC_SE_Li128ELb0ELb1ELb1ELb0EEENS1_19SingleTileSchedulerILb0ELb1ELb1ELi128EEEEEEEEEvNT_6ParamsE,"",@"SHT_CUDA_INFO"
	.sectionflags	@""
	.align	4


	//----- nvinfo : EIATTR_CUDA_API_VERSION
	.align		4
        /*0000*/ 	.byte	0x04, 0x37
        /*0002*/ 	.short	(.L_286 - .L_285)
.L_285:
        /*0004*/ 	.word	0x00000082


	//----- nvinfo : EIATTR_SW2861232_WAR
	.align		4
.L_286:
        /*0008*/ 	.byte	0x01, 0x35
	.zero		2


	//----- nvinfo : EIATTR_PARAM_CBANK
	.align		4
        /*000c*/ 	.byte	0x04, 0x0a
        /*000e*/ 	.short	(.L_288 - .L_287)
	.align		4
.L_287:
        /*0010*/ 	.word	index@(.nv.constant0._ZN7cutlass13device_kernelIN5flash19enable_sm80_to_sm89INS1_16FlashAttnFwdSm80INS1_25CollectiveMainloopFwdSm80ILi4ELi1ELb0EN4cute5tupleIJNS5_1CILi128EEENS7_ILi48EEENS7_ILi96EEEEEELi96ENS_6half_tEfNS_4arch4Sm80ELb0ELb1ELb1ELb0ELb1ELb0ELb1ELb1EEENS1_21CollectiveEpilogueFwdINS6_IJS8_SA_S9_EEENS6_IJNS7_ILi1EEESI_SI_EEESC_SE_Li128ELb0ELb1ELb1ELb0EEENS1_19SingleTileSchedulerILb0ELb1ELb1ELi128EEEEEEEEEvNT_6ParamsE)
        /*0014*/ 	.short	0x0160
        /*0016*/ 	.short	0x0418


	//----- nvinfo : EIATTR_CBANK_PARAM_SIZE
	.align		4
.L_288:
        /*0018*/ 	.byte	0x03, 0x19
        /*001a*/ 	.short	0x0418


	//----- nvinfo : EIATTR_KPARAM_INFO
	.align		4
        /*001c*/ 	.byte	0x04, 0x17
        /*001e*/ 	.short	(.L_290 - .L_289)
.L_289:
        /*0020*/ 	.word	0x00000000
        /*0024*/ 	.short	0x0000
        /*0026*/ 	.short	0x0000
        /*0028*/ 	.byte	0x00, 0xf0, 0x61, 0x10


	//----- nvinfo : EIATTR_MAXREG_COUNT
	.align		4
.L_290:
        /*002c*/ 	.byte	0x03, 0x1b
        /*002e*/ 	.short	0x00ff


	//----- nvinfo : EIATTR_NUM_BARRIERS
	.align		4
        /*0030*/ 	.byte	0x02, 0x4c
        /*0032*/ 	.byte	0x02
	.zero		1


	//----- nvinfo : EIATTR_MERCURY_ISA_VERSION
	.align		4
        /*0034*/ 	.byte	0x03, 0x5f
        /*0036*/ 	.short	0x0000


	//----- nvinfo : EIATTR_COOP_GROUP_MASK_REGIDS
	.align		4
        /*0038*/ 	.byte	0x04, 0x29
        /*003a*/ 	.short	(.L_292 - .L_291)


	//   ....[0]....
.L_291:
        /*003c*/ 	.word	0xffffffff


	//   ....[1]....
        /*0040*/ 	.word	0xffffffff


	//   ....[2]....
        /*0044*/ 	.word	0xffffffff


	//   ....[3]....
        /*0048*/ 	.word	0xffffffff


	//   ....[4]....
        /*004c*/ 	.word	0xffffffff


	//   ....[5]....
        /*0050*/ 	.word	0xffffffff


	//   ....[6]....
        /*0054*/ 	.word	0xffffffff


	//   ....[7]....
        /*0058*/ 	.word	0xffffffff


	//   ....[8]....
        /*005c*/ 	.word	0xffffffff


	//   ....[9]....
        /*0060*/ 	.word	0xffffffff


	//   ....[10]....
        /*0064*/ 	.word	0xffffffff


	//   ....[11]....
        /*0068*/ 	.word	0xffffffff


	//   ....[12]....
        /*006c*/ 	.word	0xffffffff


	//   ....[13]....
        /*0070*/ 	.word	0xffffffff


	//   ....[14]....
        /*0074*/ 	.word	0xffffffff


	//   ....[15]....
        /*0078*/ 	.word	0xffffffff


	//   ....[16]....
        /*007c*/ 	.word	0xffffffff


	//   ....[17]....
        /*0080*/ 	.word	0xffffffff


	//   ....[18]....
        /*0084*/ 	.word	0xffffffff


	//   ....[19]....
        /*0088*/ 	.word	0xffffffff


	//   ....[20]....
        /*008c*/ 	.word	0xffffffff


	//   ....[21]....
        /*0090*/ 	.word	0xffffffff


	//   ....[22]....
        /*0094*/ 	.word	0xffffffff


	//   ....[23]....
        /*0098*/ 	.word	0xffffffff


	//   ....[24]....
        /*009c*/ 	.word	0xffffffff


	//   ....[25]....
        /*00a0*/ 	.word	0xffffffff


	//   ....[26]....
        /*00a4*/ 	.word	0xffffffff


	//   ....[27]....
        /*00a8*/ 	.word	0xffffffff


	//   ....[28]....
        /*00ac*/ 	.word	0xffffffff


	//   ....[29]....
        /*00b0*/ 	.word	0xffffffff


	//   ....[30]....
        /*00b4*/ 	.word	0xffffffff


	//   ....[31]....
        /*00b8*/ 	.word	0xffffffff


	//   ....[32]....
        /*00bc*/ 	.word	0xffffffff


	//   ....[33]....
        /*00c0*/ 	.word	0xffffffff


	//   ....[34]....
        /*00c4*/ 	.word	0xffffffff


	//   ....[35]....
        /*00c8*/ 	.word	0xffffffff


	//   ....[36]....
        /*00cc*/ 	.word	0xffffffff


	//   ....[37]....
        /*00d0*/ 	.word	0xffffffff


	//   ....[38]....
        /*00d4*/ 	.word	0xffffffff


	//   ....[39]....
        /*00d8*/ 	.word	0xffffffff


	//   ....[40]....
        /*00dc*/ 	.word	0xffffffff


	//   ....[41]....
        /*00e0*/ 	.word	0xffffffff


	//   ....[42]....
        /*00e4*/ 	.word	0xffffffff


	//   ....[43]....
        /*00e8*/ 	.word	0xffffffff


	//   ....[44]....
        /*00ec*/ 	.word	0xffffffff


	//   ....[45]....
        /*00f0*/ 	.word	0xffffffff


	//   ....[46]....
        /*00f4*/ 	.word	0xffffffff


	//   ....[47]....
        /*00f8*/ 	.word	0xffffffff


	//   ....[48]....
        /*00fc*/ 	.word	0xffffffff


	//   ....[49]....
        /*0100*/ 	.word	0xffffffff


	//   ....[50]....
        /*0104*/ 	.word	0xffffffff


	//   ....[51]....
        /*0108*/ 	.word	0xffffffff


	//   ....[52]....
        /*010c*/ 	.word	0xffffffff


	//   ....[53]....
        /*0110*/ 	.word	0xffffffff


	//   ....[54]....
        /*0114*/ 	.word	0xffffffff


	//   ....[55]....
        /*0118*/ 	.word	0xffffffff


	//   ....[56]....
        /*011c*/ 	.word	0xffffffff


	//   ....[57]....
        /*0120*/ 	.word	0xffffffff


	//   ....[58]....
        /*0124*/ 	.word	0xffffffff


	//   ....[59]....
        /*0128*/ 	.word	0xffffffff


	//   ....[60]....
        /*012c*/ 	.word	0xffffffff


	//   ....[61]....
        /*0130*/ 	.word	0xffffffff


	//   ....[62]....
        /*0134*/ 	.word	0xffffffff


	//   ....[63]....
        /*0138*/ 	.word	0xffffffff


	//   ....[64]....
        /*013c*/ 	.word	0xffffffff


	//   ....[65]....
        /*0140*/ 	.word	0xffffffff


	//   ....[66]....
        /*0144*/ 	.word	0xffffffff


	//   ....[67]....
        /*0148*/ 	.word	0xffffffff


	//   ....[68]....
        /*014c*/ 	.word	0xffffffff


	//   ....[69]....
        /*0150*/ 	.word	0xffffffff


	//   ....[70]....
        /*0154*/ 	.word	0xffffffff


	//   ....[71]....
        /*0158*/ 	.word	0xffffffff


	//   ....[72]....
        /*015c*/ 	.word	0xffffffff


	//   ....[73]....
        /*0160*/ 	.word	0xffffffff


	//   ....[74]....
        /*0164*/ 	.word	0xffffffff


	//   ....[75]....
        /*0168*/ 	.word	0xffffffff


	//   ....[76]....
        /*016c*/ 	.word	0xffffffff


	//   ....[77]....
        /*0170*/ 	.word	0xffffffff


	//   ....[78]....
        /*0174*/ 	.word	0xffffffff


	//   ....[79]....
        /*0178*/ 	.word	0xffffffff


	//   ....[80]....
        /*017c*/ 	.word	0xffffffff


	//   ....[81]....
        /*0180*/ 	.word	0xffffffff


	//   ....[82]....
        /*0184*/ 	.word	0xffffffff


	//   ....[83]....
        /*0188*/ 	.word	0xffffffff


	//   ....[84]....
        /*018c*/ 	.word	0xffffffff


	//   ....[85]....
        /*0190*/ 	.word	0xffffffff


	//   ....[86]....
        /*0194*/ 	.word	0xffffffff


	//   ....[87]....
        /*0198*/ 	.word	0xffffffff


	//   ....[88]....
        /*019c*/ 	.word	0xffffffff


	//   ....[89]....
        /*01a0*/ 	.word	0xffffffff


	//   ....[90]....
        /*01a4*/ 	.word	0xffffffff


	//   ....[91]....
        /*01a8*/ 	.word	0xffffffff


	//   ....[92]....
        /*01ac*/ 	.word	0xffffffff


	//   ....[93]....
        /*01b0*/ 	.word	0xffffffff


	//   ....[94]....
        /*01b4*/ 	.word	0xffffffff


	//   ....[95]....
        /*01b8*/ 	.word	0xffffffff


	//   ....[96]....
        /*01bc*/ 	.word	0xffffffff


	//   ....[97]....
        /*01c0*/ 	.word	0xffffffff


	//   ....[98]....
        /*01c4*/ 	.word	0xffffffff


	//   ....[99]....
        /*01c8*/ 	.word	0xffffffff


	//   ....[100]....
        /*01cc*/ 	.word	0xffffffff


	//   ....[101]....
        /*01d0*/ 	.word	0xffffffff


	//   ....[102]....
        /*01d4*/ 	.word	0xffffffff


	//   ....[103]....
        /*01d8*/ 	.word	0xffffffff


	//   ....[104]....
        /*01dc*/ 	.word	0xffffffff


	//   ....[105]....
        /*01e0*/ 	.word	0xffffffff


	//   ....[106]....
        /*01e4*/ 	.word	0xffffffff


	//   ....[107]....
        /*01e8*/ 	.word	0xffffffff


	//   ....[108]....
        /*01ec*/ 	.word	0xffffffff


	//   ....[109]....
        /*01f0*/ 	.word	0xffffffff


	//   ....[110]....
        /*01f4*/ 	.word	0xffffffff


	//   ....[111]....
        /*01f8*/ 	.word	0xffffffff


	//   ....[112]....
        /*01fc*/ 	.word	0xffffffff


	//   ....[113]....
        /*0200*/ 	.word	0xffffffff


	//   ....[114]....
        /*0204*/ 	.word	0xffffffff


	//   ....[115]....
        /*0208*/ 	.word	0xffffffff


	//   ....[116]....
        /*020c*/ 	.word	0xffffffff


	//   ....[117]....
        /*0210*/ 	.word	0xffffffff


	//   ....[118]....
        /*0214*/ 	.word	0xffffffff


	//   ....[119]....
        /*0218*/ 	.word	0xffffffff


	//   ....[120]....
        /*021c*/ 	.word	0xffffffff


	//----- nvinfo : EIATTR_COOP_GROUP_INSTR_OFFSETS
	.align		4
.L_292:
        /*0220*/ 	.byte	0x04, 0x28
        /*0222*/ 	.short	(.L_294 - .L_293)


	//   ....[0]....
.L_293:
        /*0224*/ 	.word	0x00000050


	//   ....[1]....
        /*0228*/ 	.word	0x00001270


	//   ....[2]....
        /*022c*/ 	.word	0x000012a0


	//   ....[3]....
        /*0230*/ 	.word	0x000014b0


	//   ....[4]....
        /*0234*/ 	.word	0x000014e0


	//   ....[5]....
        /*0238*/ 	.word	0x00001600


	//   ....[6]....
        /*023c*/ 	.word	0x00001630


	//   ....[7]....
        /*0240*/ 	.word	0x00001750


	//   ....[8]....
        /*0244*/ 	.word	0x00001790


	//   ....[9]....
        /*0248*/ 	.word	0x00001d90


	//   ....[10]....
        /*024c*/ 	.word	0x00001dd0


	//   ....[11]....
        /*0250*/ 	.word	0x00001e00


	//   ....[12]....
        /*0254*/ 	.word	0x00001e40


	//   ....[13]....
        /*0258*/ 	.word	0x000020b0


	//   ....[14]....
        /*025c*/ 	.word	0x00002170


	//   ....[15]....
        /*0260*/ 	.word	0x00002330


	//   ....[16]....
        /*0264*/ 	.word	0x00002340


	//   ....[17]....
        /*0268*/ 	.word	0x00002ce0


	//   ....[18]....
        /*026c*/ 	.word	0x00002d00


	//   ....[19]....
        /*0270*/ 	.word	0x00002de0


	//   ....[20]....
        /*0274*/ 	.word	0x00002e00


	//   ....[21]....
        /*0278*/ 	.word	0x00003210


	//   ....[22]....
        /*027c*/ 	.word	0x00003470


	//   ....[23]....
        /*0280*/ 	.word	0x00003af0


	//   ....[24]....
        /*0284*/ 	.word	0x000044a0


	//   ....[25]....
        /*0288*/ 	.word	0x00004b90


	//   ....[26]....
        /*028c*/ 	.word	0x00004c70


	//   ....[27]....
        /*0290*/ 	.word	0x00004ca0


	//   ....[28]....
        /*0294*/ 	.word	0x00004cd0


	//   ....[29]....
        /*0298*/ 	.word	0x00004d10


	//   ....[30]....
        /*029c*/ 	.word	0x00004e20


	//   ....[31]....
        /*02a0*/ 	.word	0x00005060


	//   ....[32]....
        /*02a4*/ 	.word	0x000051f0


	//   ....[33]....
        /*02a8*/ 	.word	0x00006230


	//   ....[34]....
        /*02ac*/ 	.word	0x00006250


	//   ....[35]....
        /*02b0*/ 	.word	0x00006330


	//   ....[36]....
        /*02b4*/ 	.word	0x00006340


	//   ....[37]....
        /*02b8*/ 	.word	0x00007260


	//   ....[38]....
        /*02bc*/ 	.word	0x00007280


	//   ....[39]....
        /*02c0*/ 	.word	0x000072a0


	//   ....[40]....
        /*02c4*/ 	.word	0x00007340


	//   ....[41]....
        /*02c8*/ 	.word	0x000074a0


	//   ....[42]....
        /*02cc*/ 	.word	0x00007a10


	//   ....[43]....
        /*02d0*/ 	.word	0x00007e90


	//   ....[44]....
        /*02d4*/ 	.word	0x000080b0


	//   ....[45]....
        /*02d8*/ 	.word	0x00008890


	//   ....[46]....
        /*02dc*/ 	.word	0x00008920


	//   ....[47]....
        /*02e0*/ 	.word	0x00008a20


	//   ....[48]....
        /*02e4*/ 	.word	0x00008a70


	//   ....[49]....
        /*02e8*/ 	.word	0x00008ab0


	//   ....[50]....
        /*02ec*/ 	.word	0x00008bf0


	//   ....[51]....
        /*02f0*/ 	.word	0x00008d90


	//   ....[52]....
        /*02f4*/ 	.word	0x00008ed0


	//   ....[53]....
        /*02f8*/ 	.word	0x0000a970


	//   ....[54]....
        /*02fc*/ 	.word	0x0000a9a0


	//   ....[55]....
        /*0300*/ 	.word	0x0000aa80


	//   ....[56]....
        /*0304*/ 	.word	0x0000aa90


	//   ....[57]....
        /*0308*/ 	.word	0x0000b9b0


	//   ....[58]....
        /*030c*/ 	.word	0x0000b9d0


	//   ....[59]....
        /*0310*/ 	.word	0x0000b9f0


	//   ....[60]....
        /*0314*/ 	.word	0x0000ba90


	//   ....[61]....
        /*0318*/ 	.word	0x0000bd40


	//   ....[62]....
        /*031c*/ 	.word	0x0000bdd0


	//   ....[63]....
        /*0320*/ 	.word	0x0000be20


	//   ....[64]....
        /*0324*/ 	.word	0x0000bea0


	//   ....[65]....
        /*0328*/ 	.word	0x0000beb0


	//   ....[66]....
        /*032c*/ 	.word	0x0000bec0


	//   ....[67]....
        /*0330*/ 	.word	0x0000bff0


	//   ....[68]....
        /*0334*/ 	.word	0x0000c120


	//   ....[69]....
        /*0338*/ 	.word	0x0000d990


	//   ....[70]....
        /*033c*/ 	.word	0x0000d9b0


	//   ....[71]....
        /*0340*/ 	.word	0x0000db20


	//   ....[72]....
        /*0344*/ 	.word	0x0000db30


	//   ....[73]....
        /*0348*/ 	.word	0x0000ea60


	//   ....[74]....
        /*034c*/ 	.word	0x0000ea70


	//   ....[75]....
        /*0350*/ 	.word	0x0000ea80


	//   ....[76]....
        /*0354*/ 	.word	0x0000eb20


	//   ....[77]....
        /*0358*/ 	.word	0x0000ecb0


	//   ....[78]....
        /*035c*/ 	.word	0x0000f1d0


	//   ....[79]....
        /*0360*/ 	.word	0x0000f640


	//   ....[80]....
        /*0364*/ 	.word	0x0000fa80


	//   ....[81]....
        /*0368*/ 	.word	0x0000ffd0


	//   ....[82]....
        /*036c*/ 	.word	0x00010100


	//   ....[83]....
        /*0370*/ 	.word	0x00010150


	//   ....[84]....
        /*0374*/ 	.word	0x00010230


	//   ....[85]....
        /*0378*/ 	.word	0x00010280


	//   ....[86]....
        /*037c*/ 	.word	0x00010400


	//   ....[87]....
        /*0380*/ 	.word	0x00010510


	//   ....[88]....
        /*0384*/ 	.word	0x00010690


	//   ....[89]....
        /*0388*/ 	.word	0x00011c30


	//   ....[90]....
        /*038c*/ 	.word	0x00011c50


	//   ....[91]....
        /*0390*/ 	.word	0x00011c60


	//   ....[92]....
        /*0394*/ 	.word	0x00011c80


	//   ....[93]....
        /*0398*/ 	.word	0x00011ca0


	//   ....[94]....
        /*039c*/ 	.word	0x00011cc0


	//   ....[95]....
        /*03a0*/ 	.word	0x00011cd0


	//   ....[96]....
        /*03a4*/ 	.word	0x00011d00


	//   ....[97]....
        /*03a8*/ 	.word	0x00012b60


	//   ....[98]....
        /*03ac*/ 	.word	0x00012bb0


	//   ....[99]....
        /*03b0*/ 	.word	0x00012bf0


	//   ....[100]....
        /*03b4*/ 	.word	0x00012c30


	//   ....[101]....
        /*03b8*/ 	.word	0x00012c70


	//   ....[102]....
        /*03bc*/ 	.word	0x00012cb0


	//   ....[103]....
        /*03c0*/ 	.word	0x00012ce0


	//   ....[104]....
        /*03c4*/ 	.word	0x00012d10


	//   ....[105]....
        /*03c8*/ 	.word	0x00012d60


	//   ....[106]....
        /*03cc*/ 	.word	0x00012d80


	//   ....[107]....
        /*03d0*/ 	.word	0x00013250


	//   ....[108]....
        /*03d4*/ 	.word	0x00013270


	//   ....[109]....
        /*03d8*/ 	.word	0x000136f0


	//   ....[110]....
        /*03dc*/ 	.word	0x00013710


	//   ....[111]....
        /*03e0*/ 	.word	0x00013ba0


	//   ....[112]....
        /*03e4*/ 	.word	0x00013bb0


	//   ....[113]....
        /*03e8*/ 	.word	0x00014390


	//   ....[114]....
        /*03ec*/ 	.word	0x000143f0


	//   ....[115]....
        /*03f0*/ 	.word	0x00014440


	//   ....[116]....
        /*03f4*/ 	.word	0x000144a0


	//   ....[117]....
        /*03f8*/ 	.word	0x000144f0


	//   ....[118]....
        /*03fc*/ 	.word	0x00014550


	//   ....[119]....
        /*0400*/ 	.word	0x000145a0


	//   ....[120]....
        /*0404*/ 	.word	0x00014600


	//----- nvinfo : EIATTR_EXIT_INSTR_OFFSETS
	.align		4
.L_294:
        /*0408*/ 	.byte	0x04, 0x1c
        /*040a*/ 	.short	(.L_296 - .L_295)


	//   ....[0]....
.L_295:
        /*040c*/ 	.word	0x000001b0


	//   ....[1]....
        /*0410*/ 	.word	0x00013bc0


	//   ....[2]....
        /*0414*/ 	.word	0x00013fe0


	//   ....[3]....
        /*0418*/ 	.word	0x00014030


	//   ....[4]....
        /*041c*/ 	.word	0x00014060


	//   ....[5]....
        /*0420*/ 	.word	0x000140c0


	//   ....[6]....
        /*0424*/ 	.word	0x00014350


	//----- nvinfo : EIATTR_CTAIDZ_USED
	.align		4
.L_296:
        /*0428*/ 	.byte	0x01, 0x04
	.zero		2


	//----- nvinfo : EIATTR_MAX_THREADS
	.align		4
        /*042c*/ 	.byte	0x04, 0x05
        /*042e*/ 	.short	(.L_298 - .L_297)
.L_297:
        /*0430*/ 	.word	0x00000080
        /*0434*/ 	.word	0x00000001
        /*0438*/ 	.word	0x00000001


	//----- nvinfo : EIATTR_CRS_STACK_SIZE
	.align		4
.L_298:
        /*043c*/ 	.byte	0x04, 0x1e
        /*043e*/ 	.short	(.L_300 - .L_299)
.L_299:
        /*0440*/ 	.word	0x00000000
.L_300:


//--------------------- .nv.info._ZN7cutlass13device_kernelIN5flash19enable_sm80_to_sm89INS1_16FlashAttnFwdSm80INS1_25CollectiveMainloopFwdSm80ILi4ELi1ELb0EN4cute5tupleIJNS5_1CILi128EEENS7_ILi48EEENS7_ILi96EEEEEELi96ENS_6half_tEfNS_4arch4Sm80ELb0ELb1ELb1ELb1ELb1ELb0ELb1ELb1EEENS1_21CollectiveEpilogueFwdINS6_IJS8_SA_S9_EEENS6_IJNS7_ILi1EEESI_SI_EEESC_SE_Li128ELb1ELb1ELb1ELb0EEENS1_36VarlenDynamicPersistentTileSchedulerILi128ELi48ELi128ELi128ELb1ELb1ELb0ELb1ELb0ELb1EEEEEEEEEvNT_6ParamsE --------------------------
	.section	.nv.info._ZN7cutlass13device_kernelIN5flash19enable_sm80_to_sm89INS1_16FlashAttnFwdSm80INS1_25CollectiveMainloopFwdSm80ILi4ELi1ELb0EN4cute5tupleIJNS5_1CILi128EEENS7_ILi48EEENS7_ILi96EEEEEELi96ENS_6half_tEfNS_4arch4Sm80ELb0ELb1ELb1ELb1ELb1ELb0ELb1ELb1EEENS1_21CollectiveEpilogueFwdINS6_IJS8_SA_S9_EEENS6_IJNS7_ILi1EEESI_SI_EEESC_SE_Li128ELb1ELb1ELb1ELb0EEENS1_36VarlenDynamicPersistentTileSchedulerILi128ELi48ELi128ELi128ELb1ELb1ELb0ELb1ELb0ELb1EEEEEEEEEvNT_6ParamsE,"",@"SHT_CUDA_INFO"
	.sectionflags	@""
	.align	4


	//----- nvinfo : EIATTR_CUDA_API_VERSION
	.align		4
        /*0000*/ 	.byte	0x04, 0x37
        /*0002*/ 	.short	(.L_302 - .L_301)
.L_301:
        /*0004*/ 	.word	0x00000082


	//----- nvinfo : EIATTR_SW2861232_WAR
	.align		4
.L_302:
        /*0008*/ 	.byte	0x01, 0x35
	.zero		2


	//----- nvinfo : EIATTR_PARAM_CBANK
	.align		4
        /*000c*/ 	.byte	0x04, 0x0a
        /*000e*/ 	.short	(.L_304 - .L_303)
	.align		4
.L_303:
        /*0010*/ 	.word	index@(.nv.constant0._ZN7cutlass13device_kernelIN5flash19enable_sm80_to_sm89INS1_16FlashAttnFwdSm80INS1_25CollectiveMainloopFwdSm80ILi4ELi1ELb0EN4cute5tupleIJNS5_1CILi128EEENS7_ILi48EEENS7_ILi96EEEEEELi96ENS_6half_tEfNS_4arch4Sm80ELb0ELb1ELb1ELb1ELb1ELb0ELb1ELb1EEENS1_21CollectiveEpilogueFwdINS6_IJS8_SA_S9_EEENS6_IJNS7_ILi1EEESI_SI_EEESC_SE_Li128ELb1ELb1ELb1ELb0EEENS1_36VarlenDynamicPersistentTileSchedulerILi128ELi48ELi128ELi128ELb1ELb1ELb0ELb1ELb0ELb1EEEEEEEEEvNT_6ParamsE)
        /*0014*/ 	.short	0x0160
        /*0016*/ 	.short	0x0438


	//----- nvinfo : EIATTR_CBANK_PARAM_SIZE
	.align		4
.L_304:
        /*0018*/ 	.byte	0x03, 0x19
        /*001a*/ 	.short	0x0438


	//----- nvinfo : EIATTR_KPARAM_INFO
	.align		4
        /*001c*/ 	.byte	0x04, 0x17
        /*001e*/ 	.short	(.L_306 - .L_305)
.L_305:
        /*0020*/ 	.word	0x00000000
        /*0024*/ 	.short	0x0000
        /*0026*/ 	.short	0x0000
        /*0028*/ 	.byte	0x00, 0xf0, 0xe1, 0x10


	//----- nvinfo : EIATTR_MAXREG_COUNT
	.align		4
.L_306:
        /*002c*/ 	.byte	0x03, 0x1b
        /*002e*/ 	.short	0x00ff


	//----- nvinfo : EIATTR_NUM_BARRIERS
	.align		4
        /*0030*/ 	.byte	0x02, 0x4c
        /*0032*/ 	.byte	0x06
	.zero		1


	//----- nvinfo : EIATTR_ANNOTATIONS
	.align		4
        /*0034*/ 	.byte	0x04, 0x55
        /*0036*/ 	.short	(.L_308 - .L_307)


	//   ....[0]....
.L_307:
        /* <DEDUP_REMOVED lines=38> */


	//----- nvinfo : EIATTR_MERCURY_ISA_VERSION
	.align		4
.L_308:
        /*0288*/ 	.byte	0x03, 0x5f
        /*028a*/ 	.short	0x0000


	//----- nvinfo : EIATTR_INT_WARP_WIDE_INSTR_OFFSETS
	.align		4
        /*028c*/ 	.byte	0x04, 0x31
        /*028e*/ 	.short	(.L_310 - .L_309)


	//   ....[0]....
.L_309:
        /*0290*/ 	.word	0x000143b0


	//   ....[1]....
        /*0294*/ 	.word	0x00014430


	//----- nvinfo : EIATTR_COOP_GROUP_MASK_REGIDS
	.align		4
.L_310:
        /*0298*/ 	.byte	0x04, 0x29
        /*029a*/ 	.short	(.L_312 - .L_311)


	//   ....[0]....
.L_311:
        /*029c*/ 	.word	0xffffffff


	//   ....[1]....
        /*02a0*/ 	.word	0xffffffff


	//   ....[2]....
        /*02a4*/ 	.word	0xffffffff


	//   ....[3]....
        /*02a8*/ 	.word	0xffffffff


	//   ....[4]....
        /*02ac*/ 	.word	0xffffffff


	//   ....[5]....
        /*02b0*/ 	.word	0xffffffff


	//   ....[6]....
        /*02b4*/ 	.word	0xffffffff


	//   ....[7]....
        /*02b8*/ 	.word	0xffffffff


	//   ....[8]....
        /*02bc*/ 	.word	0xffffffff


	//   ....[9]....
        /*02c0*/ 	.word	0xffffffff


	//   ....[10]....
        /*02c4*/ 	.word	0xffffffff


	//   ....[11]....
        /*02c8*/ 	.word	0xffffffff


	//   ....[12]....
        /*02cc*/ 	.word	0xffffffff


	//   ....[13]....
        /*02d0*/ 	.word	0xffffffff


	//   ....[14]....
        /*02d4*/ 	.word	0xffffffff


	//   ....[15]....
        /*02d8*/ 	.word	0xffffffff


	//   ....[16]....
        /*02dc*/ 	.word	0xffffffff


	//   ....[17]....
        /*02e0*/ 	.word	0xffffffff


	//   ....[18]....
        /*02e4*/ 	.word	0xffffffff


	//   ....[19]....
        /*02e8*/ 	.word	0xffffffff


	//   ....[20]....
        /*02ec*/ 	.word	0xffffffff


	//   ....[21]....
        /*02f0*/ 	.word	0xffffffff


	//   ....[22]....
        /*02f4*/ 	.word	0xffffffff


	//   ....[23]....
        /*02f8*/ 	.word	0xffffffff


	//   ....[24]....
        /*02fc*/ 	.word	0xffffffff


	//   ....[25]....
        /*0300*/ 	.word	0xffffffff


	//   ....[26]....
        /*0304*/ 	.word	0xffffffff


	//   ....[27]....
        /*0308*/ 	.word	0xffffffff


	//   ....[28]....
        /*030c*/ 	.word	0xffffffff


	//   ....[29]....
        /*0310*/ 	.word	0xffffffff


	//   ....[30]....
        /*0314*/ 	.word	0xffffffff


	//   ....[31]....
        /*0318*/ 	.word	0xffffffff


	//   ....[32]....
        /*031c*/ 	.word	0xffffffff


	//   ....[33]....
        /*0320*/ 	.word	0xffffffff


	//   ....[34]....
        /*0324*/ 	.word	0xffffffff


	//   ....[35]....
        /*0328*/ 	.word	0xffffffff


	//   ....[36]....
        /*032c*/ 	.word	0xffffffff


	//   ....[37]....
        /*0330*/ 	.word	0xffffffff


	//   ....[38]....
        /*0334*/ 	.word	0xffffffff


	//   ....[39]....
        /*0338*/ 	.word	0xffffffff


	//   ....[40]....
        /*033c*/ 	.word	0xffffffff


	//   ....[41]....
        /*0340*/ 	.word	0xffffffff


	//   ....[42]....
        /*0344*/ 	.word	0xffffffff


	//   ....[43]....
        /*0348*/ 	.word	0xffffffff


	//   ....[44]....
        /*034c*/ 	.word	0xffffffff


	//   ....[45]....
        /*0350*/ 	.word	0xffffffff


	//   ....[46]....
        /*0354*/ 	.word	0xffffffff


	//   ....[47]....
        /*0358*/ 	.word	0xffffffff


	//   ....[48]....
        /*035c*/ 	.word	0xffffffff


	//   ....[49]....
        /*0360*/ 	.word	0xffffffff


	//   ....[50]....
        /*0364*/ 	.word	0xffffffff


	//   ....[51]....
        /*0368*/ 	.word	0xffffffff


	//   ....[52]....
        /*036c*/ 	.word	0xffffffff


	//   ....[53]....
        /*0370*/ 	.word	0xffffffff


	//   ....[54]....
        /*0374*/ 	.word	0xffffffff


	//   ....[55]....
        /*0378*/ 	.word	0xffffffff


	//   ....[56]....
        /*037c*/ 	.word	0xffffffff


	//   ....[57]....
        /*0380*/ 	.word	0xffffffff


	//   ....[58]....
        /*0384*/ 	.word	0xffffffff


	//   ....[59]....
        /*0388*/ 	.word	0xffffffff


	//   ....[60]....
        /*038c*/ 	.word	0xffffffff


	//   ....[61]....
        /*0390*/ 	.word	0xffffffff


	//   ....[62]....
        /*0394*/ 	.word	0xffffffff


	//   ....[63]....
        /*0398*/ 	.word	0xffffffff


	//   ....[64]....
        /*039c*/ 	.word	0xffffffff


	//   ....[65]....
        /*03a0*/ 	.word	0xffffffff


	//   ....[66]....
        /*03a4*/ 	.word	0xffffffff


	//   ....[67]....
        /*03a8*/ 	.word	0xffffffff


	//   ....[68]....
        /*03ac*/ 	.word	0xffffffff


	//   ....[69]....
        /*03b0*/ 	.word	0xffffffff


	//   ....[70]....
        /*03b4*/ 	.word	0xffffffff


	//   ....[71]....
        /*03b8*/ 	.word	0xffffffff


	//   ....[72]....
        /*03bc*/ 	.word	0xffffffff


	//   ....[73]....
        /*03c0*/ 	.word	0xffffffff


	//   ....[74]....
        /*03c4*/ 	.word	0xffffffff


	//   ....[75]....
        /*03c8*/ 	.word	0xffffffff


	//   ....[76]....
        /*03cc*/ 	.word	0xffffffff


	//   ....[77]....
        /*03d0*/ 	.word	0xffffffff


	//   ....[78]....
        /*03d4*/ 	.word	0xffffffff


	//   ....[79]....
        /*03d8*/ 	.word	0xffffffff


	//   ....[80]....
        /*03dc*/ 	.word	0xffffffff


	//   ....[81]....
        /*03e0*/ 	.word	0xffffffff


	//   ....[82]....
        /*03e4*/ 	.word	0xffffffff


	//   ....[83]....
        /*03e8*/ 	.word	0xffffffff


	//   ....[84]....
        /*03ec*/ 	.word	0xffffffff


	//   ....[85]....
        /*03f0*/ 	.word	0xffffffff


	//   ....[86]....
        /*03f4*/ 	.word	0xffffffff


	//   ....[87]....
        /*03f8*/ 	.word	0xffffffff


	//   ....[88]....
        /*03fc*/ 	.word	0xffffffff


	//   ....[89]....
        /*0400*/ 	.word	0xffffffff


	//   ....[90]....
        /*0404*/ 	.word	0xffffffff


	//   ....[91]....
        /*0408*/ 	.word	0xffffffff


	//   ....[92]....
        /*040c*/ 	.word	0xffffffff


	//   ....[93]....
        /*0410*/ 	.word	0xffffffff


	//   ....[94]....
        /*0414*/ 	.word	0xffffffff


	//   ....[95]....
        /*0418*/ 	.word	0xffffffff


	//   ....[96]....
        /*041c*/ 	.word	0xffffffff


	//   ....[97]....
        /*0420*/ 	.word	0xffffffff


	//   ....[98]....
        /*0424*/ 	.word	0xffffffff


	//   ....[99]....
        /*0428*/ 	.word	0xffffffff


	//   ....[100]....
        /*042c*/ 	.word	0xffffffff


	//   ....[101]....
        /*0430*/ 	.word	0xffffffff


	//   ....[102]....
        /*0434*/ 	.word	0xffffffff


	//   ....[103]....
        /*0438*/ 	.word	0xffffffff


	//   ....[104]....
        /*043c*/ 	.word	0xffffffff


	//   ....[105]....
        /*0440*/ 	.word	0xffffffff


	//   ....[106]....
        /*0444*/ 	.word	0xffffffff


	//   ....[107]....
        /*0448*/ 	.word	0xffffffff


	//   ....[108]....
        /*044c*/ 	.word	0xffffffff


	//   ....[109]....
        /*0450*/ 	.word	0xffffffff


	//   ....[110]....
        /*0454*/ 	.word	0xffffffff


	//   ....[111]....
        /*0458*/ 	.word	0xffffffff


	//   ....[112]....
        /*045c*/ 	.word	0xffffffff


	//   ....[113]....
        /*0460*/ 	.word	0xffffffff


	//   ....[114]....
        /*0464*/ 	.word	0xffffffff


	//   ....[115]....
        /*0468*/ 	.word	0xffffffff


	//   ....[116]....
        /*046c*/ 	.word	0xffffffff


	//   ....[117]....
        /*0470*/ 	.word	0xffffffff


	//   ....[118]....
        /*0474*/ 	.word	0xffffffff


	//   ....[119]....
        /*0478*/ 	.word	0xffffffff


	//   ....[120]....
        /*047c*/ 	.word	0xffffffff


	//   ....[121]....
        /*0480*/ 	.word	0xffffffff


	//   ....[122]....
        /*0484*/ 	.word	0xffffffff


	//   ....[123]....
        /*0488*/ 	.word	0xffffffff


	//   ....[124]....
        /*048c*/ 	.word	0xffffffff


	//   ....[125]....
        /*0490*/ 	.word	0xffffffff


	//   ....[126]....
        /*0494*/ 	.word	0xffffffff


	//   ....[127]....
        /*0498*/ 	.word	0xffffffff


	//   ....[128]....
        /*049c*/ 	.word	0xffffffff


	//   ....[129]....
        /*04a0*/ 	.word	0xffffffff


	//   ....[130]....
        /*04a4*/ 	.word	0xffffffff


	//   ....[131]....
        /*04a8*/ 	.word	0xffffffff


	//   ....[132]....
        /*04ac*/ 	.word	0xffffffff


	//   ....[133]....
        /*04b0*/ 	.word	0xffffffff


	//   ....[134]....
        /*04b4*/ 	.word	0xffffffff


	//   ....[135]....
        /*04b8*/ 	.word	0xffffffff


	//   ....[136]....
        /*04bc*/ 	.word	0xffffffff


	//   ....[137]....
        /*04c0*/ 	.word	0xffffffff


	//   ....[138]....
        /*04c4*/ 	.word	0xffffffff


	//   ....[139]....
        /*04c8*/ 	.word	0xffffffff


	//   ....[140]....
        /*04cc*/ 	.word	0xffffffff


	//   ....[141]....
        /*04d0*/ 	.word	0xffffffff


	//   ....[142]....
        /*04d4*/ 	.word	0xffffffff


	//   ....[143]....
        /*04d8*/ 	.word	0xffffffff


	//   ....[144]....
        /*04dc*/ 	.word	0xffffffff


	//   ....[145]....
        /*04e0*/ 	.word	0xffffffff


	//   ....[146]....
        /*04e4*/ 	.word	0xffffffff


	//   ....[147]....
        /*04e8*/ 	.word	0xffffffff


	//   ....[148]....
        /*04ec*/ 	.word	0xffffffff


	//   ....[149]....
        /*04f0*/ 	.word	0xffffffff


	//   ....[150]....
        /*04f4*/ 	.word	0xffffffff


	//   ....[151]....
        /*04f8*/ 	.word	0xffffffff


	//   ....[152]....
        /*04fc*/ 	.word	0xffffffff


	//   ....[153]....
        /*0500*/ 	.word	0xffffffff


	//   ....[154]....
        /*0504*/ 	.word	0xffffffff


	//   ....[155]....
        /*0508*/ 	.word	0xffffffff


	//   ....[156]....
        /*050c*/ 	.word	0xffffffff


	//   ....[157]....
        /*0510*/ 	.word	0xffffffff


	//   ....[158]....
        /*0514*/ 	.word	0xffffffff


	//   ....[159]....
        /*0518*/ 	.word	0xffffffff


	//   ....[160]....
        /*051c*/ 	.word	0xffffffff


	//   ....[161]....
        /*0520*/ 	.word	0xffffffff


	//   ....[162]....
        /*0524*/ 	.word	0xffffffff


	//   ....[163]....
        /*0528*/ 	.word	0xffffffff


	//   ....[164]....
        /*052c*/ 	.word	0xffffffff


	//   ....[165]....
        /*0530*/ 	.word	0xffffffff


	//   ....[166]....
        /*0534*/ 	.word	0xffffffff


	//   ....[167]....
        /*0538*/ 	.word	0xffffffff


	//   ....[168]....
        /*053c*/ 	.word	0xffffffff


	//   ....[169]....
        /*0540*/ 	.word	0xffffffff


	//   ....[170]....
        /*0544*/ 	.word	0xffffffff


	//   ....[171]....
        /*0548*/ 	.word	0xffffffff


	//   ....[172]....
        /*054c*/ 	.word	0xffffffff


	//   ....[173]....
        /*0550*/ 	.word	0xffffffff


	//   ....[174]....
        /*0554*/ 	.word	0xffffffff


	//   ....[175]....
        /*0558*/ 	.word	0xffffffff


	//   ....[176]....
        /*055c*/ 	.word	0xffffffff


	//   ....[177]....
        /*0560*/ 	.word	0xffffffff


	//   ....[178]....
        /*0564*/ 	.word	0xffffffff


	//   ....[179]....
        /*0568*/ 	.word	0xffffffff


	//   ....[180]....
        /*056c*/ 	.word	0xffffffff


	//   ....[181]....
        /*0570*/ 	.word	0xffffffff


	//   ....[182]....
        /*0574*/ 	.word	0xffffffff


	//   ....[183]....
        /*0578*/ 	.word	0xffffffff


	//   ....[184]....
        /*057c*/ 	.word	0xffffffff


	//   ....[185]....
        /*0580*/ 	.word	0xffffffff


	//   ....[186]....
        /*0584*/ 	.word	0xffffffff


	//   ....[187]....
        /*0588*/ 	.word	0xffffffff


	//   ....[188]....
        /*058c*/ 	.word	0xffffffff


	//   ....[189]....
        /*0590*/ 	.word	0xffffffff


	//   ....[190]....
        /*0594*/ 	.word	0xffffffff


	//   ....[191]....
        /*0598*/ 	.word	0xffffffff


	//   ....[192]....
        /*059c*/ 	.word	0xffffffff


	//   ....[193]....
        /*05a0*/ 	.word	0xffffffff


	//   ....[194]....
        /*05a4*/ 	.word	0xffffffff


	//   ....[195]....
        /*05a8*/ 	.word	0xffffffff


	//   ....[196]....
        /*05ac*/ 	.word	0xffffffff


	//   ....[197]....
        /*05b0*/ 	.word	0xffffffff


	//   ....[198]....
        /*05b4*/ 	.word	0xffffffff


	//   ....[199]....
        /*05b8*/ 	.word	0xffffffff


	//   ....[200]....
        /*05bc*/ 	.word	0xffffffff


	//   ....[201]....
        /*05c0*/ 	.word	0xffffffff


	//   ....[202]....
        /*05c4*/ 	.word	0xffffffff


	//   ....[203]....
        /*05c8*/ 	.word	0xffffffff


	//   ....[204]....
        /*05cc*/ 	.word	0xffffffff


	//   ....[205]....
        /*05d0*/ 	.word	0xffffffff


	//   ....[206]....
        /*05d4*/ 	.word	0xffffffff


	//   ....[207]....
        /*05d8*/ 	.word	0xffffffff


	//   ....[208]....
        /*05dc*/ 	.word	0xffffffff


	//   ....[209]....
        /*05e0*/ 	.word	0xffffffff


	//   ....[210]....
        /*05e4*/ 	.word	0xffffffff


	//   ....[211]....
        /*05e8*/ 	.word	0xffffffff


	//   ....[212]....
        /*05ec*/ 	.word	0xffffffff


	//   ....[213]....
        /*05f0*/ 	.word	0xffffffff


	//   ....[214]....
        /*05f4*/ 	.word	0xffffffff


	//   ....[215]....
        /*05f8*/ 	.word	0xffffffff


	//   ....[216]....
        /*05fc*/ 	.word	0xffffffff


	//   ....[217]....
        /*0600*/ 	.word	0xffffffff


	//   ....[218]....
        /*0604*/ 	.word	0xffffffff


	//   ....[219]....
        /*0608*/ 	.word	0xffffffff


	//   ....[220]....
        /*060c*/ 	.word	0xffffffff


	//   ....[221]....
        /*0610*/ 	.word	0xffffffff


	//   ....[222]....
        /*0614*/ 	.word	0xffffffff


	//   ....[223]....
        /*0618*/ 	.word	0xffffffff


	//   ....[224]....
        /*061c*/ 	.word	0xffffffff


	//   ....[225]....
        /*0620*/ 	.word	0xffffffff


	//   ....[226]....
        /*0624*/ 	.word	0xffffffff


	//   ....[227]....
        /*0628*/ 	.word	0xffffffff


	//   ....[228]....
        /*062c*/ 	.word	0xffffffff


	//   ....[229]....
        /*0630*/ 	.word	0xffffffff


	//   ....[230]....
        /*0634*/ 	.word	0xffffffff


	//   ....[231]....
        /*0638*/ 	.word	0xffffffff


	//   ....[232]....
        /*063c*/ 	.word	0xffffffff


	//   ....[233]....
        /*0640*/ 	.word	0xffffffff


	//   ....[234]....
        /*0644*/ 	.word	0xffffffff


	//   ....[235]....
        /*0648*/ 	.word	0xffffffff


	//   ....[236]....
        /*064c*/ 	.word	0xffffffff


	//   ....[237]....
        /*0650*/ 	.word	0xffffffff


	//   ....[238]....
        /*0654*/ 	.word	0xffffffff


	//   ....[239]....
        /*0658*/ 	.word	0xffffffff


	//   ....[240]....
        /*065c*/ 	.word	0xffffffff


	//   ....[241]....
        /*0660*/ 	.word	0xffffffff


	//   ....[242]....
        /*0664*/ 	.word	0xffffffff


	//   ....[243]....
        /*0668*/ 	.word	0xffffffff


	//   ....[244]....
        /*066c*/ 	.word	0xffffffff


	//   ....[245]....
        /*0670*/ 	.word	0xffffffff


	//   ....[246]....
        /*0674*/ 	.word	0xffffffff


	//   ....[247]....
        /*0678*/ 	.word	0xffffffff


	//   ....[248]....
        /*067c*/ 	.word	0xffffffff


	//   ....[249]....
        /*0680*/ 	.word	0xffffffff


	//   ....[250]....
        /*0684*/ 	.word	0xffffffff


	//   ....[251]....
        /*0688*/ 	.word	0xffffffff


	//   ....[252]....
        /*068c*/ 	.word	0xffffffff


	//   ....[253]....
        /*0690*/ 	.word	0xffffffff


	//   ....[254]....
        /*0694*/ 	.word	0xffffffff


	//   ....[255]....
        /*0698*/ 	.word	0xffffffff


	//   ....[0]....
        /*069c*/ 	.word	0xffffffff


	//   ....[1]....
        /*06a0*/ 	.word	0xffffffff


	//   ....[2]....
        /*06a4*/ 	.word	0xffffffff


	//   ....[3]....
        /*06a8*/ 	.word	0xffffffff


	//   ....[4]....
        /*06ac*/ 	.word	0xffffffff


	//   ....[5]....
        /*06b0*/ 	.word	0xffffffff


	//   ....[6]....
        /*06b4*/ 	.word	0xffffffff


	//   ....[7]....
        /*06b8*/ 	.word	0xffffffff


	//   ....[8]....
        /*06bc*/ 	.word	0xffffffff


	//   ....[9]....
        /*06c0*/ 	.word	0xffffffff


	//   ....[10]....
        /*06c4*/ 	.word	0xffffffff


	//   ....[11]....
        /*06c8*/ 	.word	0xffffffff


	//   ....[12]....
        /*06cc*/ 	.word	0xffffffff


	//   ....[13]....
        /*06d0*/ 	.word	0xffffffff


	//   ....[14]....
        /*06d4*/ 	.word	0xffffffff


	//   ....[15]....
        /*06d8*/ 	.word	0xffffffff


	//   ....[16]....
        /*06dc*/ 	.word	0xffffffff


	//   ....[17]....
        /*06e0*/ 	.word	0xffffffff


	//   ....[18]....
        /*06e4*/ 	.word	0xffffffff


	//   ....[19]....
        /*06e8*/ 	.word	0xffffffff


	//   ....[20]....
        /*06ec*/ 	.word	0xffffffff


	//   ....[21]....
        /*06f0*/ 	.word	0xffffffff


	//   ....[22]....
        /*06f4*/ 	.word	0xffffffff


	//   ....[23]....
        /*06f8*/ 	.word	0xffffffff


	//   ....[24]....
        /*06fc*/ 	.word	0xffffffff


	//   ....[25]....
        /*0700*/ 	.word	0xffffffff


	//   ....[26]....
        /*0704*/ 	.word	0xffffffff


	//   ....[27]....
        /*0708*/ 	.word	0xffffffff


	//   ....[28]....
        /*070c*/ 	.word	0xffffffff


	//   ....[29]....
        /*0710*/ 	.word	0xffffffff


	//   ....[30]....
        /*0714*/ 	.word	0xffffffff


	//   ....[31]....
        /*0718*/ 	.word	0xffffffff


	//   ....[32]....
        /*071c*/ 	.word	0xffffffff


	//   ....[33]....
        /*0720*/ 	.word	0xffffffff


	//   ....[34]....
        /*0724*/ 	.word	0xffffffff


	//   ....[35]....
        /*0728*/ 	.word	0xffffffff


	//   ....[36]....
        /*072c*/ 	.word	0xffffffff


	//   ....[37]....
        /*0730*/ 	.word	0xffffffff


	//   ....[38]....
        /*0734*/ 	.word	0xffffffff


	//   ....[39]....
        /*0738*/ 	.word	0xffffffff


	//   ....[40]....
        /*073c*/ 	.word	0xffffffff


	//   ....[41]....
        /*0740*/ 	.word	0xffffffff


	//   ....[42]....
        /*0744*/ 	.word	0xffffffff


	//   ....[43]....
        /*0748*/ 	.word	0xffffffff


	//   ....[44]....
        /*074c*/ 	.word	0xffffffff


	//   ....[45]....
        /*0750*/ 	.word	0xffffffff


	//   ....[46]....
        /*0754*/ 	.word	0xffffffff


	//   ....[47]....
        /*0758*/ 	.word	0xffffffff


	//----- nvinfo : EIATTR_COOP_GROUP_INSTR_OFFSETS
	.align		4
.L_312:
        /*075c*/ 	.byte	0x04, 0x28
        /*075e*/ 	.short	(.L_314 - .L_313)


	//   ....[0]....
.L_313:
        /*0760*/ 	.word	0x00000050


	//   ....[1]....
        /*0764*/ 	.word	0x00000200


	//   ....[2]....
        /*0768*/ 	.word	0x00000230


	//   ....[3]....
        /*076c*/ 	.word	0x00000260


	//   ....[4]....
        /*0770*/ 	.word	0x00000290


	//   ....[5]....
        /*0774*/ 	.word	0x000002c0


	//   ....[6]....
        /*0778*/ 	.word	0x000002f0


	//   ....[7]....
        /*077c*/ 	.word	0x00000450


	//   ....[8]....
        /*0780*/ 	.word	0x00000490


	//   ....[9]....
        /*0784*/ 	.word	0x000004c0


	//   ....[10]....
        /*0788*/ 	.word	0x000004f0


	//   ....[11]....
        /*078c*/ 	.word	0x00000520


	//   ....[12]....
        /*0790*/ 	.word	0x00000550


	//   ....[13]....
        /*0794*/ 	.word	0x000005e0


	//   ....[14]....
        /*0798*/ 	.word	0x00000630


	//   ....[15]....
        /*079c*/ 	.word	0x00000650


	//   ....[16]....
        /*07a0*/ 	.word	0x000006b0


	//   ....[17]....
        /*07a4*/ 	.word	0x00002b00


	//   ....[18]....
        /*07a8*/ 	.word	0x00002b20


	//   ....[19]....
        /*07ac*/ 	.word	0x00002cb0


	//   ....[20]....
        /*07b0*/ 	.word	0x00002cc0


	//   ....[21]....
        /*07b4*/ 	.word	0x00002e40


	//   ....[22]....
        /*07b8*/ 	.word	0x00002e60


	//   ....[23]....
        /*07bc*/ 	.word	0x00002fe0


	//   ....[24]....
        /*07c0*/ 	.word	0x00002ff0


	//   ....[25]....
        /*07c4*/ 	.word	0x00003510


	//   ....[26]....
        /*07c8*/ 	.word	0x00003520


	//   ....[27]....
        /*07cc*/ 	.word	0x00003530


	//   ....[28]....
        /*07d0*/ 	.word	0x00003540


	//   ....[29]....
        /*07d4*/ 	.word	0x000036e0


	//   ....[30]....
        /*07d8*/ 	.word	0x00003710


	//   ....[31]....
        /*07dc*/ 	.word	0x00003a30


	//   ....[32]....
        /*07e0*/ 	.word	0x00003a40


	//   ....[33]....
        /*07e4*/ 	.word	0x000049b0


	//   ....[34]....
        /*07e8*/ 	.word	0x000049d0


	//   ....[35]....
        /*07ec*/ 	.word	0x00004b50


	//   ....[36]....
        /*07f0*/ 	.word	0x00004b60


	//   ....[37]....
        /*07f4*/ 	.word	0x00004db0


	//   ....[38]....
        /*07f8*/ 	.word	0x00005330


	//   ....[39]....
        /*07fc*/ 	.word	0x00005790


	//   ....[40]....
        /*0800*/ 	.word	0x00005bf0


	//   ....[41]....
        /*0804*/ 	.word	0x00006310


	//   ....[42]....
        /*0808*/ 	.word	0x00006340


	//   ....[43]....
        /*080c*/ 	.word	0x00006350


	//   ....[44]....
        /*0810*/ 	.word	0x00006360


	//   ....[45]....
        /*0814*/ 	.word	0x00006370


	//   ....[46]....
        /*0818*/ 	.word	0x000063a0


	//   ....[47]....
        /*081c*/ 	.word	0x000063c0


	//   ....[48]....
        /*0820*/ 	.word	0x000063e0


	//   ....[49]....
        /*0824*/ 	.word	0x00007a40


	//   ....[50]....
        /*0828*/ 	.word	0x00007a60


	//   ....[51]....
        /*082c*/ 	.word	0x00007be0


	//   ....[52]....
        /*0830*/ 	.word	0x00007bf0


	//   ....[53]....
        /*0834*/ 	.word	0x00008b50


	//   ....[54]....
        /*0838*/ 	.word	0x00008b70


	//   ....[55]....
        /*083c*/ 	.word	0x00008cf0


	//   ....[56]....
        /*0840*/ 	.word	0x00008d00


	//   ....[57]....
        /*0844*/ 	.word	0x00008f30


	//   ....[58]....
        /*0848*/ 	.word	0x00009500


	//   ....[59]....
        /*084c*/ 	.word	0x000099a0


	//   ....[60]....
        /*0850*/ 	.word	0x00009e40


	//   ....[61]....
        /*0854*/ 	.word	0x0000a5e0


	//   ....[62]....
        /*0858*/ 	.word	0x0000a610


	//   ....[63]....
        /*085c*/ 	.word	0x0000a630


	//   ....[64]....
        /*0860*/ 	.word	0x0000a650


	//   ....[65]....
        /*0864*/ 	.word	0x0000a670


	//   ....[66]....
        /*0868*/ 	.word	0x0000a690


	//   ....[67]....
        /*086c*/ 	.word	0x0000a6b0


	//   ....[68]....
        /*0870*/ 	.word	0x0000a6d0


	//   ....[69]....
        /*0874*/ 	.word	0x0000c390


	//   ....[70]....
        /*0878*/ 	.word	0x0000c3b0


	//   ....[71]....
        /*087c*/ 	.word	0x0000c530


	//   ....[72]....
        /*0880*/ 	.word	0x0000c540


	//   ....[73]....
        /*0884*/ 	.word	0x0000d4b0


	//   ....[74]....
        /*0888*/ 	.word	0x0000d4d0


	//   ....[75]....
        /*088c*/ 	.word	0x0000d650


	//   ....[76]....
        /*0890*/ 	.word	0x0000d660


	//   ....[77]....
        /*0894*/ 	.word	0x0000daf0


	//   ....[78]....
        /*0898*/ 	.word	0x0000db20


	//   ....[79]....
        /*089c*/ 	.word	0x0000db40


	//   ....[80]....
        /*08a0*/ 	.word	0x0000db60


	//   ....[81]....
        /*08a4*/ 	.word	0x0000db80


	//   ....[82]....
        /*08a8*/ 	.word	0x0000dba0


	//   ....[83]....
        /*08ac*/ 	.word	0x0000dbc0


	//   ....[84]....
        /*08b0*/ 	.word	0x0000dbe0


	//   ....[85]....
        /*08b4*/ 	.word	0x0000f590


	//   ....[86]....
        /*08b8*/ 	.word	0x0000f5a0


	//   ....[87]....
        /*08bc*/ 	.word	0x0000f720


	//   ....[88]....
        /*08c0*/ 	.word	0x0000f730


	//   ....[89]....
        /*08c4*/ 	.word	0x00010690


	//   ....[90]....
        /*08c8*/ 	.word	0x000106b0


	//   ....[91]....
        /*08cc*/ 	.word	0x000107d0


	//   ....[92]....
        /*08d0*/ 	.word	0x000107e0


	//   ....[93]....
        /*08d4*/ 	.word	0x000109b0


	//   ....[94]....
        /*08d8*/ 	.word	0x00010f80


	//   ....[95]....
        /*08dc*/ 	.word	0x00011420


	//   ....[96]....
        /*08e0*/ 	.word	0x000118c0


	//   ....[97]....
        /*08e4*/ 	.word	0x00012060


	//   ....[98]....
        /*08e8*/ 	.word	0x00012090


	//   ....[99]....
        /*08ec*/ 	.word	0x000120a0


	//   ....[100]....
        /*08f0*/ 	.word	0x000120b0


	//   ....[101]....
        /*08f4*/ 	.word	0x000120f0


	//   ....[102]....
        /*08f8*/ 	.word	0x00012100


	//   ....[103]....
        /*08fc*/ 	.word	0x00012110


	//   ....[104]....
        /*0900*/ 	.word	0x00012150


	//   ....[105]....
        /*0904*/ 	.word	0x000139f0


	//   ....[106]....
        /*0908*/ 	.word	0x00013a20


	//   ....[107]....
        /*090c*/ 	.word	0x00013a30


	//   ....[108]....
        /*0910*/ 	.word	0x00013a40


	//   ....[109]....
        /*0914*/ 	.word	0x00013a50


	//   ....[110]....
        /*0918*/ 	.word	0x00013a80


	//   ....[111]....
        /*091c*/ 	.word	0x00013aa0


	//   ....[112]....
        /*0920*/ 	.word	0x00013ac0


	//   ....[113]....
        /*0924*/ 	.word	0x00015030


	//   ....[114]....
        /*0928*/ 	.word	0x00015050


	//   ....[115]....
        /*092c*/ 	.word	0x00015070


	//   ....[116]....
        /*0930*/ 	.word	0x00015080


	//   ....[117]....
        /*0934*/ 	.word	0x00015090


	//   ....[118]....
        /*0938*/ 	.word	0x000150a0


	//   ....[119]....
        /*093c*/ 	.word	0x000150c0


	//   ....[120]....
        /*0940*/ 	.word	0x000150d0


	//   ....[121]....
        /*0944*/ 	.word	0x000154d0


	//   ....[122]....
        /*0948*/ 	.word	0x000154f0


	//   ....[123]....
        /*094c*/ 	.word	0x00015650


	//   ....[124]....
        /*0950*/ 	.word	0x00015660


	//   ....[125]....
        /*0954*/ 	.word	0x000157c0


	//   ....[126]....
        /*0958*/ 	.word	0x000157e0


	//   ....[127]....
        /*095c*/ 	.word	0x00015940


	//   ....[128]....
        /*0960*/ 	.word	0x00015950


	//   ....[129]....
        /*0964*/ 	.word	0x00015ca0


	//   ....[130]....
        /*0968*/ 	.word	0x00015cc0


	//   ....[131]....
        /*096c*/ 	.word	0x00016230


	//   ....[132]....
        /*0970*/ 	.word	0x00016240


	//   ....[133]....
        /*0974*/ 	.word	0x000167b0


	//   ....[134]....
        /*0978*/ 	.word	0x000167d0


	//   ....[135]....
        /*097c*/ 	.word	0x00016d50


	//   ....[136]....
        /*0980*/ 	.word	0x00016d60


	//   ....[137]....
        /*0984*/ 	.word	0x00017a10


	//   ....[138]....
        /*0988*/ 	.word	0x00017a30


	//   ....[139]....
        /*098c*/ 	.word	0x00017ba0


	//   ....[140]....
        /*0990*/ 	.word	0x00017bb0


	//   ....[141]....
        /*0994*/ 	.word	0x00017d10


	//   ....[142]....
        /*0998*/ 	.word	0x00017d30


	//   ....[143]....
        /*099c*/ 	.word	0x00017e90


	//   ....[144]....
        /*09a0*/ 	.word	0x00017ea0


	//   ....[145]....
        /*09a4*/ 	.word	0x000180c0


	//   ....[146]....
        /*09a8*/ 	.word	0x000180e0


	//   ....[147]....
        /*09ac*/ 	.word	0x00018210


	//   ....[148]....
        /*09b0*/ 	.word	0x00018250


	//   ....[149]....
        /*09b4*/ 	.word	0x00018280


	//   ....[150]....
        /*09b8*/ 	.word	0x000182b0


	//   ....[151]....
        /*09bc*/ 	.word	0x000182e0


	//   ....[152]....
        /*09c0*/ 	.word	0x00018310


	//   ....[153]....
        /*09c4*/ 	.word	0x00018470


	//   ....[154]....
        /*09c8*/ 	.word	0x000184b0


	//   ....[155]....
        /*09cc*/ 	.word	0x000184e0


	//   ....[156]....
        /*09d0*/ 	.word	0x00018510


	//   ....[157]....
        /*09d4*/ 	.word	0x00018540


	//   ....[158]....
        /*09d8*/ 	.word	0x00018570


	//   ....[159]....
        /*09dc*/ 	.word	0x00018600


	//   ....[160]....
        /*09e0*/ 	.word	0x00018660


	//   ....[161]....
        /*09e4*/ 	.word	0x00018670


	//   ....[162]....
        /*09e8*/ 	.word	0x000186d0


	//   ....[163]....
        /*09ec*/ 	.word	0x00019130


	//   ....[164]....
        /*09f0*/ 	.word	0x00019190


	//   ....[165]....
        /*09f4*/ 	.word	0x000191e0


	//   ....[166]....
        /*09f8*/ 	.word	0x00019230


	//   ....[167]....
        /*09fc*/ 	.word	0x00019280


	//   ....[168]....
        /*0a00*/ 	.word	0x000192f0


	//   ....[169]....
        /*0a04*/ 	.word	0x00019340


	//   ....[170]....
        /*0a08*/ 	.word	0x000193b0


	//   ....[171]....
        /*0a0c*/ 	.word	0x00019420


	//   ....[172]....
        /*0a10*/ 	.word	0x00019490


	//   ....[173]....
        /*0a14*/ 	.word	0x00019500


	//   ....[174]....
        /*0a18*/ 	.word	0x00019570


	//   ....[175]....
        /*0a1c*/ 	.word	0x000195e0


	//   ....[176]....
        /*0a20*/ 	.word	0x00019640


	//   ....[177]....
        /*0a24*/ 	.word	0x000196b0


	//   ....[178]....
        /*0a28*/ 	.word	0x00019720


	//   ....[179]....
        /*0a2c*/ 	.word	0x00019790


	//   ....[180]....
        /*0a30*/ 	.word	0x000197f0


	//   ....[181]....
        /*0a34*/ 	.word	0x00019860


	//   ....[182]....
        /*0a38*/ 	.word	0x000198c0


	//   ....[183]....
        /*0a3c*/ 	.word	0x00019930


	//   ....[184]....
        /*0a40*/ 	.word	0x000199a0


	//   ....[185]....
        /*0a44*/ 	.word	0x00019a10


	//   ....[186]....
        /*0a48*/ 	.word	0x00019a70


	//   ....[187]....
        /*0a4c*/ 	.word	0x00019ad0


	//   ....[188]....
        /*0a50*/ 	.word	0x00019b30


	//   ....[189]....
        /*0a54*/ 	.word	0x00019b90


	//   ....[190]....
        /*0a58*/ 	.word	0x00019bf0


	//   ....[191]....
        /*0a5c*/ 	.word	0x00019c40


	//   ....[192]....
        /*0a60*/ 	.word	0x00019c80


	//   ....[193]....
        /*0a64*/ 	.word	0x00019cd0


	//   ....[194]....
        /*0a68*/ 	.word	0x00019d20


	//   ....[195]....
        /*0a6c*/ 	.word	0x00019d70


	//   ....[196]....
        /*0a70*/ 	.word	0x00019dc0


	//   ....[197]....
        /*0a74*/ 	.word	0x00019e10


	//   ....[198]....
        /*0a78*/ 	.word	0x00019e60


	//   ....[199]....
        /*0a7c*/ 	.word	0x00019ed0


	//   ....[200]....
        /*0a80*/ 	.word	0x00019f40


	//   ....[201]....
        /*0a84*/ 	.word	0x00019fb0


	//   ....[202]....
        /*0a88*/ 	.word	0x0001a010


	//   ....[203]....
        /*0a8c*/ 	.word	0x0001a080


	//   ....[204]....
        /*0a90*/ 	.word	0x0001a0f0


	//   ....[205]....
        /*0a94*/ 	.word	0x0001a160


	//   ....[206]....
        /*0a98*/ 	.word	0x0001a1c0


	//   ....[207]....
        /*0a9c*/ 	.word	0x0001a220


	//   ....[208]....
        /*0aa0*/ 	.word	0x0001a280


	//   ....[209]....
        /*0aa4*/ 	.word	0x0001a2e0


	//   ....[210]....
        /*0aa8*/ 	.word	0x0001a340


	//   ....[211]....
        /*0aac*/ 	.word	0x0001a390


	//   ....[212]....
        /*0ab0*/ 	.word	0x0001a3d0


	//   ....[213]....
        /*0ab4*/ 	.word	0x0001a420


	//   ....[214]....
        /*0ab8*/ 	.word	0x0001a460


	//   ....[215]....
        /*0abc*/ 	.word	0x0001a4b0


	//   ....[216]....
        /*0ac0*/ 	.word	0x0001a4f0


	//   ....[217]....
        /*0ac4*/ 	.word	0x0001a540


	//   ....[218]....
        /*0ac8*/ 	.word	0x0001a580


	//   ....[219]....
        /*0acc*/ 	.word	0x0001a5e0


	//   ....[220]....
        /*0ad0*/ 	.word	0x0001a650


	//   ....[221]....
        /*0ad4*/ 	.word	0x0001a6c0


	//   ....[222]....
        /*0ad8*/ 	.word	0x0001a720


	//   ....[223]....
        /*0adc*/ 	.word	0x0001a790


	//   ....[224]....
        /*0ae0*/ 	.word	0x0001a800


	//   ....[225]....
        /*0ae4*/ 	.word	0x0001a870


	//   ....[226]....
        /*0ae8*/ 	.word	0x0001a8d0


	//   ....[227]....
        /*0aec*/ 	.word	0x0001a920


	//   ....[228]....
        /*0af0*/ 	.word	0x0001a960


	//   ....[229]....
        /*0af4*/ 	.word	0x0001a9b0


	//   ....[230]....
        /*0af8*/ 	.word	0x0001a9f0


	//   ....[231]....
        /*0afc*/ 	.word	0x0001aa40


	//   ....[232]....
        /*0b00*/ 	.word	0x0001aa80


	//   ....[233]....
        /*0b04*/ 	.word	0x0001aad0


	//   ....[234]....
        /*0b08*/ 	.word	0x0001ab10


	//   ....[235]....
        /*0b0c*/ 	.word	0x0001ab60


	//   ....[236]....
        /*0b10*/ 	.word	0x0001abc0


	//   ....[237]....
        /*0b14*/ 	.word	0x0001ac20


	//   ....[238]....
        /*0b18*/ 	.word	0x0001ac90


	//   ....[239]....
        /*0b1c*/ 	.word	0x0001ad00


	//   ....[240]....
        /*0b20*/ 	.word	0x0001ad70


	//   ....[241]....
        /*0b24*/ 	.word	0x0001add0


	//   ....[242]....
        /*0b28*/ 	.word	0x0001ae30


	//   ....[243]....
        /*0b2c*/ 	.word	0x0001ae90


	//   ....[244]....
        /*0b30*/ 	.word	0x0001aef0


	//   ....[245]....
        /*0b34*/ 	.word	0x0001af50


	//   ....[246]....
        /*0b38*/ 	.word	0x0001afa0


	//   ....[247]....
        /*0b3c*/ 	.word	0x0001afe0


	//   ....[248]....
        /*0b40*/ 	.word	0x0001b030


	//   ....[249]....
        /*0b44*/ 	.word	0x0001b070


	//   ....[250]....
        /*0b48*/ 	.word	0x0001b0c0


	//   ....[251]....
        /*0b4c*/ 	.word	0x0001b100


	//   ....[252]....
        /*0b50*/ 	.word	0x0001b150


	//   ....[253]....
        /*0b54*/ 	.word	0x0001b190


	//   ....[254]....
        /*0b58*/ 	.word	0x0001b1e0


	//   ....[255]....
        /*0b5c*/ 	.word	0x0001b230


	//   ....[0]....
        /*0b60*/ 	.word	0x0001b280


	//   ....[1]....
        /*0b64*/ 	.word	0x0001b2c0


	//   ....[2]....
        /*0b68*/ 	.word	0x0001b310


	//   ....[3]....
        /*0b6c*/ 	.word	0x0001b360


	//   ....[4]....
        /*0b70*/ 	.word	0x0001b3b0


	//   ....[5]....
        /*0b74*/ 	.word	0x0001b3f0


	//   ....[6]....
        /*0b78*/ 	.word	0x0001b460


	//   ....[7]....
        /*0b7c*/ 	.word	0x0001b4d0


	//   ....[8]....
        /*0b80*/ 	.word	0x0001b540


	//   ....[9]....
        /*0b84*/ 	.word	0x0001b5a0


	//   ....[10]....
        /*0b88*/ 	.word	0x0001b610


	//   ....[11]....
        /*0b8c*/ 	.word	0x0001b680


	//   ....[12]....
        /*0b90*/ 	.word	0x0001b6f0


	//   ....[13]....
        /*0b94*/ 	.word	0x0001b750


	//   ....[14]....
        /*0b98*/ 	.word	0x0001b7c0


	//   ....[15]....
        /*0b9c*/ 	.word	0x0001b830


	//   ....[16]....
        /*0ba0*/ 	.word	0x0001b8a0


	//   ....[17]....
        /*0ba4*/ 	.word	0x0001b900


	//   ....[18]....
        /*0ba8*/ 	.word	0x0001b970


	//   ....[19]....
        /*0bac*/ 	.word	0x0001b9e0


	//   ....[20]....
        /*0bb0*/ 	.word	0x0001ba50


	//   ....[21]....
        /*0bb4*/ 	.word	0x0001bab0


	//   ....[22]....
        /*0bb8*/ 	.word	0x0001bb20


	//   ....[23]....
        /*0bbc*/ 	.word	0x0001bb90


	//   ....[24]....
        /*0bc0*/ 	.word	0x0001bc00


	//   ....[25]....
        /*0bc4*/ 	.word	0x0001bc60


	//   ....[26]....
        /*0bc8*/ 	.word	0x0001bcd0


	//   ....[27]....
        /*0bcc*/ 	.word	0x0001bd40


	//   ....[28]....
        /*0bd0*/ 	.word	0x0001bdb0


	//   ....[29]....
        /*0bd4*/ 	.word	0x0001be10


	//   ....[30]....
        /*0bd8*/ 	.word	0x0001be80


	//   ....[31]....
        /*0bdc*/ 	.word	0x0001bef0


	//   ....[32]....
        /*0be0*/ 	.word	0x0001bf40


	//   ....[33]....
        /*0be4*/ 	.word	0x0001bf80


	//   ....[34]....
        /*0be8*/ 	.word	0x0001bfd0


	//   ....[35]....
        /*0bec*/ 	.word	0x0001c020


	//   ....[36]....
        /*0bf0*/ 	.word	0x0001c070


	//   ....[37]....
        /*0bf4*/ 	.word	0x0001c0e0


	//   ....[38]....
        /*0bf8*/ 	.word	0x0001c130


	//   ....[39]....
        /*0bfc*/ 	.word	0x0001c180


	//   ....[40]....
        /*0c00*/ 	.word	0x0001c1d0


	//   ....[41]....
        /*0c04*/ 	.word	0x0001c220


	//   ....[42]....
        /*0c08*/ 	.word	0x0001c270


	//   ....[43]....
        /*0c0c*/ 	.word	0x0001c2e0


	//   ....[44]....
        /*0c10*/ 	.word	0x0001c330


	//   ....[45]....
        /*0c14*/ 	.word	0x0001c3a0


	//   ....[46]....
        /*0c18*/ 	.word	0x0001c400


	//   ....[47]....
        /*0c1c*/ 	.word	0x0001c470


	//----- nvinfo : EIATTR_EXIT_INSTR_OFFSETS
	.align		4
.L_314:
        /*0c20*/ 	.byte	0x04, 0x1c
        /*0c22*/ 	.short	(.L_316 - .L_315)


	//   ....[0]....
.L_315:
        /*0c24*/ 	.word	0x000010d0


	//   ....[1]....
        /*0c28*/ 	.word	0x000190f0


	//----- nvinfo : EIATTR_MAX_THREADS
	.align		4
.L_316:
        /*0c2c*/ 	.byte	0x04, 0x05
        /*0c2e*/ 	.short	(.L_318 - .L_317)
.L_317:
        /*0c30*/ 	.word	0x00000080
        /*0c34*/ 	.word	0x00000001
        /*0c38*/ 	.word	0x00000001


	//----- nvinfo : EIATTR_CRS_STACK_SIZE
	.align		4
.L_318:
        /*0c3c*/ 	.byte	0x04, 0x1e
        /*0c3e*/ 	.short	(.L_320 - .L_319)
.L_319:
        /*0c40*/ 	.word	0x00000000
.L_320:


//--------------------- .nv.info._ZN7cutlass13device_kernelIN5flash19enable_sm80_to_sm89INS1_16FlashAttnFwdSm80INS1_25CollectiveMainloopFwdSm80ILi4ELi1ELb0EN4cute5tupleIJNS5_1CILi128EEENS7_ILi48EEENS7_ILi96EEEEEELi96ENS_6half_tEfNS_4arch4Sm80ELb0ELb1ELb1ELb1ELb1ELb1ELb1ELb1EEENS1_21CollectiveEpilogueFwdINS6_IJS8_SA_S9_EEENS6_IJNS7_ILi1EEESI_SI_EEESC_SE_Li128ELb1ELb1ELb1ELb0EEENS1_36VarlenDynamicPersistentTileSchedulerILi128ELi48ELi128ELi128ELb1ELb1ELb0ELb1ELb0ELb1EEEEEEEEEvNT_6ParamsE --------------------------
	.section	.nv.info._ZN7cutlass13device_kernelIN5flash19enable_sm80_to_sm89INS1_16FlashAttnFwdSm80INS1_25CollectiveMainloopFwdSm80ILi4ELi1ELb0EN4cute5tupleIJNS5_1CILi128EEENS7_ILi48EEENS7_ILi96EEEEEELi96ENS_6half_tEfNS_4arch4Sm80ELb0ELb1ELb1ELb1ELb1ELb1ELb1ELb1EEENS1_21CollectiveEpilogueFwdINS6_IJS8_SA_S9_EEENS6_IJNS7_ILi1EEESI_SI_EEESC_SE_Li128ELb1ELb1ELb1ELb0EEENS1_36VarlenDynamicPersistentTileSchedulerILi128ELi48ELi128ELi128ELb1ELb1ELb0ELb1ELb0ELb1EEEEEEEEEvNT_6ParamsE,"",@"SHT_CUDA_INFO"
	.sectionflags	@""
	.align	4


	//----- nvinfo : EIATTR_CUDA_API_VERSION
	.align		4
        /*0000*/ 	.byte	0x04, 0x37
        /*0002*/ 	.short	(.L_322 - .L_321)
.L_321:
        /*0004*/ 	.word	0x00000082


	//----- nvinfo : EIATTR_SW2861232_WAR
	.align		4
.L_322:
        /*0008*/ 	.byte	0x01, 0x35
	.zero		2


	//----- nvinfo : EIATTR_PARAM_CBANK
	.align		4
        /*000c*/ 	.byte	0x04, 0x0a
        /*000e*/ 	.short	(.L_324 - .L_323)
	.align		4
.L_323:
        /*0010*/ 	.word	index@(.nv.constant0._ZN7cutlass13device_kernelIN5flash19enable_sm80_to_sm89INS1_16FlashAttnFwdSm80INS1_25CollectiveMainloopFwdSm80ILi4ELi1ELb0EN4cute5tupleIJNS5_1CILi128EEENS7_ILi48EEENS7_ILi96EEEEEELi96ENS_6half_tEfNS_4arch4Sm80ELb0ELb1ELb1ELb1ELb1ELb1ELb1ELb1EEENS1_21CollectiveEpilogueFwdINS6_IJS8_SA_S9_EEENS6_IJNS7_ILi1EEESI_SI_EEESC_SE_Li128ELb1ELb1ELb1ELb0EEENS1_36VarlenDynamicPersistentTileSchedulerILi128ELi48ELi128ELi128ELb1ELb1ELb0ELb1ELb0ELb1EEEEEEEEEvNT_6ParamsE)
        /*0014*/ 	.short	0x0160
        /*0016*/ 	.short	0x0438


	//----- nvinfo : EIATTR_CBANK_PARAM_SIZE
	.align		4
.L_324:
        /*0018*/ 	.byte	0x03, 0x19
        /*001a*/ 	.short	0x0438


	//----- nvinfo : EIATTR_KPARAM_INFO
	.align		4
        /*001c*/ 	.byte	0x04, 0x17
        /*001e*/ 	.short	(.L_326 - .L_325)
.L_325:
        /*0020*/ 	.word	0x00000000
        /*0024*/ 	.short	0x0000
        /*0026*/ 	.short	0x0000
        /*0028*/ 	.byte	0x00, 0xf0, 0xe1, 0x10


	//----- nvinfo : EIATTR_MAXREG_COUNT
	.align		4
.L_326:
        /*002c*/ 	.byte	0x03, 0x1b
        /*002e*/ 	.short	0x00ff


	//----- nvinfo : EIATTR_NUM_BARRIERS
	.align		4
        /*0030*/ 	.byte	0x02, 0x4c
        /*0032*/ 	.byte	0x06
	.zero		1


	//----- nvinfo : EIATTR_ANNOTATIONS
	.align		4
        /*0034*/ 	.byte	0x04, 0x55
        /*0036*/ 	.short	(.L_328 - .L_327)


	//   ....[0]....
.L_327:
        /* <DEDUP_REMOVED lines=162> */


	//----- nvinfo : EIATTR_MERCURY_ISA_VERSION
	.align		4
.L_328:
        /*0a40*/ 	.byte	0x03, 0x5f
        /*0a42*/ 	.short	0x0000


	//----- nvinfo : EIATTR_INT_WARP_WIDE_INSTR_OFFSETS
	.align		4
        /*0a44*/ 	.byte	0x04, 0x31
        /*0a46*/ 	.short	(.L_330 - .L_329)


	//   ....[0]....
.L_329:
        /*0a48*/ 	.word	0x00021650


	//   ....[1]....
        /*0a4c*/ 	.word	0x000216d0


	//----- nvinfo : EIATTR_COOP_GROUP_MASK_REGIDS
	.align		4
.L_330:
        /*0a50*/ 	.byte	0x04, 0x29
        /*0a52*/ 	.short	(.L_332 - .L_331)


	//   ....[0]....
.L_331:
        /*0a54*/ 	.word	0xffffffff


	//   ....[1]....
        /*0a58*/ 	.word	0xffffffff


	//   ....[2]....
        /*0a5c*/ 	.word	0xffffffff


	//   ....[3]....
        /*0a60*/ 	.word	0xffffffff


	//   ....[4]....
        /*0a64*/ 	.word	0xffffffff


	//   ....[5]....
        /*0a68*/ 	.word	0xffffffff


	//   ....[6]....
        /*0a6c*/ 	.word	0xffffffff


	//   ....[7]....
        /*0a70*/ 	.word	0xffffffff


	//   ....[8]....
        /*0a74*/ 	.word	0xffffffff


	//   ....[9]....
        /*0a78*/ 	.word	0xffffffff


	//   ....[10]....
        /*0a7c*/ 	.word	0xffffffff


	//   ....[11]....
        /*0a80*/ 	.word	0xffffffff


	//   ....[12]....
        /*0a84*/ 	.word	0xffffffff


	//   ....[13]....
        /*0a88*/ 	.word	0xffffffff


	//   ....[14]....
        /*0a8c*/ 	.word	0xffffffff


	//   ....[15]....
        /*0a90*/ 	.word	0xffffffff


	//   ....[16]....
        /*0a94*/ 	.word	0xffffffff


	//   ....[17]....
        /*0a98*/ 	.word	0xffffffff


	//   ....[18]....
        /*0a9c*/ 	.word	0xffffffff


	//   ....[19]....
        /*0aa0*/ 	.word	0xffffffff


	//   ....[20]....
        /*0aa4*/ 	.word	0xffffffff


	//   ....[21]....
        /*0aa8*/ 	.word	0xffffffff


	//   ....[22]....
        /*0aac*/ 	.word	0xffffffff


	//   ....[23]....
        /*0ab0*/ 	.word	0xffffffff


	//   ....[24]....
        /*0ab4*/ 	.word	0xffffffff


	//   ....[25]....
        /*0ab8*/ 	.word	0xffffffff


	//   ....[26]....
        /*0abc*/ 	.word	0xffffffff


	//   ....[27]....
        /*0ac0*/ 	.word	0xffffffff


	//   ....[28]....
        /*0ac4*/ 	.word	0xffffffff


	//   ....[29]....
        /*0ac8*/ 	.word	0xffffffff


	//   ....[30]....
        /*0acc*/ 	.word	0xffffffff


	//   ....[31]....
        /*0ad0*/ 	.word	0xffffffff


	//   ....[32]....
        /*0ad4*/ 	.word	0xffffffff


	//   ....[33]....
        /*0ad8*/ 	.word	0xffffffff


	//   ....[34]....
        /*0adc*/ 	.word	0xffffffff


	//   ....[35]....
        /*0ae0*/ 	.word	0xffffffff


	//   ....[36]....
        /*0ae4*/ 	.word	0xffffffff


	//   ....[37]....
        /*0ae8*/ 	.word	0xffffffff


	//   ....[38]....
        /*0aec*/ 	.word	0xffffffff


	//   ....[39]....
        /*0af0*/ 	.word	0xffffffff


	//   ....[40]....
        /*0af4*/ 	.word	0xffffffff


	//   ....[41]....
        /*0af8*/ 	.word	0xffffffff


	//   ....[42]....
        /*0afc*/ 	.word	0xffffffff


	//   ....[43]....
        /*0b00*/ 	.word	0xffffffff


	//   ....[44]....
        /*0b04*/ 	.word	0xffffffff


	//   ....[45]....
        /*0b08*/ 	.word	0xffffffff


	//   ....[46]....
        /*0b0c*/ 	.word	0xffffffff


	//   ....[47]....
        /*0b10*/ 	.word	0xffffffff


	//   ....[48]....
        /*0b14*/ 	.word	0xffffffff


	//   ....[49]....
        /*0b18*/ 	.word	0xffffffff


	//   ....[50]....
        /*0b1c*/ 	.word	0xffffffff


	//   ....[51]....
        /*0b20*/ 	.word	0xffffffff


	//   ....[52]....
        /*0b24*/ 	.word	0xffffffff


	//   ....[53]....
        /*0b28*/ 	.word	0xffffffff


	//   ....[54]....
        /*0b2c*/ 	.word	0xffffffff


	//   ....[55]....
        /*0b30*/ 	.word	0xffffffff


	//   ....[56]....
        /*0b34*/ 	.word	0xffffffff


	//   ....[57]....
        /*0b38*/ 	.word	0xffffffff


	//   ....[58]....
        /*0b3c*/ 	.word	0xffffffff


	//   ....[59]....
        /*0b40*/ 	.word	0xffffffff


	//   ....[60]....
        /*0b44*/ 	.word	0xffffffff


	//   ....[61]....
        /*0b48*/ 	.word	0xffffffff


	//   ....[62]....
        /*0b4c*/ 	.word	0xffffffff


	//   ....[63]....
        /*0b50*/ 	.word	0xffffffff


	//   ....[64]....
        /*0b54*/ 	.word	0xffffffff


	//   ....[65]....
        /*0b58*/ 	.word	0xffffffff


	//   ....[66]....
        /*0b5c*/ 	.word	0xffffffff


	//   ....[67]....
        /*0b60*/ 	.word	0xffffffff


	//   ....[68]....
        /*0b64*/ 	.word	0xffffffff


	//   ....[69]....
        /*0b68*/ 	.word	0xffffffff


	//   ....[70]....
        /*0b6c*/ 	.word	0xffffffff


	//   ....[71]....
        /*0b70*/ 	.word	0xffffffff


	//   ....[72]....
        /*0b74*/ 	.word	0xffffffff


	//   ....[73]....
        /*0b78*/ 	.word	0xffffffff


	//   ....[74]....
        /*0b7c*/ 	.word	0xffffffff


	//   ....[75]....
        /*0b80*/ 	.word	0xffffffff


	//   ....[76]....
        /*0b84*/ 	.word	0xffffffff


	//   ....[77]....
        /*0b88*/ 	.word	0xffffffff


	//   ....[78]....
        /*0b8c*/ 	.word	0xffffffff


	//   ....[79]....
        /*0b90*/ 	.word	0xffffffff


	//   ....[80]....
        /*0b94*/ 	.word	0xffffffff


	//   ....[81]....
        /*0b98*/ 	.word	0xffffffff


	//   ....[82]....
        /*0b9c*/ 	.word	0xffffffff


	//   ....[83]....
        /*0ba0*/ 	.word	0xffffffff


	//   ....[84]....
        /*0ba4*/ 	.word	0xffffffff


	//   ....[85]....
        /*0ba8*/ 	.word	0xffffffff


	//   ....[86]....
        /*0bac*/ 	.word	0xffffffff


	//   ....[87]....
        /*0bb0*/ 	.word	0xffffffff


	//   ....[88]....
        /*0bb4*/ 	.word	0xffffffff


	//   ....[89]....
        /*0bb8*/ 	.word	0xffffffff


	//   ....[90]....
        /*0bbc*/ 	.word	0xffffffff


	//   ....[91]....
        /*0bc0*/ 	.word	0xffffffff


	//   ....[92]....
        /*0bc4*/ 	.word	0xffffffff


	//   ....[93]....
        /*0bc8*/ 	.word	0xffffffff


	//   ....[94]....
        /*0bcc*/ 	.word	0xffffffff


	//   ....[95]....
        /*0bd0*/ 	.word	0xffffffff


	//   ....[96]....
        /*0bd4*/ 	.word	0xffffffff


	//   ....[97]....
        /*0bd8*/ 	.word	0xffffffff


	//   ....[98]....
        /*0bdc*/ 	.word	0xffffffff


	//   ....[99]....
        /*0be0*/ 	.word	0xffffffff


	//   ....[100]....
        /*0be4*/ 	.word	0xffffffff


	//   ....[101]....
        /*0be8*/ 	.word	0xffffffff


	//   ....[102]....
        /*0bec*/ 	.word	0xffffffff


	//   ....[103]....
        /*0bf0*/ 	.word	0xffffffff


	//   ....[104]....
        /*0bf4*/ 	.word	0xffffffff


	//   ....[105]....
        /*0bf8*/ 	.word	0xffffffff


	//   ....[106]....
        /*0bfc*/ 	.word	0xffffffff


	//   ....[107]....
        /*0c00*/ 	.word	0xffffffff


	//   ....[108]....
        /*0c04*/ 	.word	0xffffffff


	//   ....[109]....
        /*0c08*/ 	.word	0xffffffff


	//   ....[110]....
        /*0c0c*/ 	.word	0xffffffff


	//   ....[111]....
        /*0c10*/ 	.word	0xffffffff


	//   ....[112]....
        /*0c14*/ 	.word	0xffffffff


	//   ....[113]....
        /*0c18*/ 	.word	0xffffffff


	//   ....[114]....
        /*0c1c*/ 	.word	0xffffffff


	//   ....[115]....
        /*0c20*/ 	.word	0xffffffff


	//   ....[116]....
        /*0c24*/ 	.word	0xffffffff


	//   ....[117]....
        /*0c28*/ 	.word	0xffffffff


	//   ....[118]....
        /*0c2c*/ 	.word	0xffffffff


	//   ....[119]....
        /*0c30*/ 	.word	0xffffffff


	//   ....[120]....
        /*0c34*/ 	.word	0xffffffff


	//   ....[121]....
        /*0c38*/ 	.word	0xffffffff


	//   ....[122]....
        /*0c3c*/ 	.word	0xffffffff


	//   ....[123]....
        /*0c40*/ 	.word	0xffffffff


	//   ....[124]....
        /*0c44*/ 	.word	0xffffffff


	//   ....[125]....
        /*0c48*/ 	.word	0xffffffff


	//   ....[126]....
        /*0c4c*/ 	.word	0xffffffff


	//   ....[127]....
        /*0c50*/ 	.word	0xffffffff


	//   ....[128]....
        /*0c54*/ 	.word	0xffffffff


	//   ....[129]....
        /*0c58*/ 	.word	0xffffffff


	//   ....[130]....
        /*0c5c*/ 	.word	0xffffffff


	//   ....[131]....
        /*0c60*/ 	.word	0xffffffff


	//   ....[132]....
        /*0c64*/ 	.word	0xffffffff


	//   ....[133]....
        /*0c68*/ 	.word	0xffffffff


	//   ....[134]....
        /*0c6c*/ 	.word	0xffffffff


	//   ....[135]....
        /*0c70*/ 	.word	0xffffffff


	//   ....[136]....
        /*0c74*/ 	.word	0xffffffff


	//   ....[137]....
        /*0c78*/ 	.word	0xffffffff


	//   ....[138]....
        /*0c7c*/ 	.word	0xffffffff


	//   ....[139]....
        /*0c80*/ 	.word	0xffffffff


	//   ....[140]....
        /*0c84*/ 	.word	0xffffffff


	//   ....[141]....
        /*0c88*/ 	.word	0xffffffff


	//   ....[142]....
        /*0c8c*/ 	.word	0xffffffff


	//   ....[143]....
        /*0c90*/ 	.word	0xffffffff


	//   ....[144]....
        /*0c94*/ 	.word	0xffffffff


	//   ....[145]....
        /*0c98*/ 	.word	0xffffffff


	//   ....[146]....
        /*0c9c*/ 	.word	0xffffffff


	//   ....[147]....
        /*0ca0*/ 	.word	0xffffffff


	//   ....[148]....
        /*0ca4*/ 	.word	0xffffffff


	//   ....[149]....
        /*0ca8*/ 	.word	0xffffffff


	//   ....[150]....
        /*0cac*/ 	.word	0xffffffff


	//   ....[151]....
        /*0cb0*/ 	.word	0xffffffff


	//   ....[152]....
        /*0cb4*/ 	.word	0xffffffff


	//   ....[153]....
        /*0cb8*/ 	.word	0xffffffff


	//   ....[154]....
        /*0cbc*/ 	.word	0xffffffff


	//   ....[155]....
        /*0cc0*/ 	.word	0xffffffff


	//   ....[156]....
        /*0cc4*/ 	.word	0xffffffff


	//   ....[157]....
        /*0cc8*/ 	.word	0xffffffff


	//   ....[158]....
        /*0ccc*/ 	.word	0xffffffff


	//   ....[159]....
        /*0cd0*/ 	.word	0xffffffff


	//   ....[160]....
        /*0cd4*/ 	.word	0xffffffff


	//   ....[161]....
        /*0cd8*/ 	.word	0xffffffff


	//   ....[162]....
        /*0cdc*/ 	.word	0xffffffff


	//   ....[163]....
        /*0ce0*/ 	.word	0xffffffff


	//   ....[164]....
        /*0ce4*/ 	.word	0xffffffff


	//   ....[165]....
        /*0ce8*/ 	.word	0xffffffff


	//   ....[166]....
        /*0cec*/ 	.word	0xffffffff


	//   ....[167]....
        /*0cf0*/ 	.word	0xffffffff


	//   ....[168]....
        /*0cf4*/ 	.word	0xffffffff


	//   ....[169]....
        /*0cf8*/ 	.word	0xffffffff


	//   ....[170]....
        /*0cfc*/ 	.word	0xffffffff


	//   ....[171]....
        /*0d00*/ 	.word	0xffffffff


	//   ....[172]....
        /*0d04*/ 	.word	0xffffffff


	//   ....[173]....
        /*0d08*/ 	.word	0xffffffff


	//   ....[174]....
        /*0d0c*/ 	.word	0xffffffff


	//   ....[175]....
        /*0d10*/ 	.word	0xffffffff


	//   ....[176]....
        /*0d14*/ 	.word	0xffffffff


	//   ....[177]....
        /*0d18*/ 	.word	0xffffffff


	//   ....[178]....
        /*0d1c*/ 	.word	0xffffffff


	//   ....[179]....
        /*0d20*/ 	.word	0xffffffff


	//   ....[180]....
        /*0d24*/ 	.word	0xffffffff


	//   ....[181]....
        /*0d28*/ 	.word	0xffffffff


	//   ....[182]....
        /*0d2c*/ 	.word	0xffffffff


	//   ....[183]....
        /*0d30*/ 	.word	0xffffffff


	//   ....[184]....
        /*0d34*/ 	.word	0xffffffff


	//   ....[185]....
        /*0d38*/ 	.word	0xffffffff


	//   ....[186]....
        /*0d3c*/ 	.word	0xffffffff


	//   ....[187]....
        /*0d40*/ 	.word	0xffffffff


	//   ....[188]....
        /*0d44*/ 	.word	0xffffffff


	//   ....[189]....
        /*0d48*/ 	.word	0xffffffff


	//   ....[190]....
        /*0d4c*/ 	.word	0xffffffff


	//   ....[191]....
        /*0d50*/ 	.word	0xffffffff


	//   ....[192]....
        /*0d54*/ 	.word	0xffffffff


	//   ....[193]....
        /*0d58*/ 	.word	0xffffffff


	//   ....[194]....
        /*0d5c*/ 	.word	0xffffffff


	//   ....[195]....
        /*0d60*/ 	.word	0xffffffff


	//   ....[196]....
        /*0d64*/ 	.word	0xffffffff


	//   ....[197]....
        /*0d68*/ 	.word	0xffffffff


	//   ....[198]....
        /*0d6c*/ 	.word	0xffffffff


	//   ....[199]....
        /*0d70*/ 	.word	0xffffffff


	//   ....[200]....
        /*0d74*/ 	.word	0xffffffff


	//   ....[201]....
        /*0d78*/ 	.word	0xffffffff


	//   ....[202]....
        /*0d7c*/ 	.word	0xffffffff


	//   ....[203]....
        /*0d80*/ 	.word	0xffffffff


	//   ....[204]....
        /*0d84*/ 	.word	0xffffffff


	//   ....[205]....
        /*0d88*/ 	.word	0xffffffff


	//   ....[206]....
        /*0d8c*/ 	.word	0xffffffff


	//   ....[207]....
        /*0d90*/ 	.word	0xffffffff


	//   ....[208]....
        /*0d94*/ 	.word	0xffffffff


	//   ....[209]....
        /*0d98*/ 	.word	0xffffffff


	//   ....[210]....
        /*0d9c*/ 	.word	0xffffffff


	//   ....[211]....
        /*0da0*/ 	.word	0xffffffff


	//   ....[212]....
        /*0da4*/ 	.word	0xffffffff


	//   ....[213]....
        /*0da8*/ 	.word	0xffffffff


	//   ....[214]....
        /*0dac*/ 	.word	0xffffffff


	//   ....[215]....
        /*0db0*/ 	.word	0xffffffff


	//   ....[216]....
        /*0db4*/ 	.word	0xffffffff


	//   ....[217]....
        /*0db8*/ 	.word	0xffffffff


	//   ....[218]....
        /*0dbc*/ 	.word	0xffffffff


	//   ....[219]....
        /*0dc0*/ 	.word	0xffffffff


	//   ....[220]....
        /*0dc4*/ 	.word	0xffffffff


	//   ....[221]....
        /*0dc8*/ 	.word	0xffffffff


	//   ....[222]....
        /*0dcc*/ 	.word	0xffffffff


	//   ....[223]....
        /*0dd0*/ 	.word	0xffffffff


	//   ....[224]....
        /*0dd4*/ 	.word	0xffffffff


	//   ....[225]....
        /*0dd8*/ 	.word	0xffffffff


	//   ....[226]....
        /*0ddc*/ 	.word	0xffffffff


	//   ....[227]....
        /*0de0*/ 	.word	0xffffffff


	//   ....[228]....
        /*0de4*/ 	.word	0xffffffff


	//   ....[229]....
        /*0de8*/ 	.word	0xffffffff


	//   ....[230]....
        /*0dec*/ 	.word	0xffffffff


	//   ....[231]....
        /*0df0*/ 	.word	0xffffffff


	//   ....[232]....
        /*0df4*/ 	.word	0xffffffff


	//   ....[233]....
        /*0df8*/ 	.word	0xffffffff


	//   ....[234]....
        /*0dfc*/ 	.word	0xffffffff


	//   ....[235]....
        /*0e00*/ 	.word	0xffffffff


	//   ....[236]....
        /*0e04*/ 	.word	0xffffffff


	//   ....[237]....
        /*0e08*/ 	.word	0xffffffff


	//   ....[238]....
        /*0e0c*/ 	.word	0xffffffff


	//   ....[239]....
        /*0e10*/ 	.word	0xffffffff


	//   ....[240]....
        /*0e14*/ 	.word	0xffffffff


	//   ....[241]....
        /*0e18*/ 	.word	0xffffffff


	//   ....[242]....
        /*0e1c*/ 	.word	0xffffffff


	//   ....[243]....
        /*0e20*/ 	.word	0xffffffff


	//   ....[244]....
        /*0e24*/ 	.word	0xffffffff


	//   ....[245]....
        /*0e28*/ 	.word	0xffffffff


	//   ....[246]....
        /*0e2c*/ 	.word	0xffffffff


	//   ....[247]....
        /*0e30*/ 	.word	0xffffffff


	//   ....[248]....
        /*0e34*/ 	.word	0xffffffff


	//   ....[249]....
        /*0e38*/ 	.word	0xffffffff


	//   ....[250]....
        /*0e3c*/ 	.word	0xffffffff


	//   ....[251]....
        /*0e40*/ 	.word	0xffffffff


	//   ....[252]....
        /*0e44*/ 	.word	0xffffffff


	//   ....[253]....
        /*0e48*/ 	.word	0xffffffff


	//   ....[254]....
        /*0e4c*/ 	.word	0xffffffff


	//   ....[255]....
        /*0e50*/ 	.word	0xffffffff


	//   ....[0]....
        /*0e54*/ 	.word	0xffffffff


	//   ....[1]....
        /*0e58*/ 	.word	0xffffffff


	//   ....[2]....
        /*0e5c*/ 	.word	0xffffffff


	//   ....[3]....
        /*0e60*/ 	.word	0xffffffff


	//   ....[4]....
        /*0e64*/ 	.word	0xffffffff


	//   ....[5]....
        /*0e68*/ 	.word	0xffffffff


	//   ....[6]....
        /*0e6c*/ 	.word	0xffffffff


	//   ....[7]....
        /*0e70*/ 	.word	0xffffffff


	//   ....[8]....
        /*0e74*/ 	.word	0xffffffff


	//   ....[9]....
        /*0e78*/ 	.word	0xffffffff


	//   ....[10]....
        /*0e7c*/ 	.word	0xffffffff


	//   ....[11]....
        /*0e80*/ 	.word	0xffffffff


	//   ....[12]....
        /*0e84*/ 	.word	0xffffffff


	//   ....[13]....
        /*0e88*/ 	.word	0xffffffff


	//   ....[14]....
        /*0e8c*/ 	.word	0xffffffff


	//   ....[15]....
        /*0e90*/ 	.word	0xffffffff


	//   ....[16]....
        /*0e94*/ 	.word	0xffffffff


	//   ....[17]....
        /*0e98*/ 	.word	0xffffffff


	//   ....[18]....
        /*0e9c*/ 	.word	0xffffffff


	//   ....[19]....
        /*0ea0*/ 	.word	0xffffffff


	//   ....[20]....
        /*0ea4*/ 	.word	0xffffffff


	//   ....[21]....
        /*0ea8*/ 	.word	0xffffffff


	//   ....[22]....
        /*0eac*/ 	.word	0xffffffff


	//   ....[23]....
        /*0eb0*/ 	.word	0xffffffff


	//   ....[24]....
        /*0eb4*/ 	.word	0xffffffff


	//   ....[25]....
        /*0eb8*/ 	.word	0xffffffff


	//   ....[26]....
        /*0ebc*/ 	.word	0xffffffff


	//   ....[27]....
        /*0ec0*/ 	.word	0xffffffff


	//   ....[28]....
        /*0ec4*/ 	.word	0xffffffff


	//   ....[29]....
        /*0ec8*/ 	.word	0xffffffff


	//   ....[30]....
        /*0ecc*/ 	.word	0xffffffff


	//   ....[31]....
        /*0ed0*/ 	.word	0xffffffff


	//   ....[32]....
        /*0ed4*/ 	.word	0xffffffff


	//   ....[33]....
        /*0ed8*/ 	.word	0xffffffff


	//   ....[34]....
        /*0edc*/ 	.word	0xffffffff


	//   ....[35]....
        /*0ee0*/ 	.word	0xffffffff


	//   ....[36]....
        /*0ee4*/ 	.word	0xffffffff


	//   ....[37]....
        /*0ee8*/ 	.word	0xffffffff


	//   ....[38]....
        /*0eec*/ 	.word	0xffffffff


	//   ....[39]....
        /*0ef0*/ 	.word	0xffffffff


	//   ....[40]....
        /*0ef4*/ 	.word	0xffffffff


	//   ....[41]....
        /*0ef8*/ 	.word	0xffffffff


	//   ....[42]....
        /*0efc*/ 	.word	0xffffffff


	//   ....[43]....
        /*0f00*/ 	.word	0xffffffff


	//   ....[44]....
        /*0f04*/ 	.word	0xffffffff


	//   ....[45]....
        /*0f08*/ 	.word	0xffffffff


	//   ....[46]....
        /*0f0c*/ 	.word	0xffffffff


	//   ....[47]....
        /*0f10*/ 	.word	0xffffffff


	//   ....[48]....
        /*0f14*/ 	.word	0xffffffff


	//   ....[49]....
        /*0f18*/ 	.word	0xffffffff


	//   ....[50]....
        /*0f1c*/ 	.word	0xffffffff


	//   ....[51]....
        /*0f20*/ 	.word	0xffffffff


	//   ....[52]....
        /*0f24*/ 	.word	0xffffffff


	//   ....[53]....
        /*0f28*/ 	.word	0xffffffff


	//   ....[54]....
        /*0f2c*/ 	.word	0xffffffff


	//   ....[55]....
        /*0f30*/ 	.word	0xffffffff


	//   ....[56]....
        /*0f34*/ 	.word	0xffffffff


	//   ....[57]....
        /*0f38*/ 	.word	0xffffffff


	//   ....[58]....
        /*0f3c*/ 	.word	0xffffffff


	//   ....[59]....
        /*0f40*/ 	.word	0xffffffff


	//   ....[60]....
        /*0f44*/ 	.word	0xffffffff


	//   ....[61]....
        /*0f48*/ 	.word	0xffffffff


	//   ....[62]....
        /*0f4c*/ 	.word	0xffffffff


	//   ....[63]....
        /*0f50*/ 	.word	0xffffffff


	//   ....[64]....
        /*0f54*/ 	.word	0xffffffff


	//   ....[65]....
        /*0f58*/ 	.word	0xffffffff


	//   ....[66]....
        /*0f5c*/ 	.word	0xffffffff


	//   ....[67]....
        /*0f60*/ 	.word	0xffffffff


	//   ....[68]....
        /*0f64*/ 	.word	0xffffffff


	//   ....[69]....
        /*0f68*/ 	.word	0xffffffff


	//   ....[70]....
        /*0f6c*/ 	.word	0xffffffff


	//   ....[71]....
        /*0f70*/ 	.word	0xffffffff


	//----- nvinfo : EIATTR_COOP_GROUP_INSTR_OFFSETS
	.align		4
.L_332:
        /*0f74*/ 	.byte	0x04, 0x28
        /*0f76*/ 	.short	(.L_334 - .L_333)


	//   ....[0]....
.L_333:
        /*0f78*/ 	.word	0x00000050


	//   ....[1]....
        /*0f7c*/ 	.word	0x00000200


	//   ....[2]....
        /*0f80*/ 	.word	0x00000230


	//   ....[3]....
        /*0f84*/ 	.word	0x00000260


	//   ....[4]....
        /*0f88*/ 	.word	0x00000290


	//   ....[5]....
        /*0f8c*/ 	.word	0x000002c0


	//   ....[6]....
        /*0f90*/ 	.word	0x000002f0


	//   ....[7]....
        /*0f94*/ 	.word	0x00000450


	//   ....[8]....
        /*0f98*/ 	.word	0x00000490


	//   ....[9]....
        /*0f9c*/ 	.word	0x000004c0


	//   ....[10]....
        /*0fa0*/ 	.word	0x000004f0


	//   ....[11]....
        /*0fa4*/ 	.word	0x00000520


	//   ....[12]....
        /*0fa8*/ 	.word	0x00000550


	//   ....[13]....
        /*0fac*/ 	.word	0x000005e0


	//   ....[14]....
        /*0fb0*/ 	.word	0x00000630


	//   ....[15]....
        /*0fb4*/ 	.word	0x00000650


	//   ....[16]....
        /*0fb8*/ 	.word	0x000006b0


	//   ....[17]....
        /*0fbc*/ 	.word	0x00004140


	//   ....[18]....
        /*0fc0*/ 	.word	0x00004150


	//   ....[19]....
        /*0fc4*/ 	.word	0x00005db0


	//   ....[20]....
        /*0fc8*/ 	.word	0x00005dc0


	//   ....[21]....
        /*0fcc*/ 	.word	0x00007730


	//   ....[22]....
        /*0fd0*/ 	.word	0x00007750


	//   ....[23]....
        /*0fd4*/ 	.word	0x00007dd0


	//   ....[24]....
        /*0fd8*/ 	.word	0x00007df0


	//   ....[25]....
        /*0fdc*/ 	.word	0x00009170


	//   ....[26]....
        /*0fe0*/ 	.word	0x00009190


	//   ....[27]....
        /*0fe4*/ 	.word	0x00009320


	//   ....[28]....
        /*0fe8*/ 	.word	0x00009330


	//   ....[29]....
        /*0fec*/ 	.word	0x000094c0


	//   ....[30]....
        /*0ff0*/ 	.word	0x000094e0


	//   ....[31]....
        /*0ff4*/ 	.word	0x00009670


	//   ....[32]....
        /*0ff8*/ 	.word	0x00009680


	//   ....[33]....
        /*0ffc*/ 	.word	0x00009bb0


	//   ....[34]....
        /*1000*/ 	.word	0x00009bc0


	//   ....[35]....
        /*1004*/ 	.word	0x00009bd0


	//   ....[36]....
        /*1008*/ 	.word	0x00009be0


	//   ....[37]....
        /*100c*/ 	.word	0x0000a090


	//   ....[38]....
        /*1010*/ 	.word	0x0000a0b0


	//   ....[39]....
        /*1014*/ 	.word	0x0000a0d0


	//   ....[40]....
        /*1018*/ 	.word	0x0000a0f0


	//   ....[41]....
        /*101c*/ 	.word	0x0000a610


	//   ....[42]....
        /*1020*/ 	.word	0x0000a880


	//   ....[43]....
        /*1024*/ 	.word	0x0000a8c0


	//   ....[44]....
        /*1028*/ 	.word	0x0000a8f0


	//   ....[45]....
        /*102c*/ 	.word	0x0000d4e0


	//   ....[46]....
        /*1030*/ 	.word	0x0000d500


	//   ....[47]....
        /*1034*/ 	.word	0x0000d520


	//   ....[48]....
        /*1038*/ 	.word	0x0000d540


	//   ....[49]....
        /*103c*/ 	.word	0x0000d890


	//   ....[50]....
        /*1040*/ 	.word	0x0000db00


	//   ....[51]....
        /*1044*/ 	.word	0x0000db40


	//   ....[52]....
        /*1048*/ 	.word	0x0000db80


	//   ....[53]....
        /*104c*/ 	.word	0x00010950


	//   ....[54]....
        /*1050*/ 	.word	0x00010970


	//   ....[55]....
        /*1054*/ 	.word	0x00010b50


	//   ....[56]....
        /*1058*/ 	.word	0x00010b60


	//   ....[57]....
        /*105c*/ 	.word	0x00011b70


	//   ....[58]....
        /*1060*/ 	.word	0x00011b90


	//   ....[59]....
        /*1064*/ 	.word	0x00011d00


	//   ....[60]....
        /*1068*/ 	.word	0x00011d10


	//   ....[61]....
        /*106c*/ 	.word	0x00011f70


	//   ....[62]....
        /*1070*/ 	.word	0x000124f0


	//   ....[63]....
        /*1074*/ 	.word	0x00012950


	//   ....[64]....
        /*1078*/ 	.word	0x00012db0


	//   ....[65]....
        /*107c*/ 	.word	0x000134d0


	//   ....[66]....
        /*1080*/ 	.word	0x00013500


	//   ....[67]....
        /*1084*/ 	.word	0x00013510


	//   ....[68]....
        /*1088*/ 	.word	0x00013520


	//   ....[69]....
        /*108c*/ 	.word	0x00013530


	//   ....[70]....
        /*1090*/ 	.word	0x00013560


	//   ....[71]....
        /*1094*/ 	.word	0x00013580


	//   ....[72]....
        /*1098*/ 	.word	0x000135a0


	//   ....[73]....
        /*109c*/ 	.word	0x00014b60


	//   ....[74]....
        /*10a0*/ 	.word	0x00014b80


	//   ....[75]....
        /*10a4*/ 	.word	0x00014ce0


	//   ....[76]....
        /*10a8*/ 	.word	0x00014cf0


	//   ....[77]....
        /*10ac*/ 	.word	0x00015cd0


	//   ....[78]....
        /*10b0*/ 	.word	0x00015cf0


	//   ....[79]....
        /*10b4*/ 	.word	0x00015e60


	//   ....[80]....
        /*10b8*/ 	.word	0x00015e70


	//   ....[81]....
        /*10bc*/ 	.word	0x000160b0


	//   ....[82]....
        /*10c0*/ 	.word	0x00016680


	//   ....[83]....
        /*10c4*/ 	.word	0x00016b20


	//   ....[84]....
        /*10c8*/ 	.word	0x00016fc0


	//   ....[85]....
        /*10cc*/ 	.word	0x00017760


	//   ....[86]....
        /*10d0*/ 	.word	0x00017790


	//   ....[87]....
        /*10d4*/ 	.word	0x000177b0


	//   ....[88]....
        /*10d8*/ 	.word	0x000177d0


	//   ....[89]....
        /*10dc*/ 	.word	0x000177f0


	//   ....[90]....
        /*10e0*/ 	.word	0x00017810


	//   ....[91]....
        /*10e4*/ 	.word	0x00017830


	//   ....[92]....
        /*10e8*/ 	.word	0x00017850


	//   ....[93]....
        /*10ec*/ 	.word	0x00019580


	//   ....[94]....
        /*10f0*/ 	.word	0x000195a0


	//   ....[95]....
        /*10f4*/ 	.word	0x00019700


	//   ....[96]....
        /*10f8*/ 	.word	0x00019710


	//   ....[97]....
        /*10fc*/ 	.word	0x0001a700


	//   ....[98]....
        /*1100*/ 	.word	0x0001a720


	//   ....[99]....
        /*1104*/ 	.word	0x0001a890


	//   ....[100]....
        /*1108*/ 	.word	0x0001a8a0


	//   ....[101]....
        /*110c*/ 	.word	0x0001ad20


	//   ....[102]....
        /*1110*/ 	.word	0x0001ad50


	//   ....[103]....
        /*1114*/ 	.word	0x0001ad70


	//   ....[104]....
        /*1118*/ 	.word	0x0001ad90


	//   ....[105]....
        /*111c*/ 	.word	0x0001adb0


	//   ....[106]....
        /*1120*/ 	.word	0x0001add0


	//   ....[107]....
        /*1124*/ 	.word	0x0001adf0


	//   ....[108]....
        /*1128*/ 	.word	0x0001ae10


	//   ....[109]....
        /*112c*/ 	.word	0x0001c7f0


	//   ....[110]....
        /*1130*/ 	.word	0x0001c840


	//   ....[111]....
        /*1134*/ 	.word	0x0001c960


	//   ....[112]....
        /*1138*/ 	.word	0x0001c970


	//   ....[113]....
        /*113c*/ 	.word	0x0001d950


	//   ....[114]....
        /*1140*/ 	.word	0x0001d970


	//   ....[115]....
        /*1144*/ 	.word	0x0001da60


	//   ....[116]....
        /*1148*/ 	.word	0x0001da70


	//   ....[117]....
        /*114c*/ 	.word	0x0001dc30


	//   ....[118]....
        /*1150*/ 	.word	0x0001e200


	//   ....[119]....
        /*1154*/ 	.word	0x0001e6a0


	//   ....[120]....
        /*1158*/ 	.word	0x0001eb40


	//   ....[121]....
        /*115c*/ 	.word	0x0001f2e0


	//   ....[122]....
        /*1160*/ 	.word	0x0001f310


	//   ....[123]....
        /*1164*/ 	.word	0x0001f330


	//   ....[124]....
        /*1168*/ 	.word	0x0001f350


	//   ....[125]....
        /*116c*/ 	.word	0x0001f370


	//   ....[126]....
        /*1170*/ 	.word	0x0001f390


	//   ....[127]....
        /*1174*/ 	.word	0x0001f3b0


	//   ....[128]....
        /*1178*/ 	.word	0x0001f3d0


	//   ....[129]....
        /*117c*/ 	.word	0x00020c90


	//   ....[130]....
        /*1180*/ 	.word	0x00020cc0


	//   ....[131]....
        /*1184*/ 	.word	0x00020cd0


	//   ....[132]....
        /*1188*/ 	.word	0x00020ce0


	//   ....[133]....
        /*118c*/ 	.word	0x00020cf0


	//   ....[134]....
        /*1190*/ 	.word	0x00020d20


	//   ....[135]....
        /*1194*/ 	.word	0x00020d40


	//   ....[136]....
        /*1198*/ 	.word	0x00020d60


	//   ....[137]....
        /*119c*/ 	.word	0x00022300


	//   ....[138]....
        /*11a0*/ 	.word	0x00022310


	//   ....[139]....
        /*11a4*/ 	.word	0x00022330


	//   ....[140]....
        /*11a8*/ 	.word	0x00022340


	//   ....[141]....
        /*11ac*/ 	.word	0x00022350


	//   ....[142]....
        /*11b0*/ 	.word	0x00022360


	//   ....[143]....
        /*11b4*/ 	.word	0x00022380


	//   ....[144]....
        /*11b8*/ 	.word	0x00022390


	//   ....[145]....
        /*11bc*/ 	.word	0x00022800


	//   ....[146]....
        /*11c0*/ 	.word	0x00022820


	//   ....[147]....
        /*11c4*/ 	.word	0x00022980


	//   ....[148]....
        /*11c8*/ 	.word	0x00022990


	//   ....[149]....
        /*11cc*/ 	.word	0x00022b00


	//   ....[150]....
        /*11d0*/ 	.word	0x00022b20


	//   ....[151]....
        /*11d4*/ 	.word	0x00022c90


	//   ....[152]....
        /*11d8*/ 	.word	0x00022ca0


	//   ....[153]....
        /*11dc*/ 	.word	0x00023000


	//   ....[154]....
        /*11e0*/ 	.word	0x00023020


	//   ....[155]....
        /*11e4*/ 	.word	0x00023590


	//   ....[156]....
        /*11e8*/ 	.word	0x000235a0


	//   ....[157]....
        /*11ec*/ 	.word	0x00023b10


	//   ....[158]....
        /*11f0*/ 	.word	0x00023b30


	//   ....[159]....
        /*11f4*/ 	.word	0x000240b0


	//   ....[160]....
        /*11f8*/ 	.word	0x000240c0


	//   ....[161]....
        /*11fc*/ 	.word	0x00024e10


	//   ....[162]....
        /*1200*/ 	.word	0x00024e30


	//   ....[163]....
        /*1204*/ 	.word	0x00024fa0


	//   ....[164]....
        /*1208*/ 	.word	0x00024fb0


	//   ....[165]....
        /*120c*/ 	.word	0x00025120


	//   ....[166]....
        /*1210*/ 	.word	0x00025140


	//   ....[167]....
        /*1214*/ 	.word	0x000252b0


	//   ....[168]....
        /*1218*/ 	.word	0x000252c0


	//   ....[169]....
        /*121c*/ 	.word	0x000254f0


	//   ....[170]....
        /*1220*/ 	.word	0x00025510


	//   ....[171]....
        /*1224*/ 	.word	0x00025640


	//   ....[172]....
        /*1228*/ 	.word	0x00025680


	//   ....[173]....
        /*122c*/ 	.word	0x000256b0


	//   ....[174]....
        /*1230*/ 	.word	0x000256e0


	//   ....[175]....
        /*1234*/ 	.word	0x00025710


	//   ....[176]....
        /*1238*/ 	.word	0x00025740


	//   ....[177]....
        /*123c*/ 	.word	0x000258b0


	//   ....[178]....
        /*1240*/ 	.word	0x000258f0


	//   ....[179]....
        /*1244*/ 	.word	0x00025920


	//   ....[180]....
        /*1248*/ 	.word	0x00025950


	//   ....[181]....
        /*124c*/ 	.word	0x00025980


	//   ....[182]....
        /*1250*/ 	.word	0x000259b0


	//   ....[183]....
        /*1254*/ 	.word	0x00025a40


	//   ....[184]....
        /*1258*/ 	.word	0x00025aa0


	//   ....[185]....
        /*125c*/ 	.word	0x00025ab0


	//   ....[186]....
        /*1260*/ 	.word	0x00025b10


	//   ....[187]....
        /*1264*/ 	.word	0x00026570


	//   ....[188]....
        /*1268*/ 	.word	0x000265d0


	//   ....[189]....
        /*126c*/ 	.word	0x00026620


	//   ....[190]....
        /*1270*/ 	.word	0x00026670


	//   ....[191]....
        /*1274*/ 	.word	0x000266c0


	//   ....[192]....
        /*1278*/ 	.word	0x00026730


	//   ....[193]....
        /*127c*/ 	.word	0x00026780


	//   ....[194]....
        /*1280*/ 	.word	0x000267f0


	//   ....[195]....
        /*1284*/ 	.word	0x00026860


	//   ....[196]....
        /*1288*/ 	.word	0x000268d0


	//   ....[197]....
        /*128c*/ 	.word	0x00026940


	//   ....[198]....
        /*1290*/ 	.word	0x000269b0


	//   ....[199]....
        /*1294*/ 	.word	0x00026a20


	//   ....[200]....
        /*1298*/ 	.word	0x00026a80


	//   ....[201]....
        /*129c*/ 	.word	0x00026af0


	//   ....[202]....
        /*12a0*/ 	.word	0x00026b60


	//   ....[203]....
        /*12a4*/ 	.word	0x00026bd0


	//   ....[204]....
        /*12a8*/ 	.word	0x00026c30


	//   ....[205]....
        /*12ac*/ 	.word	0x00026ca0


	//   ....[206]....
        /*12b0*/ 	.word	0x00026d00


	//   ....[207]....
        /*12b4*/ 	.word	0x00026d70


	//   ....[208]....
        /*12b8*/ 	.word	0x00026de0


	//   ....[209]....
        /*12bc*/ 	.word	0x00026e50


	//   ....[210]....
        /*12c0*/ 	.word	0x00026eb0


	//   ....[211]....
        /*12c4*/ 	.word	0x00026f20


	//   ....[212]....
        /*12c8*/ 	.word	0x00026f90


	//   ....[213]....
        /*12cc*/ 	.word	0x00027000


	//   ....[214]....
        /*12d0*/ 	.word	0x00027070


	//   ....[215]....
        /*12d4*/ 	.word	0x000270c0


	//   ....[216]....
        /*12d8*/ 	.word	0x00027100


	//   ....[217]....
        /*12dc*/ 	.word	0x00027150


	//   ....[218]....
        /*12e0*/ 	.word	0x000271a0


	//   ....[219]....
        /*12e4*/ 	.word	0x000271f0


	//   ....[220]....
        /*12e8*/ 	.word	0x00027240


	//   ....[221]....
        /*12ec*/ 	.word	0x00027290


	//   ....[222]....
        /*12f0*/ 	.word	0x000272e0


	//   ....[223]....
        /*12f4*/ 	.word	0x00027350


	//   ....[224]....
        /*12f8*/ 	.word	0x000273c0


	//   ....[225]....
        /*12fc*/ 	.word	0x00027430


	//   ....[226]....
        /*1300*/ 	.word	0x00027490


	//   ....[227]....
        /*1304*/ 	.word	0x00027500


	//   ....[228]....
        /*1308*/ 	.word	0x00027570


	//   ....[229]....
        /*130c*/ 	.word	0x000275e0


	//   ....[230]....
        /*1310*/ 	.word	0x00027640


	//   ....[231]....
        /*1314*/ 	.word	0x000276b0


	//   ....[232]....
        /*1318*/ 	.word	0x00027720


	//   ....[233]....
        /*131c*/ 	.word	0x00027790


	//   ....[234]....
        /*1320*/ 	.word	0x00027800


	//   ....[235]....
        /*1324*/ 	.word	0x00027850


	//   ....[236]....
        /*1328*/ 	.word	0x00027890


	//   ....[237]....
        /*132c*/ 	.word	0x000278e0


	//   ....[238]....
        /*1330*/ 	.word	0x00027920


	//   ....[239]....
        /*1334*/ 	.word	0x00027970


	//   ....[240]....
        /*1338*/ 	.word	0x000279b0


	//   ....[241]....
        /*133c*/ 	.word	0x00027a00


	//   ....[242]....
        /*1340*/ 	.word	0x00027a40


	//   ....[243]....
        /*1344*/ 	.word	0x00027aa0


	//   ....[244]....
        /*1348*/ 	.word	0x00027b10


	//   ....[245]....
        /*134c*/ 	.word	0x00027b80


	//   ....[246]....
        /*1350*/ 	.word	0x00027be0


	//   ....[247]....
        /*1354*/ 	.word	0x00027c50


	//   ....[248]....
        /*1358*/ 	.word	0x00027cc0


	//   ....[249]....
        /*135c*/ 	.word	0x00027d30


	//   ....[250]....
        /*1360*/ 	.word	0x00027d90


	//   ....[251]....
        /*1364*/ 	.word	0x00027de0


	//   ....[252]....
        /*1368*/ 	.word	0x00027e20


	//   ....[253]....
        /*136c*/ 	.word	0x00027e70


	//   ....[254]....
        /*1370*/ 	.word	0x00027eb0


	//   ....[255]....
        /*1374*/ 	.word	0x00027f00


	//   ....[0]....
        /*1378*/ 	.word	0x00027f40


	//   ....[1]....
        /*137c*/ 	.word	0x00027f90


	//   ....[2]....
        /*1380*/ 	.word	0x00027fd0


	//   ....[3]....
        /*1384*/ 	.word	0x00028030


	//   ....[4]....
        /*1388*/ 	.word	0x000280a0


	//   ....[5]....
        /*138c*/ 	.word	0x00028100


	//   ....[6]....
        /*1390*/ 	.word	0x00028170


	//   ....[7]....
        /*1394*/ 	.word	0x000281e0


	//   ....[8]....
        /*1398*/ 	.word	0x00028250


	//   ....[9]....
        /*139c*/ 	.word	0x000282b0


	//   ....[10]....
        /*13a0*/ 	.word	0x00028320


	//   ....[11]....
        /*13a4*/ 	.word	0x00028390


	//   ....[12]....
        /*13a8*/ 	.word	0x00028400


	//   ....[13]....
        /*13ac*/ 	.word	0x00028470


	//   ....[14]....
        /*13b0*/ 	.word	0x000284c0


	//   ....[15]....
        /*13b4*/ 	.word	0x00028500


	//   ....[16]....
        /*13b8*/ 	.word	0x00028550


	//   ....[17]....
        /*13bc*/ 	.word	0x00028590


	//   ....[18]....
        /*13c0*/ 	.word	0x000285e0


	//   ....[19]....
        /*13c4*/ 	.word	0x00028620


	//   ....[20]....
        /*13c8*/ 	.word	0x00028670


	//   ....[21]....
        /*13cc*/ 	.word	0x000286b0


	//   ....[22]....
        /*13d0*/ 	.word	0x00028700


	//   ....[23]....
        /*13d4*/ 	.word	0x00028740


	//   ....[24]....
        /*13d8*/ 	.word	0x00028790


	//   ....[25]....
        /*13dc*/ 	.word	0x000287d0


	//   ....[26]....
        /*13e0*/ 	.word	0x00028820


	//   ....[27]....
        /*13e4*/ 	.word	0x00028870


	//   ....[28]....
        /*13e8*/ 	.word	0x000288c0


	//   ....[29]....
        /*13ec*/ 	.word	0x00028910


	//   ....[30]....
        /*13f0*/ 	.word	0x00028980


	//   ....[31]....
        /*13f4*/ 	.word	0x000289f0


	//   ....[32]....
        /*13f8*/ 	.word	0x00028a60


	//   ....[33]....
        /*13fc*/ 	.word	0x00028ac0


	//   ....[34]....
        /*1400*/ 	.word	0x00028b30


	//   ....[35]....
        /*1404*/ 	.word	0x00028ba0


	//   ....[36]....
        /*1408*/ 	.word	0x00028c10


	//   ....[37]....
        /*140c*/ 	.word	0x00028c70


	//   ....[38]....
        /*1410*/ 	.word	0x00028ce0


	//   ....[39]....
        /*1414*/ 	.word	0x00028d50


	//   ....[40]....
        /*1418*/ 	.word	0x00028dc0


	//   ....[41]....
        /*141c*/ 	.word	0x00028e20


	//   ....[42]....
        /*1420*/ 	.word	0x00028e90


	//   ....[43]....
        /*1424*/ 	.word	0x00028f00


	//   ....[44]....
        /*1428*/ 	.word	0x00028f70


	//   ....[45]....
        /*142c*/ 	.word	0x00028fd0


	//   ....[46]....
        /*1430*/ 	.word	0x00029040


	//   ....[47]....
        /*1434*/ 	.word	0x000290b0


	//   ....[48]....
        /*1438*/ 	.word	0x00029120


	//   ....[49]....
        /*143c*/ 	.word	0x00029180


	//   ....[50]....
        /*1440*/ 	.word	0x000291f0


	//   ....[51]....
        /*1444*/ 	.word	0x00029260


	//   ....[52]....
        /*1448*/ 	.word	0x000292d0


	//   ....[53]....
        /*144c*/ 	.word	0x00029330


	//   ....[54]....
        /*1450*/ 	.word	0x000293a0


	//   ....[55]....
        /*1454*/ 	.word	0x00029410


	//   ....[56]....
        /*1458*/ 	.word	0x00029460


	//   ....[57]....
        /*145c*/ 	.word	0x000294a0


	//   ....[58]....
        /*1460*/ 	.word	0x000294f0


	//   ....[59]....
        /*1464*/ 	.word	0x00029540


	//   ....[60]....
        /*1468*/ 	.word	0x00029590


	//   ....[61]....
        /*146c*/ 	.word	0x00029600


	//   ....[62]....
        /*1470*/ 	.word	0x00029650


	//   ....[63]....
        /*1474*/ 	.word	0x000296a0


	//   ....[64]....
        /*1478*/ 	.word	0x000296f0


	//   ....[65]....
        /*147c*/ 	.word	0x00029740


	//   ....[66]....
        /*1480*/ 	.word	0x00029790


	//   ....[67]....
        /*1484*/ 	.word	0x00029800


	//   ....[68]....
        /*1488*/ 	.word	0x00029850


	//   ....[69]....
        /*148c*/ 	.word	0x000298c0


	//   ....[70]....
        /*1490*/ 	.word	0x00029920


	//   ....[71]....
        /*1494*/ 	.word	0x00029990


	//----- nvinfo : EIATTR_EXIT_INSTR_OFFSETS
	.align		4
.L_334:
        /*1498*/ 	.byte	0x04, 0x1c
        /*149a*/ 	.short	(.L_336 - .L_335)


	//   ....[0]....
.L_335:
        /*149c*/ 	.word	0x000010d0


	//   ....[1]....
        /*14a0*/ 	.word	0x00026530


	//----- nvinfo : EIATTR_MAX_THREADS
	.align		4
.L_336:
        /*14a4*/ 	.byte	0x04, 0x05
        /*14a6*/ 	.short	(.L_338 - .L_337)
.L_337:
        /*14a8*/ 	.word	0x00000080
        /*14ac*/ 	.word	0x00000001
        /*14b0*/ 	.word	0x00000001


	//----- nvinfo : EIATTR_CRS_STACK_SIZE
	.align		4
.L_338:
        /*14b4*/ 	.byte	0x04, 0x1e
        /*14b6*/ 	.short	(.L_340 - .L_339)
.L_339:
        /*14b8*/ 	.word	0x00000000
.L_340:


//--------------------- .nv.info._ZN7cutlass13device_kernelIN5flash19enable_sm80_to_sm89INS1_16FlashAttnFwdSm80INS1_25CollectiveMainloopFwdSm80ILi4ELi1ELb0EN4cute5tupleIJNS5_1CILi128EEENS7_ILi64EEENS7_ILi96EEEEEELi96ENS_6half_tEfNS_4arch4Sm80ELb1ELb0ELb1ELb0ELb1ELb0ELb1ELb1EEENS1_21CollectiveEpilogueFwdINS6_IJS8_SA_S9_EEENS6_IJNS7_ILi1EEESI_SI_EEESC_SE_Li128ELb0ELb1ELb1ELb0EEENS1_30DynamicPersistentTileSchedulerILi128ELi128ELb1ELb1ELb0EEEEEEEEEvNT_6ParamsE --------------------------
	.section	.nv.info._ZN7cutlass13device_kernelIN5flash19enable_sm80_to_sm89INS1_16FlashAttnFwdSm80INS1_25CollectiveMainloopFwdSm80ILi4ELi1ELb0EN4cute5tupleIJNS5_1CILi128EEENS7_ILi64EEENS7_ILi96EEEEEELi96ENS_6half_tEfNS_4arch4Sm80ELb1ELb0ELb1ELb0ELb1ELb0ELb1ELb1EEENS1_21CollectiveEpilogueFwdINS6_IJS8_SA_S9_EEENS6_IJNS7_ILi1EEESI_SI_EEESC_SE_Li128ELb0ELb1ELb1ELb0EEENS1_30DynamicPersistentTileSchedulerILi128ELi128ELb1ELb1ELb0EEEEEEEEEvNT_6ParamsE,"",@"SHT_CUDA_INFO"
	.sectionflags	@""
	.align	4


	//----- nvinfo : EIATTR_CUDA_API_VERSION
	.align		4
        /*0000*/ 	.byte	0x04, 0x37
        /*0002*/ 	.short	(.L_342 - .L_341)
.L_341:
        /*0004*/ 	.word	0x00000082


	//----- nvinfo : EIATTR_SW2861232_WAR
	.align		4
.L_342:
        /*0008*/ 	.byte	0x01, 0x35
	.zero		2


	//----- nvinfo : EIATTR_PARAM_CBANK
	.align		4
        /*000c*/ 	.byte	0x04, 0x0a
        /*000e*/ 	.short	(.L_344 - .L_343)
	.align		4
.L_343:
        /*0010*/ 	.word	index@(.nv.constant0._ZN7cutlass13device_kernelIN5flash19enable_sm80_to_sm89INS1_16FlashAttnFwdSm80INS1_25CollectiveMainloopFwdSm80ILi4ELi1ELb0EN4cute5tupleIJNS5_1CILi128EEENS7_ILi64EEENS7_ILi96EEEEEELi96ENS_6half_tEfNS_4arch4Sm80ELb1ELb0ELb1ELb0ELb1ELb0ELb1ELb1EEENS1_21CollectiveEpilogueFwdINS6_IJS8_SA_S9_EEENS6_IJNS7_ILi1EEESI_SI_EEESC_SE_Li128ELb0ELb1ELb1ELb0EEENS1_30DynamicPersistentTileSchedulerILi128ELi128ELb1ELb1ELb0EEEEEEEEEvNT_6ParamsE)
        /*0014*/ 	.short	0x0160
        /*0016*/ 	.short	0x0428


	//----- nvinfo : EIATTR_CBANK_PARAM_SIZE
	.align		4
.L_344:
        /*0018*/ 	.byte	0x03, 0x19
        /*001a*/ 	.short	0x0428


	//----- nvinfo : EIATTR_KPARAM_INFO
	.align		4
        /*001c*/ 	.byte	0x04, 0x17
        /*001e*/ 	.short	(.L_346 - .L_345)
.L_345:
        /*0020*/ 	.word	0x00000000
        /*0024*/ 	.short	0x0000
        /*0026*/ 	.short	0x0000
        /*0028*/ 	.byte	0x00, 0xf0, 0xa1, 0x10


	//----- nvinfo : EIATTR_MAXREG_COUNT
	.align		4
.L_346:
        /*002c*/ 	.byte	0x03, 0x1b
        /*002e*/ 	.short	0x00ff


	//----- nvinfo : EIATTR_NUM_BARRIERS
	.align		4
        /*0030*/ 	.byte	0x02, 0x4c
        /*0032*/ 	.byte	0x06
	.zero		1


	//----- nvinfo : EIATTR_ANNOTATIONS
	.align		4
        /*0034*/ 	.byte	0x04, 0x55
        /*0036*/ 	.short	(.L_348 - .L_347)


	//   ....[0]....
.L_347:
        /* <DEDUP_REMOVED lines=63> */


	//----- nvinfo : EIATTR_MERCURY_ISA_VERSION
	.align		4
.L_348:
        /*0410*/ 	.byte	0x03, 0x5f
        /*0412*/ 	.short	0x0000


	//----- nvinfo : EIATTR_INT_WARP_WIDE_INSTR_OFFSETS
	.align		4
        /*0414*/ 	.byte	0x04, 0x31
        /*0416*/ 	.short	(.L_350 - .L_349)


	//   ....[0]....
.L_349:
        /*0418*/ 	.word	0x0000f320


	//   ....[1]....
        /*041c*/ 	.word	0x0000f3a0


	//----- nvinfo : EIATTR_COOP_GROUP_MASK_REGIDS
	.align		4
.L_350:
        /*0420*/ 	.byte	0x04, 0x29
        /*0422*/ 	.short	(.L_352 - .L_351)


	//   ....[0]....
.L_351:
        /*0424*/ 	.word	0xffffffff


	//   ....[1]....
        /*0428*/ 	.word	0xffffffff


	//   ....[2]....
        /*042c*/ 	.word	0xffffffff


	//   ....[3]....
        /*0430*/ 	.word	0xffffffff


	//   ....[4]....
        /*0434*/ 	.word	0xffffffff


	//   ....[5]....
        /*0438*/ 	.word	0xffffffff


	//   ....[6]....
        /*043c*/ 	.word	0xffffffff


	//   ....[7]....
        /*0440*/ 	.word	0xffffffff


	//   ....[8]....
        /*0444*/ 	.word	0xffffffff


	//   ....[9]....
        /*0448*/ 	.word	0xffffffff


	//   ....[10]....
        /*044c*/ 	.word	0xffffffff


	//   ....[11]....
        /*0450*/ 	.word	0xffffffff


	//   ....[12]....
        /*0454*/ 	.word	0xffffffff


	//   ....[13]....
        /*0458*/ 	.word	0xffffffff


	//   ....[14]....
        /*045c*/ 	.word	0xffffffff


	//   ....[15]....
        /*0460*/ 	.word	0xffffffff


	//   ....[16]....
        /*0464*/ 	.word	0xffffffff


	//   ....[17]....
        /*0468*/ 	.word	0xffffffff


	//   ....[18]....
        /*046c*/ 	.word	0xffffffff


	//   ....[19]....
        /*0470*/ 	.word	0xffffffff


	//   ....[20]....
        /*0474*/ 	.word	0xffffffff


	//   ....[21]....
        /*0478*/ 	.word	0xffffffff


	//   ....[22]....
        /*047c*/ 	.word	0xffffffff


	//   ....[23]....
        /*0480*/ 	.word	0xffffffff


	//   ....[24]....
        /*0484*/ 	.word	0xffffffff


	//   ....[25]....
        /*0488*/ 	.word	0xffffffff


	//   ....[26]....
        /*048c*/ 	.word	0xffffffff


	//   ....[27]....
        /*0490*/ 	.word	0xffffffff


	//   ....[28]....
        /*0494*/ 	.word	0xffffffff


	//   ....[29]....
        /*0498*/ 	.word	0xffffffff


	//   ....[30]....
        /*049c*/ 	.word	0xffffffff


	//   ....[31]....
        /*04a0*/ 	.word	0xffffffff


	//   ....[32]....
        /*04a4*/ 	.word	0xffffffff


	//   ....[33]....
        /*04a8*/ 	.word	0xffffffff


	//   ....[34]....
        /*04ac*/ 	.word	0xffffffff


	//   ....[35]....
        /*04b0*/ 	.word	0xffffffff


	//   ....[36]....
        /*04b4*/ 	.word	0xffffffff


	//   ....[37]....
        /*04b8*/ 	.word	0xffffffff


	//   ....[38]....
        /*04bc*/ 	.word	0xffffffff


	//   ....[39]....
        /*04c0*/ 	.word	0xffffffff


	//   ....[40]....
        /*04c4*/ 	.word	0xffffffff


	//   ....[41]....
        /*04c8*/ 	.word	0xffffffff


	//   ....[42]....
        /*04cc*/ 	.word	0xffffffff


	//   ....[43]....
        /*04d0*/ 	.word	0xffffffff


	//   ....[44]....
        /*04d4*/ 	.word	0xffffffff


	//   ....[45]....
        /*04d8*/ 	.word	0xffffffff


	//   ....[46]....
        /*04dc*/ 	.word	0xffffffff


	//   ....[47]....
        /*04e0*/ 	.word	0xffffffff


	//   ....[48]....
        /*04e4*/ 	.word	0xffffffff


	//   ....[49]....
        /*04e8*/ 	.word	0xffffffff


	//   ....[50]....
        /*04ec*/ 	.word	0xffffffff


	//   ....[51]....
        /*04f0*/ 	.word	0xffffffff


	//   ....[52]....
        /*04f4*/ 	.word	0xffffffff


	//   ....[53]....
        /*04f8*/ 	.word	0xffffffff


	//   ....[54]....
        /*04fc*/ 	.word	0xffffffff


	//   ....[55]....
        /*0500*/ 	.word	0xffffffff


	//   ....[56]....
        /*0504*/ 	.word	0xffffffff


	//   ....[57]....
        /*0508*/ 	.word	0xffffffff


	//   ....[58]....
        /*050c*/ 	.word	0xffffffff


	//   ....[59]....
        /*0510*/ 	.word	0xffffffff


	//   ....[60]....
        /*0514*/ 	.word	0xffffffff


	//   ....[61]....
        /*0518*/ 	.word	0xffffffff


	//   ....[62]....
        /*051c*/ 	.word	0xffffffff


	//   ....[63]....
        /*0520*/ 	.word	0xffffffff


	//   ....[64]....
        /*0524*/ 	.word	0xffffffff


	//   ....[65]....
        /*0528*/ 	.word	0xffffffff


	//   ....[66]....
        /*052c*/ 	.word	0xffffffff


	//   ....[67]....
        /*0530*/ 	.word	0xffffffff


	//   ....[68]....
        /*0534*/ 	.word	0xffffffff


	//   ....[69]....
        /*0538*/ 	.word	0xffffffff


	//   ....[70]....
        /*053c*/ 	.word	0xffffffff


	//   ....[71]....
        /*0540*/ 	.word	0xffffffff


	//   ....[72]....
        /*0544*/ 	.word	0xffffffff


	//   ....[73]....
        /*0548*/ 	.word	0xffffffff


	//   ....[74]....
        /*054c*/ 	.word	0xffffffff


	//   ....[75]....
        /*0550*/ 	.word	0xffffffff


	//   ....[76]....
        /*0554*/ 	.word	0xffffffff


	//   ....[77]....
        /*0558*/ 	.word	0xffffffff


	//   ....[78]....
        /*055c*/ 	.word	0xffffffff


	//   ....[79]....
        /*0560*/ 	.word	0xffffffff


	//   ....[80]....
        /*0564*/ 	.word	0xffffffff


	//   ....[81]....
        /*0568*/ 	.word	0xffffffff


	//   ....[82]....
        /*056c*/ 	.word	0xffffffff


	//   ....[83]....
        /*0570*/ 	.word	0xffffffff


	//   ....[84]....
        /*0574*/ 	.word	0xffffffff


	//   ....[85]....
        /*0578*/ 	.word	0xffffffff


	//   ....[86]....
        /*057c*/ 	.word	0xffffffff


	//   ....[87]....
        /*0580*/ 	.word	0xffffffff


	//   ....[88]....
        /*0584*/ 	.word	0xffffffff


	//   ....[89]....
        /*0588*/ 	.word	0xffffffff


	//   ....[90]....
        /*058c*/ 	.word	0xffffffff


	//   ....[91]....
        /*0590*/ 	.word	0xffffffff


	//   ....[92]....
        /*0594*/ 	.word	0xffffffff


	//   ....[93]....
        /*0598*/ 	.word	0xffffffff


	//   ....[94]....
        /*059c*/ 	.word	0xffffffff


	//   ....[95]....
        /*05a0*/ 	.word	0xffffffff


	//   ....[96]....
        /*05a4*/ 	.word	0xffffffff


	//   ....[97]....
        /*05a8*/ 	.word	0xffffffff


	//   ....[98]....
        /*05ac*/ 	.word	0xffffffff


	//   ....[99]....
        /*05b0*/ 	.word	0xffffffff


	//   ....[100]....
        /*05b4*/ 	.word	0xffffffff


	//   ....[101]....
        /*05b8*/ 	.word	0xffffffff


	//   ....[102]....
        /*05bc*/ 	.word	0xffffffff


	//   ....[103]....
        /*05c0*/ 	.word	0xffffffff


	//   ....[104]....
        /*05c4*/ 	.word	0xffffffff


	//   ....[105]....
        /*05c8*/ 	.word	0xffffffff


	//   ....[106]....
        /*05cc*/ 	.word	0xffffffff


	//   ....[107]....
        /*05d0*/ 	.word	0xffffffff


	//   ....[108]....
        /*05d4*/ 	.word	0xffffffff


	//   ....[109]....
        /*05d8*/ 	.word	0xffffffff


	//   ....[110]....
        /*05dc*/ 	.word	0xffffffff


	//   ....[111]....
        /*05e0*/ 	.word	0xffffffff


	//   ....[112]....
        /*05e4*/ 	.word	0xffffffff


	//   ....[113]....
        /*05e8*/ 	.word	0xffffffff


	//   ....[114]....
        /*05ec*/ 	.word	0xffffffff


	//   ....[115]....
        /*05f0*/ 	.word	0xffffffff


	//   ....[116]....
        /*05f4*/ 	.word	0xffffffff


	//   ....[117]....
        /*05f8*/ 	.word	0xffffffff


	//   ....[118]....
        /*05fc*/ 	.word	0xffffffff


	//   ....[119]....
        /*0600*/ 	.word	0xffffffff


	//   ....[120]....
        /*0604*/ 	.word	0xffffffff


	//   ....[121]....
        /*0608*/ 	.word	0xffffffff


	//   ....[122]....
        /*060c*/ 	.word	0xffffffff


	//   ....[123]....
        /*0610*/ 	.word	0xffffffff


	//   ....[124]....
        /*0614*/ 	.word	0xffffffff


	//   ....[125]....
        /*0618*/ 	.word	0xffffffff


	//   ....[126]....
        /*061c*/ 	.word	0xffffffff


	//   ....[127]....
        /*0620*/ 	.word	0xffffffff


	//   ....[128]....
        /*0624*/ 	.word	0xffffffff


	//   ....[129]....
        /*0628*/ 	.word	0xffffffff


	//   ....[130]....
        /*062c*/ 	.word	0xffffffff


	//   ....[131]....
        /*0630*/ 	.word	0xffffffff


	//   ....[132]....
        /*0634*/ 	.word	0xffffffff


	//   ....[133]....
        /*0638*/ 	.word	0xffffffff


	//   ....[134]....
        /*063c*/ 	.word	0xffffffff


	//   ....[135]....
        /*0640*/ 	.word	0xffffffff


	//   ....[136]....
        /*0644*/ 	.word	0xffffffff


	//   ....[137]....
        /*0648*/ 	.word	0xffffffff


	//   ....[138]....
        /*064c*/ 	.word	0xffffffff


	//   ....[139]....
        /*0650*/ 	.word	0xffffffff


	//   ....[140]....
        /*0654*/ 	.word	0xffffffff


	//   ....[141]....
        /*0658*/ 	.word	0xffffffff


	//   ....[142]....
        /*065c*/ 	.word	0xffffffff


	//   ....[143]....
        /*0660*/ 	.word	0xffffffff


	//   ....[144]....
        /*0664*/ 	.word	0xffffffff


	//   ....[145]....
        /*0668*/ 	.word	0xffffffff


	//   ....[146]....
        /*066c*/ 	.word	0xffffffff


	//   ....[147]....
        /*0670*/ 	.word	0xffffffff


	//   ....[148]....
        /*0674*/ 	.word	0xffffffff


	//   ....[149]....
        /*0678*/ 	.word	0xffffffff


	//   ....[150]....
        /*067c*/ 	.word	0xffffffff


	//   ....[151]....
        /*0680*/ 	.word	0xffffffff


	//   ....[152]....
        /*0684*/ 	.word	0xffffffff


	//   ....[153]....
        /*0688*/ 	.word	0xffffffff


	//   ....[154]....
        /*068c*/ 	.word	0xffffffff


	//   ....[155]....
        /*0690*/ 	.word	0xffffffff


	//   ....[156]....
        /*0694*/ 	.word	0xffffffff


	//   ....[157]....
        /*0698*/ 	.word	0xffffffff


	//   ....[158]....
        /*069c*/ 	.word	0xffffffff


	//   ....[159]....
        /*06a0*/ 	.word	0xffffffff


	//   ....[160]....
        /*06a4*/ 	.word	0xffffffff


	//----- nvinfo : EIATTR_COOP_GROUP_INSTR_OFFSETS
	.align		4
.L_352:
        /*06a8*/ 	.byte	0x04, 0x28
        /*06aa*/ 	.short	(.L_354 - .L_353)


	//   ....[0]....
.L_353:
        /*06ac*/ 	.word	0x00000050


	//   ....[1]....
        /*06b0*/ 	.word	0x000018a0


	//   ....[2]....
        /*06b4*/ 	.word	0x000018c0


	//   ....[3]....
        /*06b8*/ 	.word	0x00001af0


	//   ....[4]....
        /*06bc*/ 	.word	0x00001b00


	//   ....[5]....
        /*06c0*/ 	.word	0x00001cc0


	//   ....[6]....
        /*06c4*/ 	.word	0x00001ce0


	//   ....[7]....
        /*06c8*/ 	.word	0x00001ea0


	//   ....[8]....
        /*06cc*/ 	.word	0x00001eb0


	//   ....[9]....
        /*06d0*/ 	.word	0x00002440


	//   ....[10]....
        /*06d4*/ 	.word	0x00002450


	//   ....[11]....
        /*06d8*/ 	.word	0x00002460


	//   ....[12]....
        /*06dc*/ 	.word	0x00002470


	//   ....[13]....
        /*06e0*/ 	.word	0x00002740


	//   ....[14]....
        /*06e4*/ 	.word	0x00002750


	//   ....[15]....
        /*06e8*/ 	.word	0x00002760


	//   ....[16]....
        /*06ec*/ 	.word	0x00002770


	//   ....[17]....
        /*06f0*/ 	.word	0x00003be0


	//   ....[18]....
        /*06f4*/ 	.word	0x00003c00


	//   ....[19]....
        /*06f8*/ 	.word	0x00003d20


	//   ....[20]....
        /*06fc*/ 	.word	0x00003d40


	//   ....[21]....
        /*0700*/ 	.word	0x00003fb0


	//   ....[22]....
        /*0704*/ 	.word	0x000041f0


	//   ....[23]....
        /*0708*/ 	.word	0x00004200


	//   ....[24]....
        /*070c*/ 	.word	0x00004210


	//   ....[25]....
        /*0710*/ 	.word	0x00004c10


	//   ....[26]....
        /*0714*/ 	.word	0x00004c40


	//   ....[27]....
        /*0718*/ 	.word	0x00004c60


	//   ....[28]....
        /*071c*/ 	.word	0x00004c70


	//   ....[29]....
        /*0720*/ 	.word	0x00004ca0


	//   ....[30]....
        /*0724*/ 	.word	0x00004cc0


	//   ....[31]....
        /*0728*/ 	.word	0x00004ce0


	//   ....[32]....
        /*072c*/ 	.word	0x00004cf0


	//   ....[33]....
        /*0730*/ 	.word	0x00006770


	//   ....[34]....
        /*0734*/ 	.word	0x00006790


	//   ....[35]....
        /*0738*/ 	.word	0x000068b0


	//   ....[36]....
        /*073c*/ 	.word	0x000068c0


	//   ....[37]....
        /*0740*/ 	.word	0x00007d30


	//   ....[38]....
        /*0744*/ 	.word	0x00007d50


	//   ....[39]....
        /*0748*/ 	.word	0x00007e40


	//   ....[40]....
        /*074c*/ 	.word	0x00007e80


	//   ....[41]....
        /*0750*/ 	.word	0x000080e0


	//   ....[42]....
        /*0754*/ 	.word	0x00008320


	//   ....[43]....
        /*0758*/ 	.word	0x00008350


	//   ....[44]....
        /*075c*/ 	.word	0x00008380


	//   ....[45]....
        /*0760*/ 	.word	0x00008860


	//   ....[46]....
        /*0764*/ 	.word	0x00008960


	//   ....[47]....
        /*0768*/ 	.word	0x00008a50


	//   ....[48]....
        /*076c*/ 	.word	0x00008b50


	//   ....[49]....
        /*0770*/ 	.word	0x00008c40


	//   ....[50]....
        /*0774*/ 	.word	0x00008d10


	//   ....[51]....
        /*0778*/ 	.word	0x00008e30


	//   ....[52]....
        /*077c*/ 	.word	0x00008e50


	//   ....[53]....
        /*0780*/ 	.word	0x0000af90


	//   ....[54]....
        /*0784*/ 	.word	0x0000afb0


	//   ....[55]....
        /*0788*/ 	.word	0x0000b010


	//   ....[56]....
        /*078c*/ 	.word	0x0000b060


	//   ....[57]....
        /*0790*/ 	.word	0x0000c4b0


	//   ....[58]....
        /*0794*/ 	.word	0x0000c4d0


	//   ....[59]....
        /*0798*/ 	.word	0x0000c5a0


	//   ....[60]....
        /*079c*/ 	.word	0x0000c5c0


	//   ....[61]....
        /*07a0*/ 	.word	0x0000cb00


	//   ....[62]....
        /*07a4*/ 	.word	0x0000cb20


	//   ....[63]....
        /*07a8*/ 	.word	0x0000cb30


	//   ....[64]....
        /*07ac*/ 	.word	0x0000cb60


	//   ....[65]....
        /*07b0*/ 	.word	0x0000cb70


	//   ....[66]....
        /*07b4*/ 	.word	0x0000cb90


	//   ....[67]....
        /*07b8*/ 	.word	0x0000cbc0


	//   ....[68]....
        /*07bc*/ 	.word	0x0000cbe0


	//   ....[69]....
        /*07c0*/ 	.word	0x0000e960


	//   ....[70]....
        /*07c4*/ 	.word	0x0000e990


	//   ....[71]....
        /*07c8*/ 	.word	0x0000e9a0


	//   ....[72]....
        /*07cc*/ 	.word	0x0000e9b0


	//   ....[73]....
        /*07d0*/ 	.word	0x0000e9c0


	//   ....[74]....
        /*07d4*/ 	.word	0x0000e9f0


	//   ....[75]....
        /*07d8*/ 	.word	0x0000ea10


	//   ....[76]....
        /*07dc*/ 	.word	0x0000ea30


	//   ....[77]....
        /*07e0*/ 	.word	0x0000f4f0


	//   ....[78]....
        /*07e4*/ 	.word	0x0000faa0


	//   ....[79]....
        /*07e8*/ 	.word	0x0000fab0


	//   ....[80]....
        /*07ec*/ 	.word	0x0000fac0


	//   ....[81]....
        /*07f0*/ 	.word	0x0000faf0


	//   ....[82]....
        /*07f4*/ 	.word	0x0000fb50


	//   ....[83]....
        /*07f8*/ 	.word	0x0000fb80


	//   ....[84]....
        /*07fc*/ 	.word	0x0000fba0


	//   ....[85]....
        /*0800*/ 	.word	0x0000fbb0


	//   ....[86]....
        /*0804*/ 	.word	0x0000fca0


	//   ....[87]....
        /*0808*/ 	.word	0x0000fcd0


	//   ....[88]....
        /*080c*/ 	.word	0x00010030


	//   ....[89]....
        /*0810*/ 	.word	0x00010050


	//   ....[90]....
        /*0814*/ 	.word	0x00010380


	//   ....[91]....
        /*0818*/ 	.word	0x000103a0


	//   ....[92]....
        /*081c*/ 	.word	0x000106d0


	//   ....[93]....
        /*0820*/ 	.word	0x000106e0


	//   ....[94]....
        /*0824*/ 	.word	0x00010d80


	//   ....[95]....
        /*0828*/ 	.word	0x00010e90


	//   ....[96]....
        /*082c*/ 	.word	0x00010f00


	//   ....[97]....
        /*0830*/ 	.word	0x00010f60


	//   ....[98]....
        /*0834*/ 	.word	0x00010fc0


	//   ....[99]....
        /*0838*/ 	.word	0x00011020


	//   ....[100]....
        /*083c*/ 	.word	0x00011090


	//   ....[101]....
        /*0840*/ 	.word	0x000110f0


	//   ....[102]....
        /*0844*/ 	.word	0x00011150


	//   ....[103]....
        /*0848*/ 	.word	0x000111b0


	//   ....[104]....
        /*084c*/ 	.word	0x00011220


	//   ....[105]....
        /*0850*/ 	.word	0x000113b0


	//   ....[106]....
        /*0854*/ 	.word	0x00011410


	//   ....[107]....
        /*0858*/ 	.word	0x00011470


	//   ....[108]....
        /*085c*/ 	.word	0x000114d0


	//   ....[109]....
        /*0860*/ 	.word	0x00011740


	//   ....[110]....
        /*0864*/ 	.word	0x000119b0


	//   ....[111]....
        /*0868*/ 	.word	0x00011fd0


	//   ....[112]....
        /*086c*/ 	.word	0x00012020


	//   ....[113]....
        /*0870*/ 	.word	0x00012070


	//   ....[114]....
        /*0874*/ 	.word	0x000120c0


	//   ....[115]....
        /*0878*/ 	.word	0x00012110


	//   ....[116]....
        /*087c*/ 	.word	0x00012160


	//   ....[117]....
        /*0880*/ 	.word	0x000121b0


	//   ....[118]....
        /*0884*/ 	.word	0x00012200


	//   ....[119]....
        /*0888*/ 	.word	0x00012270


	//   ....[120]....
        /*088c*/ 	.word	0x000122e0


	//   ....[121]....
        /*0890*/ 	.word	0x00012470


	//   ....[122]....
        /*0894*/ 	.word	0x000124d0


	//   ....[123]....
        /*0898*/ 	.word	0x00012530


	//   ....[124]....
        /*089c*/ 	.word	0x000125a0


	//   ....[125]....
        /*08a0*/ 	.word	0x00012730


	//   ....[126]....
        /*08a4*/ 	.word	0x00012790


	//   ....[127]....
        /*08a8*/ 	.word	0x000127e0


	//   ....[128]....
        /*08ac*/ 	.word	0x00012830


	//   ....[129]....
        /*08b0*/ 	.word	0x00012a80


	//   ....[130]....
        /*08b4*/ 	.word	0x00012cd0


	//   ....[131]....
        /*08b8*/ 	.word	0x00013310


	//   ....[132]....
        /*08bc*/ 	.word	0x00013350


	//   ....[133]....
        /*08c0*/ 	.word	0x000133a0


	//   ....[134]....
        /*08c4*/ 	.word	0x000133e0


	//   ....[135]....
        /*08c8*/ 	.word	0x00013430


	//   ....[136]....
        /*08cc*/ 	.word	0x00013470


	//   ....[137]....
        /*08d0*/ 	.word	0x000134c0


	//   ....[138]....
        /*08d4*/ 	.word	0x00013500


	//   ....[139]....
        /*08d8*/ 	.word	0x00013560


	//   ....[140]....
        /*08dc*/ 	.word	0x000135c0


	//   ....[141]....
        /*08e0*/ 	.word	0x00013630


	//   ....[142]....
        /*08e4*/ 	.word	0x00013770


	//   ....[143]....
        /*08e8*/ 	.word	0x000137d0


	//   ....[144]....
        /*08ec*/ 	.word	0x00013810


	//   ....[145]....
        /*08f0*/ 	.word	0x00013850


	//   ....[146]....
        /*08f4*/ 	.word	0x000138a0


	//   ....[147]....
        /*08f8*/ 	.word	0x000138e0


	//   ....[148]....
        /*08fc*/ 	.word	0x00013930


	//   ....[149]....
        /*0900*/ 	.word	0x00013970


	//   ....[150]....
        /*0904*/ 	.word	0x000139c0


	//   ....[151]....
        /*0908*/ 	.word	0x00013a00


	//   ....[152]....
        /*090c*/ 	.word	0x00013a50


	//   ....[153]....
        /*0910*/ 	.word	0x00013ab0


	//   ....[154]....
        /*0914*/ 	.word	0x00013b00


	//   ....[155]....
        /*0918*/ 	.word	0x00013b50


	//   ....[156]....
        /*091c*/ 	.word	0x00013ba0


	//   ....[157]....
        /*0920*/ 	.word	0x00013bf0


	//   ....[158]....
        /*0924*/ 	.word	0x00013c40


	//   ....[159]....
        /*0928*/ 	.word	0x00013c90


	//   ....[160]....
        /*092c*/ 	.word	0x00013d00


	//----- nvinfo : EIATTR_EXIT_INSTR_OFFSETS
	.align		4
.L_354:
        /*0930*/ 	.byte	0x04, 0x1c
        /*0932*/ 	.short	(.L_356 - .L_355)


	//   ....[0]....
.L_355:
        /*0934*/ 	.word	0x000000a0


	//   ....[1]....
        /*0938*/ 	.word	0x00010e40


	//----- nvinfo : EIATTR_MAX_THREADS
	.align		4
.L_356:
        /*093c*/ 	.byte	0x04, 0x05
        /*093e*/ 	.short	(.L_358 - .L_357)
.L_357:
        /*0940*/ 	.word	0x00000080
        /*0944*/ 	.word	0x00000001
        /*0948*/ 	.word	0x00000001


	//----- nvinfo : EIATTR_CRS_STACK_SIZE
	.align		4
.L_358:
        /*094c*/ 	.byte	0x04, 0x1e
        /*094e*/ 	.short	(.L_360 - .L_359)
.L_359:
        /*0950*/ 	.word	0x00000000
.L_360:


//--------------------- .nv.info._ZN7cutlass13device_kernelIN5flash19enable_sm80_to_sm89INS1_16FlashAttnFwdSm80INS1_25CollectiveMainloopFwdSm80ILi4ELi1ELb0EN4cute5tupleIJNS5_1CILi128EEENS7_ILi48EEENS7_ILi96EEEEEELi96ENS_6half_tEfNS_4arch4Sm80ELb1ELb0ELb1ELb1ELb1ELb0ELb1ELb1EEENS1_21CollectiveEpilogueFwdINS6_IJS8_SA_S9_EEENS6_IJNS7_ILi1EEESI_SI_EEESC_SE_Li128ELb1ELb1ELb1ELb0EEENS1_36VarlenDynamicPersistentTileSchedulerILi128ELi48ELi128ELi128ELb1ELb1ELb0ELb1ELb1ELb1EEEEEEEEEvNT_6ParamsE --------------------------
	.section	.nv.info._ZN7cutlass13device_kernelIN5flash19enable_sm80_to_sm89INS1_16FlashAttnFwdSm80INS1_25CollectiveMainloopFwdSm80ILi4ELi1ELb0EN4cute5tupleIJNS5_1CILi128EEENS7_ILi48EEENS7_ILi96EEEEEELi96ENS_6half_tEfNS_4arch4Sm80ELb1ELb0ELb1ELb1ELb1ELb0ELb1ELb1EEENS1_21CollectiveEpilogueFwdINS6_IJS8_SA_S9_EEENS6_IJNS7_ILi1EEESI_SI_EEESC_SE_Li128ELb1ELb1ELb1ELb0EEENS1_36VarlenDynamicPersistentTileSchedulerILi128ELi48ELi128ELi128ELb1ELb1ELb0ELb1ELb1ELb1EEEEEEEEEvNT_6ParamsE,"",@"SHT_CUDA_INFO"
	.sectionflags	@""
	.align	4


	//----- nvinfo : EIATTR_CUDA_API_VERSION
	.align		4
        /*0000*/ 	.byte	0x04, 0x37
        /*0002*/ 	.short	(.L_362 - .L_361)
.L_361:
        /*0004*/ 	.word	0x00000082


	//----- nvinfo : EIATTR_SW2861232_WAR
	.align		4
.L_362:
        /*0008*/ 	.byte	0x01, 0x35
	.zero		2


	//----- nvinfo : EIATTR_PARAM_CBANK
	.align		4
        /*000c*/ 	.byte	0x04, 0x0a
        /*000e*/ 	.short	(.L_364 - .L_363)
	.align		4
.L_363:
        /*0010*/ 	.word	index@(.nv.constant0._ZN7cutlass13device_kernelIN5flash19enable_sm80_to_sm89INS1_16FlashAttnFwdSm80INS1_25CollectiveMainloopFwdSm80ILi4ELi1ELb0EN4cute5tupleIJNS5_1CILi128EEENS7_ILi48EEENS7_ILi96EEEEEELi96ENS_6half_tEfNS_4arch4Sm80ELb1ELb0ELb1ELb1ELb1ELb0ELb1ELb1EEENS1_21CollectiveEpilogueFwdINS6_IJS8_SA_S9_EEENS6_IJNS7_ILi1EEESI_SI_EEESC_SE_Li128ELb1ELb1ELb1ELb0EEENS1_36VarlenDynamicPersistentTileSchedulerILi128ELi48ELi128ELi128ELb1ELb1ELb0ELb1ELb1ELb1EEEEEEEEEvNT_6ParamsE)
        /*0014*/ 	.short	0x0160
        /*0016*/ 	.short	0x0438


	//----- nvinfo : EIATTR_CBANK_PARAM_SIZE
	.align		4
.L_364:
        /*0018*/ 	.byte	0x03, 0x19
        /*001a*/ 	.short	0x0438


	//----- nvinfo : EIATTR_KPARAM_INFO
	.align		4
        /*001c*/ 	.byte	0x04, 0x17
        /*001e*/ 	.short	(.L_366 - .L_365)
.L_365:
        /*0020*/ 	.word	0x00000000
        /*0024*/ 	.short	0x0000
        /*0026*/ 	.short	0x0000
        /*0028*/ 	.byte	0x00, 0xf0, 0xe1, 0x10


	//----- nvinfo : EIATTR_MAXREG_COUNT
	.align		4
.L_366:
        /*002c*/ 	.byte	0x03, 0x1b
        /*002e*/ 	.short	0x00ff


	//----- nvinfo : EIATTR_NUM_BARRIERS
	.align		4
        /*0030*/ 	.byte	0x02, 0x4c
        /*0032*/ 	.byte	0x06
	.zero		1


	//----- nvinfo : EIATTR_ANNOTATIONS
	.align		4
        /*0034*/ 	.byte	0x04, 0x55
        /*0036*/ 	.short	(.L_368 - .L_367)


	//   ....[0]....
.L_367:
        /* <DEDUP_REMOVED lines=41> */


	//----- nvinfo : EIATTR_MERCURY_ISA_VERSION
	.align		4
.L_368:
        /*02b0*/ 	.byte	0x03, 0x5f
        /*02b2*/ 	.short	0x0000


	//----- nvinfo : EIATTR_INT_WARP_WIDE_INSTR_OFFSETS
	.align		4
        /*02b4*/ 	.byte	0x04, 0x31
        /*02b6*/ 	.short	(.L_370 - .L_369)


	//   ....[0]....
.L_369:
        /*02b8*/ 	.word	0x0000daa0


	//   ....[1]....
        /*02bc*/ 	.word	0x0000db20


	//----- nvinfo : EIATTR_COOP_GROUP_MASK_REGIDS
	.align		4
.L_370:
        /*02c0*/ 	.byte	0x04, 0x29
        /*02c2*/ 	.short	(.L_372 - .L_371)


	//   ....[0]....
.L_371:
        /*02c4*/ 	.word	0xffffffff


	//   ....[1]....
        /*02c8*/ 	.word	0xffffffff


	//   ....[2]....
        /*02cc*/ 	.word	0xffffffff


	//   ....[3]....
        /*02d0*/ 	.word	0xffffffff


	//   ....[4]....
        /*02d4*/ 	.word	0xffffffff


	//   ....[5]....
        /*02d8*/ 	.word	0xffffffff


	//   ....[6]....
        /*02dc*/ 	.word	0xffffffff


	//   ....[7]....
        /*02e0*/ 	.word	0xffffffff


	//   ....[8]....
        /*02e4*/ 	.word	0xffffffff


	//   ....[9]....
        /*02e8*/ 	.word	0xffffffff


	//   ....[10]....
        /*02ec*/ 	.word	0xffffffff


	//   ....[11]....
        /*02f0*/ 	.word	0xffffffff


	//   ....[12]....
        /*02f4*/ 	.word	0xffffffff


	//   ....[13]....
        /*02f8*/ 	.word	0xffffffff


	//   ....[14]....
        /*02fc*/ 	.word	0xffffffff


	//   ....[15]....
        /*0300*/ 	.word	0xffffffff


	//   ....[16]....
        /*0304*/ 	.word	0xffffffff


	//   ....[17]....
        /*0308*/ 	.word	0xffffffff


	//   ....[18]....
        /*030c*/ 	.word	0xffffffff


	//   ....[19]....
        /*0310*/ 	.word	0xffffffff


	//   ....[20]....
        /*0314*/ 	.word	0xffffffff


	//   ....[21]....
        /*0318*/ 	.word	0xffffffff


	//   ....[22]....
        /*031c*/ 	.word	0xffffffff


	//   ....[23]....
        /*0320*/ 	.word	0xffffffff


	//   ....[24]....
        /*0324*/ 	.word	0xffffffff


	//   ....[25]....
        /*0328*/ 	.word	0xffffffff


	//   ....[26]....
        /*032c*/ 	.word	0xffffffff


	//   ....[27]....
        /*0330*/ 	.word	0xffffffff


	//   ....[28]....
        /*0334*/ 	.word	0xffffffff


	//   ....[29]....
        /*0338*/ 	.word	0xffffffff


	//   ....[30]....
        /*033c*/ 	.word	0xffffffff


	//   ....[31]....
        /*0340*/ 	.word	0xffffffff


	//   ....[32]....
        /*0344*/ 	.word	0xffffffff


	//   ....[33]....
        /*0348*/ 	.word	0xffffffff


	//   ....[34]....
        /*034c*/ 	.word	0xffffffff


	//   ....[35]....
        /*0350*/ 	.word	0xffffffff


	//   ....[36]....
        /*0354*/ 	.word	0xffffffff


	//   ....[37]....
        /*0358*/ 	.word	0xffffffff


	//   ....[38]....
        /*035c*/ 	.word	0xffffffff


	//   ....[39]....
        /*0360*/ 	.word	0xffffffff


	//   ....[40]....
        /*0364*/ 	.word	0xffffffff


	//   ....[41]....
        /*0368*/ 	.word	0xffffffff


	//   ....[42]....
        /*036c*/ 	.word	0xffffffff


	//   ....[43]....
        /*0370*/ 	.word	0xffffffff


	//   ....[44]....
        /*0374*/ 	.word	0xffffffff


	//   ....[45]....
        /*0378*/ 	.word	0xffffffff


	//   ....[46]....
        /*037c*/ 	.word	0xffffffff


	//   ....[47]....
        /*0380*/ 	.word	0xffffffff


	//   ....[48]....
        /*0384*/ 	.word	0xffffffff


	//   ....[49]....
        /*0388*/ 	.word	0xffffffff


	//   ....[50]....
        /*038c*/ 	.word	0xffffffff


	//   ....[51]....
        /*0390*/ 	.word	0xffffffff


	//   ....[52]....
        /*0394*/ 	.word	0xffffffff


	//   ....[53]....
        /*0398*/ 	.word	0xffffffff


	//   ....[54]....
        /*039c*/ 	.word	0xffffffff


	//   ....[55]....
        /*03a0*/ 	.word	0xffffffff


	//   ....[56]....
        /*03a4*/ 	.word	0xffffffff


	//   ....[57]....
        /*03a8*/ 	.word	0xffffffff


	//   ....[58]....
        /*03ac*/ 	.word	0xffffffff


	//   ....[59]....
        /*03b0*/ 	.word	0xffffffff


	//   ....[60]....
        /*03b4*/ 	.word	0xffffffff


	//   ....[61]....
        /*03b8*/ 	.word	0xffffffff


	//   ....[62]....
        /*03bc*/ 	.word	0xffffffff


	//   ....[63]....
        /*03c0*/ 	.word	0xffffffff


	//   ....[64]....
        /*03c4*/ 	.word	0xffffffff


	//   ....[65]....
        /*03c8*/ 	.word	0xffffffff


	//   ....[66]....
        /*03cc*/ 	.word	0xffffffff


	//   ....[67]....
        /*03d0*/ 	.word	0xffffffff


	//   ....[68]....
        /*03d4*/ 	.word	0xffffffff


	//   ....[69]....
        /*03d8*/ 	.word	0xffffffff


	//   ....[70]....
        /*03dc*/ 	.word	0xffffffff


	//   ....[71]....
        /*03e0*/ 	.word	0xffffffff


	//   ....[72]....
        /*03e4*/ 	.word	0xffffffff


	//   ....[73]....
        /*03e8*/ 	.word	0xffffffff


	//   ....[74]....
        /*03ec*/ 	.word	0xffffffff


	//   ....[75]....
        /*03f0*/ 	.word	0xffffffff


	//   ....[76]....
        /*03f4*/ 	.word	0xffffffff


	//   ....[77]....
        /*03f8*/ 	.word	0xffffffff


	//   ....[78]....
        /*03fc*/ 	.word	0xffffffff


	//   ....[79]....
        /*0400*/ 	.word	0xffffffff


	//   ....[80]....
        /*0404*/ 	.word	0xffffffff


	//   ....[81]....
        /*0408*/ 	.word	0xffffffff


	//   ....[82]....
        /*040c*/ 	.word	0xffffffff


	//   ....[83]....
        /*0410*/ 	.word	0xffffffff


	//   ....[84]....
        /*0414*/ 	.word	0xffffffff


	//   ....[85]....
        /*0418*/ 	.word	0xffffffff


	//   ....[86]....
        /*041c*/ 	.word	0xffffffff


	//   ....[87]....
        /*0420*/ 	.word	0xffffffff


	//   ....[88]....
        /*0424*/ 	.word	0xffffffff


	//   ....[89]....
        /*0428*/ 	.word	0xffffffff


	//   ....[90]....
        /*042c*/ 	.word	0xffffffff


	//   ....[91]....
        /*0430*/ 	.word	0xffffffff


	//   ....[92]....
        /*0434*/ 	.word	0xffffffff


	//   ....[93]....
        /*0438*/ 	.word	0xffffffff


	//   ....[94]....
        /*043c*/ 	.word	0xffffffff


	//   ....[95]....
        /*0440*/ 	.word	0xffffffff


	//   ....[96]....
        /*0444*/ 	.word	0xffffffff


	//   ....[97]....
        /*0448*/ 	.word	0xffffffff


	//   ....[98]....
        /*044c*/ 	.word	0xffffffff


	//   ....[99]....
        /*0450*/ 	.word	0xffffffff


	//   ....[100]....
        /*0454*/ 	.word	0xffffffff


	//   ....[101]....
        /*0458*/ 	.word	0xffffffff


	//   ....[102]....
        /*045c*/ 	.word	0xffffffff


	//   ....[103]....
        /*0460*/ 	.word	0xffffffff


	//   ....[104]....
        /*0464*/ 	.word	0xffffffff


	//   ....[105]....
        /*0468*/ 	.word	0xffffffff


	//   ....[106]....
        /*046c*/ 	.word	0xffffffff


	//   ....[107]....
        /*0470*/ 	.word	0xffffffff


	//   ....[108]....
        /*0474*/ 	.word	0xffffffff


	//   ....[109]....
        /*0478*/ 	.word	0xffffffff


	//   ....[110]....
        /*047c*/ 	.word	0xffffffff


	//   ....[111]....
        /*0480*/ 	.word	0xffffffff


	//   ....[112]....
        /*0484*/ 	.word	0xffffffff


	//   ....[113]....
        /*0488*/ 	.word	0xffffffff


	//   ....[114]....
        /*048c*/ 	.word	0xffffffff


	//   ....[115]....
        /*0490*/ 	.word	0xffffffff


	//   ....[116]....
        /*0494*/ 	.word	0xffffffff


	//   ....[117]....
        /*0498*/ 	.word	0xffffffff


	//   ....[118]....
        /*049c*/ 	.word	0xffffffff


	//   ....[119]....
        /*04a0*/ 	.word	0xffffffff


	//   ....[120]....
        /*04a4*/ 	.word	0xffffffff


	//   ....[121]....
        /*04a8*/ 	.word	0xffffffff


	//   ....[122]....
        /*04ac*/ 	.word	0xffffffff


	//   ....[123]....
        /*04b0*/ 	.word	0xffffffff


	//   ....[124]....
        /*04b4*/ 	.word	0xffffffff


	//   ....[125]....
        /*04b8*/ 	.word	0xffffffff


	//   ....[126]....
        /*04bc*/ 	.word	0xffffffff


	//   ....[127]....
        /*04c0*/ 	.word	0xffffffff


	//   ....[128]....
        /*04c4*/ 	.word	0xffffffff


	//   ....[129]....
        /*04c8*/ 	.word	0xffffffff


	//   ....[130]....
        /*04cc*/ 	.word	0xffffffff


	//   ....[131]....
        /*04d0*/ 	.word	0xffffffff


	//   ....[132]....
        /*04d4*/ 	.word	0xffffffff


	//   ....[133]....
        /*04d8*/ 	.word	0xffffffff


	//   ....[134]....
        /*04dc*/ 	.word	0xffffffff


	//   ....[135]....
        /*04e0*/ 	.word	0xffffffff


	//   ....[136]....
        /*04e4*/ 	.word	0xffffffff


	//   ....[137]....
        /*04e8*/ 	.word	0xffffffff


	//   ....[138]....
        /*04ec*/ 	.word	0xffffffff


	//   ....[139]....
        /*04f0*/ 	.word	0xffffffff


	//   ....[140]....
        /*04f4*/ 	.word	0xffffffff


	//   ....[141]....
        /*04f8*/ 	.word	0xffffffff


	//   ....[142]....
        /*04fc*/ 	.word	0xffffffff


	//   ....[143]....
        /*0500*/ 	.word	0xffffffff


	//   ....[144]....
        /*0504*/ 	.word	0xffffffff


	//   ....[145]....
        /*0508*/ 	.word	0xffffffff


	//   ....[146]....
        /*050c*/ 	.word	0xffffffff


	//   ....[147]....
        /*0510*/ 	.word	0xffffffff


	//   ....[148]....
        /*0514*/ 	.word	0xffffffff


	//   ....[149]....
        /*0518*/ 	.word	0xffffffff


	//   ....[150]....
        /*051c*/ 	.word	0xffffffff


	//   ....[151]....
        /*0520*/ 	.word	0xffffffff


	//   ....[152]....
        /*0524*/ 	.word	0xffffffff


	//   ....[153]....
        /*0528*/ 	.word	0xffffffff


	//   ....[154]....
        /*052c*/ 	.word	0xffffffff


	//   ....[155]....
        /*0530*/ 	.word	0xffffffff


	//   ....[156]....
        /*0534*/ 	.word	0xffffffff


	//   ....[157]....
        /*0538*/ 	.word	0xffffffff


	//   ....[158]....
        /*053c*/ 	.word	0xffffffff


	//   ....[159]....
        /*0540*/ 	.word	0xffffffff


	//   ....[160]....
        /*0544*/ 	.word	0xffffffff


	//   ....[161]....
        /*0548*/ 	.word	0xffffffff


	//   ....[162]....
        /*054c*/ 	.word	0xffffffff


	//   ....[163]....
        /*0550*/ 	.word	0xffffffff


	//   ....[164]....
        /*0554*/ 	.word	0xffffffff


	//   ....[165]....
        /*0558*/ 	.word	0xffffffff


	//   ....[166]....
        /*055c*/ 	.word	0xffffffff


	//   ....[167]....
        /*0560*/ 	.word	0xffffffff


	//   ....[168]....
        /*0564*/ 	.word	0xffffffff


	//   ....[169]....
        /*0568*/ 	.word	0xffffffff


	//   ....[170]....
        /*056c*/ 	.word	0xffffffff


	//   ....[171]....
        /*0570*/ 	.word	0xffffffff


	//   ....[172]....
        /*0574*/ 	.word	0xffffffff


	//   ....[173]....
        /*0578*/ 	.word	0xffffffff


	//   ....[174]....
        /*057c*/ 	.word	0xffffffff


	//   ....[175]....
        /*0580*/ 	.word	0xffffffff


	//   ....[176]....
        /*0584*/ 	.word	0xffffffff


	//   ....[177]....
        /*0588*/ 	.word	0xffffffff


	//   ....[178]....
        /*058c*/ 	.word	0xffffffff


	//   ....[179]....
        /*0590*/ 	.word	0xffffffff


	//   ....[180]....
        /*0594*/ 	.word	0xffffffff


	//   ....[181]....
        /*0598*/ 	.word	0xffffffff


	//   ....[182]....
        /*059c*/ 	.word	0xffffffff


	//   ....[183]....
        /*05a0*/ 	.word	0xffffffff


	//   ....[184]....
        /*05a4*/ 	.word	0xffffffff


	//   ....[185]....
        /*05a8*/ 	.word	0xffffffff


	//   ....[186]....
        /*05ac*/ 	.word	0xffffffff


	//   ....[187]....
        /*05b0*/ 	.word	0xffffffff


	//   ....[188]....
        /*05b4*/ 	.word	0xffffffff


	//   ....[189]....
        /*05b8*/ 	.word	0xffffffff


	//   ....[190]....
        /*05bc*/ 	.word	0xffffffff


	//   ....[191]....
        /*05c0*/ 	.word	0xffffffff


	//   ....[192]....
        /*05c4*/ 	.word	0xffffffff


	//   ....[193]....
        /*05c8*/ 	.word	0xffffffff


	//   ....[194]....
        /*05cc*/ 	.word	0xffffffff


	//   ....[195]....
        /*05d0*/ 	.word	0xffffffff


	//   ....[196]....
        /*05d4*/ 	.word	0xffffffff


	//   ....[197]....
        /*05d8*/ 	.word	0xffffffff


	//   ....[198]....
        /*05dc*/ 	.word	0xffffffff


	//   ....[199]....
        /*05e0*/ 	.word	0xffffffff


	//   ....[200]....
        /*05e4*/ 	.word	0xffffffff


	//   ....[201]....
        /*05e8*/ 	.word	0xffffffff


	//   ....[202]....
        /*05ec*/ 	.word	0xffffffff


	//   ....[203]....
        /*05f0*/ 	.word	0xffffffff


	//   ....[204]....
        /*05f4*/ 	.word	0xffffffff


	//   ....[205]....
        /*05f8*/ 	.word	0xffffffff


	//   ....[206]....
        /*05fc*/ 	.word	0xffffffff


	//   ....[207]....
        /*0600*/ 	.word	0xffffffff


	//   ....[208]....
        /*0604*/ 	.word	0xffffffff


	//   ....[209]....
        /*0608*/ 	.word	0xffffffff


	//   ....[210]....
        /*060c*/ 	.word	0xffffffff


	//   ....[211]....
        /*0610*/ 	.word	0xffffffff


	//   ....[212]....
        /*0614*/ 	.word	0xffffffff


	//   ....[213]....
        /*0618*/ 	.word	0xffffffff


	//   ....[214]....
        /*061c*/ 	.word	0xffffffff


	//   ....[215]....
        /*0620*/ 	.word	0xffffffff


	//   ....[216]....
        /*0624*/ 	.word	0xffffffff


	//   ....[217]....
        /*0628*/ 	.word	0xffffffff


	//   ....[218]....
        /*062c*/ 	.word	0xffffffff


	//   ....[219]....
        /*0630*/ 	.word	0xffffffff


	//   ....[220]....
        /*0634*/ 	.word	0xffffffff


	//   ....[221]....
        /*0638*/ 	.word	0xffffffff


	//   ....[222]....
        /*063c*/ 	.word	0xffffffff


	//   ....[223]....
        /*0640*/ 	.word	0xffffffff


	//   ....[224]....
        /*0644*/ 	.word	0xffffffff


	//   ....[225]....
        /*0648*/ 	.word	0xffffffff


	//   ....[226]....
        /*064c*/ 	.word	0xffffffff


	//   ....[227]....
        /*0650*/ 	.word	0xffffffff


	//   ....[228]....
        /*0654*/ 	.word	0xffffffff


	//   ....[229]....
        /*0658*/ 	.word	0xffffffff


	//   ....[230]....
        /*065c*/ 	.word	0xffffffff


	//   ....[231]....
        /*0660*/ 	.word	0xffffffff


	//   ....[232]....
        /*0664*/ 	.word	0xffffffff


	//   ....[233]....
        /*0668*/ 	.word	0xffffffff


	//   ....[234]....
        /*066c*/ 	.word	0xffffffff


	//   ....[235]....
        /*0670*/ 	.word	0xffffffff


	//   ....[236]....
        /*0674*/ 	.word	0xffffffff


	//   ....[237]....
        /*0678*/ 	.word	0xffffffff


	//   ....[238]....
        /*067c*/ 	.word	0xffffffff


	//   ....[239]....
        /*0680*/ 	.word	0xffffffff


	//   ....[240]....
        /*0684*/ 	.word	0xffffffff


	//   ....[241]....
        /*0688*/ 	.word	0xffffffff


	//   ....[242]....
        /*068c*/ 	.word	0xffffffff


	//   ....[243]....
        /*0690*/ 	.word	0xffffffff


	//   ....[244]....
        /*0694*/ 	.word	0xffffffff


	//   ....[245]....
        /*0698*/ 	.word	0xffffffff


	//   ....[246]....
        /*069c*/ 	.word	0xffffffff


	//   ....[247]....
        /*06a0*/ 	.word	0xffffffff


	//   ....[248]....
        /*06a4*/ 	.word	0xffffffff


	//   ....[249]....
        /*06a8*/ 	.word	0xffffffff


	//   ....[250]....
        /*06ac*/ 	.word	0xffffffff


	//   ....[251]....
        /*06b0*/ 	.word	0xffffffff


	//   ....[252]....
        /*06b4*/ 	.word	0xffffffff


	//   ....[253]....
        /*06b8*/ 	.word	0xffffffff


	//   ....[254]....
        /*06bc*/ 	.word	0xffffffff


	//   ....[255]....
        /*06c0*/ 	.word	0xffffffff


	//   ....[0]....
        /*06c4*/ 	.word	0xffffffff


	//   ....[1]....
        /*06c8*/ 	.word	0xffffffff


	//   ....[2]....
        /*06cc*/ 	.word	0xffffffff


	//   ....[3]....
        /*06d0*/ 	.word	0xffffffff


	//   ....[4]....
        /*06d4*/ 	.word	0xffffffff


	//   ....[5]....
        /*06d8*/ 	.word	0xffffffff


	//   ....[6]....
        /*06dc*/ 	.word	0xffffffff


	//   ....[7]....
        /*06e0*/ 	.word	0xffffffff


	//----- nvinfo : EIATTR_COOP_GROUP_INSTR_OFFSETS
	.align		4
.L_372:
        /*06e4*/ 	.byte	0x04, 0x28
        /*06e6*/ 	.short	(.L_374 - .L_373)


	//   ....[0]....
.L_373:
        /*06e8*/ 	.word	0x00000050


	//   ....[1]....
        /*06ec*/ 	.word	0x00000200


	//   ....[2]....
        /*06f0*/ 	.word	0x00000230


	//   ....[3]....
        /*06f4*/ 	.word	0x00000260


	//   ....[4]....
        /*06f8*/ 	.word	0x00000290


	//   ....[5]....
        /*06fc*/ 	.word	0x000002c0


	//   ....[6]....
        /*0700*/ 	.word	0x000002f0


	//   ....[7]....
        /*0704*/ 	.word	0x00000450


	//   ....[8]....
        /*0708*/ 	.word	0x00000490


	//   ....[9]....
        /*070c*/ 	.word	0x000004c0


	//   ....[10]....
        /*0710*/ 	.word	0x000004f0


	//   ....[11]....
        /*0714*/ 	.word	0x00000520


	//   ....[12]....
        /*0718*/ 	.word	0x00000550


	//   ....[13]....
        /*071c*/ 	.word	0x000005e0


	//   ....[14]....
        /*0720*/ 	.word	0x00000630


	//   ....[15]....
        /*0724*/ 	.word	0x00000650


	//   ....[16]....
        /*0728*/ 	.word	0x000006b0


	//   ....[17]....
        /*072c*/ 	.word	0x00002880


	//   ....[18]....
        /*0730*/ 	.word	0x000028a0


	//   ....[19]....
        /*0734*/ 	.word	0x00002a30


	//   ....[20]....
        /*0738*/ 	.word	0x00002a40


	//   ....[21]....
        /*073c*/ 	.word	0x00002bc0


	//   ....[22]....
        /*0740*/ 	.word	0x00002be0


	//   ....[23]....
        /*0744*/ 	.word	0x00002d60


	//   ....[24]....
        /*0748*/ 	.word	0x00002d70


	//   ....[25]....
        /*074c*/ 	.word	0x000031f0


	//   ....[26]....
        /*0750*/ 	.word	0x00003210


	//   ....[27]....
        /*0754*/ 	.word	0x00003240


	//   ....[28]....
        /*0758*/ 	.word	0x00003340


	//   ....[29]....
        /*075c*/ 	.word	0x000033f0


	//   ....[30]....
        /*0760*/ 	.word	0x00003460


	//   ....[31]....
        /*0764*/ 	.word	0x00003740


	//   ....[32]....
        /*0768*/ 	.word	0x00003750


	//   ....[33]....
        /*076c*/ 	.word	0x00004690


	//   ....[34]....
        /*0770*/ 	.word	0x000046b0


	//   ....[35]....
        /*0774*/ 	.word	0x00004830


	//   ....[36]....
        /*0778*/ 	.word	0x00004840


	//   ....[37]....
        /*077c*/ 	.word	0x00004a20


	//   ....[38]....
        /*0780*/ 	.word	0x00004be0


	//   ....[39]....
        /*0784*/ 	.word	0x00004bf0


	//   ....[40]....
        /*0788*/ 	.word	0x00004c00


	//   ....[41]....
        /*078c*/ 	.word	0x00005390


	//   ....[42]....
        /*0790*/ 	.word	0x000053b0


	//   ....[43]....
        /*0794*/ 	.word	0x000053d0


	//   ....[44]....
        /*0798*/ 	.word	0x000053e0


	//   ....[45]....
        /*079c*/ 	.word	0x00005410


	//   ....[46]....
        /*07a0*/ 	.word	0x00005430


	//   ....[47]....
        /*07a4*/ 	.word	0x00005450


	//   ....[48]....
        /*07a8*/ 	.word	0x00005460


	//   ....[49]....
        /*07ac*/ 	.word	0x000068f0


	//   ....[50]....
        /*07b0*/ 	.word	0x00006910


	//   ....[51]....
        /*07b4*/ 	.word	0x00006a80


	//   ....[52]....
        /*07b8*/ 	.word	0x00006a90


	//   ....[53]....
        /*07bc*/ 	.word	0x000079c0


	//   ....[54]....
        /*07c0*/ 	.word	0x000079e0


	//   ....[55]....
        /*07c4*/ 	.word	0x00007b30


	//   ....[56]....
        /*07c8*/ 	.word	0x00007b40


	//   ....[57]....
        /*07cc*/ 	.word	0x00007d00


	//   ....[58]....
        /*07d0*/ 	.word	0x00007eb0


	//   ....[59]....
        /*07d4*/ 	.word	0x00007ec0


	//   ....[60]....
        /*07d8*/ 	.word	0x00007ed0


	//   ....[61]....
        /*07dc*/ 	.word	0x00008420


	//   ....[62]....
        /*07e0*/ 	.word	0x00008470


	//   ....[63]....
        /*07e4*/ 	.word	0x00008550


	//   ....[64]....
        /*07e8*/ 	.word	0x00008570


	//   ....[65]....
        /*07ec*/ 	.word	0x00008650


	//   ....[66]....
        /*07f0*/ 	.word	0x00008670


	//   ....[67]....
        /*07f4*/ 	.word	0x00008750


	//   ....[68]....
        /*07f8*/ 	.word	0x00008770


	//   ....[69]....
        /*07fc*/ 	.word	0x0000a1f0


	//   ....[70]....
        /*0800*/ 	.word	0x0000a200


	//   ....[71]....
        /*0804*/ 	.word	0x0000a370


	//   ....[72]....
        /*0808*/ 	.word	0x0000a380


	//   ....[73]....
        /*080c*/ 	.word	0x0000b2b0


	//   ....[74]....
        /*0810*/ 	.word	0x0000b2d0


	//   ....[75]....
        /*0814*/ 	.word	0x0000b3f0


	//   ....[76]....
        /*0818*/ 	.word	0x0000b400


	//   ....[77]....
        /*081c*/ 	.word	0x0000b830


	//   ....[78]....
        /*0820*/ 	.word	0x0000b860


	//   ....[79]....
        /*0824*/ 	.word	0x0000b880


	//   ....[80]....
        /*0828*/ 	.word	0x0000b8a0


	//   ....[81]....
        /*082c*/ 	.word	0x0000b8c0


	//   ....[82]....
        /*0830*/ 	.word	0x0000b8e0


	//   ....[83]....
        /*0834*/ 	.word	0x0000b900


	//   ....[84]....
        /*0838*/ 	.word	0x0000b920


	//   ....[85]....
        /*083c*/ 	.word	0x0000d0e0


	//   ....[86]....
        /*0840*/ 	.word	0x0000d110


	//   ....[87]....
        /*0844*/ 	.word	0x0000d120


	//   ....[88]....
        /*0848*/ 	.word	0x0000d130


	//   ....[89]....
        /*084c*/ 	.word	0x0000d140


	//   ....[90]....
        /*0850*/ 	.word	0x0000d170


	//   ....[91]....
        /*0854*/ 	.word	0x0000d190


	//   ....[92]....
        /*0858*/ 	.word	0x0000d1b0


	//   ....[93]....
        /*085c*/ 	.word	0x0000e730


	//   ....[94]....
        /*0860*/ 	.word	0x0000e740


	//   ....[95]....
        /*0864*/ 	.word	0x0000e750


	//   ....[96]....
        /*0868*/ 	.word	0x0000e760


	//   ....[97]....
        /*086c*/ 	.word	0x0000e770


	//   ....[98]....
        /*0870*/ 	.word	0x0000e780


	//   ....[99]....
        /*0874*/ 	.word	0x0000e790


	//   ....[100]....
        /*0878*/ 	.word	0x0000e7b0


	//   ....[101]....
        /*087c*/ 	.word	0x0000eba0


	//   ....[102]....
        /*0880*/ 	.word	0x0000ebc0


	//   ....[103]....
        /*0884*/ 	.word	0x0000ed20


	//   ....[104]....
        /*0888*/ 	.word	0x0000ed30


	//   ....[105]....
        /*088c*/ 	.word	0x0000ee90


	//   ....[106]....
        /*0890*/ 	.word	0x0000eeb0


	//   ....[107]....
        /*0894*/ 	.word	0x0000f010


	//   ....[108]....
        /*0898*/ 	.word	0x0000f020


	//   ....[109]....
        /*089c*/ 	.word	0x0000f370


	//   ....[110]....
        /*08a0*/ 	.word	0x0000f390


	//   ....[111]....
        /*08a4*/ 	.word	0x0000f900


	//   ....[112]....
        /*08a8*/ 	.word	0x0000f910


	//   ....[113]....
        /*08ac*/ 	.word	0x0000fe80


	//   ....[114]....
        /*08b0*/ 	.word	0x0000fea0


	//   ....[115]....
        /*08b4*/ 	.word	0x00010410


	//   ....[116]....
        /*08b8*/ 	.word	0x00010420


	//   ....[117]....
        /*08bc*/ 	.word	0x000110a0


	//   ....[118]....
        /*08c0*/ 	.word	0x000110c0


	//   ....[119]....
        /*08c4*/ 	.word	0x00011230


	//   ....[120]....
        /*08c8*/ 	.word	0x00011240


	//   ....[121]....
        /*08cc*/ 	.word	0x000113a0


	//   ....[122]....
        /*08d0*/ 	.word	0x000113c0


	//   ....[123]....
        /*08d4*/ 	.word	0x00011520


	//   ....[124]....
        /*08d8*/ 	.word	0x00011530


	//   ....[125]....
        /*08dc*/ 	.word	0x00011750


	//   ....[126]....
        /*08e0*/ 	.word	0x00011770


	//   ....[127]....
        /*08e4*/ 	.word	0x000118a0


	//   ....[128]....
        /*08e8*/ 	.word	0x000118e0


	//   ....[129]....
        /*08ec*/ 	.word	0x00011910


	//   ....[130]....
        /*08f0*/ 	.word	0x00011940


	//   ....[131]....
        /*08f4*/ 	.word	0x00011970


	//   ....[132]....
        /*08f8*/ 	.word	0x000119a0


	//   ....[133]....
        /*08fc*/ 	.word	0x00011b00


	//   ....[134]....
        /*0900*/ 	.word	0x00011b40


	//   ....[135]....
        /*0904*/ 	.word	0x00011b70


	//   ....[136]....
        /*0908*/ 	.word	0x00011ba0


	//   ....[137]....
        /*090c*/ 	.word	0x00011bd0


	//   ....[138]....
        /*0910*/ 	.word	0x00011c00


	//   ....[139]....
        /*0914*/ 	.word	0x00011c90


	//   ....[140]....
        /*0918*/ 	.word	0x00011cf0


	//   ....[141]....
        /*091c*/ 	.word	0x00011d00


	//   ....[142]....
        /*0920*/ 	.word	0x00011d60


	//   ....[143]....
        /*0924*/ 	.word	0x000127c0


	//   ....[144]....
        /*0928*/ 	.word	0x00012820


	//   ....[145]....
        /*092c*/ 	.word	0x00012870


	//   ....[146]....
        /*0930*/ 	.word	0x000128c0


	//   ....[147]....
        /*0934*/ 	.word	0x00012910


	//   ....[148]....
        /*0938*/ 	.word	0x00012980


	//   ....[149]....
        /*093c*/ 	.word	0x000129c0


	//   ....[150]....
        /*0940*/ 	.word	0x00012a30


	//   ....[151]....
        /*0944*/ 	.word	0x00012aa0


	//   ....[152]....
        /*0948*/ 	.word	0x00012b00


	//   ....[153]....
        /*094c*/ 	.word	0x00012b70


	//   ....[154]....
        /*0950*/ 	.word	0x00012be0


	//   ....[155]....
        /*0954*/ 	.word	0x00012c40


	//   ....[156]....
        /*0958*/ 	.word	0x00012ca0


	//   ....[157]....
        /*095c*/ 	.word	0x00012d00


	//   ....[158]....
        /*0960*/ 	.word	0x00012d70


	//   ....[159]....
        /*0964*/ 	.word	0x00012dd0


	//   ....[160]....
        /*0968*/ 	.word	0x00012e30


	//   ....[161]....
        /*096c*/ 	.word	0x00012e90


	//   ....[162]....
        /*0970*/ 	.word	0x00012ef0


	//   ....[163]....
        /*0974*/ 	.word	0x00012f50


	//   ....[164]....
        /*0978*/ 	.word	0x00012fc0


	//   ....[165]....
        /*097c*/ 	.word	0x00013020


	//   ....[166]....
        /*0980*/ 	.word	0x00013080


	//   ....[167]....
        /*0984*/ 	.word	0x000130e0


	//   ....[168]....
        /*0988*/ 	.word	0x00013140


	//   ....[169]....
        /*098c*/ 	.word	0x00013330


	//   ....[170]....
        /*0990*/ 	.word	0x00013520


	//   ....[171]....
        /*0994*/ 	.word	0x000139c0


	//   ....[172]....
        /*0998*/ 	.word	0x00013a10


	//   ....[173]....
        /*099c*/ 	.word	0x00013a60


	//   ....[174]....
        /*09a0*/ 	.word	0x00013ab0


	//   ....[175]....
        /*09a4*/ 	.word	0x00013b00


	//   ....[176]....
        /*09a8*/ 	.word	0x00013b50


	//   ....[177]....
        /*09ac*/ 	.word	0x00013ba0


	//   ....[178]....
        /*09b0*/ 	.word	0x00013bf0


	//   ....[179]....
        /*09b4*/ 	.word	0x00013c60


	//   ....[180]....
        /*09b8*/ 	.word	0x00013cd0


	//   ....[181]....
        /*09bc*/ 	.word	0x00013d30


	//   ....[182]....
        /*09c0*/ 	.word	0x00013d90


	//   ....[183]....
        /*09c4*/ 	.word	0x00013df0


	//   ....[184]....
        /*09c8*/ 	.word	0x00013e60


	//   ....[185]....
        /*09cc*/ 	.word	0x00013ec0


	//   ....[186]....
        /*09d0*/ 	.word	0x00013f20


	//   ....[187]....
        /*09d4*/ 	.word	0x00013f80


	//   ....[188]....
        /*09d8*/ 	.word	0x00013fe0


	//   ....[189]....
        /*09dc*/ 	.word	0x000141c0


	//   ....[190]....
        /*09e0*/ 	.word	0x000143a0


	//   ....[191]....
        /*09e4*/ 	.word	0x00014860


	//   ....[192]....
        /*09e8*/ 	.word	0x000148a0


	//   ....[193]....
        /*09ec*/ 	.word	0x000148f0


	//   ....[194]....
        /*09f0*/ 	.word	0x00014930


	//   ....[195]....
        /*09f4*/ 	.word	0x00014980


	//   ....[196]....
        /*09f8*/ 	.word	0x000149c0


	//   ....[197]....
        /*09fc*/ 	.word	0x00014a10


	//   ....[198]....
        /*0a00*/ 	.word	0x00014a50


	//   ....[199]....
        /*0a04*/ 	.word	0x00014ab0


	//   ....[200]....
        /*0a08*/ 	.word	0x00014b10


	//   ....[201]....
        /*0a0c*/ 	.word	0x00014b70


	//   ....[202]....
        /*0a10*/ 	.word	0x00014bd0


	//   ....[203]....
        /*0a14*/ 	.word	0x00014c40


	//   ....[204]....
        /*0a18*/ 	.word	0x00014ca0


	//   ....[205]....
        /*0a1c*/ 	.word	0x00014d00


	//   ....[206]....
        /*0a20*/ 	.word	0x00014d40


	//   ....[207]....
        /*0a24*/ 	.word	0x00014d80


	//   ....[208]....
        /*0a28*/ 	.word	0x00014dd0


	//   ....[209]....
        /*0a2c*/ 	.word	0x00014e10


	//   ....[210]....
        /*0a30*/ 	.word	0x00014e60


	//   ....[211]....
        /*0a34*/ 	.word	0x00014ea0


	//   ....[212]....
        /*0a38*/ 	.word	0x00014ef0


	//   ....[213]....
        /*0a3c*/ 	.word	0x00014f30


	//   ....[214]....
        /*0a40*/ 	.word	0x00014f80


	//   ....[215]....
        /*0a44*/ 	.word	0x00014fd0


	//   ....[216]....
        /*0a48*/ 	.word	0x00015020


	//   ....[217]....
        /*0a4c*/ 	.word	0x00015070


	//   ....[218]....
        /*0a50*/ 	.word	0x000150c0


	//   ....[219]....
        /*0a54*/ 	.word	0x00015110


	//   ....[220]....
        /*0a58*/ 	.word	0x00015160


	//   ....[221]....
        /*0a5c*/ 	.word	0x000151a0


	//   ....[222]....
        /*0a60*/ 	.word	0x00015210


	//   ....[223]....
        /*0a64*/ 	.word	0x00015280


	//   ....[224]....
        /*0a68*/ 	.word	0x000152e0


	//   ....[225]....
        /*0a6c*/ 	.word	0x00015340


	//   ....[226]....
        /*0a70*/ 	.word	0x000153a0


	//   ....[227]....
        /*0a74*/ 	.word	0x00015410


	//   ....[228]....
        /*0a78*/ 	.word	0x00015470


	//   ....[229]....
        /*0a7c*/ 	.word	0x000154d0


	//   ....[230]....
        /*0a80*/ 	.word	0x00015530


	//   ....[231]....
        /*0a84*/ 	.word	0x000155a0


	//   ....[232]....
        /*0a88*/ 	.word	0x00015600


	//   ....[233]....
        /*0a8c*/ 	.word	0x00015660


	//   ....[234]....
        /*0a90*/ 	.word	0x000156c0


	//   ....[235]....
        /*0a94*/ 	.word	0x00015730


	//   ....[236]....
        /*0a98*/ 	.word	0x00015790


	//   ....[237]....
        /*0a9c*/ 	.word	0x000157f0


	//   ....[238]....
        /*0aa0*/ 	.word	0x00015850


	//   ....[239]....
        /*0aa4*/ 	.word	0x000158c0


	//   ....[240]....
        /*0aa8*/ 	.word	0x00015920


	//   ....[241]....
        /*0aac*/ 	.word	0x00015980


	//   ....[242]....
        /*0ab0*/ 	.word	0x000159e0


	//   ....[243]....
        /*0ab4*/ 	.word	0x00015a50


	//   ....[244]....
        /*0ab8*/ 	.word	0x00015ab0


	//   ....[245]....
        /*0abc*/ 	.word	0x00015b10


	//   ....[246]....
        /*0ac0*/ 	.word	0x00015b70


	//   ....[247]....
        /*0ac4*/ 	.word	0x00015be0


	//   ....[248]....
        /*0ac8*/ 	.word	0x00015c30


	//   ....[249]....
        /*0acc*/ 	.word	0x00015c70


	//   ....[250]....
        /*0ad0*/ 	.word	0x00015cc0


	//   ....[251]....
        /*0ad4*/ 	.word	0x00015d10


	//   ....[252]....
        /*0ad8*/ 	.word	0x00015d60


	//   ....[253]....
        /*0adc*/ 	.word	0x00015dd0


	//   ....[254]....
        /*0ae0*/ 	.word	0x00015e10


	//   ....[255]....
        /*0ae4*/ 	.word	0x00015e60


	//   ....[0]....
        /*0ae8*/ 	.word	0x00015eb0


	//   ....[1]....
        /*0aec*/ 	.word	0x00015f00


	//   ....[2]....
        /*0af0*/ 	.word	0x00015f50


	//   ....[3]....
        /*0af4*/ 	.word	0x00015fc0


	//   ....[4]....
        /*0af8*/ 	.word	0x00016000


	//   ....[5]....
        /*0afc*/ 	.word	0x00016070


	//   ....[6]....
        /*0b00*/ 	.word	0x000160d0


	//   ....[7]....
        /*0b04*/ 	.word	0x00016140


	//----- nvinfo : EIATTR_EXIT_INSTR_OFFSETS
	.align		4
.L_374:
        /*0b08*/ 	.byte	0x04, 0x1c
        /*0b0a*/ 	.short	(.L_376 - .L_375)


	//   ....[0]....
.L_375:
        /*0b0c*/ 	.word	0x000010d0


	//   ....[1]....
        /*0b10*/ 	.word	0x00012780


	//----- nvinfo : EIATTR_MAX_THREADS
	.align		4
.L_376:
        /*0b14*/ 	.byte	0x04, 0x05
        /*0b16*/ 	.short	(.L_378 - .L_377)
.L_377:
        /*0b18*/ 	.word	0x00000080
        /*0b1c*/ 	.word	0x00000001
        /*0b20*/ 	.word	0x00000001


	//----- nvinfo : EIATTR_CRS_STACK_SIZE
	.align		4
.L_378:
        /*0b24*/ 	.byte	0x04, 0x1e
        /*0b26*/ 	.short	(.L_380 - .L_379)
.L_379:
        /*0b28*/ 	.word	0x00000000
.L_380:


//--------------------- .nv.info._ZN7cutlass13device_kernelIN5flash19enable_sm80_to_sm89INS1_16FlashAttnFwdSm80INS1_25CollectiveMainloopFwdSm80ILi4ELi1ELb0EN4cute5tupleIJNS5_1CILi128EEENS7_ILi48EEENS7_ILi96EEEEEELi96ENS_6half_tEfNS_4arch4Sm80ELb1ELb0ELb1ELb1ELb1ELb1ELb1ELb1EEENS1_21CollectiveEpilogueFwdINS6_IJS8_SA_S9_EEENS6_IJNS7_ILi1EEESI_SI_EEESC_SE_Li128ELb1ELb1ELb1ELb0EEENS1_36VarlenDynamicPersistentTileSchedulerILi128ELi48ELi128ELi128ELb1ELb1ELb0ELb1ELb1ELb1EEEEEEEEEvNT_6ParamsE --------------------------
	.section	.nv.info._ZN7cutlass13device_kernelIN5flash19enable_sm80_to_sm89INS1_16FlashAttnFwdSm80INS1_25CollectiveMainloopFwdSm80ILi4ELi1ELb0EN4cute5tupleIJNS5_1CILi128EEENS7_ILi48EEENS7_ILi96EEEEEELi96ENS_6half_tEfNS_4arch4Sm80ELb1ELb0ELb1ELb1ELb1ELb1ELb1ELb1EEENS1_21CollectiveEpilogueFwdINS6_IJS8_SA_S9_EEENS6_IJNS7_ILi1EEESI_SI_EEESC_SE_Li128ELb1ELb1ELb1ELb0EEENS1_36VarlenDynamicPersistentTileSchedulerILi128ELi48ELi128ELi128ELb1ELb1ELb0ELb1ELb1ELb1EEEEEEEEEvNT_6ParamsE,"",@"SHT_CUDA_INFO"
	.sectionflags	@""
	.align	4


	//----- nvinfo : EIATTR_CUDA_API_VERSION
	.align		4
        /*0000*/ 	.byte	0x04, 0x37
        /*0002*/ 	.short	(.L_382 - .L_381)
.L_381:
        /*0004*/ 	.word	0x00000082


	//----- nvinfo : EIATTR_SW2861232_WAR
	.align		4
.L_382:
        /*0008*/ 	.byte	0x01, 0x35
	.zero		2


	//----- nvinfo : EIATTR_PARAM_CBANK
	.align		4
        /*000c*/ 	.byte	0x04, 0x0a
        /*000e*/ 	.short	(.L_384 - .L_383)
	.align		4
.L_383:
        /*0010*/ 	.word	index@(.nv.constant0._ZN7cutlass13device_kernelIN5flash19enable_sm80_to_sm89INS1_16FlashAttnFwdSm80INS1_25CollectiveMainloopFwdSm80ILi4ELi1ELb0EN4cute5tupleIJNS5_1CILi128EEENS7_ILi48EEENS7_ILi96EEEEEELi96ENS_6half_tEfNS_4arch4Sm80ELb1ELb0ELb1ELb1ELb1ELb1ELb1ELb1EEENS1_21CollectiveEpilogueFwdINS6_IJS8_SA_S9_EEENS6_IJNS7_ILi1EEESI_SI_EEESC_SE_Li128ELb1ELb1ELb1ELb0EEENS1_36VarlenDynamicPersistentTileSchedulerILi128ELi48ELi128ELi128ELb1ELb1ELb0ELb1ELb1ELb1EEEEEEEEEvNT_6ParamsE)
        /*0014*/ 	.short	0x0160
        /*0016*/ 	.short	0x0438


	//----- nvinfo : EIATTR_CBANK_PARAM_SIZE
	.align		4
.L_384:
        /*0018*/ 	.byte	0x03, 0x19
        /*001a*/ 	.short	0x0438


	//----- nvinfo : EIATTR_KPARAM_INFO
	.align		4
        /*001c*/ 	.byte	0x04, 0x17
        /*001e*/ 	.short	(.L_386 - .L_385)
.L_385:
        /*0020*/ 	.word	0x00000000
        /*0024*/ 	.short	0x0000
        /*0026*/ 	.short	0x0000
        /*0028*/ 	.byte	0x00, 0xf0, 0xe1, 0x10


	//----- nvinfo : EIATTR_MAXREG_COUNT
	.align		4
.L_386:
        /*002c*/ 	.byte	0x03, 0x1b
        /*002e*/ 	.short	0x00ff


	//----- nvinfo : EIATTR_NUM_BARRIERS
	.align		4
        /*0030*/ 	.byte	0x02, 0x4c
        /*0032*/ 	.byte	0x06
	.zero		1


	//----- nvinfo : EIATTR_ANNOTATIONS
	.align		4
        /*0034*/ 	.byte	0x04, 0x55
        /*0036*/ 	.short	(.L_388 - .L_387)


	//   ....[0]....
.L_387:
        /* <DEDUP_REMOVED lines=203> */


	//----- nvinfo : EIATTR_MERCURY_ISA_VERSION
	.align		4
.L_388:
        /*0cd8*/ 	.byte	0x03, 0x5f
        /*0cda*/ 	.short	0x0000


	//----- nvinfo : EIATTR_INT_WARP_WIDE_INSTR_OFFSETS
	.align		4
        /*0cdc*/ 	.byte	0x04, 0x31
        /*0cde*/ 	.short	(.L_390 - .L_389)


	//   ....[0]....
.L_389:
        /*0ce0*/ 	.word	0x0001aa40


	//   ....[1]....
        /*0ce4*/ 	.word	0x0001aac0


	//----- nvinfo : EIATTR_COOP_GROUP_MASK_REGIDS
	.align		4
.L_390:
        /*0ce8*/ 	.byte	0x04, 0x29
        /*0cea*/ 	.short	(.L_392 - .L_391)


	//   ....[0]....
.L_391:
        /*0cec*/ 	.word	0xffffffff


	//   ....[1]....
        /*0cf0*/ 	.word	0xffffffff


	//   ....[2]....
        /*0cf4*/ 	.word	0xffffffff


	//   ....[3]....
        /*0cf8*/ 	.word	0xffffffff


	//   ....[4]....
        /*0cfc*/ 	.word	0xffffffff


	//   ....[5]....
        /*0d00*/ 	.word	0xffffffff


	//   ....[6]....
        /*0d04*/ 	.word	0xffffffff


	//   ....[7]....
        /*0d08*/ 	.word	0xffffffff


	//   ....[8]....
        /*0d0c*/ 	.word	0xffffffff


	//   ....[9]....
        /*0d10*/ 	.word	0xffffffff


	//   ....[10]....
        /*0d14*/ 	.word	0xffffffff


	//   ....[11]....
        /*0d18*/ 	.word	0xffffffff


	//   ....[12]....
        /*0d1c*/ 	.word	0xffffffff


	//   ....[13]....
        /*0d20*/ 	.word	0xffffffff


	//   ....[14]....
        /*0d24*/ 	.word	0xffffffff


	//   ....[15]....
        /*0d28*/ 	.word	0xffffffff


	//   ....[16]....
        /*0d2c*/ 	.word	0xffffffff


	//   ....[17]....
        /*0d30*/ 	.word	0xffffffff


	//   ....[18]....
        /*0d34*/ 	.word	0xffffffff


	//   ....[19]....
        /*0d38*/ 	.word	0xffffffff


	//   ....[20]....
        /*0d3c*/ 	.word	0xffffffff


	//   ....[21]....
        /*0d40*/ 	.word	0xffffffff


	//   ....[22]....
        /*0d44*/ 	.word	0xffffffff


	//   ....[23]....
        /*0d48*/ 	.word	0xffffffff


	//   ....[24]....
        /*0d4c*/ 	.word	0xffffffff


	//   ....[25]....
        /*0d50*/ 	.word	0xffffffff


	//   ....[26]....
        /*0d54*/ 	.word	0xffffffff


	//   ....[27]....
        /*0d58*/ 	.word	0xffffffff


	//   ....[28]....
        /*0d5c*/ 	.word	0xffffffff


	//   ....[29]....
        /*0d60*/ 	.word	0xffffffff


	//   ....[30]....
        /*0d64*/ 	.word	0xffffffff


	//   ....[31]....
        /*0d68*/ 	.word	0xffffffff


	//   ....[32]....
        /*0d6c*/ 	.word	0xffffffff


	//   ....[33]....
        /*0d70*/ 	.word	0xffffffff


	//   ....[34]....
        /*0d74*/ 	.word	0xffffffff


	//   ....[35]....
        /*0d78*/ 	.word	0xffffffff


	//   ....[36]....
        /*0d7c*/ 	.word	0xffffffff


	//   ....[37]....
        /*0d80*/ 	.word	0xffffffff


	//   ....[38]....
        /*0d84*/ 	.word	0xffffffff


	//   ....[39]....
        /*0d88*/ 	.word	0xffffffff


	//   ....[40]....
        /*0d8c*/ 	.word	0xffffffff


	//   ....[41]....
        /*0d90*/ 	.word	0xffffffff


	//   ....[42]....
        /*0d94*/ 	.word	0xffffffff


	//   ....[43]....
        /*0d98*/ 	.word	0xffffffff


	//   ....[44]....
        /*0d9c*/ 	.word	0xffffffff


	//   ....[45]....
        /*0da0*/ 	.word	0xffffffff


	//   ....[46]....
        /*0da4*/ 	.word	0xffffffff


	//   ....[47]....
        /*0da8*/ 	.word	0xffffffff


	//   ....[48]....
        /*0dac*/ 	.word	0xffffffff


	//   ....[49]....
        /*0db0*/ 	.word	0xffffffff


	//   ....[50]....
        /*0db4*/ 	.word	0xffffffff


	//   ....[51]....
        /*0db8*/ 	.word	0xffffffff


	//   ....[52]....
        /*0dbc*/ 	.word	0xffffffff


	//   ....[53]....
        /*0dc0*/ 	.word	0xffffffff


	//   ....[54]....
        /*0dc4*/ 	.word	0xffffffff


	//   ....[55]....
        /*0dc8*/ 	.word	0xffffffff


	//   ....[56]....
        /*0dcc*/ 	.word	0xffffffff


	//   ....[57]....
        /*0dd0*/ 	.word	0xffffffff


	//   ....[58]....
        /*0dd4*/ 	.word	0xffffffff


	//   ....[59]....
        /*0dd8*/ 	.word	0xffffffff


	//   ....[60]....
        /*0ddc*/ 	.word	0xffffffff


	//   ....[61]....
        /*0de0*/ 	.word	0xffffffff


	//   ....[62]....
        /*0de4*/ 	.word	0xffffffff


	//   ....[63]....
        /*0de8*/ 	.word	0xffffffff


	//   ....[64]....
        /*0dec*/ 	.word	0xffffffff


	//   ....[65]....
        /*0df0*/ 	.word	0xffffffff


	//   ....[66]....
        /*0df4*/ 	.word	0xffffffff


	//   ....[67]....
        /*0df8*/ 	.word	0xffffffff


	//   ....[68]....
        /*0dfc*/ 	.word	0xffffffff


	//   ....[69]....
        /*0e00*/ 	.word	0xffffffff


	//   ....[70]....
        /*0e04*/ 	.word	0xffffffff


	//   ....[71]....
        /*0e08*/ 	.word	0xffffffff


	//   ....[72]....
        /*0e0c*/ 	.word	0xffffffff


	//   ....[73]....
        /*0e10*/ 	.word	0xffffffff


	//   ....[74]....
        /*0e14*/ 	.word	0xffffffff


	//   ....[75]....
        /*0e18*/ 	.word	0xffffffff


	//   ....[76]....
        /*0e1c*/ 	.word	0xffffffff


	//   ....[77]....
        /*0e20*/ 	.word	0xffffffff


	//   ....[78]....
        /*0e24*/ 	.word	0xffffffff


	//   ....[79]....
        /*0e28*/ 	.word	0xffffffff


	//   ....[80]....
        /*0e2c*/ 	.word	0xffffffff


	//   ....[81]....
        /*0e30*/ 	.word	0xffffffff


	//   ....[82]....
        /*0e34*/ 	.word	0xffffffff


	//   ....[83]....
        /*0e38*/ 	.word	0xffffffff


	//   ....[84]....
        /*0e3c*/ 	.word	0xffffffff


	//   ....[85]....
        /*0e40*/ 	.word	0xffffffff


	//   ....[86]....
        /*0e44*/ 	.word	0xffffffff


	//   ....[87]....
        /*0e48*/ 	.word	0xffffffff


	//   ....[88]....
        /*0e4c*/ 	.word	0xffffffff


	//   ....[89]....
        /*0e50*/ 	.word	0xffffffff


	//   ....[90]....
        /*0e54*/ 	.word	0xffffffff


	//   ....[91]....
        /*0e58*/ 	.word	0xffffffff


	//   ....[92]....
        /*0e5c*/ 	.word	0xffffffff


	//   ....[93]....
        /*0e60*/ 	.word	0xffffffff


	//   ....[94]....
        /*0e64*/ 	.word	0xffffffff


	//   ....[95]....
        /*0e68*/ 	.word	0xffffffff


	//   ....[96]....
        /*0e6c*/ 	.word	0xffffffff


	//   ....[97]....
        /*0e70*/ 	.word	0xffffffff


	//   ....[98]....
        /*0e74*/ 	.word	0xffffffff


	//   ....[99]....
        /*0e78*/ 	.word	0xffffffff


	//   ....[100]....
        /*0e7c*/ 	.word	0xffffffff


	//   ....[101]....
        /*0e80*/ 	.word	0xffffffff


	//   ....[102]....
        /*0e84*/ 	.word	0xffffffff


	//   ....[103]....
        /*0e88*/ 	.word	0xffffffff


	//   ....[104]....
        /*0e8c*/ 	.word	0xffffffff


	//   ....[105]....
        /*0e90*/ 	.word	0xffffffff


	//   ....[106]....
        /*0e94*/ 	.word	0xffffffff


	//   ....[107]....
        /*0e98*/ 	.word	0xffffffff


	//   ....[108]....
        /*0e9c*/ 	.word	0xffffffff


	//   ....[109]....
        /*0ea0*/ 	.word	0xffffffff


	//   ....[110]....
        /*0ea4*/ 	.word	0xffffffff


	//   ....[111]....
        /*0ea8*/ 	.word	0xffffffff


	//   ....[112]....
        /*0eac*/ 	.word	0xffffffff


	//   ....[113]....
        /*0eb0*/ 	.word	0xffffffff


	//   ....[114]....
        /*0eb4*/ 	.word	0xffffffff


	//   ....[115]....
        /*0eb8*/ 	.word	0xffffffff


	//   ....[116]....
        /*0ebc*/ 	.word	0xffffffff


	//   ....[117]....
        /*0ec0*/ 	.word	0xffffffff


	//   ....[118]....
        /*0ec4*/ 	.word	0xffffffff


	//   ....[119]....
        /*0ec8*/ 	.word	0xffffffff


	//   ....[120]....
        /*0ecc*/ 	.word	0xffffffff


	//   ....[121]....
        /*0ed0*/ 	.word	0xffffffff


	//   ....[122]....
        /*0ed4*/ 	.word	0xffffffff


	//   ....[123]....
        /*0ed8*/ 	.word	0xffffffff


	//   ....[124]....
        /*0edc*/ 	.word	0xffffffff


	//   ....[125]....
        /*0ee0*/ 	.word	0xffffffff


	//   ....[126]....
        /*0ee4*/ 	.word	0xffffffff


	//   ....[127]....
        /*0ee8*/ 	.word	0xffffffff


	//   ....[128]....
        /*0eec*/ 	.word	0xffffffff


	//   ....[129]....
        /*0ef0*/ 	.word	0xffffffff


	//   ....[130]....
        /*0ef4*/ 	.word	0xffffffff


	//   ....[131]....
        /*0ef8*/ 	.word	0xffffffff


	//   ....[132]....
        /*0efc*/ 	.word	0xffffffff


	//   ....[133]....
        /*0f00*/ 	.word	0xffffffff


	//   ....[134]....
        /*0f04*/ 	.word	0xffffffff


	//   ....[135]....
        /*0f08*/ 	.word	0xffffffff


	//   ....[136]....
        /*0f0c*/ 	.word	0xffffffff


	//   ....[137]....
        /*0f10*/ 	.word	0xffffffff


	//   ....[138]....
        /*0f14*/ 	.word	0xffffffff


	//   ....[139]....
        /*0f18*/ 	.word	0xffffffff


	//   ....[140]....
        /*0f1c*/ 	.word	0xffffffff


	//   ....[141]....
        /*0f20*/ 	.word	0xffffffff


	//   ....[142]....
        /*0f24*/ 	.word	0xffffffff


	//   ....[143]....
        /*0f28*/ 	.word	0xffffffff


	//   ....[144]....
        /*0f2c*/ 	.word	0xffffffff


	//   ....[145]....
        /*0f30*/ 	.word	0xffffffff


	//   ....[146]....
        /*0f34*/ 	.word	0xffffffff


	//   ....[147]....
        /*0f38*/ 	.word	0xffffffff


	//   ....[148]....
        /*0f3c*/ 	.word	0xffffffff


	//   ....[149]....
        /*0f40*/ 	.word	0xffffffff


	//   ....[150]....
        /*0f44*/ 	.word	0xffffffff


	//   ....[151]....
        /*0f48*/ 	.word	0xffffffff


	//   ....[152]....
        /*0f4c*/ 	.word	0xffffffff


	//   ....[153]....
        /*0f50*/ 	.word	0xffffffff


	//   ....[154]....
        /*0f54*/ 	.word	0xffffffff


	//   ....[155]....
        /*0f58*/ 	.word	0xffffffff


	//   ....[156]....
        /*0f5c*/ 	.word	0xffffffff


	//   ....[157]....
        /*0f60*/ 	.word	0xffffffff


	//   ....[158]....
        /*0f64*/ 	.word	0xffffffff


	//   ....[159]....
        /*0f68*/ 	.word	0xffffffff


	//   ....[160]....
        /*0f6c*/ 	.word	0xffffffff


	//   ....[161]....
        /*0f70*/ 	.word	0xffffffff


	//   ....[162]....
        /*0f74*/ 	.word	0xffffffff


	//   ....[163]....
        /*0f78*/ 	.word	0xffffffff


	//   ....[164]....
        /*0f7c*/ 	.word	0xffffffff


	//   ....[165]....
        /*0f80*/ 	.word	0xffffffff


	//   ....[166]....
        /*0f84*/ 	.word	0xffffffff


	//   ....[167]....
        /*0f88*/ 	.word	0xffffffff


	//   ....[168]....
        /*0f8c*/ 	.word	0xffffffff


	//   ....[169]....
        /*0f90*/ 	.word	0xffffffff


	//   ....[170]....
        /*0f94*/ 	.word	0xffffffff


	//   ....[171]....
        /*0f98*/ 	.word	0xffffffff


	//   ....[172]....
        /*0f9c*/ 	.word	0xffffffff


	//   ....[173]....
        /*0fa0*/ 	.word	0xffffffff


	//   ....[174]....
        /*0fa4*/ 	.word	0xffffffff


	//   ....[175]....
        /*0fa8*/ 	.word	0xffffffff


	//   ....[176]....
        /*0fac*/ 	.word	0xffffffff


	//   ....[177]....
        /*0fb0*/ 	.word	0xffffffff


	//   ....[178]....
        /*0fb4*/ 	.word	0xffffffff


	//   ....[179]....
        /*0fb8*/ 	.word	0xffffffff


	//   ....[180]....
        /*0fbc*/ 	.word	0xffffffff


	//   ....[181]....
        /*0fc0*/ 	.word	0xffffffff


	//   ....[182]....
        /*0fc4*/ 	.word	0xffffffff


	//   ....[183]....
        /*0fc8*/ 	.word	0xffffffff


	//   ....[184]....
        /*0fcc*/ 	.word	0xffffffff


	//   ....[185]....
        /*0fd0*/ 	.word	0xffffffff


	//   ....[186]....
        /*0fd4*/ 	.word	0xffffffff


	//   ....[187]....
        /*0fd8*/ 	.word	0xffffffff


	//   ....[188]....
        /*0fdc*/ 	.word	0xffffffff


	//   ....[189]....
        /*0fe0*/ 	.word	0xffffffff


	//   ....[190]....
        /*0fe4*/ 	.word	0xffffffff


	//   ....[191]....
        /*0fe8*/ 	.word	0xffffffff


	//   ....[192]....
        /*0fec*/ 	.word	0xffffffff


	//   ....[193]....
        /*0ff0*/ 	.word	0xffffffff


	//   ....[194]....
        /*0ff4*/ 	.word	0xffffffff


	//   ....[195]....
        /*0ff8*/ 	.word	0xffffffff


	//   ....[196]....
        /*0ffc*/ 	.word	0xffffffff


	//   ....[197]....
        /*1000*/ 	.word	0xffffffff


	//   ....[198]....
        /*1004*/ 	.word	0xffffffff


	//   ....[199]....
        /*1008*/ 	.word	0xffffffff


	//   ....[200]....
        /*100c*/ 	.word	0xffffffff


	//   ....[201]....
        /*1010*/ 	.word	0xffffffff


	//   ....[202]....
        /*1014*/ 	.word	0xffffffff


	//   ....[203]....
        /*1018*/ 	.word	0xffffffff


	//   ....[204]....
        /*101c*/ 	.word	0xffffffff


	//   ....[205]....
        /*1020*/ 	.word	0xffffffff


	//   ....[206]....
        /*1024*/ 	.word	0xffffffff


	//   ....[207]....
        /*1028*/ 	.word	0xffffffff


	//   ....[208]....
        /*102c*/ 	.word	0xffffffff


	//   ....[209]....
        /*1030*/ 	.word	0xffffffff


	//   ....[210]....
        /*1034*/ 	.word	0xffffffff


	//   ....[211]....
        /*1038*/ 	.word	0xffffffff


	//   ....[212]....
        /*103c*/ 	.word	0xffffffff


	//   ....[213]....
        /*1040*/ 	.word	0xffffffff


	//   ....[214]....
        /*1044*/ 	.word	0xffffffff


	//   ....[215]....
        /*1048*/ 	.word	0xffffffff


	//   ....[216]....
        /*104c*/ 	.word	0xffffffff


	//   ....[217]....
        /*1050*/ 	.word	0xffffffff


	//   ....[218]....
        /*1054*/ 	.word	0xffffffff


	//   ....[219]....
        /*1058*/ 	.word	0xffffffff


	//   ....[220]....
        /*105c*/ 	.word	0xffffffff


	//   ....[221]....
        /*1060*/ 	.word	0xffffffff


	//   ....[222]....
        /*1064*/ 	.word	0xffffffff


	//   ....[223]....
        /*1068*/ 	.word	0xffffffff


	//   ....[224]....
        /*106c*/ 	.word	0xffffffff


	//   ....[225]....
        /*1070*/ 	.word	0xffffffff


	//   ....[226]....
        /*1074*/ 	.word	0xffffffff


	//   ....[227]....
        /*1078*/ 	.word	0xffffffff


	//   ....[228]....
        /*107c*/ 	.word	0xffffffff


	//   ....[229]....
        /*1080*/ 	.word	0xffffffff


	//   ....[230]....
        /*1084*/ 	.word	0xffffffff


	//   ....[231]....
        /*1088*/ 	.word	0xffffffff


	//   ....[232]....
        /*108c*/ 	.word	0xffffffff


	//   ....[233]....
        /*1090*/ 	.word	0xffffffff


	//   ....[234]....
        /*1094*/ 	.word	0xffffffff


	//   ....[235]....
        /*1098*/ 	.word	0xffffffff


	//   ....[236]....
        /*109c*/ 	.word	0xffffffff


	//   ....[237]....
        /*10a0*/ 	.word	0xffffffff


	//   ....[238]....
        /*10a4*/ 	.word	0xffffffff


	//   ....[239]....
        /*10a8*/ 	.word	0xffffffff


	//   ....[240]....
        /*10ac*/ 	.word	0xffffffff


	//   ....[241]....
        /*10b0*/ 	.word	0xffffffff


	//   ....[242]....
        /*10b4*/ 	.word	0xffffffff


	//   ....[243]....
        /*10b8*/ 	.word	0xffffffff


	//   ....[244]....
        /*10bc*/ 	.word	0xffffffff


	//   ....[245]....
        /*10c0*/ 	.word	0xffffffff


	//   ....[246]....
        /*10c4*/ 	.word	0xffffffff


	//   ....[247]....
        /*10c8*/ 	.word	0xffffffff


	//   ....[248]....
        /*10cc*/ 	.word	0xffffffff


	//   ....[249]....
        /*10d0*/ 	.word	0xffffffff


	//   ....[250]....
        /*10d4*/ 	.word	0xffffffff


	//   ....[251]....
        /*10d8*/ 	.word	0xffffffff


	//   ....[252]....
        /*10dc*/ 	.word	0xffffffff


	//   ....[253]....
        /*10e0*/ 	.word	0xffffffff


	//   ....[254]....
        /*10e4*/ 	.word	0xffffffff


	//   ....[255]....
        /*10e8*/ 	.word	0xffffffff


	//   ....[0]....
        /*10ec*/ 	.word	0xffffffff


	//   ....[1]....
        /*10f0*/ 	.word	0xffffffff


	//   ....[2]....
        /*10f4*/ 	.word	0xffffffff


	//   ....[3]....
        /*10f8*/ 	.word	0xffffffff


	//   ....[4]....
        /*10fc*/ 	.word	0xffffffff


	//   ....[5]....
        /*1100*/ 	.word	0xffffffff


	//   ....[6]....
        /*1104*/ 	.word	0xffffffff


	//   ....[7]....
        /*1108*/ 	.word	0xffffffff


	//   ....[8]....
        /*110c*/ 	.word	0xffffffff


	//   ....[9]....
        /*1110*/ 	.word	0xffffffff


	//   ....[10]....
        /*1114*/ 	.word	0xffffffff


	//   ....[11]....
        /*1118*/ 	.word	0xffffffff


	//   ....[12]....
        /*111c*/ 	.word	0xffffffff


	//   ....[13]....
        /*1120*/ 	.word	0xffffffff


	//   ....[14]....
        /*1124*/ 	.word	0xffffffff


	//   ....[15]....
        /*1128*/ 	.word	0xffffffff


	//   ....[16]....
        /*112c*/ 	.word	0xffffffff


	//   ....[17]....
        /*1130*/ 	.word	0xffffffff


	//   ....[18]....
        /*1134*/ 	.word	0xffffffff


	//   ....[19]....
        /*1138*/ 	.word	0xffffffff


	//   ....[20]....
        /*113c*/ 	.word	0xffffffff


	//   ....[21]....
        /*1140*/ 	.word	0xffffffff


	//   ....[22]....
        /*1144*/ 	.word	0xffffffff


	//   ....[23]....
        /*1148*/ 	.word	0xffffffff


	//   ....[24]....
        /*114c*/ 	.word	0xffffffff


	//   ....[25]....
        /*1150*/ 	.word	0xffffffff


	//   ....[26]....
        /*1154*/ 	.word	0xffffffff


	//   ....[27]....
        /*1158*/ 	.word	0xffffffff


	//   ....[28]....
        /*115c*/ 	.word	0xffffffff


	//   ....[29]....
        /*1160*/ 	.word	0xffffffff


	//   ....[30]....
        /*1164*/ 	.word	0xffffffff


	//   ....[31]....
        /*1168*/ 	.word	0xffffffff


	//----- nvinfo : EIATTR_COOP_GROUP_INSTR_OFFSETS
	.align		4
.L_392:
        /*116c*/ 	.byte	0x04, 0x28
        /*116e*/ 	.short	(.L_394 - .L_393)


	//   ....[0]....
.L_393:
        /*1170*/ 	.word	0x00000050


	//   ....[1]....
        /*1174*/ 	.word	0x00000200


	//   ....[2]....
        /*1178*/ 	.word	0x00000230


	//   ....[3]....
        /*117c*/ 	.word	0x00000260


	//   ....[4]....
        /*1180*/ 	.word	0x00000290


	//   ....[5]....
        /*1184*/ 	.word	0x000002c0


	//   ....[6]....
        /*1188*/ 	.word	0x000002f0


	//   ....[7]....
        /*118c*/ 	.word	0x00000450


	//   ....[8]....
        /*1190*/ 	.word	0x00000490


	//   ....[9]....
        /*1194*/ 	.word	0x000004c0


	//   ....[10]....
        /*1198*/ 	.word	0x000004f0


	//   ....[11]....
        /*119c*/ 	.word	0x00000520


	//   ....[12]....
        /*11a0*/ 	.word	0x00000550


	//   ....[13]....
        /*11a4*/ 	.word	0x000005e0


	//   ....[14]....
        /*11a8*/ 	.word	0x00000630


	//   ....[15]....
        /*11ac*/ 	.word	0x00000650


	//   ....[16]....
        /*11b0*/ 	.word	0x000006b0


	//   ....[17]....
        /*11b4*/ 	.word	0x000040a0


	//   ....[18]....
        /*11b8*/ 	.word	0x000040b0


	//   ....[19]....
        /*11bc*/ 	.word	0x00005c70


	//   ....[20]....
        /*11c0*/ 	.word	0x00005c80


	//   ....[21]....
        /*11c4*/ 	.word	0x000075f0


	//   ....[22]....
        /*11c8*/ 	.word	0x00007610


	//   ....[23]....
        /*11cc*/ 	.word	0x00007b90


	//   ....[24]....
        /*11d0*/ 	.word	0x00007bb0


	//   ....[25]....
        /*11d4*/ 	.word	0x00008c40


	//   ....[26]....
        /*11d8*/ 	.word	0x00008c60


	//   ....[27]....
        /*11dc*/ 	.word	0x00008e00


	//   ....[28]....
        /*11e0*/ 	.word	0x00008e10


	//   ....[29]....
        /*11e4*/ 	.word	0x00008fa0


	//   ....[30]....
        /*11e8*/ 	.word	0x00008fc0


	//   ....[31]....
        /*11ec*/ 	.word	0x00009150


	//   ....[32]....
        /*11f0*/ 	.word	0x00009160


	//   ....[33]....
        /*11f4*/ 	.word	0x00009650


	//   ....[34]....
        /*11f8*/ 	.word	0x00009660


	//   ....[35]....
        /*11fc*/ 	.word	0x00009670


	//   ....[36]....
        /*1200*/ 	.word	0x00009680


	//   ....[37]....
        /*1204*/ 	.word	0x00009b20


	//   ....[38]....
        /*1208*/ 	.word	0x00009b40


	//   ....[39]....
        /*120c*/ 	.word	0x00009b60


	//   ....[40]....
        /*1210*/ 	.word	0x00009b80


	//   ....[41]....
        /*1214*/ 	.word	0x0000a0a0


	//   ....[42]....
        /*1218*/ 	.word	0x0000a310


	//   ....[43]....
        /*121c*/ 	.word	0x0000a350


	//   ....[44]....
        /*1220*/ 	.word	0x0000a380


	//   ....[45]....
        /*1224*/ 	.word	0x0000ceb0


	//   ....[46]....
        /*1228*/ 	.word	0x0000ced0


	//   ....[47]....
        /*122c*/ 	.word	0x0000cef0


	//   ....[48]....
        /*1230*/ 	.word	0x0000cf10


	//   ....[49]....
        /*1234*/ 	.word	0x0000d260


	//   ....[50]....
        /*1238*/ 	.word	0x0000d4d0


	//   ....[51]....
        /*123c*/ 	.word	0x0000d510


	//   ....[52]....
        /*1240*/ 	.word	0x0000d550


	//   ....[53]....
        /*1244*/ 	.word	0x00010300


	//   ....[54]....
        /*1248*/ 	.word	0x00010330


	//   ....[55]....
        /*124c*/ 	.word	0x00010500


	//   ....[56]....
        /*1250*/ 	.word	0x00010510


	//   ....[57]....
        /*1254*/ 	.word	0x000114e0


	//   ....[58]....
        /*1258*/ 	.word	0x00011500


	//   ....[59]....
        /*125c*/ 	.word	0x00011670


	//   ....[60]....
        /*1260*/ 	.word	0x00011680


	//   ....[61]....
        /*1264*/ 	.word	0x000118b0


	//   ....[62]....
        /*1268*/ 	.word	0x00011a70


	//   ....[63]....
        /*126c*/ 	.word	0x00011a80


	//   ....[64]....
        /*1270*/ 	.word	0x00011a90


	//   ....[65]....
        /*1274*/ 	.word	0x00012220


	//   ....[66]....
        /*1278*/ 	.word	0x00012240


	//   ....[67]....
        /*127c*/ 	.word	0x00012260


	//   ....[68]....
        /*1280*/ 	.word	0x00012270


	//   ....[69]....
        /*1284*/ 	.word	0x000122a0


	//   ....[70]....
        /*1288*/ 	.word	0x000122c0


	//   ....[71]....
        /*128c*/ 	.word	0x000122e0


	//   ....[72]....
        /*1290*/ 	.word	0x000122f0


	//   ....[73]....
        /*1294*/ 	.word	0x00013780


	//   ....[74]....
        /*1298*/ 	.word	0x000137a0


	//   ....[75]....
        /*129c*/ 	.word	0x00013900


	//   ....[76]....
        /*12a0*/ 	.word	0x00013910


	//   ....[77]....
        /*12a4*/ 	.word	0x000148b0


	//   ....[78]....
        /*12a8*/ 	.word	0x000148d0


	//   ....[79]....
        /*12ac*/ 	.word	0x00014a10


	//   ....[80]....
        /*12b0*/ 	.word	0x00014a20


	//   ....[81]....
        /*12b4*/ 	.word	0x00014c40


	//   ....[82]....
        /*12b8*/ 	.word	0x00014df0


	//   ....[83]....
        /*12bc*/ 	.word	0x00014e00


	//   ....[84]....
        /*12c0*/ 	.word	0x00014e10


	//   ....[85]....
        /*12c4*/ 	.word	0x00015350


	//   ....[86]....
        /*12c8*/ 	.word	0x000153b0


	//   ....[87]....
        /*12cc*/ 	.word	0x00015490


	//   ....[88]....
        /*12d0*/ 	.word	0x000154b0


	//   ....[89]....
        /*12d4*/ 	.word	0x00015590


	//   ....[90]....
        /*12d8*/ 	.word	0x000155b0


	//   ....[91]....
        /*12dc*/ 	.word	0x00015690


	//   ....[92]....
        /*12e0*/ 	.word	0x000156b0


	//   ....[93]....
        /*12e4*/ 	.word	0x00017170


	//   ....[94]....
        /*12e8*/ 	.word	0x000171c0


	//   ....[95]....
        /*12ec*/ 	.word	0x000172e0


	//   ....[96]....
        /*12f0*/ 	.word	0x000172f0


	//   ....[97]....
        /*12f4*/ 	.word	0x000182a0


	//   ....[98]....
        /*12f8*/ 	.word	0x000182c0


	//   ....[99]....
        /*12fc*/ 	.word	0x000183b0


	//   ....[100]....
        /*1300*/ 	.word	0x000183c0


	//   ....[101]....
        /*1304*/ 	.word	0x000187c0


	//   ....[102]....
        /*1308*/ 	.word	0x000187f0


	//   ....[103]....
        /*130c*/ 	.word	0x00018810


	//   ....[104]....
        /*1310*/ 	.word	0x00018830


	//   ....[105]....
        /*1314*/ 	.word	0x00018850


	//   ....[106]....
        /*1318*/ 	.word	0x00018870


	//   ....[107]....
        /*131c*/ 	.word	0x00018890


	//   ....[108]....
        /*1320*/ 	.word	0x000188b0


	//   ....[109]....
        /*1324*/ 	.word	0x0001a080


	//   ....[110]....
        /*1328*/ 	.word	0x0001a0b0


	//   ....[111]....
        /*132c*/ 	.word	0x0001a0c0


	//   ....[112]....
        /*1330*/ 	.word	0x0001a0d0


	//   ....[113]....
        /*1334*/ 	.word	0x0001a0e0


	//   ....[114]....
        /*1338*/ 	.word	0x0001a110


	//   ....[115]....
        /*133c*/ 	.word	0x0001a130


	//   ....[116]....
        /*1340*/ 	.word	0x0001a150


	//   ....[117]....
        /*1344*/ 	.word	0x0001b720


	//   ....[118]....
        /*1348*/ 	.word	0x0001b730


	//   ....[119]....
        /*134c*/ 	.word	0x0001b750


	//   ....[120]....
        /*1350*/ 	.word	0x0001b760


	//   ....[121]....
        /*1354*/ 	.word	0x0001b770


	//   ....[122]....
        /*1358*/ 	.word	0x0001b780


	//   ....[123]....
        /*135c*/ 	.word	0x0001b7a0


	//   ....[124]....
        /*1360*/ 	.word	0x0001b7b0


	//   ....[125]....
        /*1364*/ 	.word	0x0001bc10


	//   ....[126]....
        /*1368*/ 	.word	0x0001bc30


	//   ....[127]....
        /*136c*/ 	.word	0x0001bd90


	//   ....[128]....
        /*1370*/ 	.word	0x0001bda0


	//   ....[129]....
        /*1374*/ 	.word	0x0001bf10


	//   ....[130]....
        /*1378*/ 	.word	0x0001bf30


	//   ....[131]....
        /*137c*/ 	.word	0x0001c0a0


	//   ....[132]....
        /*1380*/ 	.word	0x0001c0b0


	//   ....[133]....
        /*1384*/ 	.word	0x0001c420


	//   ....[134]....
        /*1388*/ 	.word	0x0001c440


	//   ....[135]....
        /*138c*/ 	.word	0x0001c910


	//   ....[136]....
        /*1390*/ 	.word	0x0001c920


	//   ....[137]....
        /*1394*/ 	.word	0x0001cdf0


	//   ....[138]....
        /*1398*/ 	.word	0x0001ce10


	//   ....[139]....
        /*139c*/ 	.word	0x0001d2f0


	//   ....[140]....
        /*13a0*/ 	.word	0x0001d300


	//   ....[141]....
        /*13a4*/ 	.word	0x0001dfb0


	//   ....[142]....
        /*13a8*/ 	.word	0x0001dfd0


	//   ....[143]....
        /*13ac*/ 	.word	0x0001e140


	//   ....[144]....
        /*13b0*/ 	.word	0x0001e150


	//   ....[145]....
        /*13b4*/ 	.word	0x0001e2c0


	//   ....[146]....
        /*13b8*/ 	.word	0x0001e2e0


	//   ....[147]....
        /*13bc*/ 	.word	0x0001e450


	//   ....[148]....
        /*13c0*/ 	.word	0x0001e460


	//   ....[149]....
        /*13c4*/ 	.word	0x0001e690


	//   ....[150]....
        /*13c8*/ 	.word	0x0001e6b0


	//   ....[151]....
        /*13cc*/ 	.word	0x0001e7e0


	//   ....[152]....
        /*13d0*/ 	.word	0x0001e820


	//   ....[153]....
        /*13d4*/ 	.word	0x0001e850


	//   ....[154]....
        /*13d8*/ 	.word	0x0001e880


	//   ....[155]....
        /*13dc*/ 	.word	0x0001e8b0


	//   ....[156]....
        /*13e0*/ 	.word	0x0001e8e0


	//   ....[157]....
        /*13e4*/ 	.word	0x0001ea50


	//   ....[158]....
        /*13e8*/ 	.word	0x0001ea90


	//   ....[159]....
        /*13ec*/ 	.word	0x0001eac0


	//   ....[160]....
        /*13f0*/ 	.word	0x0001eaf0


	//   ....[161]....
        /*13f4*/ 	.word	0x0001eb20


	//   ....[162]....
        /*13f8*/ 	.word	0x0001eb50


	//   ....[163]....
        /*13fc*/ 	.word	0x0001ebe0


	//   ....[164]....
        /*1400*/ 	.word	0x0001ec40


	//   ....[165]....
        /*1404*/ 	.word	0x0001ec50


	//   ....[166]....
        /*1408*/ 	.word	0x0001ecb0


	//   ....[167]....
        /*140c*/ 	.word	0x0001f710


	//   ....[168]....
        /*1410*/ 	.word	0x0001f770


	//   ....[169]....
        /*1414*/ 	.word	0x0001f7c0


	//   ....[170]....
        /*1418*/ 	.word	0x0001f810


	//   ....[171]....
        /*141c*/ 	.word	0x0001f860


	//   ....[172]....
        /*1420*/ 	.word	0x0001f8d0


	//   ....[173]....
        /*1424*/ 	.word	0x0001f910


	//   ....[174]....
        /*1428*/ 	.word	0x0001f980


	//   ....[175]....
        /*142c*/ 	.word	0x0001f9f0


	//   ....[176]....
        /*1430*/ 	.word	0x0001fa50


	//   ....[177]....
        /*1434*/ 	.word	0x0001fac0


	//   ....[178]....
        /*1438*/ 	.word	0x0001fb30


	//   ....[179]....
        /*143c*/ 	.word	0x0001fb90


	//   ....[180]....
        /*1440*/ 	.word	0x0001fbf0


	//   ....[181]....
        /*1444*/ 	.word	0x0001fc50


	//   ....[182]....
        /*1448*/ 	.word	0x0001fcc0


	//   ....[183]....
        /*144c*/ 	.word	0x0001fd20


	//   ....[184]....
        /*1450*/ 	.word	0x0001fd80


	//   ....[185]....
        /*1454*/ 	.word	0x0001fde0


	//   ....[186]....
        /*1458*/ 	.word	0x0001fe40


	//   ....[187]....
        /*145c*/ 	.word	0x0001fea0


	//   ....[188]....
        /*1460*/ 	.word	0x0001ff10


	//   ....[189]....
        /*1464*/ 	.word	0x0001ff70


	//   ....[190]....
        /*1468*/ 	.word	0x0001ffd0


	//   ....[191]....
        /*146c*/ 	.word	0x00020030


	//   ....[192]....
        /*1470*/ 	.word	0x00020090


	//   ....[193]....
        /*1474*/ 	.word	0x00020280


	//   ....[194]....
        /*1478*/ 	.word	0x00020470


	//   ....[195]....
        /*147c*/ 	.word	0x00020910


	//   ....[196]....
        /*1480*/ 	.word	0x00020960


	//   ....[197]....
        /*1484*/ 	.word	0x000209b0


	//   ....[198]....
        /*1488*/ 	.word	0x00020a00


	//   ....[199]....
        /*148c*/ 	.word	0x00020a50


	//   ....[200]....
        /*1490*/ 	.word	0x00020aa0


	//   ....[201]....
        /*1494*/ 	.word	0x00020af0


	//   ....[202]....
        /*1498*/ 	.word	0x00020b40


	//   ....[203]....
        /*149c*/ 	.word	0x00020bb0


	//   ....[204]....
        /*14a0*/ 	.word	0x00020c20


	//   ....[205]....
        /*14a4*/ 	.word	0x00020c80


	//   ....[206]....
        /*14a8*/ 	.word	0x00020ce0


	//   ....[207]....
        /*14ac*/ 	.word	0x00020d40


	//   ....[208]....
        /*14b0*/ 	.word	0x00020db0


	//   ....[209]....
        /*14b4*/ 	.word	0x00020e10


	//   ....[210]....
        /*14b8*/ 	.word	0x00020e70


	//   ....[211]....
        /*14bc*/ 	.word	0x00020ed0


	//   ....[212]....
        /*14c0*/ 	.word	0x00020f30


	//   ....[213]....
        /*14c4*/ 	.word	0x00021110


	//   ....[214]....
        /*14c8*/ 	.word	0x000212f0


	//   ....[215]....
        /*14cc*/ 	.word	0x000217b0


	//   ....[216]....
        /*14d0*/ 	.word	0x000217f0


	//   ....[217]....
        /*14d4*/ 	.word	0x00021840


	//   ....[218]....
        /*14d8*/ 	.word	0x00021880


	//   ....[219]....
        /*14dc*/ 	.word	0x000218d0


	//   ....[220]....
        /*14e0*/ 	.word	0x00021910


	//   ....[221]....
        /*14e4*/ 	.word	0x00021960


	//   ....[222]....
        /*14e8*/ 	.word	0x000219a0


	//   ....[223]....
        /*14ec*/ 	.word	0x00021a00


	//   ....[224]....
        /*14f0*/ 	.word	0x00021a60


	//   ....[225]....
        /*14f4*/ 	.word	0x00021ac0


	//   ....[226]....
        /*14f8*/ 	.word	0x00021b20


	//   ....[227]....
        /*14fc*/ 	.word	0x00021b90


	//   ....[228]....
        /*1500*/ 	.word	0x00021bf0


	//   ....[229]....
        /*1504*/ 	.word	0x00021c50


	//   ....[230]....
        /*1508*/ 	.word	0x00021c90


	//   ....[231]....
        /*150c*/ 	.word	0x00021cd0


	//   ....[232]....
        /*1510*/ 	.word	0x00021d20


	//   ....[233]....
        /*1514*/ 	.word	0x00021d60


	//   ....[234]....
        /*1518*/ 	.word	0x00021db0


	//   ....[235]....
        /*151c*/ 	.word	0x00021df0


	//   ....[236]....
        /*1520*/ 	.word	0x00021e40


	//   ....[237]....
        /*1524*/ 	.word	0x00021e80


	//   ....[238]....
        /*1528*/ 	.word	0x00021ed0


	//   ....[239]....
        /*152c*/ 	.word	0x00021f10


	//   ....[240]....
        /*1530*/ 	.word	0x00021f60


	//   ....[241]....
        /*1534*/ 	.word	0x00021fb0


	//   ....[242]....
        /*1538*/ 	.word	0x00022000


	//   ....[243]....
        /*153c*/ 	.word	0x00022050


	//   ....[244]....
        /*1540*/ 	.word	0x000220a0


	//   ....[245]....
        /*1544*/ 	.word	0x000220f0


	//   ....[246]....
        /*1548*/ 	.word	0x00022160


	//   ....[247]....
        /*154c*/ 	.word	0x000221d0


	//   ....[248]....
        /*1550*/ 	.word	0x00022230


	//   ....[249]....
        /*1554*/ 	.word	0x00022290


	//   ....[250]....
        /*1558*/ 	.word	0x000222f0


	//   ....[251]....
        /*155c*/ 	.word	0x00022360


	//   ....[252]....
        /*1560*/ 	.word	0x000223c0


	//   ....[253]....
        /*1564*/ 	.word	0x00022420


	//   ....[254]....
        /*1568*/ 	.word	0x00022480


	//   ....[255]....
        /*156c*/ 	.word	0x000224f0


	//   ....[0]....
        /*1570*/ 	.word	0x00022550


	//   ....[1]....
        /*1574*/ 	.word	0x000225b0


	//   ....[2]....
        /*1578*/ 	.word	0x00022610


	//   ....[3]....
        /*157c*/ 	.word	0x00022680


	//   ....[4]....
        /*1580*/ 	.word	0x000226e0


	//   ....[5]....
        /*1584*/ 	.word	0x00022740


	//   ....[6]....
        /*1588*/ 	.word	0x000227a0


	//   ....[7]....
        /*158c*/ 	.word	0x00022810


	//   ....[8]....
        /*1590*/ 	.word	0x00022870


	//   ....[9]....
        /*1594*/ 	.word	0x000228d0


	//   ....[10]....
        /*1598*/ 	.word	0x00022930


	//   ....[11]....
        /*159c*/ 	.word	0x000229a0


	//   ....[12]....
        /*15a0*/ 	.word	0x00022a00


	//   ....[13]....
        /*15a4*/ 	.word	0x00022a60


	//   ....[14]....
        /*15a8*/ 	.word	0x00022ac0


	//   ....[15]....
        /*15ac*/ 	.word	0x00022b30


	//   ....[16]....
        /*15b0*/ 	.word	0x00022b80


	//   ....[17]....
        /*15b4*/ 	.word	0x00022bc0


	//   ....[18]....
        /*15b8*/ 	.word	0x00022c10


	//   ....[19]....
        /*15bc*/ 	.word	0x00022c60


	//   ....[20]....
        /*15c0*/ 	.word	0x00022cb0


	//   ....[21]....
        /*15c4*/ 	.word	0x00022d20


	//   ....[22]....
        /*15c8*/ 	.word	0x00022d60


	//   ....[23]....
        /*15cc*/ 	.word	0x00022db0


	//   ....[24]....
        /*15d0*/ 	.word	0x00022e00


	//   ....[25]....
        /*15d4*/ 	.word	0x00022e50


	//   ....[26]....
        /*15d8*/ 	.word	0x00022ea0


	//   ....[27]....
        /*15dc*/ 	.word	0x00022f10


	//   ....[28]....
        /*15e0*/ 	.word	0x00022f50


	//   ....[29]....
        /*15e4*/ 	.word	0x00022fc0


	//   ....[30]....
        /*15e8*/ 	.word	0x00023020


	//   ....[31]....
        /*15ec*/ 	.word	0x00023090


	//----- nvinfo : EIATTR_EXIT_INSTR_OFFSETS
	.align		4
.L_394:
        /*15f0*/ 	.byte	0x04, 0x1c
        /*15f2*/ 	.short	(.L_396 - .L_395)


	//   ....[0]....
.L_395:
        /*15f4*/ 	.word	0x000010d0


	//   ....[1]....
        /*15f8*/ 	.word	0x0001f6d0


	//----- nvinfo : EIATTR_MAX_THREADS
	.align		4
.L_396:
        /*15fc*/ 	.byte	0x04, 0x05
        /*15fe*/ 	.short	(.L_398 - .L_397)
.L_397:
        /*1600*/ 	.word	0x00000080
        /*1604*/ 	.word	0x00000001
        /*1608*/ 	.word	0x00000001


	//----- nvinfo : EIATTR_CRS_STACK_SIZE
	.align		4
.L_398:
        /*160c*/ 	.byte	0x04, 0x1e
        /*160e*/ 	.short	(.L_400 - .L_399)
.L_399:
        /*1610*/ 	.word	0x00000000
.L_400:


//--------------------- .nv.info._ZN7cutlass13device_kernelIN5flash19enable_sm80_to_sm89INS1_16FlashAttnFwdSm80INS1_25CollectiveMainloopFwdSm80ILi4ELi1ELb0EN4cute5tupleIJNS5_1CILi128EEENS7_ILi64EEENS7_ILi96EEEEEELi96ENS_6half_tEfNS_4arch4Sm80ELb0ELb0ELb0ELb0ELb1ELb0ELb1ELb1EEENS1_21CollectiveEpilogueFwdINS6_IJS8_SA_S9_EEENS6_IJNS7_ILi1EEESI_SI_EEESC_SE_Li128ELb0ELb1ELb1ELb0EEENS1_19SingleTileSchedulerILb0ELb1ELb1ELi128EEEEEEEEEvNT_6ParamsE --------------------------
	.section	.nv.info._ZN7cutlass13device_kernelIN5flash19enable_sm80_to_sm89INS1_16FlashAttnFwdSm80INS1_25CollectiveMainloopFwdSm80ILi4ELi1ELb0EN4cute5tupleIJNS5_1CILi128EEENS7_ILi64EEENS7_ILi96EEEEEELi96ENS_6half_tEfNS_4arch4Sm80ELb0ELb0ELb0ELb0ELb1ELb0ELb1ELb1EEENS1_21CollectiveEpilogueFwdINS6_IJS8_SA_S9_EEENS6_IJNS7_ILi1EEESI_SI_EEESC_SE_Li128ELb0ELb1ELb1ELb0EEENS1_19SingleTileSchedulerILb0ELb1ELb1ELi128EEEEEEEEEvNT_6ParamsE,"",@"SHT_CUDA_INFO"
	.sectionflags	@""
	.align	4


	//----- nvinfo : EIATTR_CUDA_API_VERSION
	.align		4
        /*0000*/ 	.byte	0x04, 0x37
        /*0002*/ 	.short	(.L_402 - .L_401)
.L_401:
        /*0004*/ 	.word	0x00000082


	//----- nvinfo : EIATTR_SW2861232_WAR
	.align		4
.L_402:
        /*0008*/ 	.byte	0x01, 0x35
	.zero		2


	//----- nvinfo : EIATTR_PARAM_CBANK
	.align		4
        /*000c*/ 	.byte	0x04, 0x0a
        /*000e*/ 	.short	(.L_404 - .L_403)
	.align		4
.L_403:
        /*0010*/ 	.word	index@(.nv.constant0._ZN7cutlass13device_kernelIN5flash19enable_sm80_to_sm89INS1_16FlashAttnFwdSm80INS1_25CollectiveMainloopFwdSm80ILi4ELi1ELb0EN4cute5tupleIJNS5_1CILi128EEENS7_ILi64EEENS7_ILi96EEEEEELi96ENS_6half_tEfNS_4arch4Sm80ELb0ELb0ELb0ELb0ELb1ELb0ELb1ELb1EEENS1_21CollectiveEpilogueFwdINS6_IJS8_SA_S9_EEENS6_IJNS7_ILi1EEESI_SI_EEESC_SE_Li128ELb0ELb1ELb1ELb0EEENS1_19SingleTileSchedulerILb0ELb1ELb1ELi128EEEEEEEEEvNT_6ParamsE)
        /*0014*/ 	.short	0x0160
        /*0016*/ 	.short	0x0418


	//----- nvinfo : EIATTR_CBANK_PARAM_SIZE
	.align		4
.L_404:
        /*0018*/ 	.byte	0x03, 0x19
        /*001a*/ 	.short	0x0418


	//----- nvinfo : EIATTR_KPARAM_INFO
	.align		4
        /*001c*/ 	.byte	0x04, 0x17
        /*001e*/ 	.short	(.L_406 - .L_405)
.L_405:
        /*0020*/ 	.word	0x00000000
        /*0024*/ 	.short	0x0000
        /*0026*/ 	.short	0x0000
        /*0028*/ 	.byte	0x00, 0xf0, 0x61, 0x10


	//----- nvinfo : EIATTR_MAXREG_COUNT
	.align		4
.L_406:
        /*002c*/ 	.byte	0x03, 0x1b
        /*002e*/ 	.short	0x00ff


	//----- nvinfo : EIATTR_NUM_BARRIERS
	.align		4
        /*0030*/ 	.byte	0x02, 0x4c
        /*0032*/ 	.byte	0x02
	.zero		1


	//----- nvinfo : EIATTR_ANNOTATIONS
	.align		4
        /*0034*/ 	.byte	0x04, 0x55
        /*0036*/ 	.short	(.L_408 - .L_407)


	//   ....[0]....
.L_407:
        /*0038*/ 	.word	0x00000001
        /*003c*/ 	.byte	0x30, 0x12, 0x00, 0x00, 0x01, 0x00, 0x00, 0x00, 0xa0, 0x13, 0x00, 0x00, 0x01, 0x00, 0x00, 0x00
        /*004c*/ 	.byte	0xa0, 0x14, 0x00, 0x00, 0x01, 0x00, 0x00, 0x00, 0x80, 0x15, 0x00, 0x00, 0x01, 0x00, 0x00, 0x00
        /*005c*/ 	.byte	0x90, 0x15, 0x00, 0x00, 0x01, 0x00, 0x00, 0x00, 0x40, 0x17, 0x00, 0x00, 0x01, 0x00, 0x00, 0x00
        /*006c*/ 	.byte	0x60, 0x4e, 0x00, 0x00, 0x01, 0x00, 0x00, 0x00, 0x90, 0x4e, 0x00, 0x00, 0x01, 0x00, 0x00, 0x00
        /*007c*/ 	.byte	0xa0, 0x4e, 0x00, 0x00, 0x01, 0x00, 0x00, 0x00, 0xc0, 0x4e, 0x00, 0x00, 0x01, 0x00, 0x00, 0x00
        /*008c*/ 	.byte	0xb0, 0x51, 0x00, 0x00, 0x01, 0x00, 0x00, 0x00, 0xe0, 0x51, 0x00, 0x00


	//----- nvinfo : EIATTR_MERCURY_ISA_VERSION
	.align		4
.L_408:
        /*0098*/ 	.byte	0x03, 0x5f
        /*009a*/ 	.short	0x0000


	//----- nvinfo : EIATTR_COOP_GROUP_MASK_REGIDS
	.align		4
        /*009c*/ 	.byte	0x04, 0x29
        /*009e*/ 	.short	(.L_410 - .L_409)


	//   ....[0]....
.L_409:
        /*00a0*/ 	.word	0xffffffff


	//   ....[1]....
        /*00a4*/ 	.word	0xffffffff


	//   ....[2]....
        /*00a8*/ 	.word	0xffffffff


	//   ....[3]....
        /*00ac*/ 	.word	0xffffffff


	//   ....[4]....
        /*00b0*/ 	.word	0xffffffff


	//   ....[5]....
        /*00b4*/ 	.word	0xffffffff


	//   ....[6]....
        /*00b8*/ 	.word	0xffffffff


	//   ....[7]....
        /*00bc*/ 	.word	0xffffffff


	//   ....[8]....
        /*00c0*/ 	.word	0xffffffff


	//   ....[9]....
        /*00c4*/ 	.word	0xffffffff


	//   ....[10]....
        /*00c8*/ 	.word	0xffffffff


	//   ....[11]....
        /*00cc*/ 	.word	0xffffffff


	//   ....[12]....
        /*00d0*/ 	.word	0xffffffff


	//   ....[13]....
        /*00d4*/ 	.word	0xffffffff


	//   ....[14]....
        /*00d8*/ 	.word	0xffffffff


	//   ....[15]....
        /*00dc*/ 	.word	0xffffffff


	//   ....[16]....
        /*00e0*/ 	.word	0xffffffff


	//   ....[17]....
        /*00e4*/ 	.word	0xffffffff


	//   ....[18]....
        /*00e8*/ 	.word	0xffffffff


	//   ....[19]....
        /*00ec*/ 	.word	0xffffffff


	//   ....[20]....
        /*00f0*/ 	.word	0xffffffff


	//   ....[21]....
        /*00f4*/ 	.word	0xffffffff


	//   ....[22]....
        /*00f8*/ 	.word	0xffffffff


	//   ....[23]....
        /*00fc*/ 	.word	0xffffffff


	//   ....[24]....
        /*0100*/ 	.word	0xffffffff


	//   ....[25]....
        /*0104*/ 	.word	0xffffffff


	//   ....[26]....
        /*0108*/ 	.word	0xffffffff


	//   ....[27]....
        /*010c*/ 	.word	0xffffffff


	//   ....[28]....
        /*0110*/ 	.word	0xffffffff


	//   ....[29]....
        /*0114*/ 	.word	0xffffffff


	//   ....[30]....
        /*0118*/ 	.word	0xffffffff


	//   ....[31]....
        /*011c*/ 	.word	0xffffffff


	//   ....[32]....
        /*0120*/ 	.word	0xffffffff


	//   ....[33]....
        /*0124*/ 	.word	0xffffffff


	//   ....[34]....
        /*0128*/ 	.word	0xffffffff


	//   ....[35]....
        /*012c*/ 	.word	0xffffffff


	//   ....[36]....
        /*0130*/ 	.word	0xffffffff


	//   ....[37]....
        /*0134*/ 	.word	0xffffffff


	//   ....[38]....
        /*0138*/ 	.word	0xffffffff


	//   ....[39]....
        /*013c*/ 	.word	0xffffffff


	//   ....[40]....
        /*0140*/ 	.word	0xffffffff


	//   ....[41]....
        /*0144*/ 	.word	0xffffffff


	//   ....[42]....
        /*0148*/ 	.word	0xffffffff


	//   ....[43]....
        /*014c*/ 	.word	0xffffffff


	//   ....[44]....
        /*0150*/ 	.word	0xffffffff


	//   ....[45]....
        /*0154*/ 	.word	0xffffffff


	//   ....[46]....
        /*0158*/ 	.word	0xffffffff


	//   ....[47]....
        /*015c*/ 	.word	0xffffffff


	//   ....[48]....
        /*0160*/ 	.word	0xffffffff


	//   ....[49]....
        /*0164*/ 	.word	0xffffffff


	//   ....[50]....
        /*0168*/ 	.word	0xffffffff


	//   ....[51]....
        /*016c*/ 	.word	0xffffffff


	//   ....[52]....
        /*0170*/ 	.word	0xffffffff


	//   ....[53]....
        /*0174*/ 	.word	0xffffffff


	//   ....[54]....
        /*0178*/ 	.word	0xffffffff


	//   ....[55]....
        /*017c*/ 	.word	0xffffffff


	//   ....[56]....
        /*0180*/ 	.word	0xffffffff


	//   ....[57]....
        /*0184*/ 	.word	0xffffffff


	//   ....[58]....
        /*0188*/ 	.word	0xffffffff


	//   ....[59]....
        /*018c*/ 	.word	0xffffffff


	//   ....[60]....
        /*0190*/ 	.word	0xffffffff


	//   ....[61]....
        /*0194*/ 	.word	0xffffffff


	//   ....[62]....
        /*0198*/ 	.word	0xffffffff


	//   ....[63]....
        /*019c*/ 	.word	0xffffffff


	//   ....[64]....
        /*01a0*/ 	.word	0xffffffff


	//   ....[65]....
        /*01a4*/ 	.word	0xffffffff


	//   ....[66]....
        /*01a8*/ 	.word	0xffffffff


	//   ....[67]....
        /*01ac*/ 	.word	0xffffffff


	//   ....[68]....
        /*01b0*/ 	.word	0xffffffff


	//----- nvinfo : EIATTR_COOP_GROUP_INSTR_OFFSETS
	.align		4
.L_410:
        /*01b4*/ 	.byte	0x04, 0x28
        /*01b6*/ 	.short	(.L_412 - .L_411)


	//   ....[0]....
.L_411:
        /*01b8*/ 	.word	0x00000060


	//   ....[1]....
        /*01bc*/ 	.word	0x00000c80


	//   ....[2]....
        /*01c0*/ 	.word	0x00000cb0


	//   ....[3]....
        /*01c4*/ 	.word	0x00000e60


	//   ....[4]....
        /*01c8*/ 	.word	0x00000e90


	//   ....[5]....
        /*01cc*/ 	.word	0x00000fb0


	//   ....[6]....
        /*01d0*/ 	.word	0x00000fe0


	//   ....[7]....
        /*01d4*/ 	.word	0x00001110


	//   ....[8]....
        /*01d8*/ 	.word	0x00001150


	//   ....[9]....
        /*01dc*/ 	.word	0x00001690


	//   ....[10]....
        /*01e0*/ 	.word	0x000016c0


	//   ....[11]....
        /*01e4*/ 	.word	0x000017a0


	//   ....[12]....
        /*01e8*/ 	.word	0x000017d0


	//   ....[13]....
        /*01ec*/ 	.word	0x00001800


	//   ....[14]....
        /*01f0*/ 	.word	0x00001860


	//   ....[15]....
        /*01f4*/ 	.word	0x000018d0


	//   ....[16]....
        /*01f8*/ 	.word	0x00001900


	//   ....[17]....
        /*01fc*/ 	.word	0x000027d0


	//   ....[18]....
        /*0200*/ 	.word	0x000027e0


	//   ....[19]....
        /*0204*/ 	.word	0x000027f0


	//   ....[20]....
        /*0208*/ 	.word	0x00002800


	//   ....[21]....
        /*020c*/ 	.word	0x000030f0


	//   ....[22]....
        /*0210*/ 	.word	0x000031e0


	//   ....[23]....
        /*0214*/ 	.word	0x00003240


	//   ....[24]....
        /*0218*/ 	.word	0x00003330


	//   ....[25]....
        /*021c*/ 	.word	0x00003360


	//   ....[26]....
        /*0220*/ 	.word	0x00003480


	//   ....[27]....
        /*0224*/ 	.word	0x000034b0


	//   ....[28]....
        /*0228*/ 	.word	0x000035e0


	//   ....[29]....
        /*022c*/ 	.word	0x00005040


	//   ....[30]....
        /*0230*/ 	.word	0x00005050


	//   ....[31]....
        /*0234*/ 	.word	0x00005060


	//   ....[32]....
        /*0238*/ 	.word	0x00005070


	//   ....[33]....
        /*023c*/ 	.word	0x00005400


	//   ....[34]....
        /*0240*/ 	.word	0x00005420


	//   ....[35]....
        /*0244*/ 	.word	0x00005440


	//   ....[36]....
        /*0248*/ 	.word	0x00005460


	//   ....[37]....
        /*024c*/ 	.word	0x00005f40


	//   ....[38]....
        /*0250*/ 	.word	0x00005fa0


	//   ....[39]....
        /*0254*/ 	.word	0x000060a0


	//   ....[40]....
        /*0258*/ 	.word	0x000060f0


	//   ....[41]....
        /*025c*/ 	.word	0x00006120


	//   ....[42]....
        /*0260*/ 	.word	0x00006230


	//   ....[43]....
        /*0264*/ 	.word	0x000062f0


	//   ....[44]....
        /*0268*/ 	.word	0x00006620


	//   ....[45]....
        /*026c*/ 	.word	0x00007ef0


	//   ....[46]....
        /*0270*/ 	.word	0x00007f20


	//   ....[47]....
        /*0274*/ 	.word	0x00007f50


	//   ....[48]....
        /*0278*/ 	.word	0x00007f70


	//   ....[49]....
        /*027c*/ 	.word	0x00007fa0


	//   ....[50]....
        /*0280*/ 	.word	0x00007fc0


	//   ....[51]....
        /*0284*/ 	.word	0x00007fe0


	//   ....[52]....
        /*0288*/ 	.word	0x00007ff0


	//   ....[53]....
        /*028c*/ 	.word	0x00008dc0


	//   ....[54]....
        /*0290*/ 	.word	0x00008e10


	//   ....[55]....
        /*0294*/ 	.word	0x00008e40


	//   ....[56]....
        /*0298*/ 	.word	0x00008e70


	//   ....[57]....
        /*029c*/ 	.word	0x00008ea0


	//   ....[58]....
        /*02a0*/ 	.word	0x00008ed0


	//   ....[59]....
        /*02a4*/ 	.word	0x00008f00


	//   ....[60]....
        /*02a8*/ 	.word	0x00008f20


	//   ....[61]....
        /*02ac*/ 	.word	0x00008f40


	//   ....[62]....
        /*02b0*/ 	.word	0x00008f50


	//   ....[63]....
        /*02b4*/ 	.word	0x00009480


	//   ....[64]....
        /*02b8*/ 	.word	0x000094a0


	//   ....[65]....
        /*02bc*/ 	.word	0x00009920


	//   ....[66]....
        /*02c0*/ 	.word	0x00009940


	//   ....[67]....
        /*02c4*/ 	.word	0x00009dc0


	//   ....[68]....
        /*02c8*/ 	.word	0x00009dd0


	//----- nvinfo : EIATTR_EXIT_INSTR_OFFSETS
	.align		4
.L_412:
        /*02cc*/ 	.byte	0x04, 0x1c
        /*02ce*/ 	.short	(.L_414 - .L_413)


	//   ....[0]....
.L_413:
        /*02d0*/ 	.word	0x00000180


	//   ....[1]....
        /*02d4*/ 	.word	0x00009de0


	//   ....[2]....
        /*02d8*/ 	.word	0x0000a200


	//   ....[3]....
        /*02dc*/ 	.word	0x0000a250


	//   ....[4]....
        /*02e0*/ 	.word	0x0000a280


	//   ....[5]....
        /*02e4*/ 	.word	0x0000a2e0


	//   ....[6]....
        /*02e8*/ 	.word	0x0000a530


	//----- nvinfo : EIATTR_CTAIDZ_USED
	.align		4
.L_414:
        /*02ec*/ 	.byte	0x01, 0x04
	.zero		2


	//----- nvinfo : EIATTR_MAX_THREADS
	.align		4
        /*02f0*/ 	.byte	0x04, 0x05
        /*02f2*/ 	.short	(.L_416 - .L_415)
.L_415:
        /*02f4*/ 	.word	0x00000080
        /*02f8*/ 	.word	0x00000001
        /*02fc*/ 	.word	0x00000001


	//----- nvinfo : EIATTR_CRS_STACK_SIZE
	.align		4
.L_416:
        /*0300*/ 	.byte	0x04, 0x1e
        /*0302*/ 	.short	(.L_418 - .L_417)
.L_417:
        /*0304*/ 	.word	0x00000000
.L_418:


//--------------------- .nv.info._ZN7cutlass13device_kernelIN5flash19enable_sm80_to_sm89INS1_16FlashAttnFwdSm80INS1_25CollectiveMainloopFwdSm80ILi4ELi1ELb0EN4cute5tupleIJNS5_1CILi128EEENS7_ILi48EEENS7_ILi96EEEEEELi96ENS_6half_tEfNS_4arch4Sm80ELb0ELb0ELb0ELb1ELb1ELb0ELb1ELb1EEENS1_21CollectiveEpilogueFwdINS6_IJS8_SA_S9_EEENS6_IJNS7_ILi1EEESI_SI_EEESC_SE_Li128ELb1ELb1ELb1ELb0EEENS1_36VarlenDynamicPersistentTileSchedulerILi128ELi48ELi128ELi128ELb1ELb1ELb0ELb0ELb1ELb1EEEEEEEEEvNT_6ParamsE --------------------------
	.section	.nv.info._ZN7cutlass13device_kernelIN5flash19enable_sm80_to_sm89INS1_16FlashAttnFwdSm80INS1_25CollectiveMainloopFwdSm80ILi4ELi1ELb0EN4cute5tupleIJNS5_1CILi128EEENS7_ILi48EEENS7_ILi96EEEEEELi96ENS_6half_tEfNS_4arch4Sm80ELb0ELb0ELb0ELb1ELb1ELb0ELb1ELb1EEENS1_21CollectiveEpilogueFwdINS6_IJS8_SA_S9_EEENS6_IJNS7_ILi1EEESI_SI_EEESC_SE_Li128ELb1ELb1ELb1ELb0EEENS1_36VarlenDynamicPersistentTileSchedulerILi128ELi48ELi128ELi128ELb1ELb1ELb0ELb0ELb1ELb1EEEEEEEEEvNT_6ParamsE,"",@"SHT_CUDA_INFO"
	.sectionflags	@""
	.align	4


	//----- nvinfo : EIATTR_CUDA_API_VERSION
	.align		4
        /*0000*/ 	.byte	0x04, 0x37
        /*0002*/ 	.short	(.L_420 - .L_419)
.L_419:
        /*0004*/ 	.word	0x00000082


	//----- nvinfo : EIATTR_SW2861232_WAR
	.align		4
.L_420:
        /*0008*/ 	.byte	0x01, 0x35
	.zero		2


	//----- nvinfo : EIATTR_PARAM_CBANK
	.align		4
        /*000c*/ 	.byte	0x04, 0x0a
        /*000e*/ 	.short	(.L_422 - .L_421)
	.align		4
.L_421:
        /*0010*/ 	.word	index@(.nv.constant0._ZN7cutlass13device_kernelIN5flash19enable_sm80_to_sm89INS1_16FlashAttnFwdSm80INS1_25CollectiveMainloopFwdSm80ILi4ELi1ELb0EN4cute5tupleIJNS5_1CILi128EEENS7_ILi48EEENS7_ILi96EEEEEELi96ENS_6half_tEfNS_4arch4Sm80ELb0ELb0ELb0ELb1ELb1ELb0ELb1ELb1EEENS1_21CollectiveEpilogueFwdINS6_IJS8_SA_S9_EEENS6_IJNS7_ILi1EEESI_SI_EEESC_SE_Li128ELb1ELb1ELb1ELb0EEENS1_36VarlenDynamicPersistentTileSchedulerILi128ELi48ELi128ELi128ELb1ELb1ELb0ELb0ELb1ELb1EEEEEEEEEvNT_6ParamsE)
        /*0014*/ 	.short	0x0160
        /*0016*/ 	.short	0x0438


	//----- nvinfo : EIATTR_CBANK_PARAM_SIZE
	.align		4
.L_422:
        /*0018*/ 	.byte	0x03, 0x19
        /*001a*/ 	.short	0x0438


	//----- nvinfo : EIATTR_KPARAM_INFO
	.align		4
        /*001c*/ 	.byte	0x04, 0x17
        /*001e*/ 	.short	(.L_424 - .L_423)
.L_423:
        /*0020*/ 	.word	0x00000000
        /*0024*/ 	.short	0x0000
        /*0026*/ 	.short	0x0000
        /*0028*/ 	.byte	0x00, 0xf0, 0xe1, 0x10


	//----- nvinfo : EIATTR_MAXREG_COUNT
	.align		4
.L_424:
        /*002c*/ 	.byte	0x03, 0x1b
        /*002e*/ 	.short	0x00ff


	//----- nvinfo : EIATTR_NUM_BARRIERS
	.align		4
        /*0030*/ 	.byte	0x02, 0x4c
        /*0032*/ 	.byte	0x06
	.zero		1


	//----- nvinfo : EIATTR_ANNOTATIONS
	.align		4
        /*0034*/ 	.byte	0x04, 0x55
        /*0036*/ 	.short	(.L_426 - .L_425)


	//   ....[0]....
.L_425:
        /* <DEDUP_REMOVED lines=55> */


	//----- nvinfo : EIATTR_MERCURY_ISA_VERSION
	.align		4
.L_426:
        /*0398*/ 	.byte	0x03, 0x5f
        /*039a*/ 	.short	0x0000


	//----- nvinfo : EIATTR_INT_WARP_WIDE_INSTR_OFFSETS
	.align		4
        /*039c*/ 	.byte	0x04, 0x31
        /*039e*/ 	.short	(.L_428 - .L_427)


	//   ....[0]....
.L_427:
        /*03a0*/ 	.word	0x00008a80


	//   ....[1]....
        /*03a4*/ 	.word	0x00008b00


	//----- nvinfo : EIATTR_COOP_GROUP_MASK_REGIDS
	.align		4
.L_428:
        /*03a8*/ 	.byte	0x04, 0x29
        /*03aa*/ 	.short	(.L_430 - .L_429)


	//   ....[0]....
.L_429:
        /*03ac*/ 	.word	0xffffffff


	//   ....[1]....
        /*03b0*/ 	.word	0xffffffff


	//   ....[2]....
        /*03b4*/ 	.word	0xffffffff


	//   ....[3]....
        /*03b8*/ 	.word	0xffffffff


	//   ....[4]....
        /*03bc*/ 	.word	0xffffffff


	//   ....[5]....
        /*03c0*/ 	.word	0xffffffff


	//   ....[6]....
        /*03c4*/ 	.word	0xffffffff


	//   ....[7]....
        /*03c8*/ 	.word	0xffffffff


	//   ....[8]....
        /*03cc*/ 	.word	0xffffffff


	//   ....[9]....
        /*03d0*/ 	.word	0xffffffff


	//   ....[10]....
        /*03d4*/ 	.word	0xffffffff


	//   ....[11]....
        /*03d8*/ 	.word	0xffffffff


	//   ....[12]....
        /*03dc*/ 	.word	0xffffffff


	//   ....[13]....
        /*03e0*/ 	.word	0xffffffff


	//   ....[14]....
        /*03e4*/ 	.word	0xffffffff


	//   ....[15]....
        /*03e8*/ 	.word	0xffffffff


	//   ....[16]....
        /*03ec*/ 	.word	0xffffffff


	//   ....[17]....
        /*03f0*/ 	.word	0xffffffff


	//   ....[18]....
        /*03f4*/ 	.word	0xffffffff


	//   ....[19]....
        /*03f8*/ 	.word	0xffffffff


	//   ....[20]....
        /*03fc*/ 	.word	0xffffffff


	//   ....[21]....
        /*0400*/ 	.word	0xffffffff


	//   ....[22]....
        /*0404*/ 	.word	0xffffffff


	//   ....[23]....
        /*0408*/ 	.word	0xffffffff


	//   ....[24]....
        /*040c*/ 	.word	0xffffffff


	//   ....[25]....
        /*0410*/ 	.word	0xffffffff


	//   ....[26]....
        /*0414*/ 	.word	0xffffffff


	//   ....[27]....
        /*0418*/ 	.word	0xffffffff


	//   ....[28]....
        /*041c*/ 	.word	0xffffffff


	//   ....[29]....
        /*0420*/ 	.word	0xffffffff


	//   ....[30]....
        /*0424*/ 	.word	0xffffffff


	//   ....[31]....
        /*0428*/ 	.word	0xffffffff


	//   ....[32]....
        /*042c*/ 	.word	0xffffffff


	//   ....[33]....
        /*0430*/ 	.word	0xffffffff


	//   ....[34]....
        /*0434*/ 	.word	0xffffffff


	//   ....[35]....
        /*0438*/ 	.word	0xffffffff


	//   ....[36]....
        /*043c*/ 	.word	0xffffffff


	//   ....[37]....
        /*0440*/ 	.word	0xffffffff


	//   ....[38]....
        /*0444*/ 	.word	0xffffffff


	//   ....[39]....
        /*0448*/ 	.word	0xffffffff


	//   ....[40]....
        /*044c*/ 	.word	0xffffffff


	//   ....[41]....
        /*0450*/ 	.word	0xffffffff


	//   ....[42]....
        /*0454*/ 	.word	0xffffffff


	//   ....[43]....
        /*0458*/ 	.word	0xffffffff


	//   ....[44]....
        /*045c*/ 	.word	0xffffffff


	//   ....[45]....
        /*0460*/ 	.word	0xffffffff


	//   ....[46]....
        /*0464*/ 	.word	0xffffffff


	//   ....[47]....
        /*0468*/ 	.word	0xffffffff


	//   ....[48]....
        /*046c*/ 	.word	0xffffffff


	//   ....[49]....
        /*0470*/ 	.word	0xffffffff


	//   ....[50]....
        /*0474*/ 	.word	0xffffffff


	//   ....[51]....
        /*0478*/ 	.word	0xffffffff


	//   ....[52]....
        /*047c*/ 	.word	0xffffffff


	//   ....[53]....
        /*0480*/ 	.word	0xffffffff


	//   ....[54]....
        /*0484*/ 	.word	0xffffffff


	//   ....[55]....
        /*0488*/ 	.word	0xffffffff


	//   ....[56]....
        /*048c*/ 	.word	0xffffffff


	//   ....[57]....
        /*0490*/ 	.word	0xffffffff


	//   ....[58]....
        /*0494*/ 	.word	0xffffffff


	//   ....[59]....
        /*0498*/ 	.word	0xffffffff


	//   ....[60]....
        /*049c*/ 	.word	0xffffffff


	//   ....[61]....
        /*04a0*/ 	.word	0xffffffff


	//   ....[62]....
        /*04a4*/ 	.word	0xffffffff


	//   ....[63]....
        /*04a8*/ 	.word	0xffffffff


	//   ....[64]....
        /*04ac*/ 	.word	0xffffffff


	//   ....[65]....
        /*04b0*/ 	.word	0xffffffff


	//   ....[66]....
        /*04b4*/ 	.word	0xffffffff


	//   ....[67]....
        /*04b8*/ 	.word	0xffffffff


	//   ....[68]....
        /*04bc*/ 	.word	0xffffffff


	//   ....[69]....
        /*04c0*/ 	.word	0xffffffff


	//   ....[70]....
        /*04c4*/ 	.word	0xffffffff


	//   ....[71]....
        /*04c8*/ 	.word	0xffffffff


	//   ....[72]....
        /*04cc*/ 	.word	0xffffffff


	//   ....[73]....
        /*04d0*/ 	.word	0xffffffff


	//   ....[74]....
        /*04d4*/ 	.word	0xffffffff


	//   ....[75]....
        /*04d8*/ 	.word	0xffffffff


	//   ....[76]....
        /*04dc*/ 	.word	0xffffffff


	//   ....[77]....
        /*04e0*/ 	.word	0xffffffff


	//   ....[78]....
        /*04e4*/ 	.word	0xffffffff


	//   ....[79]....
        /*04e8*/ 	.word	0xffffffff


	//   ....[80]....
        /*04ec*/ 	.word	0xffffffff


	//   ....[81]....
        /*04f0*/ 	.word	0xffffffff


	//   ....[82]....
        /*04f4*/ 	.word	0xffffffff


	//   ....[83]....
        /*04f8*/ 	.word	0xffffffff


	//   ....[84]....
        /*04fc*/ 	.word	0xffffffff


	//   ....[85]....
        /*0500*/ 	.word	0xffffffff


	//   ....[86]....
        /*0504*/ 	.word	0xffffffff


	//   ....[87]....
        /*0508*/ 	.word	0xffffffff


	//   ....[88]....
        /*050c*/ 	.word	0xffffffff


	//   ....[89]....
        /*0510*/ 	.word	0xffffffff


	//   ....[90]....
        /*0514*/ 	.word	0xffffffff


	//   ....[91]....
        /*0518*/ 	.word	0xffffffff


	//   ....[92]....
        /*051c*/ 	.word	0xffffffff


	//   ....[93]....
        /*0520*/ 	.word	0xffffffff


	//   ....[94]....
        /*0524*/ 	.word	0xffffffff


	//   ....[95]....
        /*0528*/ 	.word	0xffffffff


	//   ....[96]....
        /*052c*/ 	.word	0xffffffff


	//   ....[97]....
        /*0530*/ 	.word	0xffffffff


	//   ....[98]....
        /*0534*/ 	.word	0xffffffff


	//   ....[99]....
        /*0538*/ 	.word	0xffffffff


	//   ....[100]....
        /*053c*/ 	.word	0xffffffff


	//   ....[101]....
        /*0540*/ 	.word	0xffffffff


	//   ....[102]....
        /*0544*/ 	.word	0xffffffff


	//   ....[103]....
        /*0548*/ 	.word	0xffffffff


	//   ....[104]....
        /*054c*/ 	.word	0xffffffff


	//   ....[105]....
        /*0550*/ 	.word	0xffffffff


	//   ....[106]....
        /*0554*/ 	.word	0xffffffff


	//   ....[107]....
        /*0558*/ 	.word	0xffffffff


	//   ....[108]....
        /*055c*/ 	.word	0xffffffff


	//   ....[109]....
        /*0560*/ 	.word	0xffffffff


	//   ....[110]....
        /*0564*/ 	.word	0xffffffff


	//   ....[111]....
        /*0568*/ 	.word	0xffffffff


	//   ....[112]....
        /*056c*/ 	.word	0xffffffff


	//   ....[113]....
        /*0570*/ 	.word	0xffffffff


	//   ....[114]....
        /*0574*/ 	.word	0xffffffff


	//   ....[115]....
        /*0578*/ 	.word	0xffffffff


	//   ....[116]....
        /*057c*/ 	.word	0xffffffff


	//   ....[117]....
        /*0580*/ 	.word	0xffffffff


	//   ....[118]....
        /*0584*/ 	.word	0xffffffff


	//   ....[119]....
        /*0588*/ 	.word	0xffffffff


	//   ....[120]....
        /*058c*/ 	.word	0xffffffff


	//   ....[121]....
        /*0590*/ 	.word	0xffffffff


	//   ....[122]....
        /*0594*/ 	.word	0xffffffff


	//   ....[123]....
        /*0598*/ 	.word	0xffffffff


	//   ....[124]....
        /*059c*/ 	.word	0xffffffff


	//   ....[125]....
        /*05a0*/ 	.word	0xffffffff


	//   ....[126]....
        /*05a4*/ 	.word	0xffffffff


	//   ....[127]....
        /*05a8*/ 	.word	0xffffffff


	//   ....[128]....
        /*05ac*/ 	.word	0xffffffff


	//   ....[129]....
        /*05b0*/ 	.word	0xffffffff


	//   ....[130]....
        /*05b4*/ 	.word	0xffffffff


	//   ....[131]....
        /*05b8*/ 	.word	0xffffffff


	//   ....[132]....
        /*05bc*/ 	.word	0xffffffff


	//   ....[133]....
        /*05c0*/ 	.word	0xffffffff


	//   ....[134]....
        /*05c4*/ 	.word	0xffffffff


	//   ....[135]....
        /*05c8*/ 	.word	0xffffffff


	//   ....[136]....
        /*05cc*/ 	.word	0xffffffff


	//   ....[137]....
        /*05d0*/ 	.word	0xffffffff


	//   ....[138]....
        /*05d4*/ 	.word	0xffffffff


	//   ....[139]....
        /*05d8*/ 	.word	0xffffffff


	//   ....[140]....
        /*05dc*/ 	.word	0xffffffff


	//   ....[141]....
        /*05e0*/ 	.word	0xffffffff


	//   ....[142]....
        /*05e4*/ 	.word	0xffffffff


	//   ....[143]....
        /*05e8*/ 	.word	0xffffffff


	//   ....[144]....
        /*05ec*/ 	.word	0xffffffff


	//   ....[145]....
        /*05f0*/ 	.word	0xffffffff


	//   ....[146]....
        /*05f4*/ 	.word	0xffffffff


	//   ....[147]....
        /*05f8*/ 	.word	0xffffffff


	//   ....[148]....
        /*05fc*/ 	.word	0xffffffff


	//   ....[149]....
        /*0600*/ 	.word	0xffffffff


	//   ....[150]....
        /*0604*/ 	.word	0xffffffff


	//   ....[151]....
        /*0608*/ 	.word	0xffffffff


	//   ....[152]....
        /*060c*/ 	.word	0xffffffff


	//   ....[153]....
        /*0610*/ 	.word	0xffffffff


	//   ....[154]....
        /*0614*/ 	.word	0xffffffff


	//   ....[155]....
        /*0618*/ 	.word	0xffffffff


	//   ....[156]....
        /*061c*/ 	.word	0xffffffff


	//   ....[157]....
        /*0620*/ 	.word	0xffffffff


	//   ....[158]....
        /*0624*/ 	.word	0xffffffff


	//   ....[159]....
        /*0628*/ 	.word	0xffffffff


	//   ....[160]....
        /*062c*/ 	.word	0xffffffff


	//   ....[161]....
        /*0630*/ 	.word	0xffffffff


	//   ....[162]....
        /*0634*/ 	.word	0xffffffff


	//   ....[163]....
        /*0638*/ 	.word	0xffffffff


	//   ....[164]....
        /*063c*/ 	.word	0xffffffff


	//   ....[165]....
        /*0640*/ 	.word	0xffffffff


	//   ....[166]....
        /*0644*/ 	.word	0xffffffff


	//   ....[167]....
        /*0648*/ 	.word	0xffffffff


	//   ....[168]....
        /*064c*/ 	.word	0xffffffff


	//   ....[169]....
        /*0650*/ 	.word	0xffffffff


	//   ....[170]....
        /*0654*/ 	.word	0xffffffff


	//   ....[171]....
        /*0658*/ 	.word	0xffffffff


	//   ....[172]....
        /*065c*/ 	.word	0xffffffff


	//   ....[173]....
        /*0660*/ 	.word	0xffffffff


	//   ....[174]....
        /*0664*/ 	.word	0xffffffff


	//   ....[175]....
        /*0668*/ 	.word	0xffffffff


	//   ....[176]....
        /*066c*/ 	.word	0xffffffff


	//   ....[177]....
        /*0670*/ 	.word	0xffffffff


	//   ....[178]....
        /*0674*/ 	.word	0xffffffff


	//   ....[179]....
        /*0678*/ 	.word	0xffffffff


	//   ....[180]....
        /*067c*/ 	.word	0xffffffff


	//   ....[181]....
        /*0680*/ 	.word	0xffffffff


	//   ....[182]....
        /*0684*/ 	.word	0xffffffff


	//   ....[183]....
        /*0688*/ 	.word	0xffffffff


	//   ....[184]....
        /*068c*/ 	.word	0xffffffff


	//   ....[185]....
        /*0690*/ 	.word	0xffffffff


	//   ....[186]....
        /*0694*/ 	.word	0xffffffff


	//   ....[187]....
        /*0698*/ 	.word	0xffffffff


	//   ....[188]....
        /*069c*/ 	.word	0xffffffff


	//   ....[189]....
        /*06a0*/ 	.word	0xffffffff


	//   ....[190]....
        /*06a4*/ 	.word	0xffffffff


	//   ....[191]....
        /*06a8*/ 	.word	0xffffffff


	//   ....[192]....
        /*06ac*/ 	.word	0xffffffff


	//   ....[193]....
        /*06b0*/ 	.word	0xffffffff


	//   ....[194]....
        /*06b4*/ 	.word	0xffffffff


	//   ....[195]....
        /*06b8*/ 	.word	0xffffffff


	//   ....[196]....
        /*06bc*/ 	.word	0xffffffff


	//   ....[197]....
        /*06c0*/ 	.word	0xffffffff


	//   ....[198]....
        /*06c4*/ 	.word	0xffffffff


	//   ....[199]....
        /*06c8*/ 	.word	0xffffffff


	//   ....[200]....
        /*06cc*/ 	.word	0xffffffff


	//   ....[201]....
        /*06d0*/ 	.word	0xffffffff


	//   ....[202]....
        /*06d4*/ 	.word	0xffffffff


	//   ....[203]....
        /*06d8*/ 	.word	0xffffffff


	//   ....[204]....
        /*06dc*/ 	.word	0xffffffff


	//   ....[205]....
        /*06e0*/ 	.word	0xffffffff


	//   ....[206]....
        /*06e4*/ 	.word	0xffffffff


	//   ....[207]....
        /*06e8*/ 	.word	0xffffffff


	//   ....[208]....
        /*06ec*/ 	.word	0xffffffff


	//   ....[209]....
        /*06f0*/ 	.word	0xffffffff


	//   ....[210]....
        /*06f4*/ 	.word	0xffffffff


	//   ....[211]....
        /*06f8*/ 	.word	0xffffffff


	//   ....[212]....
        /*06fc*/ 	.word	0xffffffff


	//   ....[213]....
        /*0700*/ 	.word	0xffffffff


	//   ....[214]....
        /*0704*/ 	.word	0xffffffff


	//   ....[215]....
        /*0708*/ 	.word	0xffffffff


	//----- nvinfo : EIATTR_COOP_GROUP_INSTR_OFFSETS
	.align		4
.L_430:
        /*070c*/ 	.byte	0x04, 0x28
        /*070e*/ 	.short	(.L_432 - .L_431)


	//   ....[0]....
.L_431:
        /*0710*/ 	.word	0x00000050


	//   ....[1]....
        /*0714*/ 	.word	0x000001e0


	//   ....[2]....
        /*0718*/ 	.word	0x00000210


	//   ....[3]....
        /*071c*/ 	.word	0x00000240


	//   ....[4]....
        /*0720*/ 	.word	0x00000270


	//   ....[5]....
        /*0724*/ 	.word	0x000002a0


	//   ....[6]....
        /*0728*/ 	.word	0x000002d0


	//   ....[7]....
        /*072c*/ 	.word	0x00000440


	//   ....[8]....
        /*0730*/ 	.word	0x00000480


	//   ....[9]....
        /*0734*/ 	.word	0x000004b0


	//   ....[10]....
        /*0738*/ 	.word	0x000004e0


	//   ....[11]....
        /*073c*/ 	.word	0x00000510


	//   ....[12]....
        /*0740*/ 	.word	0x00000540


	//   ....[13]....
        /*0744*/ 	.word	0x000005d0


	//   ....[14]....
        /*0748*/ 	.word	0x00000600


	//   ....[15]....
        /*074c*/ 	.word	0x00000620


	//   ....[16]....
        /*0750*/ 	.word	0x00000680


	//   ....[17]....
        /*0754*/ 	.word	0x000022e0


	//   ....[18]....
        /*0758*/ 	.word	0x00002300


	//   ....[19]....
        /*075c*/ 	.word	0x00002490


	//   ....[20]....
        /*0760*/ 	.word	0x000024a0


	//   ....[21]....
        /*0764*/ 	.word	0x00002620


	//   ....[22]....
        /*0768*/ 	.word	0x00002640


	//   ....[23]....
        /*076c*/ 	.word	0x000027c0


	//   ....[24]....
        /*0770*/ 	.word	0x000027d0


	//   ....[25]....
        /*0774*/ 	.word	0x00002c60


	//   ....[26]....
        /*0778*/ 	.word	0x00002c90


	//   ....[27]....
        /*077c*/ 	.word	0x00002cb0


	//   ....[28]....
        /*0780*/ 	.word	0x00002cd0


	//   ....[29]....
        /*0784*/ 	.word	0x00002d50


	//   ....[30]....
        /*0788*/ 	.word	0x00002da0


	//   ....[31]....
        /*078c*/ 	.word	0x00003100


	//   ....[32]....
        /*0790*/ 	.word	0x00003110


	//   ....[33]....
        /*0794*/ 	.word	0x00003aa0


	//   ....[34]....
        /*0798*/ 	.word	0x00003ac0


	//   ....[35]....
        /*079c*/ 	.word	0x00003c10


	//   ....[36]....
        /*07a0*/ 	.word	0x00003c20


	//   ....[37]....
        /*07a4*/ 	.word	0x00004400


	//   ....[38]....
        /*07a8*/ 	.word	0x00004430


	//   ....[39]....
        /*07ac*/ 	.word	0x00004440


	//   ....[40]....
        /*07b0*/ 	.word	0x00004450


	//   ....[41]....
        /*07b4*/ 	.word	0x00004460


	//   ....[42]....
        /*07b8*/ 	.word	0x00004490


	//   ....[43]....
        /*07bc*/ 	.word	0x000044b0


	//   ....[44]....
        /*07c0*/ 	.word	0x000044d0


	//   ....[45]....
        /*07c4*/ 	.word	0x00005800


	//   ....[46]....
        /*07c8*/ 	.word	0x00005820


	//   ....[47]....
        /*07cc*/ 	.word	0x00005960


	//   ....[48]....
        /*07d0*/ 	.word	0x00005970


	//   ....[49]....
        /*07d4*/ 	.word	0x000062c0


	//   ....[50]....
        /*07d8*/ 	.word	0x000062e0


	//   ....[51]....
        /*07dc*/ 	.word	0x00006400


	//   ....[52]....
        /*07e0*/ 	.word	0x00006410


	//   ....[53]....
        /*07e4*/ 	.word	0x00006840


	//   ....[54]....
        /*07e8*/ 	.word	0x00006870


	//   ....[55]....
        /*07ec*/ 	.word	0x00006880


	//   ....[56]....
        /*07f0*/ 	.word	0x00006890


	//   ....[57]....
        /*07f4*/ 	.word	0x000068a0


	//   ....[58]....
        /*07f8*/ 	.word	0x000068f0


	//   ....[59]....
        /*07fc*/ 	.word	0x00006900


	//   ....[60]....
        /*0800*/ 	.word	0x00006910


	//   ....[61]....
        /*0804*/ 	.word	0x000080e0


	//   ....[62]....
        /*0808*/ 	.word	0x000080f0


	//   ....[63]....
        /*080c*/ 	.word	0x00008100


	//   ....[64]....
        /*0810*/ 	.word	0x00008110


	//   ....[65]....
        /*0814*/ 	.word	0x00008140


	//   ....[66]....
        /*0818*/ 	.word	0x00008160


	//   ....[67]....
        /*081c*/ 	.word	0x00008180


	//   ....[68]....
        /*0820*/ 	.word	0x00008190


	//   ....[69]....
        /*0824*/ 	.word	0x000096e0


	//   ....[70]....
        /*0828*/ 	.word	0x000096f0


	//   ....[71]....
        /*082c*/ 	.word	0x00009700


	//   ....[72]....
        /*0830*/ 	.word	0x00009710


	//   ....[73]....
        /*0834*/ 	.word	0x00009720


	//   ....[74]....
        /*0838*/ 	.word	0x00009730


	//   ....[75]....
        /*083c*/ 	.word	0x00009740


	//   ....[76]....
        /*0840*/ 	.word	0x00009760


	//   ....[77]....
        /*0844*/ 	.word	0x00009b60


	//   ....[78]....
        /*0848*/ 	.word	0x00009b80


	//   ....[79]....
        /*084c*/ 	.word	0x00009ce0


	//   ....[80]....
        /*0850*/ 	.word	0x00009cf0


	//   ....[81]....
        /*0854*/ 	.word	0x00009e50


	//   ....[82]....
        /*0858*/ 	.word	0x00009e70


	//   ....[83]....
        /*085c*/ 	.word	0x00009fd0


	//   ....[84]....
        /*0860*/ 	.word	0x00009fe0


	//   ....[85]....
        /*0864*/ 	.word	0x0000a330


	//   ....[86]....
        /*0868*/ 	.word	0x0000a350


	//   ....[87]....
        /*086c*/ 	.word	0x0000a7e0


	//   ....[88]....
        /*0870*/ 	.word	0x0000a7f0


	//   ....[89]....
        /*0874*/ 	.word	0x0000ac80


	//   ....[90]....
        /*0878*/ 	.word	0x0000aca0


	//   ....[91]....
        /*087c*/ 	.word	0x0000b130


	//   ....[92]....
        /*0880*/ 	.word	0x0000b140


	//   ....[93]....
        /*0884*/ 	.word	0x0000bce0


	//   ....[94]....
        /*0888*/ 	.word	0x0000bd00


	//   ....[95]....
        /*088c*/ 	.word	0x0000be70


	//   ....[96]....
        /*0890*/ 	.word	0x0000be80


	//   ....[97]....
        /*0894*/ 	.word	0x0000bfe0


	//   ....[98]....
        /*0898*/ 	.word	0x0000c000


	//   ....[99]....
        /*089c*/ 	.word	0x0000c160


	//   ....[100]....
        /*08a0*/ 	.word	0x0000c170


	//   ....[101]....
        /*08a4*/ 	.word	0x0000c370


	//   ....[102]....
        /*08a8*/ 	.word	0x0000c390


	//   ....[103]....
        /*08ac*/ 	.word	0x0000c4b0


	//   ....[104]....
        /*08b0*/ 	.word	0x0000c4f0


	//   ....[105]....
        /*08b4*/ 	.word	0x0000c520


	//   ....[106]....
        /*08b8*/ 	.word	0x0000c550


	//   ....[107]....
        /*08bc*/ 	.word	0x0000c580


	//   ....[108]....
        /*08c0*/ 	.word	0x0000c5b0


	//   ....[109]....
        /*08c4*/ 	.word	0x0000c700


	//   ....[110]....
        /*08c8*/ 	.word	0x0000c740


	//   ....[111]....
        /*08cc*/ 	.word	0x0000c770


	//   ....[112]....
        /*08d0*/ 	.word	0x0000c7a0


	//   ....[113]....
        /*08d4*/ 	.word	0x0000c7d0


	//   ....[114]....
        /*08d8*/ 	.word	0x0000c800


	//   ....[115]....
        /*08dc*/ 	.word	0x0000c890


	//   ....[116]....
        /*08e0*/ 	.word	0x0000c8c0


	//   ....[117]....
        /*08e4*/ 	.word	0x0000c8d0


	//   ....[118]....
        /*08e8*/ 	.word	0x0000c930


	//   ....[119]....
        /*08ec*/ 	.word	0x0000ce60


	//   ....[120]....
        /*08f0*/ 	.word	0x0000cec0


	//   ....[121]....
        /*08f4*/ 	.word	0x0000cf10


	//   ....[122]....
        /*08f8*/ 	.word	0x0000cf60


	//   ....[123]....
        /*08fc*/ 	.word	0x0000cfb0


	//   ....[124]....
        /*0900*/ 	.word	0x0000d020


	//   ....[125]....
        /*0904*/ 	.word	0x0000d070


	//   ....[126]....
        /*0908*/ 	.word	0x0000d0d0


	//   ....[127]....
        /*090c*/ 	.word	0x0000d140


	//   ....[128]....
        /*0910*/ 	.word	0x0000d1a0


	//   ....[129]....
        /*0914*/ 	.word	0x0000d210


	//   ....[130]....
        /*0918*/ 	.word	0x0000d280


	//   ....[131]....
        /*091c*/ 	.word	0x0000d2f0


	//   ....[132]....
        /*0920*/ 	.word	0x0000d350


	//   ....[133]....
        /*0924*/ 	.word	0x0000d3c0


	//   ....[134]....
        /*0928*/ 	.word	0x0000d430


	//   ....[135]....
        /*092c*/ 	.word	0x0000d4a0


	//   ....[136]....
        /*0930*/ 	.word	0x0000d500


	//   ....[137]....
        /*0934*/ 	.word	0x0000d570


	//   ....[138]....
        /*0938*/ 	.word	0x0000d5d0


	//   ....[139]....
        /*093c*/ 	.word	0x0000d640


	//   ....[140]....
        /*0940*/ 	.word	0x0000d6b0


	//   ....[141]....
        /*0944*/ 	.word	0x0000d720


	//   ....[142]....
        /*0948*/ 	.word	0x0000d780


	//   ....[143]....
        /*094c*/ 	.word	0x0000d7e0


	//   ....[144]....
        /*0950*/ 	.word	0x0000d840


	//   ....[145]....
        /*0954*/ 	.word	0x0000d890


	//   ....[146]....
        /*0958*/ 	.word	0x0000d8e0


	//   ....[147]....
        /*095c*/ 	.word	0x0000d930


	//   ....[148]....
        /*0960*/ 	.word	0x0000d980


	//   ....[149]....
        /*0964*/ 	.word	0x0000d9d0


	//   ....[150]....
        /*0968*/ 	.word	0x0000da20


	//   ....[151]....
        /*096c*/ 	.word	0x0000da90


	//   ....[152]....
        /*0970*/ 	.word	0x0000db00


	//   ....[153]....
        /*0974*/ 	.word	0x0000db60


	//   ....[154]....
        /*0978*/ 	.word	0x0000dbd0


	//   ....[155]....
        /*097c*/ 	.word	0x0000dc40


	//   ....[156]....
        /*0980*/ 	.word	0x0000dcb0


	//   ....[157]....
        /*0984*/ 	.word	0x0000dd10


	//   ....[158]....
        /*0988*/ 	.word	0x0000dd60


	//   ....[159]....
        /*098c*/ 	.word	0x0000ddc0


	//   ....[160]....
        /*0990*/ 	.word	0x0000de10


	//   ....[161]....
        /*0994*/ 	.word	0x0000de50


	//   ....[162]....
        /*0998*/ 	.word	0x0000dea0


	//   ....[163]....
        /*099c*/ 	.word	0x0000dee0


	//   ....[164]....
        /*09a0*/ 	.word	0x0000df30


	//   ....[165]....
        /*09a4*/ 	.word	0x0000df70


	//   ....[166]....
        /*09a8*/ 	.word	0x0000dfd0


	//   ....[167]....
        /*09ac*/ 	.word	0x0000e010


	//   ....[168]....
        /*09b0*/ 	.word	0x0000e060


	//   ....[169]....
        /*09b4*/ 	.word	0x0000e0b0


	//   ....[170]....
        /*09b8*/ 	.word	0x0000e100


	//   ....[171]....
        /*09bc*/ 	.word	0x0000e150


	//   ....[172]....
        /*09c0*/ 	.word	0x0000e1a0


	//   ....[173]....
        /*09c4*/ 	.word	0x0000e1f0


	//   ....[174]....
        /*09c8*/ 	.word	0x0000e260


	//   ....[175]....
        /*09cc*/ 	.word	0x0000e2d0


	//   ....[176]....
        /*09d0*/ 	.word	0x0000e340


	//   ....[177]....
        /*09d4*/ 	.word	0x0000e3a0


	//   ....[178]....
        /*09d8*/ 	.word	0x0000e410


	//   ....[179]....
        /*09dc*/ 	.word	0x0000e480


	//   ....[180]....
        /*09e0*/ 	.word	0x0000e4f0


	//   ....[181]....
        /*09e4*/ 	.word	0x0000e550


	//   ....[182]....
        /*09e8*/ 	.word	0x0000e5c0


	//   ....[183]....
        /*09ec*/ 	.word	0x0000e630


	//   ....[184]....
        /*09f0*/ 	.word	0x0000e6a0


	//   ....[185]....
        /*09f4*/ 	.word	0x0000e700


	//   ....[186]....
        /*09f8*/ 	.word	0x0000e770


	//   ....[187]....
        /*09fc*/ 	.word	0x0000e7e0


	//   ....[188]....
        /*0a00*/ 	.word	0x0000e850


	//   ....[189]....
        /*0a04*/ 	.word	0x0000e8b0


	//   ....[190]....
        /*0a08*/ 	.word	0x0000e920


	//   ....[191]....
        /*0a0c*/ 	.word	0x0000e990


	//   ....[192]....
        /*0a10*/ 	.word	0x0000ea00


	//   ....[193]....
        /*0a14*/ 	.word	0x0000ea60


	//   ....[194]....
        /*0a18*/ 	.word	0x0000ead0


	//   ....[195]....
        /*0a1c*/ 	.word	0x0000eb40


	//   ....[196]....
        /*0a20*/ 	.word	0x0000ebb0


	//   ....[197]....
        /*0a24*/ 	.word	0x0000ec10


	//   ....[198]....
        /*0a28*/ 	.word	0x0000ec80


	//   ....[199]....
        /*0a2c*/ 	.word	0x0000ecf0


	//   ....[200]....
        /*0a30*/ 	.word	0x0000ed40


	//   ....[201]....
        /*0a34*/ 	.word	0x0000ed80


	//   ....[202]....
        /*0a38*/ 	.word	0x0000edd0


	//   ....[203]....
        /*0a3c*/ 	.word	0x0000ee20


	//   ....[204]....
        /*0a40*/ 	.word	0x0000ee70


	//   ....[205]....
        /*0a44*/ 	.word	0x0000eee0


	//   ....[206]....
        /*0a48*/ 	.word	0x0000ef30


	//   ....[207]....
        /*0a4c*/ 	.word	0x0000ef80


	//   ....[208]....
        /*0a50*/ 	.word	0x0000efd0


	//   ....[209]....
        /*0a54*/ 	.word	0x0000f020


	//   ....[210]....
        /*0a58*/ 	.word	0x0000f070


	//   ....[211]....
        /*0a5c*/ 	.word	0x0000f0e0


	//   ....[212]....
        /*0a60*/ 	.word	0x0000f130


	//   ....[213]....
        /*0a64*/ 	.word	0x0000f190


	//   ....[214]....
        /*0a68*/ 	.word	0x0000f1f0


	//   ....[215]....
        /*0a6c*/ 	.word	0x0000f260


	//----- nvinfo : EIATTR_EXIT_INSTR_OFFSETS
	.align		4
.L_432:
        /*0a70*/ 	.byte	0x04, 0x1c
        /*0a72*/ 	.short	(.L_434 - .L_433)


	//   ....[0]....
.L_433:
        /*0a74*/ 	.word	0x00000b40


	//   ....[1]....
        /*0a78*/ 	.word	0x0000ce20


	//----- nvinfo : EIATTR_MAX_THREADS
	.align		4
.L_434:
        /*0a7c*/ 	.byte	0x04, 0x05
        /*0a7e*/ 	.short	(.L_436 - .L_435)
.L_435:
        /*0a80*/ 	.word	0x00000080
        /*0a84*/ 	.word	0x00000001
        /*0a88*/ 	.word	0x00000001


	//----- nvinfo : EIATTR_CRS_STACK_SIZE
	.align		4
.L_436:
        /*0a8c*/ 	.byte	0x04, 0x1e
        /*0a8e*/ 	.short	(.L_438 - .L_437)
.L_437:
        /*0a90*/ 	.word	0x00000000
.L_438:


//--------------------- .nv.info._ZN7cutlass13device_kernelIN5flash19enable_sm80_to_sm89INS1_16FlashAttnFwdSm80INS1_25CollectiveMainloopFwdSm80ILi4ELi1ELb0EN4cute5tupleIJNS5_1CILi128EEENS7_ILi48EEENS7_ILi96EEEEEELi96ENS_6half_tEfNS_4arch4Sm80ELb0ELb0ELb0ELb1ELb1ELb1ELb1ELb1EEENS1_21CollectiveEpilogueFwdINS6_IJS8_SA_S9_EEENS6_IJNS7_ILi1EEESI_SI_EEESC_SE_Li128ELb1ELb1ELb1ELb0EEENS1_36VarlenDynamicPersistentTileSchedulerILi128ELi48ELi128ELi128ELb1ELb1ELb0ELb0ELb1ELb1EEEEEEEEEvNT_6ParamsE --------------------------
	.section	.nv.info._ZN7cutlass13device_kernelIN5flash19enable_sm80_to_sm89INS1_16FlashAttnFwdSm80INS1_25CollectiveMainloopFwdSm80ILi4ELi1ELb0EN4cute5tupleIJNS5_1CILi128EEENS7_ILi48EEENS7_ILi96EEEEEELi96ENS_6half_tEfNS_4arch4Sm80ELb0ELb0ELb0ELb1ELb1ELb1ELb1ELb1EEENS1_21CollectiveEpilogueFwdINS6_IJS8_SA_S9_EEENS6_IJNS7_ILi1EEESI_SI_EEESC_SE_Li128ELb1ELb1ELb1ELb0EEENS1_36VarlenDynamicPersistentTileSchedulerILi128ELi48ELi128ELi128ELb1ELb1ELb0ELb0ELb1ELb1EEEEEEEEEvNT_6ParamsE,"",@"SHT_CUDA_INFO"
	.sectionflags	@""
	.align	4


	//----- nvinfo : EIATTR_CUDA_API_VERSION
	.align		4
        /*0000*/ 	.byte	0x04, 0x37
        /*0002*/ 	.short	(.L_440 - .L_439)
.L_439:
        /*0004*/ 	.word	0x00000082


	//----- nvinfo : EIATTR_SW2861232_WAR
	.align		4
.L_440:
        /*0008*/ 	.byte	0x01, 0x35
	.zero		2


	//----- nvinfo : EIATTR_PARAM_CBANK
	.align		4
        /*000c*/ 	.byte	0x04, 0x0a
        /*000e*/ 	.short	(.L_442 - .L_441)
	.align		4
.L_441:
        /*0010*/ 	.word	index@(.nv.constant0._ZN7cutlass13device_kernelIN5flash19enable_sm80_to_sm89INS1_16FlashAttnFwdSm80INS1_25CollectiveMainloopFwdSm80ILi4ELi1ELb0EN4cute5tupleIJNS5_1CILi128EEENS7_ILi48EEENS7_ILi96EEEEEELi96ENS_6half_tEfNS_4arch4Sm80ELb0ELb0ELb0ELb1ELb1ELb1ELb1ELb1EEENS1_21CollectiveEpilogueFwdINS6_IJS8_SA_S9_EEENS6_IJNS7_ILi1EEESI_SI_EEESC_SE_Li128ELb1ELb1ELb1ELb0EEENS1_36VarlenDynamicPersistentTileSchedulerILi128ELi48ELi128ELi128ELb1ELb1ELb0ELb0ELb1ELb1EEEEEEEEEvNT_6ParamsE)
        /*0014*/ 	.short	0x0160
        /*0016*/ 	.short	0x0438


	//----- nvinfo : EIATTR_CBANK_PARAM_SIZE
	.align		4
.L_442:
        /*0018*/ 	.byte	0x03, 0x19
        /*001a*/ 	.short	0x0438


	//----- nvinfo : EIATTR_KPARAM_INFO
	.align		4
        /*001c*/ 	.byte	0x04, 0x17
        /*001e*/ 	.short	(.L_444 - .L_443)
.L_443:
        /*0020*/ 	.word	0x00000000
        /*0024*/ 	.short	0x0000
        /*0026*/ 	.short	0x0000
        /*0028*/ 	.byte	0x00, 0xf0, 0xe1, 0x10


	//----- nvinfo : EIATTR_MAXREG_COUNT
	.align		4
.L_444:
        /*002c*/ 	.byte	0x03, 0x1b
        /*002e*/ 	.short	0x00ff


	//----- nvinfo : EIATTR_NUM_BARRIERS
	.align		4
        /*0030*/ 	.byte	0x02, 0x4c
        /*0032*/ 	.byte	0x06
	.zero		1


	//----- nvinfo : EIATTR_ANNOTATIONS
	.align		4
        /*0034*/ 	.byte	0x04, 0x55
        /*0036*/ 	.short	(.L_446 - .L_445)


	//   ....[0]....
.L_445:
        /* <DEDUP_REMOVED lines=150> */


	//----- nvinfo : EIATTR_MERCURY_ISA_VERSION
	.align		4
.L_446:
        /*0980*/ 	.byte	0x03, 0x5f
        /*0982*/ 	.short	0x0000


	//----- nvinfo : EIATTR_INT_WARP_WIDE_INSTR_OFFSETS
	.align		4
        /*0984*/ 	.byte	0x04, 0x31
        /*0986*/ 	.short	(.L_448 - .L_447)


	//   ....[0]....
.L_447:
        /*0988*/ 	.word	0x00014590


	//   ....[1]....
        /*098c*/ 	.word	0x00014610


	//----- nvinfo : EIATTR_COOP_GROUP_MASK_REGIDS
	.align		4
.L_448:
        /*0990*/ 	.byte	0x04, 0x29
        /*0992*/ 	.short	(.L_450 - .L_449)


	//   ....[0]....
.L_449:
        /*0994*/ 	.word	0xffffffff


	//   ....[1]....
        /*0998*/ 	.word	0xffffffff


	//   ....[2]....
        /*099c*/ 	.word	0xffffffff


	//   ....[3]....
        /*09a0*/ 	.word	0xffffffff


	//   ....[4]....
        /*09a4*/ 	.word	0xffffffff


	//   ....[5]....
        /*09a8*/ 	.word	0xffffffff


	//   ....[6]....
        /*09ac*/ 	.word	0xffffffff


	//   ....[7]....
        /*09b0*/ 	.word	0xffffffff


	//   ....[8]....
        /*09b4*/ 	.word	0xffffffff


	//   ....[9]....
        /*09b8*/ 	.word	0xffffffff


	//   ....[10]....
        /*09bc*/ 	.word	0xffffffff


	//   ....[11]....
        /*09c0*/ 	.word	0xffffffff


	//   ....[12]....
        /*09c4*/ 	.word	0xffffffff


	//   ....[13]....
        /*09c8*/ 	.word	0xffffffff


	//   ....[14]....
        /*09cc*/ 	.word	0xffffffff


	//   ....[15]....
        /*09d0*/ 	.word	0xffffffff


	//   ....[16]....
        /*09d4*/ 	.word	0xffffffff


	//   ....[17]....
        /*09d8*/ 	.word	0xffffffff


	//   ....[18]....
        /*09dc*/ 	.word	0xffffffff


	//   ....[19]....
        /*09e0*/ 	.word	0xffffffff


	//   ....[20]....
        /*09e4*/ 	.word	0xffffffff


	//   ....[21]....
        /*09e8*/ 	.word	0xffffffff


	//   ....[22]....
        /*09ec*/ 	.word	0xffffffff


	//   ....[23]....
        /*09f0*/ 	.word	0xffffffff


	//   ....[24]....
        /*09f4*/ 	.word	0xffffffff


	//   ....[25]....
        /*09f8*/ 	.word	0xffffffff


	//   ....[26]....
        /*09fc*/ 	.word	0xffffffff


	//   ....[27]....
        /*0a00*/ 	.word	0xffffffff


	//   ....[28]....
        /*0a04*/ 	.word	0xffffffff


	//   ....[29]....
        /*0a08*/ 	.word	0xffffffff


	//   ....[30]....
        /*0a0c*/ 	.word	0xffffffff


	//   ....[31]....
        /*0a10*/ 	.word	0xffffffff


	//   ....[32]....
        /*0a14*/ 	.word	0xffffffff


	//   ....[33]....
        /*0a18*/ 	.word	0xffffffff


	//   ....[34]....
        /*0a1c*/ 	.word	0xffffffff


	//   ....[35]....
        /*0a20*/ 	.word	0xffffffff


	//   ....[36]....
        /*0a24*/ 	.word	0xffffffff


	//   ....[37]....
        /*0a28*/ 	.word	0xffffffff


	//   ....[38]....
        /*0a2c*/ 	.word	0xffffffff


	//   ....[39]....
        /*0a30*/ 	.word	0xffffffff


	//   ....[40]....
        /*0a34*/ 	.word	0xffffffff


	//   ....[41]....
        /*0a38*/ 	.word	0xffffffff


	//   ....[42]....
        /*0a3c*/ 	.word	0xffffffff


	//   ....[43]....
        /*0a40*/ 	.word	0xffffffff


	//   ....[44]....
        /*0a44*/ 	.word	0xffffffff


	//   ....[45]....
        /*0a48*/ 	.word	0xffffffff


	//   ....[46]....
        /*0a4c*/ 	.word	0xffffffff


	//   ....[47]....
        /*0a50*/ 	.word	0xffffffff


	//   ....[48]....
        /*0a54*/ 	.word	0xffffffff


	//   ....[49]....
        /*0a58*/ 	.word	0xffffffff


	//   ....[50]....
        /*0a5c*/ 	.word	0xffffffff


	//   ....[51]....
        /*0a60*/ 	.word	0xffffffff


	//   ....[52]....
        /*0a64*/ 	.word	0xffffffff


	//   ....[53]....
        /*0a68*/ 	.word	0xffffffff


	//   ....[54]....
        /*0a6c*/ 	.word	0xffffffff


	//   ....[55]....
        /*0a70*/ 	.word	0xffffffff


	//   ....[56]....
        /*0a74*/ 	.word	0xffffffff


	//   ....[57]....
        /*0a78*/ 	.word	0xffffffff


	//   ....[58]....
        /*0a7c*/ 	.word	0xffffffff


	//   ....[59]....
        /*0a80*/ 	.word	0xffffffff


	//   ....[60]....
        /*0a84*/ 	.word	0xffffffff


	//   ....[61]....
        /*0a88*/ 	.word	0xffffffff


	//   ....[62]....
        /*0a8c*/ 	.word	0xffffffff


	//   ....[63]....
        /*0a90*/ 	.word	0xffffffff


	//   ....[64]....
        /*0a94*/ 	.word	0xffffffff


	//   ....[65]....
        /*0a98*/ 	.word	0xffffffff


	//   ....[66]....
        /*0a9c*/ 	.word	0xffffffff


	//   ....[67]....
        /*0aa0*/ 	.word	0xffffffff


	//   ....[68]....
        /*0aa4*/ 	.word	0xffffffff


	//   ....[69]....
        /*0aa8*/ 	.word	0xffffffff


	//   ....[70]....
        /*0aac*/ 	.word	0xffffffff


	//   ....[71]....
        /*0ab0*/ 	.word	0xffffffff


	//   ....[72]....
        /*0ab4*/ 	.word	0xffffffff


	//   ....[73]....
        /*0ab8*/ 	.word	0xffffffff


	//   ....[74]....
        /*0abc*/ 	.word	0xffffffff


	//   ....[75]....
        /*0ac0*/ 	.word	0xffffffff


	//   ....[76]....
        /*0ac4*/ 	.word	0xffffffff


	//   ....[77]....
        /*0ac8*/ 	.word	0xffffffff


	//   ....[78]....
        /*0acc*/ 	.word	0xffffffff


	//   ....[79]....
        /*0ad0*/ 	.word	0xffffffff


	//   ....[80]....
        /*0ad4*/ 	.word	0xffffffff


	//   ....[81]....
        /*0ad8*/ 	.word	0xffffffff


	//   ....[82]....
        /*0adc*/ 	.word	0xffffffff


	//   ....[83]....
        /*0ae0*/ 	.word	0xffffffff


	//   ....[84]....
        /*0ae4*/ 	.word	0xffffffff


	//   ....[85]....
        /*0ae8*/ 	.word	0xffffffff


	//   ....[86]....
        /*0aec*/ 	.word	0xffffffff


	//   ....[87]....
        /*0af0*/ 	.word	0xffffffff


	//   ....[88]....
        /*0af4*/ 	.word	0xffffffff


	//   ....[89]....
        /*0af8*/ 	.word	0xffffffff


	//   ....[90]....
        /*0afc*/ 	.word	0xffffffff


	//   ....[91]....
        /*0b00*/ 	.word	0xffffffff


	//   ....[92]....
        /*0b04*/ 	.word	0xffffffff


	//   ....[93]....
        /*0b08*/ 	.word	0xffffffff


	//   ....[94]....
        /*0b0c*/ 	.word	0xffffffff


	//   ....[95]....
        /*0b10*/ 	.word	0xffffffff


	//   ....[96]....
        /*0b14*/ 	.word	0xffffffff


	//   ....[97]....
        /*0b18*/ 	.word	0xffffffff


	//   ....[98]....
        /*0b1c*/ 	.word	0xffffffff


	//   ....[99]....
        /*0b20*/ 	.word	0xffffffff


	//   ....[100]....
        /*0b24*/ 	.word	0xffffffff


	//   ....[101]....
        /*0b28*/ 	.word	0xffffffff


	//   ....[102]....
        /*0b2c*/ 	.word	0xffffffff


	//   ....[103]....
        /*0b30*/ 	.word	0xffffffff


	//   ....[104]....
        /*0b34*/ 	.word	0xffffffff


	//   ....[105]....
        /*0b38*/ 	.word	0xffffffff


	//   ....[106]....
        /*0b3c*/ 	.word	0xffffffff


	//   ....[107]....
        /*0b40*/ 	.word	0xffffffff


	//   ....[108]....
        /*0b44*/ 	.word	0xffffffff


	//   ....[109]....
        /*0b48*/ 	.word	0xffffffff


	//   ....[110]....
        /*0b4c*/ 	.word	0xffffffff


	//   ....[111]....
        /*0b50*/ 	.word	0xffffffff


	//   ....[112]....
        /*0b54*/ 	.word	0xffffffff


	//   ....[113]....
        /*0b58*/ 	.word	0xffffffff


	//   ....[114]....
        /*0b5c*/ 	.word	0xffffffff


	//   ....[115]....
        /*0b60*/ 	.word	0xffffffff


	//   ....[116]....
        /*0b64*/ 	.word	0xffffffff


	//   ....[117]....
        /*0b68*/ 	.word	0xffffffff


	//   ....[118]....
        /*0b6c*/ 	.word	0xffffffff


	//   ....[119]....
        /*0b70*/ 	.word	0xffffffff


	//   ....[120]....
        /*0b74*/ 	.word	0xffffffff


	//   ....[121]....
        /*0b78*/ 	.word	0xffffffff


	//   ....[122]....
        /*0b7c*/ 	.word	0xffffffff


	//   ....[123]....
        /*0b80*/ 	.word	0xffffffff


	//   ....[124]....
        /*0b84*/ 	.word	0xffffffff


	//   ....[125]....
        /*0b88*/ 	.word	0xffffffff


	//   ....[126]....
        /*0b8c*/ 	.word	0xffffffff


	//   ....[127]....
        /*0b90*/ 	.word	0xffffffff


	//   ....[128]....
        /*0b94*/ 	.word	0xffffffff


	//   ....[129]....
        /*0b98*/ 	.word	0xffffffff


	//   ....[130]....
        /*0b9c*/ 	.word	0xffffffff


	//   ....[131]....
        /*0ba0*/ 	.word	0xffffffff


	//   ....[132]....
        /*0ba4*/ 	.word	0xffffffff


	//   ....[133]....
        /*0ba8*/ 	.word	0xffffffff


	//   ....[134]....
        /*0bac*/ 	.word	0xffffffff


	//   ....[135]....
        /*0bb0*/ 	.word	0xffffffff


	//   ....[136]....
        /*0bb4*/ 	.word	0xffffffff


	//   ....[137]....
        /*0bb8*/ 	.word	0xffffffff


	//   ....[138]....
        /*0bbc*/ 	.word	0xffffffff


	//   ....[139]....
        /*0bc0*/ 	.word	0xffffffff


	//   ....[140]....
        /*0bc4*/ 	.word	0xffffffff


	//   ....[141]....
        /*0bc8*/ 	.word	0xffffffff


	//   ....[142]....
        /*0bcc*/ 	.word	0xffffffff


	//   ....[143]....
        /*0bd0*/ 	.word	0xffffffff


	//   ....[144]....
        /*0bd4*/ 	.word	0xffffffff


	//   ....[145]....
        /*0bd8*/ 	.word	0xffffffff


	//   ....[146]....
        /*0bdc*/ 	.word	0xffffffff


	//   ....[147]....
        /*0be0*/ 	.word	0xffffffff


	//   ....[148]....
        /*0be4*/ 	.word	0xffffffff


	//   ....[149]....
        /*0be8*/ 	.word	0xffffffff


	//   ....[150]....
        /*0bec*/ 	.word	0xffffffff


	//   ....[151]....
        /*0bf0*/ 	.word	0xffffffff


	//   ....[152]....
        /*0bf4*/ 	.word	0xffffffff


	//   ....[153]....
        /*0bf8*/ 	.word	0xffffffff


	//   ....[154]....
        /*0bfc*/ 	.word	0xffffffff


	//   ....[155]....
        /*0c00*/ 	.word	0xffffffff


	//   ....[156]....
        /*0c04*/ 	.word	0xffffffff


	//   ....[157]....
        /*0c08*/ 	.word	0xffffffff


	//   ....[158]....
        /*0c0c*/ 	.word	0xffffffff


	//   ....[159]....
        /*0c10*/ 	.word	0xffffffff


	//   ....[160]....
        /*0c14*/ 	.word	0xffffffff


	//   ....[161]....
        /*0c18*/ 	.word	0xffffffff


	//   ....[162]....
        /*0c1c*/ 	.word	0xffffffff


	//   ....[163]....
        /*0c20*/ 	.word	0xffffffff


	//   ....[164]....
        /*0c24*/ 	.word	0xffffffff


	//   ....[165]....
        /*0c28*/ 	.word	0xffffffff


	//   ....[166]....
        /*0c2c*/ 	.word	0xffffffff


	//   ....[167]....
        /*0c30*/ 	.word	0xffffffff


	//   ....[168]....
        /*0c34*/ 	.word	0xffffffff


	//   ....[169]....
        /*0c38*/ 	.word	0xffffffff


	//   ....[170]....
        /*0c3c*/ 	.word	0xffffffff


	//   ....[171]....
        /*0c40*/ 	.word	0xffffffff


	//   ....[172]....
        /*0c44*/ 	.word	0xffffffff


	//   ....[173]....
        /*0c48*/ 	.word	0xffffffff


	//   ....[174]....
        /*0c4c*/ 	.word	0xffffffff


	//   ....[175]....
        /*0c50*/ 	.word	0xffffffff


	//   ....[176]....
        /*0c54*/ 	.word	0xffffffff


	//   ....[177]....
        /*0c58*/ 	.word	0xffffffff


	//   ....[178]....
        /*0c5c*/ 	.word	0xffffffff


	//   ....[179]....
        /*0c60*/ 	.word	0xffffffff


	//   ....[180]....
        /*0c64*/ 	.word	0xffffffff


	//   ....[181]....
        /*0c68*/ 	.word	0xffffffff


	//   ....[182]....
        /*0c6c*/ 	.word	0xffffffff


	//   ....[183]....
        /*0c70*/ 	.word	0xffffffff


	//   ....[184]....
        /*0c74*/ 	.word	0xffffffff


	//   ....[185]....
        /*0c78*/ 	.word	0xffffffff


	//   ....[186]....
        /*0c7c*/ 	.word	0xffffffff


	//   ....[187]....
        /*0c80*/ 	.word	0xffffffff


	//   ....[188]....
        /*0c84*/ 	.word	0xffffffff


	//   ....[189]....
        /*0c88*/ 	.word	0xffffffff


	//   ....[190]....
        /*0c8c*/ 	.word	0xffffffff


	//   ....[191]....
        /*0c90*/ 	.word	0xffffffff


	//   ....[192]....
        /*0c94*/ 	.word	0xffffffff


	//   ....[193]....
        /*0c98*/ 	.word	0xffffffff


	//   ....[194]....
        /*0c9c*/ 	.word	0xffffffff


	//   ....[195]....
        /*0ca0*/ 	.word	0xffffffff


	//   ....[196]....
        /*0ca4*/ 	.word	0xffffffff


	//   ....[197]....
        /*0ca8*/ 	.word	0xffffffff


	//   ....[198]....
        /*0cac*/ 	.word	0xffffffff


	//   ....[199]....
        /*0cb0*/ 	.word	0xffffffff


	//   ....[200]....
        /*0cb4*/ 	.word	0xffffffff


	//   ....[201]....
        /*0cb8*/ 	.word	0xffffffff


	//   ....[202]....
        /*0cbc*/ 	.word	0xffffffff


	//   ....[203]....
        /*0cc0*/ 	.word	0xffffffff


	//   ....[204]....
        /*0cc4*/ 	.word	0xffffffff


	//   ....[205]....
        /*0cc8*/ 	.word	0xffffffff


	//   ....[206]....
        /*0ccc*/ 	.word	0xffffffff


	//   ....[207]....
        /*0cd0*/ 	.word	0xffffffff


	//   ....[208]....
        /*0cd4*/ 	.word	0xffffffff


	//   ....[209]....
        /*0cd8*/ 	.word	0xffffffff


	//   ....[210]....
        /*0cdc*/ 	.word	0xffffffff


	//   ....[211]....
        /*0ce0*/ 	.word	0xffffffff


	//   ....[212]....
        /*0ce4*/ 	.word	0xffffffff


	//   ....[213]....
        /*0ce8*/ 	.word	0xffffffff


	//   ....[214]....
        /*0cec*/ 	.word	0xffffffff


	//   ....[215]....
        /*0cf0*/ 	.word	0xffffffff


	//   ....[216]....
        /*0cf4*/ 	.word	0xffffffff


	//   ....[217]....
        /*0cf8*/ 	.word	0xffffffff


	//   ....[218]....
        /*0cfc*/ 	.word	0xffffffff


	//   ....[219]....
        /*0d00*/ 	.word	0xffffffff


	//   ....[220]....
        /*0d04*/ 	.word	0xffffffff


	//   ....[221]....
        /*0d08*/ 	.word	0xffffffff


	//   ....[222]....
        /*0d0c*/ 	.word	0xffffffff


	//   ....[223]....
        /*0d10*/ 	.word	0xffffffff


	//   ....[224]....
        /*0d14*/ 	.word	0xffffffff


	//   ....[225]....
        /*0d18*/ 	.word	0xffffffff


	//   ....[226]....
        /*0d1c*/ 	.word	0xffffffff


	//   ....[227]....
        /*0d20*/ 	.word	0xffffffff


	//   ....[228]....
        /*0d24*/ 	.word	0xffffffff


	//   ....[229]....
        /*0d28*/ 	.word	0xffffffff


	//   ....[230]....
        /*0d2c*/ 	.word	0xffffffff


	//   ....[231]....
        /*0d30*/ 	.word	0xffffffff


	//----- nvinfo : EIATTR_COOP_GROUP_INSTR_OFFSETS
	.align		4
.L_450:
        /*0d34*/ 	.byte	0x04, 0x28
        /*0d36*/ 	.short	(.L_452 - .L_451)


	//   ....[0]....
.L_451:
        /*0d38*/ 	.word	0x00000050


	//   ....[1]....
        /*0d3c*/ 	.word	0x00000200


	//   ....[2]....
        /*0d40*/ 	.word	0x00000230


	//   ....[3]....
        /*0d44*/ 	.word	0x00000260


	//   ....[4]....
        /*0d48*/ 	.word	0x00000290


	//   ....[5]....
        /*0d4c*/ 	.word	0x000002c0


	//   ....[6]....
        /*0d50*/ 	.word	0x000002f0


	//   ....[7]....
        /*0d54*/ 	.word	0x00000460


	//   ....[8]....
        /*0d58*/ 	.word	0x000004a0


	//   ....[9]....
        /*0d5c*/ 	.word	0x000004d0


	//   ....[10]....
        /*0d60*/ 	.word	0x00000500


	//   ....[11]....
        /*0d64*/ 	.word	0x00000530


	//   ....[12]....
        /*0d68*/ 	.word	0x00000560


	//   ....[13]....
        /*0d6c*/ 	.word	0x000005f0


	//   ....[14]....
        /*0d70*/ 	.word	0x00000620


	//   ....[15]....
        /*0d74*/ 	.word	0x00000640


	//   ....[16]....
        /*0d78*/ 	.word	0x000006a0


	//   ....[17]....
        /*0d7c*/ 	.word	0x00003ac0


	//   ....[18]....
        /*0d80*/ 	.word	0x00003ad0


	//   ....[19]....
        /*0d84*/ 	.word	0x00005690


	//   ....[20]....
        /*0d88*/ 	.word	0x000056a0


	//   ....[21]....
        /*0d8c*/ 	.word	0x00007010


	//   ....[22]....
        /*0d90*/ 	.word	0x00007030


	//   ....[23]....
        /*0d94*/ 	.word	0x00007650


	//   ....[24]....
        /*0d98*/ 	.word	0x00007670


	//   ....[25]....
        /*0d9c*/ 	.word	0x00008590


	//   ....[26]....
        /*0da0*/ 	.word	0x000085b0


	//   ....[27]....
        /*0da4*/ 	.word	0x000086f0


	//   ....[28]....
        /*0da8*/ 	.word	0x00008700


	//   ....[29]....
        /*0dac*/ 	.word	0x00008840


	//   ....[30]....
        /*0db0*/ 	.word	0x00008860


	//   ....[31]....
        /*0db4*/ 	.word	0x000089a0


	//   ....[32]....
        /*0db8*/ 	.word	0x000089b0


	//   ....[33]....
        /*0dbc*/ 	.word	0x00008e80


	//   ....[34]....
        /*0dc0*/ 	.word	0x00008e90


	//   ....[35]....
        /*0dc4*/ 	.word	0x00008ea0


	//   ....[36]....
        /*0dc8*/ 	.word	0x00008eb0


	//   ....[37]....
        /*0dcc*/ 	.word	0x000091c0


	//   ....[38]....
        /*0dd0*/ 	.word	0x00009200


	//   ....[39]....
        /*0dd4*/ 	.word	0x00009240


	//   ....[40]....
        /*0dd8*/ 	.word	0x00009280


	//   ....[41]....
        /*0ddc*/ 	.word	0x0000bc30


	//   ....[42]....
        /*0de0*/ 	.word	0x0000bc70


	//   ....[43]....
        /*0de4*/ 	.word	0x0000bcb0


	//   ....[44]....
        /*0de8*/ 	.word	0x0000bcf0


	//   ....[45]....
        /*0dec*/ 	.word	0x0000e9c0


	//   ....[46]....
        /*0df0*/ 	.word	0x0000e9e0


	//   ....[47]....
        /*0df4*/ 	.word	0x0000eba0


	//   ....[48]....
        /*0df8*/ 	.word	0x0000ebb0


	//   ....[49]....
        /*0dfc*/ 	.word	0x0000f5b0


	//   ....[50]....
        /*0e00*/ 	.word	0x0000f5d0


	//   ....[51]....
        /*0e04*/ 	.word	0x0000f700


	//   ....[52]....
        /*0e08*/ 	.word	0x0000f710


	//   ....[53]....
        /*0e0c*/ 	.word	0x0000fed0


	//   ....[54]....
        /*0e10*/ 	.word	0x0000ff00


	//   ....[55]....
        /*0e14*/ 	.word	0x0000ff10


	//   ....[56]....
        /*0e18*/ 	.word	0x0000ff20


	//   ....[57]....
        /*0e1c*/ 	.word	0x0000ff30


	//   ....[58]....
        /*0e20*/ 	.word	0x0000ff60


	//   ....[59]....
        /*0e24*/ 	.word	0x0000ff80


	//   ....[60]....
        /*0e28*/ 	.word	0x0000ffa0


	//   ....[61]....
        /*0e2c*/ 	.word	0x00011300


	//   ....[62]....
        /*0e30*/ 	.word	0x00011310


	//   ....[63]....
        /*0e34*/ 	.word	0x00011420


	//   ....[64]....
        /*0e38*/ 	.word	0x00011430


	//   ....[65]....
        /*0e3c*/ 	.word	0x00011e00


	//   ....[66]....
        /*0e40*/ 	.word	0x00011e20


	//   ....[67]....
        /*0e44*/ 	.word	0x00011f10


	//   ....[68]....
        /*0e48*/ 	.word	0x00011f20


	//   ....[69]....
        /*0e4c*/ 	.word	0x00012320


	//   ....[70]....
        /*0e50*/ 	.word	0x00012350


	//   ....[71]....
        /*0e54*/ 	.word	0x00012370


	//   ....[72]....
        /*0e58*/ 	.word	0x00012390


	//   ....[73]....
        /*0e5c*/ 	.word	0x000123b0


	//   ....[74]....
        /*0e60*/ 	.word	0x000123d0


	//   ....[75]....
        /*0e64*/ 	.word	0x000123f0


	//   ....[76]....
        /*0e68*/ 	.word	0x00012410


	//   ....[77]....
        /*0e6c*/ 	.word	0x00013be0


	//   ....[78]....
        /*0e70*/ 	.word	0x00013bf0


	//   ....[79]....
        /*0e74*/ 	.word	0x00013c00


	//   ....[80]....
        /*0e78*/ 	.word	0x00013c10


	//   ....[81]....
        /*0e7c*/ 	.word	0x00013c40


	//   ....[82]....
        /*0e80*/ 	.word	0x00013c60


	//   ....[83]....
        /*0e84*/ 	.word	0x00013c80


	//   ....[84]....
        /*0e88*/ 	.word	0x00013c90


	//   ....[85]....
        /*0e8c*/ 	.word	0x00015270


	//   ....[86]....
        /*0e90*/ 	.word	0x00015280


	//   ....[87]....
        /*0e94*/ 	.word	0x000152a0


	//   ....[88]....
        /*0e98*/ 	.word	0x000152b0


	//   ....[89]....
        /*0e9c*/ 	.word	0x000152c0


	//   ....[90]....
        /*0ea0*/ 	.word	0x000152d0


	//   ....[91]....
        /*0ea4*/ 	.word	0x000152f0


	//   ....[92]....
        /*0ea8*/ 	.word	0x00015300


	//   ....[93]....
        /*0eac*/ 	.word	0x00015770


	//   ....[94]....
        /*0eb0*/ 	.word	0x00015790


	//   ....[95]....
        /*0eb4*/ 	.word	0x000158b0


	//   ....[96]....
        /*0eb8*/ 	.word	0x000158c0


	//   ....[97]....
        /*0ebc*/ 	.word	0x000159f0


	//   ....[98]....
        /*0ec0*/ 	.word	0x00015a10


	//   ....[99]....
        /*0ec4*/ 	.word	0x00015b40


	//   ....[100]....
        /*0ec8*/ 	.word	0x00015b50


	//   ....[101]....
        /*0ecc*/ 	.word	0x00015e70


	//   ....[102]....
        /*0ed0*/ 	.word	0x00015e90


	//   ....[103]....
        /*0ed4*/ 	.word	0x00016360


	//   ....[104]....
        /*0ed8*/ 	.word	0x00016370


	//   ....[105]....
        /*0edc*/ 	.word	0x00016840


	//   ....[106]....
        /*0ee0*/ 	.word	0x00016860


	//   ....[107]....
        /*0ee4*/ 	.word	0x00016d40


	//   ....[108]....
        /*0ee8*/ 	.word	0x00016d50


	//   ....[109]....
        /*0eec*/ 	.word	0x00017a30


	//   ....[110]....
        /*0ef0*/ 	.word	0x00017a50


	//   ....[111]....
        /*0ef4*/ 	.word	0x00017b80


	//   ....[112]....
        /*0ef8*/ 	.word	0x00017b90


	//   ....[113]....
        /*0efc*/ 	.word	0x00017cc0


	//   ....[114]....
        /*0f00*/ 	.word	0x00017ce0


	//   ....[115]....
        /*0f04*/ 	.word	0x00017e10


	//   ....[116]....
        /*0f08*/ 	.word	0x00017e20


	//   ....[117]....
        /*0f0c*/ 	.word	0x00018010


	//   ....[118]....
        /*0f10*/ 	.word	0x00018030


	//   ....[119]....
        /*0f14*/ 	.word	0x00018160


	//   ....[120]....
        /*0f18*/ 	.word	0x000181a0


	//   ....[121]....
        /*0f1c*/ 	.word	0x000181d0


	//   ....[122]....
        /*0f20*/ 	.word	0x00018200


	//   ....[123]....
        /*0f24*/ 	.word	0x00018230


	//   ....[124]....
        /*0f28*/ 	.word	0x00018260


	//   ....[125]....
        /*0f2c*/ 	.word	0x000183d0


	//   ....[126]....
        /*0f30*/ 	.word	0x00018410


	//   ....[127]....
        /*0f34*/ 	.word	0x00018440


	//   ....[128]....
        /*0f38*/ 	.word	0x00018470


	//   ....[129]....
        /*0f3c*/ 	.word	0x000184a0


	//   ....[130]....
        /*0f40*/ 	.word	0x000184d0


	//   ....[131]....
        /*0f44*/ 	.word	0x00018560


	//   ....[132]....
        /*0f48*/ 	.word	0x00018590


	//   ....[133]....
        /*0f4c*/ 	.word	0x000185a0


	//   ....[134]....
        /*0f50*/ 	.word	0x00018600


	//   ....[135]....
        /*0f54*/ 	.word	0x00018be0


	//   ....[136]....
        /*0f58*/ 	.word	0x00018c40


	//   ....[137]....
        /*0f5c*/ 	.word	0x00018c90


	//   ....[138]....
        /*0f60*/ 	.word	0x00018ce0


	//   ....[139]....
        /*0f64*/ 	.word	0x00018d30


	//   ....[140]....
        /*0f68*/ 	.word	0x00018da0


	//   ....[141]....
        /*0f6c*/ 	.word	0x00018df0


	//   ....[142]....
        /*0f70*/ 	.word	0x00018e50


	//   ....[143]....
        /*0f74*/ 	.word	0x00018ec0


	//   ....[144]....
        /*0f78*/ 	.word	0x00018f20


	//   ....[145]....
        /*0f7c*/ 	.word	0x00018f90


	//   ....[146]....
        /*0f80*/ 	.word	0x00019000


	//   ....[147]....
        /*0f84*/ 	.word	0x00019070


	//   ....[148]....
        /*0f88*/ 	.word	0x000190d0


	//   ....[149]....
        /*0f8c*/ 	.word	0x00019140


	//   ....[150]....
        /*0f90*/ 	.word	0x000191b0


	//   ....[151]....
        /*0f94*/ 	.word	0x00019220


	//   ....[152]....
        /*0f98*/ 	.word	0x00019280


	//   ....[153]....
        /*0f9c*/ 	.word	0x000192f0


	//   ....[154]....
        /*0fa0*/ 	.word	0x00019350


	//   ....[155]....
        /*0fa4*/ 	.word	0x000193c0


	//   ....[156]....
        /*0fa8*/ 	.word	0x00019430


	//   ....[157]....
        /*0fac*/ 	.word	0x000194a0


	//   ....[158]....
        /*0fb0*/ 	.word	0x00019500


	//   ....[159]....
        /*0fb4*/ 	.word	0x00019550


	//   ....[160]....
        /*0fb8*/ 	.word	0x00019590


	//   ....[161]....
        /*0fbc*/ 	.word	0x000195e0


	//   ....[162]....
        /*0fc0*/ 	.word	0x00019630


	//   ....[163]....
        /*0fc4*/ 	.word	0x00019680


	//   ....[164]....
        /*0fc8*/ 	.word	0x000196d0


	//   ....[165]....
        /*0fcc*/ 	.word	0x00019720


	//   ....[166]....
        /*0fd0*/ 	.word	0x00019770


	//   ....[167]....
        /*0fd4*/ 	.word	0x000197e0


	//   ....[168]....
        /*0fd8*/ 	.word	0x00019850


	//   ....[169]....
        /*0fdc*/ 	.word	0x000198b0


	//   ....[170]....
        /*0fe0*/ 	.word	0x00019920


	//   ....[171]....
        /*0fe4*/ 	.word	0x00019990


	//   ....[172]....
        /*0fe8*/ 	.word	0x00019a00


	//   ....[173]....
        /*0fec*/ 	.word	0x00019a60


	//   ....[174]....
        /*0ff0*/ 	.word	0x00019ab0


	//   ....[175]....
        /*0ff4*/ 	.word	0x00019af0


	//   ....[176]....
        /*0ff8*/ 	.word	0x00019b40


	//   ....[177]....
        /*0ffc*/ 	.word	0x00019b80


	//   ....[178]....
        /*1000*/ 	.word	0x00019bd0


	//   ....[179]....
        /*1004*/ 	.word	0x00019c10


	//   ....[180]....
        /*1008*/ 	.word	0x00019c60


	//   ....[181]....
        /*100c*/ 	.word	0x00019ca0


	//   ....[182]....
        /*1010*/ 	.word	0x00019cf0


	//   ....[183]....
        /*1014*/ 	.word	0x00019d30


	//   ....[184]....
        /*1018*/ 	.word	0x00019d80


	//   ....[185]....
        /*101c*/ 	.word	0x00019dd0


	//   ....[186]....
        /*1020*/ 	.word	0x00019e20


	//   ....[187]....
        /*1024*/ 	.word	0x00019e70


	//   ....[188]....
        /*1028*/ 	.word	0x00019ec0


	//   ....[189]....
        /*102c*/ 	.word	0x00019f00


	//   ....[190]....
        /*1030*/ 	.word	0x00019f70


	//   ....[191]....
        /*1034*/ 	.word	0x00019fe0


	//   ....[192]....
        /*1038*/ 	.word	0x0001a050


	//   ....[193]....
        /*103c*/ 	.word	0x0001a0b0


	//   ....[194]....
        /*1040*/ 	.word	0x0001a120


	//   ....[195]....
        /*1044*/ 	.word	0x0001a190


	//   ....[196]....
        /*1048*/ 	.word	0x0001a200


	//   ....[197]....
        /*104c*/ 	.word	0x0001a260


	//   ....[198]....
        /*1050*/ 	.word	0x0001a2d0


	//   ....[199]....
        /*1054*/ 	.word	0x0001a340


	//   ....[200]....
        /*1058*/ 	.word	0x0001a3b0


	//   ....[201]....
        /*105c*/ 	.word	0x0001a410


	//   ....[202]....
        /*1060*/ 	.word	0x0001a480


	//   ....[203]....
        /*1064*/ 	.word	0x0001a4f0


	//   ....[204]....
        /*1068*/ 	.word	0x0001a560


	//   ....[205]....
        /*106c*/ 	.word	0x0001a5c0


	//   ....[206]....
        /*1070*/ 	.word	0x0001a630


	//   ....[207]....
        /*1074*/ 	.word	0x0001a6a0


	//   ....[208]....
        /*1078*/ 	.word	0x0001a710


	//   ....[209]....
        /*107c*/ 	.word	0x0001a770


	//   ....[210]....
        /*1080*/ 	.word	0x0001a7e0


	//   ....[211]....
        /*1084*/ 	.word	0x0001a850


	//   ....[212]....
        /*1088*/ 	.word	0x0001a8c0


	//   ....[213]....
        /*108c*/ 	.word	0x0001a920


	//   ....[214]....
        /*1090*/ 	.word	0x0001a990


	//   ....[215]....
        /*1094*/ 	.word	0x0001aa00


	//   ....[216]....
        /*1098*/ 	.word	0x0001aa50


	//   ....[217]....
        /*109c*/ 	.word	0x0001aa90


	//   ....[218]....
        /*10a0*/ 	.word	0x0001aae0


	//   ....[219]....
        /*10a4*/ 	.word	0x0001ab30


	//   ....[220]....
        /*10a8*/ 	.word	0x0001ab80


	//   ....[221]....
        /*10ac*/ 	.word	0x0001abf0


	//   ....[222]....
        /*10b0*/ 	.word	0x0001ac40


	//   ....[223]....
        /*10b4*/ 	.word	0x0001ac90


	//   ....[224]....
        /*10b8*/ 	.word	0x0001ace0


	//   ....[225]....
        /*10bc*/ 	.word	0x0001ad30


	//   ....[226]....
        /*10c0*/ 	.word	0x0001ad80


	//   ....[227]....
        /*10c4*/ 	.word	0x0001adf0


	//   ....[228]....
        /*10c8*/ 	.word	0x0001ae40


	//   ....[229]....
        /*10cc*/ 	.word	0x0001aea0


	//   ....[230]....
        /*10d0*/ 	.word	0x0001af00


	//   ....[231]....
        /*10d4*/ 	.word	0x0001af70


	//----- nvinfo : EIATTR_EXIT_INSTR_OFFSETS
	.align		4
.L_452:
        /*10d8*/ 	.byte	0x04, 0x1c
        /*10da*/ 	.short	(.L_454 - .L_453)


	//   ....[0]....
.L_453:
        /*10dc*/ 	.word	0x00000c10


	//   ....[1]....
        /*10e0*/ 	.word	0x00018ba0


	//----- nvinfo : EIATTR_MAX_THREADS
	.align		4
.L_454:
        /*10e4*/ 	.byte	0x04, 0x05
        /*10e6*/ 	.short	(.L_456 - .L_455)
.L_455:
        /*10e8*/ 	.word	0x00000080
        /*10ec*/ 	.word	0x00000001
        /*10f0*/ 	.word	0x00000001


	//----- nvinfo : EIATTR_CRS_STACK_SIZE
	.align		4
.L_456:
        /*10f4*/ 	.byte	0x04, 0x1e
        /*10f6*/ 	.short	(.L_458 - .L_457)
.L_457:
        /*10f8*/ 	.word	0x00000000
.L_458:


//--------------------- .nv.info._ZN7cutlass13device_kernelIN5flash19enable_sm80_to_sm89INS1_16FlashAttnFwdSm80INS1_25CollectiveMainloopFwdSm80ILi4ELi1ELb0EN4cute5tupleIJNS5_1CILi128EEENS7_ILi48EEENS7_ILi96EEEEEELi96ENS_6half_tEfNS_4arch4Sm80ELb0ELb1ELb0ELb0ELb1ELb0ELb1ELb1EEENS1_21CollectiveEpilogueFwdINS6_IJS8_SA_S9_EEENS6_IJNS7_ILi1EEESI_SI_EEESC_SE_Li128ELb0ELb1ELb1ELb0EEENS1_19SingleTileSchedulerILb0ELb1ELb1ELi128EEEEEEEEEvNT_6ParamsE --------------------------
	.section	.nv.info._ZN7cutlass13device_kernelIN5flash19enable_sm80_to_sm89INS1_16FlashAttnFwdSm80INS1_25CollectiveMainloopFwdSm80ILi4ELi1ELb0EN4cute5tupleIJNS5_1CILi128EEENS7_ILi48EEENS7_ILi96EEEEEELi96ENS_6half_tEfNS_4arch4Sm80ELb0ELb1ELb0ELb0ELb1ELb0ELb1ELb1EEENS1_21CollectiveEpilogueFwdINS6_IJS8_SA_S9_EEENS6_IJNS7_ILi1EEESI_SI_EEESC_SE_Li128ELb0ELb1ELb1ELb0EEENS1_19SingleTileSchedulerILb0ELb1ELb1ELi128EEEEEEEEEvNT_6ParamsE,"",@"SHT_CUDA_INFO"
	.sectionflags	@""
	.align	4


	//----- nvinfo : EIATTR_CUDA_API_VERSION
	.align		4
        /*0000*/ 	.byte	0x04, 0x37
        /*0002*/ 	.short	(.L_460 - .L_459)
.L_459:
        /*0004*/ 	.word	0x00000082


	//----- nvinfo : EIATTR_SW2861232_WAR
	.align		4
.L_460:
        /*0008*/ 	.byte	0x01, 0x35
	.zero		2


	//----- nvinfo : EIATTR_PARAM_CBANK
	.align		4
        /*000c*/ 	.byte	0x04, 0x0a
        /*000e*/ 	.short	(.L_462 - .L_461)
	.align		4
.L_461:
        /*0010*/ 	.word	index@(.nv.constant0._ZN7cutlass13device_kernelIN5flash19enable_sm80_to_sm89INS1_16FlashAttnFwdSm80INS1_25CollectiveMainloopFwdSm80ILi4ELi1ELb0EN4cute5tupleIJNS5_1CILi128EEENS7_ILi48EEENS7_ILi96EEEEEELi96ENS_6half_tEfNS_4arch4Sm80ELb0ELb1ELb0ELb0ELb1ELb0ELb1ELb1EEENS1_21CollectiveEpilogueFwdINS6_IJS8_SA_S9_EEENS6_IJNS7_ILi1EEESI_SI_EEESC_SE_Li128ELb0ELb1ELb1ELb0EEENS1_19SingleTileSchedulerILb0ELb1ELb1ELi128EEEEEEEEEvNT_6ParamsE)
        /*0014*/ 	.short	0x0160
        /*0016*/ 	.short	0x0418


	//----- nvinfo : EIATTR_CBANK_PARAM_SIZE
	.align		4
.L_462:
        /*0018*/ 	.byte	0x03, 0x19
        /*001a*/ 	.short	0x0418


	//----- nvinfo : EIATTR_KPARAM_INFO
	.align		4
        /*001c*/ 	.byte	0x04, 0x17
        /*001e*/ 	.short	(.L_464 - .L_463)
.L_463:
        /*0020*/ 	.word	0x00000000
        /*0024*/ 	.short	0x0000
        /*0026*/ 	.short	0x0000
        /*0028*/ 	.byte	0x00, 0xf0, 0x61, 0x10


	//----- nvinfo : EIATTR_MAXREG_COUNT
	.align		4
.L_464:
        /*002c*/ 	.byte	0x03, 0x1b
        /*002e*/ 	.short	0x00ff


	//----- nvinfo : EIATTR_NUM_BARRIERS
	.align		4
        /*0030*/ 	.byte	0x02, 0x4c
        /*0032*/ 	.byte	0x02
	.zero		1


	//----- nvinfo : EIATTR_MERCURY_ISA_VERSION
	.align		4
        /*0034*/ 	.byte	0x03, 0x5f
        /*0036*/ 	.short	0x0000


	//----- nvinfo : EIATTR_COOP_GROUP_MASK_REGIDS
	.align		4
        /*0038*/ 	.byte	0x04, 0x29
        /*003a*/ 	.short	(.L_466 - .L_465)


	//   ....[0]....
.L_465:
        /*003c*/ 	.word	0xffffffff


	//   ....[1]....
        /*0040*/ 	.word	0xffffffff


	//   ....[2]....
        /*0044*/ 	.word	0xffffffff


	//   ....[3]....
        /*0048*/ 	.word	0xffffffff


	//   ....[4]....
        /*004c*/ 	.word	0xffffffff


	//   ....[5]....
        /*0050*/ 	.word	0xffffffff


	//   ....[6]....
        /*0054*/ 	.word	0xffffffff


	//   ....[7]....
        /*0058*/ 	.word	0xffffffff


	//   ....[8]....
        /*005c*/ 	.word	0xffffffff


	//   ....[9]....
        /*0060*/ 	.word	0xffffffff


	//   ....[10]....
        /*0064*/ 	.word	0xffffffff


	//   ....[11]....
        /*0068*/ 	.word	0xffffffff


	//   ....[12]....
        /*006c*/ 	.word	0xffffffff


	//   ....[13]....
        /*0070*/ 	.word	0xffffffff


	//   ....[14]....
        /*0074*/ 	.word	0xffffffff


	//   ....[15]....
        /*0078*/ 	.word	0xffffffff


	//   ....[16]....
        /*007c*/ 	.word	0xffffffff


	//   ....[17]....
        /*0080*/ 	.word	0xffffffff


	//   ....[18]....
        /*0084*/ 	.word	0xffffffff


	//   ....[19]....
        /*0088*/ 	.word	0xffffffff


	//   ....[20]....
        /*008c*/ 	.word	0xffffffff


	//   ....[21]....
        /*0090*/ 	.word	0xffffffff


	//   ....[22]....
        /*0094*/ 	.word	0xffffffff


	//   ....[23]....
        /*0098*/ 	.word	0xffffffff


	//   ....[24]....
        /*009c*/ 	.word	0xffffffff


	//   ....[25]....
        /*00a0*/ 	.word	0xffffffff


	//   ....[26]....
        /*00a4*/ 	.word	0xffffffff


	//   ....[27]....
        /*00a8*/ 	.word	0xffffffff


	//   ....[28]....
        /*00ac*/ 	.word	0xffffffff


	//   ....[29]....
        /*00b0*/ 	.word	0xffffffff


	//   ....[30]....
        /*00b4*/ 	.word	0xffffffff


	//   ....[31]....
        /*00b8*/ 	.word	0xffffffff


	//   ....[32]....
        /*00bc*/ 	.word	0xffffffff


	//   ....[33]....
        /*00c0*/ 	.word	0xffffffff


	//   ....[34]....
        /*00c4*/ 	.word	0xffffffff


	//   ....[35]....
        /*00c8*/ 	.word	0xffffffff


	//   ....[36]....
        /*00cc*/ 	.word	0xffffffff


	//   ....[37]....
        /*00d0*/ 	.word	0xffffffff


	//   ....[38]....
        /*00d4*/ 	.word	0xffffffff


	//   ....[39]....
        /*00d8*/ 	.word	0xffffffff


	//   ....[40]....
        /*00dc*/ 	.word	0xffffffff


	//   ....[41]....
        /*00e0*/ 	.word	0xffffffff


	//   ....[42]....
        /*00e4*/ 	.word	0xffffffff


	//   ....[43]....
        /*00e8*/ 	.word	0xffffffff


	//   ....[44]....
        /*00ec*/ 	.word	0xffffffff


	//   ....[45]....
        /*00f0*/ 	.word	0xffffffff


	//   ....[46]....
        /*00f4*/ 	.word	0xffffffff


	//   ....[47]....
        /*00f8*/ 	.word	0xffffffff


	//   ....[48]....
        /*00fc*/ 	.word	0xffffffff


	//   ....[49]....
        /*0100*/ 	.word	0xffffffff


	//   ....[50]....
        /*0104*/ 	.word	0xffffffff


	//   ....[51]....
        /*0108*/ 	.word	0xffffffff


	//   ....[52]....
        /*010c*/ 	.word	0xffffffff


	//   ....[53]....
        /*0110*/ 	.word	0xffffffff


	//   ....[54]....
        /*0114*/ 	.word	0xffffffff


	//   ....[55]....
        /*0118*/ 	.word	0xffffffff


	//   ....[56]....
        /*011c*/ 	.word	0xffffffff


	//   ....[57]....
        /*0120*/ 	.word	0xffffffff


	//   ....[58]....
        /*0124*/ 	.word	0xffffffff


	//   ....[59]....
        /*0128*/ 	.word	0xffffffff


	//   ....[60]....
        /*012c*/ 	.word	0xffffffff


	//   ....[61]....
        /*0130*/ 	.word	0xffffffff


	//   ....[62]....
        /*0134*/ 	.word	0xffffffff


	//   ....[63]....
        /*0138*/ 	.word	0xffffffff


	//   ....[64]....
        /*013c*/ 	.word	0xffffffff


	//   ....[65]....
        /*0140*/ 	.word	0xffffffff


	//   ....[66]....
        /*0144*/ 	.word	0xffffffff


	//   ....[67]....
        /*0148*/ 	.word	0xffffffff


	//   ....[68]....
        /*014c*/ 	.word	0xffffffff


	//   ....[69]....
        /*0150*/ 	.word	0xffffffff


	//   ....[70]....
        /*0154*/ 	.word	0xffffffff


	//   ....[71]....
        /*0158*/ 	.word	0xffffffff


	//   ....[72]....
        /*015c*/ 	.word	0xffffffff


	//   ....[73]....
        /*0160*/ 	.word	0xffffffff


	//   ....[74]....
        /*0164*/ 	.word	0xffffffff


	//   ....[75]....
        /*0168*/ 	.word	0xffffffff


	//   ....[76]....
        /*016c*/ 	.word	0xffffffff


	//   ....[77]....
        /*0170*/ 	.word	0xffffffff


	//   ....[78]....
        /*0174*/ 	.word	0xffffffff


	//   ....[79]....
        /*0178*/ 	.word	0xffffffff


	//   ....[80]....
        /*017c*/ 	.word	0xffffffff


	//   ....[81]....
        /*0180*/ 	.word	0xffffffff


	//   ....[82]....
        /*0184*/ 	.word	0xffffffff


	//   ....[83]....
        /*0188*/ 	.word	0xffffffff


	//   ....[84]....
        /*018c*/ 	.word	0xffffffff


	//   ....[85]....
        /*0190*/ 	.word	0xffffffff


	//   ....[86]....
        /*0194*/ 	.word	0xffffffff


	//   ....[87]....
        /*0198*/ 	.word	0xffffffff


	//   ....[88]....
        /*019c*/ 	.word	0xffffffff


	//   ....[89]....
        /*01a0*/ 	.word	0xffffffff


	//   ....[90]....
        /*01a4*/ 	.word	0xffffffff


	//   ....[91]....
        /*01a8*/ 	.word	0xffffffff


	//   ....[92]....
        /*01ac*/ 	.word	0xffffffff


	//   ....[93]....
        /*01b0*/ 	.word	0xffffffff


	//   ....[94]....
        /*01b4*/ 	.word	0xffffffff


	//   ....[95]....
        /*01b8*/ 	.word	0xffffffff


	//   ....[96]....
        /*01bc*/ 	.word	0xffffffff


	//   ....[97]....
        /*01c0*/ 	.word	0xffffffff


	//   ....[98]....
        /*01c4*/ 	.word	0xffffffff


	//   ....[99]....
        /*01c8*/ 	.word	0xffffffff


	//   ....[100]....
        /*01cc*/ 	.word	0xffffffff


	//   ....[101]....
        /*01d0*/ 	.word	0xffffffff


	//   ....[102]....
        /*01d4*/ 	.word	0xffffffff


	//   ....[103]....
        /*01d8*/ 	.word	0xffffffff


	//   ....[104]....
        /*01dc*/ 	.word	0xffffffff


	//   ....[105]....
        /*01e0*/ 	.word	0xffffffff


	//   ....[106]....
        /*01e4*/ 	.word	0xffffffff


	//   ....[107]....
        /*01e8*/ 	.word	0xffffffff


	//   ....[108]....
        /*01ec*/ 	.word	0xffffffff


	//   ....[109]....
        /*01f0*/ 	.word	0xffffffff


	//   ....[110]....
        /*01f4*/ 	.word	0xffffffff


	//   ....[111]....
        /*01f8*/ 	.word	0xffffffff


	//   ....[112]....
        /*01fc*/ 	.word	0xffffffff


	//   ....[113]....
        /*0200*/ 	.word	0xffffffff


	//   ....[114]....
        /*0204*/ 	.word	0xffffffff


	//   ....[115]....
        /*0208*/ 	.word	0xffffffff


	//   ....[116]....
        /*020c*/ 	.word	0xffffffff


	//   ....[117]....
        /*0210*/ 	.word	0xffffffff


	//   ....[118]....
        /*0214*/ 	.word	0xffffffff


	//   ....[119]....
        /*0218*/ 	.word	0xffffffff


	//   ....[120]....
        /*021c*/ 	.word	0xffffffff


	//----- nvinfo : EIATTR_COOP_GROUP_INSTR_OFFSETS
	.align		4
.L_466:
        /*0220*/ 	.byte	0x04, 0x28
        /*0222*/ 	.short	(.L_468 - .L_467)


	//   ....[0]....
.L_467:
        /*0224*/ 	.word	0x00000050


	//   ....[1]....
        /*0228*/ 	.word	0x00001250


	//   ....[2]....
        /*022c*/ 	.word	0x00001280


	//   ....[3]....
        /*0230*/ 	.word	0x000014b0


	//   ....[4]....
        /*0234*/ 	.word	0x000014e0


	//   ....[5]....
        /*0238*/ 	.word	0x00001600


	//   ....[6]....
        /*023c*/ 	.word	0x00001630


	//   ....[7]....
        /*0240*/ 	.word	0x00001750


	//   ....[8]....
        /*0244*/ 	.word	0x000017b0


	//   ....[9]....
        /*0248*/ 	.word	0x00001dd0


	//   ....[10]....
        /*024c*/ 	.word	0x00001e10


	//   ....[11]....
        /*0250*/ 	.word	0x00001e50


	//   ....[12]....
        /*0254*/ 	.word	0x00001e80


	//   ....[13]....
        /*0258*/ 	.word	0x00002000


	//   ....[14]....
        /*025c*/ 	.word	0x000020f0


	//   ....[15]....
        /*0260*/ 	.word	0x00002310


	//   ....[16]....
        /*0264*/ 	.word	0x00002320


	//   ....[17]....
        /*0268*/ 	.word	0x00002cf0


	//   ....[18]....
        /*026c*/ 	.word	0x00002d00


	//   ....[19]....
        /*0270*/ 	.word	0x00002de0


	//   ....[20]....
        /*0274*/ 	.word	0x00002e00


	//   ....[21]....
        /*0278*/ 	.word	0x00003120


	//   ....[22]....
        /*027c*/ 	.word	0x000032c0


	//   ....[23]....
        /*0280*/ 	.word	0x000037b0


	//   ....[24]....
        /*0284*/ 	.word	0x00003e30


	//   ....[25]....
        /*0288*/ 	.word	0x00004450


	//   ....[26]....
        /*028c*/ 	.word	0x00004560


	//   ....[27]....
        /*0290*/ 	.word	0x000046d0


	//   ....[28]....
        /*0294*/ 	.word	0x000047a0


	//   ....[29]....
        /*0298*/ 	.word	0x00004850


	//   ....[30]....
        /*029c*/ 	.word	0x00004a80


	//   ....[31]....
        /*02a0*/ 	.word	0x00004ac0


	//   ....[32]....
        /*02a4*/ 	.word	0x00004bf0


	//   ....[33]....
        /*02a8*/ 	.word	0x00005c50


	//   ....[34]....
        /*02ac*/ 	.word	0x00005c60


	//   ....[35]....
        /*02b0*/ 	.word	0x00005d40


	//   ....[36]....
        /*02b4*/ 	.word	0x00005d50


	//   ....[37]....
        /*02b8*/ 	.word	0x00006670


	//   ....[38]....
        /*02bc*/ 	.word	0x00006690


	//   ....[39]....
        /*02c0*/ 	.word	0x000066b0


	//   ....[40]....
        /*02c4*/ 	.word	0x00006750


	//   ....[41]....
        /*02c8*/ 	.word	0x000068b0


	//   ....[42]....
        /*02cc*/ 	.word	0x00006ae0


	//   ....[43]....
        /*02d0*/ 	.word	0x00006cd0


	//   ....[44]....
        /*02d4*/ 	.word	0x00007310


	//   ....[45]....
        /*02d8*/ 	.word	0x00007ad0


	//   ....[46]....
        /*02dc*/ 	.word	0x00007c30


	//   ....[47]....
        /*02e0*/ 	.word	0x00007c80


	//   ....[48]....
        /*02e4*/ 	.word	0x00007dd0


	//   ....[49]....
        /*02e8*/ 	.word	0x00007e20


	//   ....[50]....
        /*02ec*/ 	.word	0x00007f60


	//   ....[51]....
        /*02f0*/ 	.word	0x00008110


	//   ....[52]....
        /*02f4*/ 	.word	0x00008270


	//   ....[53]....
        /*02f8*/ 	.word	0x00009d00


	//   ....[54]....
        /*02fc*/ 	.word	0x00009d10


	//   ....[55]....
        /*0300*/ 	.word	0x00009df0


	//   ....[56]....
        /*0304*/ 	.word	0x00009e00


	//   ....[57]....
        /*0308*/ 	.word	0x0000a720


	//   ....[58]....
        /*030c*/ 	.word	0x0000a740


	//   ....[59]....
        /*0310*/ 	.word	0x0000a760


	//   ....[60]....
        /*0314*/ 	.word	0x0000a800


	//   ....[61]....
        /*0318*/ 	.word	0x0000aaa0


	//   ....[62]....
        /*031c*/ 	.word	0x0000ab10


	//   ....[63]....
        /*0320*/ 	.word	0x0000ab60


	//   ....[64]....
        /*0324*/ 	.word	0x0000abc0


	//   ....[65]....
        /*0328*/ 	.word	0x0000abf0


	//   ....[66]....
        /*032c*/ 	.word	0x0000ac00


	//   ....[67]....
        /*0330*/ 	.word	0x0000adb0


	//   ....[68]....
        /*0334*/ 	.word	0x0000aee0


	//   ....[69]....
        /*0338*/ 	.word	0x0000c640


	//   ....[70]....
        /*033c*/ 	.word	0x0000c660


	//   ....[71]....
        /*0340*/ 	.word	0x0000c7d0


	//   ....[72]....
        /*0344*/ 	.word	0x0000c7e0


	//   ....[73]....
        /*0348*/ 	.word	0x0000d110


	//   ....[74]....
        /*034c*/ 	.word	0x0000d120


	//   ....[75]....
        /*0350*/ 	.word	0x0000d130


	//   ....[76]....
        /*0354*/ 	.word	0x0000d1d0


	//   ....[77]....
        /*0358*/ 	.word	0x0000d360


	//   ....[78]....
        /*035c*/ 	.word	0x0000d540


	//   ....[79]....
        /*0360*/ 	.word	0x0000d8e0


	//   ....[80]....
        /*0364*/ 	.word	0x0000df80


	//   ....[81]....
        /*0368*/ 	.word	0x0000e660


	//   ....[82]....
        /*036c*/ 	.word	0x0000e760


	//   ....[83]....
        /*0370*/ 	.word	0x0000e7b0


	//   ....[84]....
        /*0374*/ 	.word	0x0000e8c0


	//   ....[85]....
        /*0378*/ 	.word	0x0000e900


	//   ....[86]....
        /*037c*/ 	.word	0x0000e9f0


	//   ....[87]....
        /*0380*/ 	.word	0x0000ebb0


	//   ....[88]....
        /*0384*/ 	.word	0x0000ed00


	//   ....[89]....
        /*0388*/ 	.word	0x00010290


	//   ....[90]....
        /*038c*/ 	.word	0x000102c0


	//   ....[91]....
        /*0390*/ 	.word	0x000102d0


	//   ....[92]....
        /*0394*/ 	.word	0x000102e0


	//   ....[93]....
        /*0398*/ 	.word	0x00010310


	//   ....[94]....
        /*039c*/ 	.word	0x00010330


	//   ....[95]....
        /*03a0*/ 	.word	0x00010350


	//   ....[96]....
        /*03a4*/ 	.word	0x00010360


	//   ....[97]....
        /*03a8*/ 	.word	0x000111c0


	//   ....[98]....
        /*03ac*/ 	.word	0x00011200


	//   ....[99]....
        /*03b0*/ 	.word	0x00011230


	//   ....[100]....
        /*03b4*/ 	.word	0x00011260


	//   ....[101]....
        /*03b8*/ 	.word	0x00011290


	//   ....[102]....
        /*03bc*/ 	.word	0x000112c0


	//   ....[103]....
        /*03c0*/ 	.word	0x000112f0


	//   ....[104]....
        /*03c4*/ 	.word	0x00011320


	//   ....[105]....
        /*03c8*/ 	.word	0x000113f0


	//   ....[106]....
        /*03cc*/ 	.word	0x00011420


	//   ....[107]....
        /*03d0*/ 	.word	0x000118b0


	//   ....[108]....
        /*03d4*/ 	.word	0x000118d0


	//   ....[109]....
        /*03d8*/ 	.word	0x00011d50


	//   ....[110]....
        /*03dc*/ 	.word	0x00011d70


	//   ....[111]....
        /*03e0*/ 	.word	0x00012200


	//   ....[112]....
        /*03e4*/ 	.word	0x00012210


	//   ....[113]....
        /*03e8*/ 	.word	0x000129f0


	//   ....[114]....
        /*03ec*/ 	.word	0x00012a50


	//   ....[115]....
        /*03f0*/ 	.word	0x00012aa0


	//   ....[116]....
        /*03f4*/ 	.word	0x00012b00


	//   ....[117]....
        /*03f8*/ 	.word	0x00012b50


	//   ....[118]....
        /*03fc*/ 	.word	0x00012bb0


	//   ....[119]....
        /*0400*/ 	.word	0x00012c00


	//   ....[120]....
        /*0404*/ 	.word	0x00012c60


	//----- nvinfo : EIATTR_EXIT_INSTR_OFFSETS
	.align		4
.L_468:
        /*0408*/ 	.byte	0x04, 0x1c
        /*040a*/ 	.short	(.L_470 - .L_469)


	//   ....[0]....
.L_469:
        /*040c*/ 	.word	0x000001b0


	//   ....[1]....
        /*0410*/ 	.word	0x00012220


	//   ....[2]....
        /*0414*/ 	.word	0x00012640


	//   ....[3]....
        /*0418*/ 	.word	0x00012690


	//   ....[4]....
        /*041c*/ 	.word	0x000126c0


	//   ....[5]....
        /*0420*/ 	.word	0x00012720


	//   ....[6]....
        /*0424*/ 	.word	0x000129b0


	//----- nvinfo : EIATTR_CTAIDZ_USED
	.align		4
.L_470:
        /*0428*/ 	.byte	0x01, 0x04
	.zero		2


	//----- nvinfo : EIATTR_MAX_THREADS
	.align		4
        /*042c*/ 	.byte	0x04, 0x05
        /*042e*/ 	.short	(.L_472 - .L_471)
.L_471:
        /*0430*/ 	.word	0x00000080
        /*0434*/ 	.word	0x00000001
        /*0438*/ 	.word	0x00000001


	//----- nvinfo : EIATTR_CRS_STACK_SIZE
	.align		4
.L_472:
        /*043c*/ 	.byte	0x04, 0x1e
        /*043e*/ 	.short	(.L_474 - .L_473)
.L_473:
        /*0440*/ 	.word	0x00000000
.L_474:


//--------------------- .nv.info._ZN7cutlass13device_kernelIN5flash19enable_sm80_to_sm89INS1_16FlashAttnFwdSm80INS1_25CollectiveMainloopFwdSm80ILi4ELi1ELb0EN4cute5tupleIJNS5_1CILi128EEENS7_ILi48EEENS7_ILi96EEEEEELi96ENS_6half_tEfNS_4arch4Sm80ELb0ELb1ELb0ELb1ELb1ELb0ELb1ELb1EEENS1_21CollectiveEpilogueFwdINS6_IJS8_SA_S9_EEENS6_IJNS7_ILi1EEESI_SI_EEESC_SE_Li128ELb1ELb1ELb1ELb0EEENS1_36VarlenDynamicPersistentTileSchedulerILi128ELi48ELi128ELi128ELb1ELb1ELb0ELb1ELb0ELb1EEEEEEEEEvNT_6ParamsE --------------------------
	.section	.nv.info._ZN7cutlass13device_kernelIN5flash19enable_sm80_to_sm89INS1_16FlashAttnFwdSm80INS1_25CollectiveMainloopFwdSm80ILi4ELi1ELb0EN4cute5tupleIJNS5_1CILi128EEENS7_ILi48EEENS7_ILi96EEEEEELi96ENS_6half_tEfNS_4arch4Sm80ELb0ELb1ELb0ELb1ELb1ELb0ELb1ELb1EEENS1_21CollectiveEpilogueFwdINS6_IJS8_SA_S9_EEENS6_IJNS7_ILi1EEESI_SI_EEESC_SE_Li128ELb1ELb1ELb1ELb0EEENS1_36VarlenDynamicPersistentTileSchedulerILi128ELi48ELi128ELi128ELb1ELb1ELb0ELb1ELb0ELb1EEEEEEEEEvNT_6ParamsE,"",@"SHT_CUDA_INFO"
	.sectionflags	@""
	.align	4


	//----- nvinfo : EIATTR_CUDA_API_VERSION
	.align		4
        /*0000*/ 	.byte	0x04, 0x37
        /*0002*/ 	.short	(.L_476 - .L_475)
.L_475:
        /*0004*/ 	.word	0x00000082


	//----- nvinfo : EIATTR_SW2861232_WAR
	.align		4
.L_476:
        /*0008*/ 	.byte	0x01, 0x35
	.zero		2


	//----- nvinfo : EIATTR_PARAM_CBANK
	.align		4
        /*000c*/ 	.byte	0x04, 0x0a
        /*000e*/ 	.short	(.L_478 - .L_477)
	.align		4
.L_477:
        /*0010*/ 	.word	index@(.nv.constant0._ZN7cutlass13device_kernelIN5flash19enable_sm80_to_sm89INS1_16FlashAttnFwdSm80INS1_25CollectiveMainloopFwdSm80ILi4ELi1ELb0EN4cute5tupleIJNS5_1CILi128EEENS7_ILi48EEENS7_ILi96EEEEEELi96ENS_6half_tEfNS_4arch4Sm80ELb0ELb1ELb0ELb1ELb1ELb0ELb1ELb1EEENS1_21CollectiveEpilogueFwdINS6_IJS8_SA_S9_EEENS6_IJNS7_ILi1EEESI_SI_EEESC_SE_Li128ELb1ELb1ELb1ELb0EEENS1_36VarlenDynamicPersistentTileSchedulerILi128ELi48ELi128ELi128ELb1ELb1ELb0ELb1ELb0ELb1EEEEEEEEEvNT_6ParamsE)
        /*0014*/ 	.short	0x0160
        /*0016*/ 	.short	0x0438


	//----- nvinfo : EIATTR_CBANK_PARAM_SIZE
	.align		4
.L_478:
        /*0018*/ 	.byte	0x03, 0x19
        /*001a*/ 	.short	0x0438


	//----- nvinfo : EIATTR_KPARAM_INFO
	.align		4
        /*001c*/ 	.byte	0x04, 0x17
        /*001e*/ 	.short	(.L_480 - .L_479)
.L_479:
        /*0020*/ 	.word	0x00000000
        /*0024*/ 	.short	0x0000
        /*0026*/ 	.short	0x0000
        /*0028*/ 	.byte	0x00, 0xf0, 0xe1, 0x10


	//----- nvinfo : EIATTR_MAXREG_COUNT
	.align		4
.L_480:
        /*002c*/ 	.byte	0x03, 0x1b
        /*002e*/ 	.short	0x00ff


	//----- nvinfo : EIATTR_NUM_BARRIERS
	.align		4
        /*0030*/ 	.byte	0x02, 0x4c
        /*0032*/ 	.byte	0x06
	.zero		1


	//----- nvinfo : EIATTR_ANNOTATIONS
	.align		4
        /*0034*/ 	.byte	0x04, 0x55
        /*0036*/ 	.short	(.L_482 - .L_481)


	//   ....[0]....
.L_481:
        /* <DEDUP_REMOVED lines=41> */


	//----- nvinfo : EIATTR_MERCURY_ISA_VERSION
	.align		4
.L_482:
        /*02b0*/ 	.byte	0x03, 0x5f
        /*02b2*/ 	.short	0x0000


	//----- nvinfo : EIATTR_INT_WARP_WIDE_INSTR_OFFSETS
	.align		4
        /*02b4*/ 	.byte	0x04, 0x31
        /*02b6*/ 	.short	(.L_484 - .L_483)


	//   ....[0]....
.L_483:
        /*02b8*/ 	.word	0x00013010


	//   ....[1]....
        /*02bc*/ 	.word	0x00013090


	//----- nvinfo : EIATTR_COOP_GROUP_MASK_REGIDS
	.align		4
.L_484:
        /*02c0*/ 	.byte	0x04, 0x29
        /*02c2*/ 	.short	(.L_486 - .L_485)


	//   ....[0]....
.L_485:
        /*02c4*/ 	.word	0xffffffff


	//   ....[1]....
        /*02c8*/ 	.word	0xffffffff


	//   ....[2]....
        /*02cc*/ 	.word	0xffffffff


	//   ....[3]....
        /*02d0*/ 	.word	0xffffffff


	//   ....[4]....
        /*02d4*/ 	.word	0xffffffff


	//   ....[5]....
        /*02d8*/ 	.word	0xffffffff


	//   ....[6]....
        /*02dc*/ 	.word	0xffffffff


	//   ....[7]....
        /*02e0*/ 	.word	0xffffffff


	//   ....[8]....
        /*02e4*/ 	.word	0xffffffff


	//   ....[9]....
        /*02e8*/ 	.word	0xffffffff


	//   ....[10]....
        /*02ec*/ 	.word	0xffffffff


	//   ....[11]....
        /*02f0*/ 	.word	0xffffffff


	//   ....[12]....
        /*02f4*/ 	.word	0xffffffff


	//   ....[13]....
        /*02f8*/ 	.word	0xffffffff


	//   ....[14]....
        /*02fc*/ 	.word	0xffffffff


	//   ....[15]....
        /*0300*/ 	.word	0xffffffff


	//   ....[16]....
        /*0304*/ 	.word	0xffffffff


	//   ....[17]....
        /*0308*/ 	.word	0xffffffff


	//   ....[18]....
        /*030c*/ 	.word	0xffffffff


	//   ....[19]....
        /*0310*/ 	.word	0xffffffff


	//   ....[20]....
        /*0314*/ 	.word	0xffffffff


	//   ....[21]....
        /*0318*/ 	.word	0xffffffff


	//   ....[22]....
        /*031c*/ 	.word	0xffffffff


	//   ....[23]....
        /*0320*/ 	.word	0xffffffff


	//   ....[24]....
        /*0324*/ 	.word	0xffffffff


	//   ....[25]....
        /*0328*/ 	.word	0xffffffff


	//   ....[26]....
        /*032c*/ 	.word	0xffffffff


	//   ....[27]....
        /*0330*/ 	.word	0xffffffff


	//   ....[28]....
        /*0334*/ 	.word	0xffffffff


	//   ....[29]....
        /*0338*/ 	.word	0xffffffff


	//   ....[30]....
        /*033c*/ 	.word	0xffffffff


	//   ....[31]....
        /*0340*/ 	.word	0xffffffff


	//   ....[32]....
        /*0344*/ 	.word	0xffffffff


	//   ....[33]....
        /*0348*/ 	.word	0xffffffff


	//   ....[34]....
        /*034c*/ 	.word	0xffffffff


	//   ....[35]....
        /*0350*/ 	.word	0xffffffff


	//   ....[36]....
        /*0354*/ 	.word	0xffffffff


	//   ....[37]....
        /*0358*/ 	.word	0xffffffff


	//   ....[38]....
        /*035c*/ 	.word	0xffffffff


	//   ....[39]....
        /*0360*/ 	.word	0xffffffff


	//   ....[40]....
        /*0364*/ 	.word	0xffffffff


	//   ....[41]....
        /*0368*/ 	.word	0xffffffff


	//   ....[42]....
        /*036c*/ 	.word	0xffffffff


	//   ....[43]....
        /*0370*/ 	.word	0xffffffff


	//   ....[44]....
        /*0374*/ 	.word	0xffffffff


	//   ....[45]....
        /*0378*/ 	.word	0xffffffff


	//   ....[46]....
        /*037c*/ 	.word	0xffffffff


	//   ....[47]....
        /*0380*/ 	.word	0xffffffff


	//   ....[48]....
        /*0384*/ 	.word	0xffffffff


	//   ....[49]....
        /*0388*/ 	.word	0xffffffff


	//   ....[50]....
        /*038c*/ 	.word	0xffffffff


	//   ....[51]....
        /*0390*/ 	.word	0xffffffff


	//   ....[52]....
        /*0394*/ 	.word	0xffffffff


	//   ....[53]....
        /*0398*/ 	.word	0xffffffff


	//   ....[54]....
        /*039c*/ 	.word	0xffffffff


	//   ....[55]....
        /*03a0*/ 	.word	0xffffffff


	//   ....[56]....
        /*03a4*/ 	.word	0xffffffff


	//   ....[57]....
        /*03a8*/ 	.word	0xffffffff


	//   ....[58]....
        /*03ac*/ 	.word	0xffffffff


	//   ....[59]....
        /*03b0*/ 	.word	0xffffffff


	//   ....[60]....
        /*03b4*/ 	.word	0xffffffff


	//   ....[61]....
        /*03b8*/ 	.word	0xffffffff


	//   ....[62]....
        /*03bc*/ 	.word	0xffffffff


	//   ....[63]....
        /*03c0*/ 	.word	0xffffffff


	//   ....[64]....
        /*03c4*/ 	.word	0xffffffff


	//   ....[65]....
        /*03c8*/ 	.word	0xffffffff


	//   ....[66]....
        /*03cc*/ 	.word	0xffffffff


	//   ....[67]....
        /*03d0*/ 	.word	0xffffffff


	//   ....[68]....
        /*03d4*/ 	.word	0xffffffff


	//   ....[69]....
        /*03d8*/ 	.word	0xffffffff


	//   ....[70]....
        /*03dc*/ 	.word	0xffffffff


	//   ....[71]....
        /*03e0*/ 	.word	0xffffffff


	//   ....[72]....
        /*03e4*/ 	.word	0xffffffff


	//   ....[73]....
        /*03e8*/ 	.word	0xffffffff


	//   ....[74]....
        /*03ec*/ 	.word	0xffffffff


	//   ....[75]....
        /*03f0*/ 	.word	0xffffffff


	//   ....[76]....
        /*03f4*/ 	.word	0xffffffff


	//   ....[77]....
        /*03f8*/ 	.word	0xffffffff


	//   ....[78]....
        /*03fc*/ 	.word	0xffffffff


	//   ....[79]....
        /*0400*/ 	.word	0xffffffff


	//   ....[80]....
        /*0404*/ 	.word	0xffffffff


	//   ....[81]....
        /*0408*/ 	.word	0xffffffff


	//   ....[82]....
        /*040c*/ 	.word	0xffffffff


	//   ....[83]....
        /*0410*/ 	.word	0xffffffff


	//   ....[84]....
        /*0414*/ 	.word	0xffffffff


	//   ....[85]....
        /*0418*/ 	.word	0xffffffff


	//   ....[86]....
        /*041c*/ 	.word	0xffffffff


	//   ....[87]....
        /*0420*/ 	.word	0xffffffff


	//   ....[88]....
        /*0424*/ 	.word	0xffffffff


	//   ....[89]....
        /*0428*/ 	.word	0xffffffff


	//   ....[90]....
        /*042c*/ 	.word	0xffffffff


	//   ....[91]....
        /*0430*/ 	.word	0xffffffff


	//   ....[92]....
        /*0434*/ 	.word	0xffffffff


	//   ....[93]....
        /*0438*/ 	.word	0xffffffff


	//   ....[94]....
        /*043c*/ 	.word	0xffffffff


	//   ....[95]....
        /*0440*/ 	.word	0xffffffff


	//   ....[96]....
        /*0444*/ 	.word	0xffffffff


	//   ....[97]....
        /*0448*/ 	.word	0xffffffff


	//   ....[98]....
        /*044c*/ 	.word	0xffffffff


	//   ....[99]....
        /*0450*/ 	.word	0xffffffff


	//   ....[100]....
        /*0454*/ 	.word	0xffffffff


	//   ....[101]....
        /*0458*/ 	.word	0xffffffff


	//   ....[102]....
        /*045c*/ 	.word	0xffffffff


	//   ....[103]....
        /*0460*/ 	.word	0xffffffff


	//   ....[104]....
        /*0464*/ 	.word	0xffffffff


	//   ....[105]....
        /*0468*/ 	.word	0xffffffff


	//   ....[106]....
        /*046c*/ 	.word	0xffffffff


	//   ....[107]....
        /*0470*/ 	.word	0xffffffff


	//   ....[108]....
        /*0474*/ 	.word	0xffffffff


	//   ....[109]....
        /*0478*/ 	.word	0xffffffff


	//   ....[110]....
        /*047c*/ 	.word	0xffffffff


	//   ....[111]....
        /*0480*/ 	.word	0xffffffff


	//   ....[112]....
        /*0484*/ 	.word	0xffffffff


	//   ....[113]....
        /*0488*/ 	.word	0xffffffff


	//   ....[114]....
        /*048c*/ 	.word	0xffffffff


	//   ....[115]....
        /*0490*/ 	.word	0xffffffff


	//   ....[116]....
        /*0494*/ 	.word	0xffffffff


	//   ....[117]....
        /*0498*/ 	.word	0xffffffff


	//   ....[118]....
        /*049c*/ 	.word	0xffffffff


	//   ....[119]....
        /*04a0*/ 	.word	0xffffffff


	//   ....[120]....
        /*04a4*/ 	.word	0xffffffff


	//   ....[121]....
        /*04a8*/ 	.word	0xffffffff


	//   ....[122]....
        /*04ac*/ 	.word	0xffffffff


	//   ....[123]....
        /*04b0*/ 	.word	0xffffffff


	//   ....[124]....
        /*04b4*/ 	.word	0xffffffff


	//   ....[125]....
        /*04b8*/ 	.word	0xffffffff


	//   ....[126]....
        /*04bc*/ 	.word	0xffffffff


	//   ....[127]....
        /*04c0*/ 	.word	0xffffffff


	//   ....[128]....
        /*04c4*/ 	.word	0xffffffff


	//   ....[129]....
        /*04c8*/ 	.word	0xffffffff


	//   ....[130]....
        /*04cc*/ 	.word	0xffffffff


	//   ....[131]....
        /*04d0*/ 	.word	0xffffffff


	//   ....[132]....
        /*04d4*/ 	.word	0xffffffff


	//   ....[133]....
        /*04d8*/ 	.word	0xffffffff


	//   ....[134]....
        /*04dc*/ 	.word	0xffffffff


	//   ....[135]....
        /*04e0*/ 	.word	0xffffffff


	//   ....[136]....
        /*04e4*/ 	.word	0xffffffff


	//   ....[137]....
        /*04e8*/ 	.word	0xffffffff


	//   ....[138]....
        /*04ec*/ 	.word	0xffffffff


	//   ....[139]....
        /*04f0*/ 	.word	0xffffffff


	//   ....[140]....
        /*04f4*/ 	.word	0xffffffff


	//   ....[141]....
        /*04f8*/ 	.word	0xffffffff


	//   ....[142]....
        /*04fc*/ 	.word	0xffffffff


	//   ....[143]....
        /*0500*/ 	.word	0xffffffff


	//   ....[144]....
        /*0504*/ 	.word	0xffffffff


	//   ....[145]....
        /*0508*/ 	.word	0xffffffff


	//   ....[146]....
        /*050c*/ 	.word	0xffffffff


	//   ....[147]....
        /*0510*/ 	.word	0xffffffff


	//   ....[148]....
        /*0514*/ 	.word	0xffffffff


	//   ....[149]....
        /*0518*/ 	.word	0xffffffff


	//   ....[150]....
        /*051c*/ 	.word	0xffffffff


	//   ....[151]....
        /*0520*/ 	.word	0xffffffff


	//   ....[152]....
        /*0524*/ 	.word	0xffffffff


	//   ....[153]....
        /*0528*/ 	.word	0xffffffff


	//   ....[154]....
        /*052c*/ 	.word	0xffffffff


	//   ....[155]....
        /*0530*/ 	.word	0xffffffff


	//   ....[156]....
        /*0534*/ 	.word	0xffffffff


	//   ....[157]....
        /*0538*/ 	.word	0xffffffff


	//   ....[158]....
        /*053c*/ 	.word	0xffffffff


	//   ....[159]....
        /*0540*/ 	.word	0xffffffff


	//   ....[160]....
        /*0544*/ 	.word	0xffffffff


	//   ....[161]....
        /*0548*/ 	.word	0xffffffff


	//   ....[162]....
        /*054c*/ 	.word	0xffffffff


	//   ....[163]....
        /*0550*/ 	.word	0xffffffff


	//   ....[164]....
        /*0554*/ 	.word	0xffffffff


	//   ....[165]....
        /*0558*/ 	.word	0xffffffff


	//   ....[166]....
        /*055c*/ 	.word	0xffffffff


	//   ....[167]....
        /*0560*/ 	.word	0xffffffff


	//   ....[168]....
        /*0564*/ 	.word	0xffffffff


	//   ....[169]....
        /*0568*/ 	.word	0xffffffff


	//   ....[170]....
        /*056c*/ 	.word	0xffffffff


	//   ....[171]....
        /*0570*/ 	.word	0xffffffff


	//   ....[172]....
        /*0574*/ 	.word	0xffffffff


	//   ....[173]....
        /*0578*/ 	.word	0xffffffff


	//   ....[174]....
        /*057c*/ 	.word	0xffffffff


	//   ....[175]....
        /*0580*/ 	.word	0xffffffff


	//   ....[176]....
        /*0584*/ 	.word	0xffffffff


	//   ....[177]....
        /*0588*/ 	.word	0xffffffff


	//   ....[178]....
        /*058c*/ 	.word	0xffffffff


	//   ....[179]....
        /*0590*/ 	.word	0xffffffff


	//   ....[180]....
        /*0594*/ 	.word	0xffffffff


	//   ....[181]....
        /*0598*/ 	.word	0xffffffff


	//   ....[182]....
        /*059c*/ 	.word	0xffffffff


	//   ....[183]....
        /*05a0*/ 	.word	0xffffffff


	//   ....[184]....
        /*05a4*/ 	.word	0xffffffff


	//   ....[185]....
        /*05a8*/ 	.word	0xffffffff


	//   ....[186]....
        /*05ac*/ 	.word	0xffffffff


	//   ....[187]....
        /*05b0*/ 	.word	0xffffffff


	//   ....[188]....
        /*05b4*/ 	.word	0xffffffff


	//   ....[189]....
        /*05b8*/ 	.word	0xffffffff


	//   ....[190]....
        /*05bc*/ 	.word	0xffffffff


	//   ....[191]....
        /*05c0*/ 	.word	0xffffffff


	//   ....[192]....
        /*05c4*/ 	.word	0xffffffff


	//   ....[193]....
        /*05c8*/ 	.word	0xffffffff


	//   ....[194]....
        /*05cc*/ 	.word	0xffffffff


	//   ....[195]....
        /*05d0*/ 	.word	0xffffffff


	//   ....[196]....
        /*05d4*/ 	.word	0xffffffff


	//   ....[197]....
        /*05d8*/ 	.word	0xffffffff


	//   ....[198]....
        /*05dc*/ 	.word	0xffffffff


	//   ....[199]....
        /*05e0*/ 	.word	0xffffffff


	//   ....[200]....
        /*05e4*/ 	.word	0xffffffff


	//   ....[201]....
        /*05e8*/ 	.word	0xffffffff


	//   ....[202]....
        /*05ec*/ 	.word	0xffffffff


	//   ....[203]....
        /*05f0*/ 	.word	0xffffffff


	//   ....[204]....
        /*05f4*/ 	.word	0xffffffff


	//   ....[205]....
        /*05f8*/ 	.word	0xffffffff


	//   ....[206]....
        /*05fc*/ 	.word	0xffffffff


	//   ....[207]....
        /*0600*/ 	.word	0xffffffff


	//   ....[208]....
        /*0604*/ 	.word	0xffffffff


	//   ....[209]....
        /*0608*/ 	.word	0xffffffff


	//   ....[210]....
        /*060c*/ 	.word	0xffffffff


	//   ....[211]....
        /*0610*/ 	.word	0xffffffff


	//   ....[212]....
        /*0614*/ 	.word	0xffffffff


	//   ....[213]....
        /*0618*/ 	.word	0xffffffff


	//   ....[214]....
        /*061c*/ 	.word	0xffffffff


	//   ....[215]....
        /*0620*/ 	.word	0xffffffff


	//   ....[216]....
        /*0624*/ 	.word	0xffffffff


	//   ....[217]....
        /*0628*/ 	.word	0xffffffff


	//   ....[218]....
        /*062c*/ 	.word	0xffffffff


	//   ....[219]....
        /*0630*/ 	.word	0xffffffff


	//   ....[220]....
        /*0634*/ 	.word	0xffffffff


	//   ....[221]....
        /*0638*/ 	.word	0xffffffff


	//   ....[222]....
        /*063c*/ 	.word	0xffffffff


	//   ....[223]....
        /*0640*/ 	.word	0xffffffff


	//   ....[224]....
        /*0644*/ 	.word	0xffffffff


	//   ....[225]....
        /*0648*/ 	.word	0xffffffff


	//   ....[226]....
        /*064c*/ 	.word	0xffffffff


	//   ....[227]....
        /*0650*/ 	.word	0xffffffff


	//   ....[228]....
        /*0654*/ 	.word	0xffffffff


	//   ....[229]....
        /*0658*/ 	.word	0xffffffff


	//   ....[230]....
        /*065c*/ 	.word	0xffffffff


	//   ....[231]....
        /*0660*/ 	.word	0xffffffff


	//   ....[232]....
        /*0664*/ 	.word	0xffffffff


	//   ....[233]....
        /*0668*/ 	.word	0xffffffff


	//   ....[234]....
        /*066c*/ 	.word	0xffffffff


	//   ....[235]....
        /*0670*/ 	.word	0xffffffff


	//   ....[236]....
        /*0674*/ 	.word	0xffffffff


	//   ....[237]....
        /*0678*/ 	.word	0xffffffff


	//   ....[238]....
        /*067c*/ 	.word	0xffffffff


	//   ....[239]....
        /*0680*/ 	.word	0xffffffff


	//   ....[240]....
        /*0684*/ 	.word	0xffffffff


	//   ....[241]....
        /*0688*/ 	.word	0xffffffff


	//   ....[242]....
        /*068c*/ 	.word	0xffffffff


	//   ....[243]....
        /*0690*/ 	.word	0xffffffff


	//   ....[244]....
        /*0694*/ 	.word	0xffffffff


	//   ....[245]....
        /*0698*/ 	.word	0xffffffff


	//   ....[246]....
        /*069c*/ 	.word	0xffffffff


	//   ....[247]....
        /*06a0*/ 	.word	0xffffffff


	//   ....[248]....
        /*06a4*/ 	.word	0xffffffff


	//   ....[249]....
        /*06a8*/ 	.word	0xffffffff


	//   ....[250]....
        /*06ac*/ 	.word	0xffffffff


	//   ....[251]....
        /*06b0*/ 	.word	0xffffffff


	//   ....[252]....
        /*06b4*/ 	.word	0xffffffff


	//   ....[253]....
        /*06b8*/ 	.word	0xffffffff


	//   ....[254]....
        /*06bc*/ 	.word	0xffffffff


	//   ....[255]....
        /*06c0*/ 	.word	0xffffffff


	//   ....[0]....
        /*06c4*/ 	.word	0xffffffff


	//   ....[1]....
        /*06c8*/ 	.word	0xffffffff


	//   ....[2]....
        /*06cc*/ 	.word	0xffffffff


	//   ....[3]....
        /*06d0*/ 	.word	0xffffffff


	//   ....[4]....
        /*06d4*/ 	.word	0xffffffff


	//   ....[5]....
        /*06d8*/ 	.word	0xffffffff


	//   ....[6]....
        /*06dc*/ 	.word	0xffffffff


	//   ....[7]....
        /*06e0*/ 	.word	0xffffffff


	//   ....[8]....
        /*06e4*/ 	.word	0xffffffff


	//   ....[9]....
        /*06e8*/ 	.word	0xffffffff


	//   ....[10]....
        /*06ec*/ 	.word	0xffffffff


	//   ....[11]....
        /*06f0*/ 	.word	0xffffffff


	//   ....[12]....
        /*06f4*/ 	.word	0xffffffff


	//   ....[13]....
        /*06f8*/ 	.word	0xffffffff


	//   ....[14]....
        /*06fc*/ 	.word	0xffffffff


	//   ....[15]....
        /*0700*/ 	.word	0xffffffff


	//   ....[16]....
        /*0704*/ 	.word	0xffffffff


	//   ....[17]....
        /*0708*/ 	.word	0xffffffff


	//   ....[18]....
        /*070c*/ 	.word	0xffffffff


	//   ....[19]....
        /*0710*/ 	.word	0xffffffff


	//   ....[20]....
        /*0714*/ 	.word	0xffffffff


	//   ....[21]....
        /*0718*/ 	.word	0xffffffff


	//   ....[22]....
        /*071c*/ 	.word	0xffffffff


	//   ....[23]....
        /*0720*/ 	.word	0xffffffff


	//   ....[24]....
        /*0724*/ 	.word	0xffffffff


	//   ....[25]....
        /*0728*/ 	.word	0xffffffff


	//   ....[26]....
        /*072c*/ 	.word	0xffffffff


	//   ....[27]....
        /*0730*/ 	.word	0xffffffff


	//   ....[28]....
        /*0734*/ 	.word	0xffffffff


	//   ....[29]....
        /*0738*/ 	.word	0xffffffff


	//   ....[30]....
        /*073c*/ 	.word	0xffffffff


	//   ....[31]....
        /*0740*/ 	.word	0xffffffff


	//   ....[32]....
        /*0744*/ 	.word	0xffffffff


	//   ....[33]....
        /*0748*/ 	.word	0xffffffff


	//   ....[34]....
        /*074c*/ 	.word	0xffffffff


	//   ....[35]....
        /*0750*/ 	.word	0xffffffff


	//   ....[36]....
        /*0754*/ 	.word	0xffffffff


	//   ....[37]....
        /*0758*/ 	.word	0xffffffff


	//   ....[38]....
        /*075c*/ 	.word	0xffffffff


	//   ....[39]....
        /*0760*/ 	.word	0xffffffff


	//   ....[40]....
        /*0764*/ 	.word	0xffffffff


	//   ....[41]....
        /*0768*/ 	.word	0xffffffff


	//   ....[42]....
        /*076c*/ 	.word	0xffffffff


	//   ....[43]....
        /*0770*/ 	.word	0xffffffff


	//   ....[44]....
        /*0774*/ 	.word	0xffffffff


	//   ....[45]....
        /*0778*/ 	.word	0xffffffff


	//   ....[46]....
        /*077c*/ 	.word	0xffffffff


	//   ....[47]....
        /*0780*/ 	.word	0xffffffff


	//----- nvinfo : EIATTR_COOP_GROUP_INSTR_OFFSETS
	.align		4
.L_486:
        /*0784*/ 	.byte	0x04, 0x28
        /*0786*/ 	.short	(.L_488 - .L_487)


	//   ....[0]....
.L_487:
        /*0788*/ 	.word	0x00000050


	//   ....[1]....
        /*078c*/ 	.word	0x00000200


	//   ....[2]....
        /*0790*/ 	.word	0x00000230


	//   ....[3]....
        /*0794*/ 	.word	0x00000260


	//   ....[4]....
        /*0798*/ 	.word	0x00000290


	//   ....[5]....
        /*079c*/ 	.word	0x000002c0


	//   ....[6]....
        /*07a0*/ 	.word	0x000002f0


	//   ....[7]....
        /*07a4*/ 	.word	0x00000450


	//   ....[8]....
        /*07a8*/ 	.word	0x00000490


	//   ....[9]....
        /*07ac*/ 	.word	0x000004c0


	//   ....[10]....
        /*07b0*/ 	.word	0x000004f0


	//   ....[11]....
        /*07b4*/ 	.word	0x00000520


	//   ....[12]....
        /*07b8*/ 	.word	0x00000550


	//   ....[13]....
        /*07bc*/ 	.word	0x000005e0


	//   ....[14]....
        /*07c0*/ 	.word	0x00000630


	//   ....[15]....
        /*07c4*/ 	.word	0x00000650


	//   ....[16]....
        /*07c8*/ 	.word	0x000006b0


	//   ....[17]....
        /*07cc*/ 	.word	0x00002b10


	//   ....[18]....
        /*07d0*/ 	.word	0x00002b30


	//   ....[19]....
        /*07d4*/ 	.word	0x00002cc0


	//   ....[20]....
        /*07d8*/ 	.word	0x00002cd0


	//   ....[21]....
        /*07dc*/ 	.word	0x00002e50


	//   ....[22]....
        /*07e0*/ 	.word	0x00002e70


	//   ....[23]....
        /*07e4*/ 	.word	0x00002ff0


	//   ....[24]....
        /*07e8*/ 	.word	0x00003000


	//   ....[25]....
        /*07ec*/ 	.word	0x00003530


	//   ....[26]....
        /*07f0*/ 	.word	0x00003540


	//   ....[27]....
        /*07f4*/ 	.word	0x00003550


	//   ....[28]....
        /*07f8*/ 	.word	0x00003560


	//   ....[29]....
        /*07fc*/ 	.word	0x000036f0


	//   ....[30]....
        /*0800*/ 	.word	0x00003730


	//   ....[31]....
        /*0804*/ 	.word	0x00003a40


	//   ....[32]....
        /*0808*/ 	.word	0x00003a50


	//   ....[33]....
        /*080c*/ 	.word	0x000043d0


	//   ....[34]....
        /*0810*/ 	.word	0x000043f0


	//   ....[35]....
        /*0814*/ 	.word	0x00004570


	//   ....[36]....
        /*0818*/ 	.word	0x00004580


	//   ....[37]....
        /*081c*/ 	.word	0x000047e0


	//   ....[38]....
        /*0820*/ 	.word	0x000049a0


	//   ....[39]....
        /*0824*/ 	.word	0x00004f20


	//   ....[40]....
        /*0828*/ 	.word	0x00005630


	//   ....[41]....
        /*082c*/ 	.word	0x00005d50


	//   ....[42]....
        /*0830*/ 	.word	0x00005d80


	//   ....[43]....
        /*0834*/ 	.word	0x00005d90


	//   ....[44]....
        /*0838*/ 	.word	0x00005da0


	//   ....[45]....
        /*083c*/ 	.word	0x00005db0


	//   ....[46]....
        /*0840*/ 	.word	0x00005de0


	//   ....[47]....
        /*0844*/ 	.word	0x00005e00


	//   ....[48]....
        /*0848*/ 	.word	0x00005e20


	//   ....[49]....
        /*084c*/ 	.word	0x00007410


	//   ....[50]....
        /*0850*/ 	.word	0x00007430


	//   ....[51]....
        /*0854*/ 	.word	0x000075a0


	//   ....[52]....
        /*0858*/ 	.word	0x000075b0


	//   ....[53]....
        /*085c*/ 	.word	0x00007f00


	//   ....[54]....
        /*0860*/ 	.word	0x00007f20


	//   ....[55]....
        /*0864*/ 	.word	0x000080a0


	//   ....[56]....
        /*0868*/ 	.word	0x000080b0


	//   ....[57]....
        /*086c*/ 	.word	0x000082f0


	//   ....[58]....
        /*0870*/ 	.word	0x000084f0


	//   ....[59]....
        /*0874*/ 	.word	0x000086f0


	//   ....[60]....
        /*0878*/ 	.word	0x00009430


	//   ....[61]....
        /*087c*/ 	.word	0x00009c10


	//   ....[62]....
        /*0880*/ 	.word	0x00009c40


	//   ....[63]....
        /*0884*/ 	.word	0x00009c60


	//   ....[64]....
        /*0888*/ 	.word	0x00009c80


	//   ....[65]....
        /*088c*/ 	.word	0x00009ca0


	//   ....[66]....
        /*0890*/ 	.word	0x00009cc0


	//   ....[67]....
        /*0894*/ 	.word	0x00009ce0


	//   ....[68]....
        /*0898*/ 	.word	0x00009d00


	//   ....[69]....
        /*089c*/ 	.word	0x0000b9c0


	//   ....[70]....
        /*08a0*/ 	.word	0x0000b9e0


	//   ....[71]....
        /*08a4*/ 	.word	0x0000bb50


	//   ....[72]....
        /*08a8*/ 	.word	0x0000bb60


	//   ....[73]....
        /*08ac*/ 	.word	0x0000c4b0


	//   ....[74]....
        /*08b0*/ 	.word	0x0000c4d0


	//   ....[75]....
        /*08b4*/ 	.word	0x0000c650


	//   ....[76]....
        /*08b8*/ 	.word	0x0000c660


	//   ....[77]....
        /*08bc*/ 	.word	0x0000caf0


	//   ....[78]....
        /*08c0*/ 	.word	0x0000cb20


	//   ....[79]....
        /*08c4*/ 	.word	0x0000cb40


	//   ....[80]....
        /*08c8*/ 	.word	0x0000cb60


	//   ....[81]....
        /*08cc*/ 	.word	0x0000cb80


	//   ....[82]....
        /*08d0*/ 	.word	0x0000cba0


	//   ....[83]....
        /*08d4*/ 	.word	0x0000cbc0


	//   ....[84]....
        /*08d8*/ 	.word	0x0000cbe0


	//   ....[85]....
        /*08dc*/ 	.word	0x0000e590


	//   ....[86]....
        /*08e0*/ 	.word	0x0000e5a0


	//   ....[87]....
        /*08e4*/ 	.word	0x0000e710


	//   ....[88]....
        /*08e8*/ 	.word	0x0000e720


	//   ....[89]....
        /*08ec*/ 	.word	0x0000f070


	//   ....[90]....
        /*08f0*/ 	.word	0x0000f090


	//   ....[91]....
        /*08f4*/ 	.word	0x0000f1b0


	//   ....[92]....
        /*08f8*/ 	.word	0x0000f1c0


	//   ....[93]....
        /*08fc*/ 	.word	0x0000f3a0


	//   ....[94]....
        /*0900*/ 	.word	0x0000f5a0


	//   ....[95]....
        /*0904*/ 	.word	0x0000f7a0


	//   ....[96]....
        /*0908*/ 	.word	0x000104e0


	//   ....[97]....
        /*090c*/ 	.word	0x00010cc0


	//   ....[98]....
        /*0910*/ 	.word	0x00010cf0


	//   ....[99]....
        /*0914*/ 	.word	0x00010d00


	//   ....[100]....
        /*0918*/ 	.word	0x00010d10


	//   ....[101]....
        /*091c*/ 	.word	0x00010d50


	//   ....[102]....
        /*0920*/ 	.word	0x00010d60


	//   ....[103]....
        /*0924*/ 	.word	0x00010d70


	//   ....[104]....
        /*0928*/ 	.word	0x00010db0


	//   ....[105]....
        /*092c*/ 	.word	0x00012650


	//   ....[106]....
        /*0930*/ 	.word	0x00012680


	//   ....[107]....
        /*0934*/ 	.word	0x00012690


	//   ....[108]....
        /*0938*/ 	.word	0x000126a0


	//   ....[109]....
        /*093c*/ 	.word	0x000126b0


	//   ....[110]....
        /*0940*/ 	.word	0x000126e0


	//   ....[111]....
        /*0944*/ 	.word	0x00012700


	//   ....[112]....
        /*0948*/ 	.word	0x00012720


	//   ....[113]....
        /*094c*/ 	.word	0x00013ca0


	//   ....[114]....
        /*0950*/ 	.word	0x00013cc0


	//   ....[115]....
        /*0954*/ 	.word	0x00013ce0


	//   ....[116]....
        /*0958*/ 	.word	0x00013cf0


	//   ....[117]....
        /*095c*/ 	.word	0x00013d00


	//   ....[118]....
        /*0960*/ 	.word	0x00013d10


	//   ....[119]....
        /*0964*/ 	.word	0x00013d30


	//   ....[120]....
        /*0968*/ 	.word	0x00013d40


	//   ....[121]....
        /*096c*/ 	.word	0x00014140


	//   ....[122]....
        /*0970*/ 	.word	0x00014160


	//   ....[123]....
        /*0974*/ 	.word	0x000142c0


	//   ....[124]....
        /*0978*/ 	.word	0x000142d0


	//   ....[125]....
        /*097c*/ 	.word	0x00014430


	//   ....[126]....
        /*0980*/ 	.word	0x00014450


	//   ....[127]....
        /*0984*/ 	.word	0x000145b0


	//   ....[128]....
        /*0988*/ 	.word	0x000145c0


	//   ....[129]....
        /*098c*/ 	.word	0x00014910


	//   ....[130]....
        /*0990*/ 	.word	0x00014930


	//   ....[131]....
        /*0994*/ 	.word	0x00014ea0


	//   ....[132]....
        /*0998*/ 	.word	0x00014eb0


	//   ....[133]....
        /*099c*/ 	.word	0x00015420


	//   ....[134]....
        /*09a0*/ 	.word	0x00015440


	//   ....[135]....
        /*09a4*/ 	.word	0x000159c0


	//   ....[136]....
        /*09a8*/ 	.word	0x000159d0


	//   ....[137]....
        /*09ac*/ 	.word	0x00016680


	//   ....[138]....
        /*09b0*/ 	.word	0x000166a0


	//   ....[139]....
        /*09b4*/ 	.word	0x00016810


	//   ....[140]....
        /*09b8*/ 	.word	0x00016820


	//   ....[141]....
        /*09bc*/ 	.word	0x00016980


	//   ....[142]....
        /*09c0*/ 	.word	0x000169a0


	//   ....[143]....
        /*09c4*/ 	.word	0x00016b00


	//   ....[144]....
        /*09c8*/ 	.word	0x00016b10


	//   ....[145]....
        /*09cc*/ 	.word	0x00016d30


	//   ....[146]....
        /*09d0*/ 	.word	0x00016d50


	//   ....[147]....
        /*09d4*/ 	.word	0x00016e80


	//   ....[148]....
        /*09d8*/ 	.word	0x00016ec0


	//   ....[149]....
        /*09dc*/ 	.word	0x00016ef0


	//   ....[150]....
        /*09e0*/ 	.word	0x00016f20


	//   ....[151]....
        /*09e4*/ 	.word	0x00016f50


	//   ....[152]....
        /*09e8*/ 	.word	0x00016f80


	//   ....[153]....
        /*09ec*/ 	.word	0x000170e0


	//   ....[154]....
        /*09f0*/ 	.word	0x00017120


	//   ....[155]....
        /*09f4*/ 	.word	0x00017150


	//   ....[156]....
        /*09f8*/ 	.word	0x00017180


	//   ....[157]....
        /*09fc*/ 	.word	0x000171b0


	//   ....[158]....
        /*0a00*/ 	.word	0x000171e0


	//   ....[159]....
        /*0a04*/ 	.word	0x00017270


	//   ....[160]....
        /*0a08*/ 	.word	0x000172d0


	//   ....[161]....
        /*0a0c*/ 	.word	0x000172e0


	//   ....[162]....
        /*0a10*/ 	.word	0x00017340


	//   ....[163]....
        /*0a14*/ 	.word	0x00017da0


	//   ....[164]....
        /*0a18*/ 	.word	0x00017e00


	//   ....[165]....
        /*0a1c*/ 	.word	0x00017e50


	//   ....[166]....
        /*0a20*/ 	.word	0x00017ea0


	//   ....[167]....
        /*0a24*/ 	.word	0x00017ef0


	//   ....[168]....
        /*0a28*/ 	.word	0x00017f60


	//   ....[169]....
        /*0a2c*/ 	.word	0x00017fb0


	//   ....[170]....
        /*0a30*/ 	.word	0x00018020


	//   ....[171]....
        /*0a34*/ 	.word	0x00018090


	//   ....[172]....
        /*0a38*/ 	.word	0x00018100


	//   ....[173]....
        /*0a3c*/ 	.word	0x00018170


	//   ....[174]....
        /*0a40*/ 	.word	0x000181e0


	//   ....[175]....
        /*0a44*/ 	.word	0x00018250


	//   ....[176]....
        /*0a48*/ 	.word	0x000182b0


	//   ....[177]....
        /*0a4c*/ 	.word	0x00018320


	//   ....[178]....
        /*0a50*/ 	.word	0x00018390


	//   ....[179]....
        /*0a54*/ 	.word	0x00018400


	//   ....[180]....
        /*0a58*/ 	.word	0x00018460


	//   ....[181]....
        /*0a5c*/ 	.word	0x000184d0


	//   ....[182]....
        /*0a60*/ 	.word	0x00018530


	//   ....[183]....
        /*0a64*/ 	.word	0x000185a0


	//   ....[184]....
        /*0a68*/ 	.word	0x00018610


	//   ....[185]....
        /*0a6c*/ 	.word	0x00018680


	//   ....[186]....
        /*0a70*/ 	.word	0x000186e0


	//   ....[187]....
        /*0a74*/ 	.word	0x00018750


	//   ....[188]....
        /*0a78*/ 	.word	0x000187c0


	//   ....[189]....
        /*0a7c*/ 	.word	0x00018830


	//   ....[190]....
        /*0a80*/ 	.word	0x000188a0


	//   ....[191]....
        /*0a84*/ 	.word	0x00018900


	//   ....[192]....
        /*0a88*/ 	.word	0x00018950


	//   ....[193]....
        /*0a8c*/ 	.word	0x000189a0


	//   ....[194]....
        /*0a90*/ 	.word	0x000189f0


	//   ....[195]....
        /*0a94*/ 	.word	0x00018a40


	//   ....[196]....
        /*0a98*/ 	.word	0x00018a90


	//   ....[197]....
        /*0a9c*/ 	.word	0x00018ae0


	//   ....[198]....
        /*0aa0*/ 	.word	0x00018b30


	//   ....[199]....
        /*0aa4*/ 	.word	0x00018ba0


	//   ....[200]....
        /*0aa8*/ 	.word	0x00018c10


	//   ....[201]....
        /*0aac*/ 	.word	0x00018c80


	//   ....[202]....
        /*0ab0*/ 	.word	0x00018ce0


	//   ....[203]....
        /*0ab4*/ 	.word	0x00018d50


	//   ....[204]....
        /*0ab8*/ 	.word	0x00018dc0


	//   ....[205]....
        /*0abc*/ 	.word	0x00018e30


	//   ....[206]....
        /*0ac0*/ 	.word	0x00018e90


	//   ....[207]....
        /*0ac4*/ 	.word	0x00018ef0


	//   ....[208]....
        /*0ac8*/ 	.word	0x00018f50


	//   ....[209]....
        /*0acc*/ 	.word	0x00018fb0


	//   ....[210]....
        /*0ad0*/ 	.word	0x00019010


	//   ....[211]....
        /*0ad4*/ 	.word	0x00019060


	//   ....[212]....
        /*0ad8*/ 	.word	0x000190a0


	//   ....[213]....
        /*0adc*/ 	.word	0x000190f0


	//   ....[214]....
        /*0ae0*/ 	.word	0x00019130


	//   ....[215]....
        /*0ae4*/ 	.word	0x00019180


	//   ....[216]....
        /*0ae8*/ 	.word	0x000191c0


	//   ....[217]....
        /*0aec*/ 	.word	0x00019210


	//   ....[218]....
        /*0af0*/ 	.word	0x00019250


	//   ....[219]....
        /*0af4*/ 	.word	0x000192b0


	//   ....[220]....
        /*0af8*/ 	.word	0x00019320


	//   ....[221]....
        /*0afc*/ 	.word	0x00019390


	//   ....[222]....
        /*0b00*/ 	.word	0x000193f0


	//   ....[223]....
        /*0b04*/ 	.word	0x00019460


	//   ....[224]....
        /*0b08*/ 	.word	0x000194d0


	//   ....[225]....
        /*0b0c*/ 	.word	0x00019540


	//   ....[226]....
        /*0b10*/ 	.word	0x000195a0


	//   ....[227]....
        /*0b14*/ 	.word	0x000195f0


	//   ....[228]....
        /*0b18*/ 	.word	0x00019630


	//   ....[229]....
        /*0b1c*/ 	.word	0x00019680


	//   ....[230]....
        /*0b20*/ 	.word	0x000196c0


	//   ....[231]....
        /*0b24*/ 	.word	0x00019710


	//   ....[232]....
        /*0b28*/ 	.word	0x00019750


	//   ....[233]....
        /*0b2c*/ 	.word	0x000197a0


	//   ....[234]....
        /*0b30*/ 	.word	0x000197e0


	//   ....[235]....
        /*0b34*/ 	.word	0x00019830


	//   ....[236]....
        /*0b38*/ 	.word	0x00019890


	//   ....[237]....
        /*0b3c*/ 	.word	0x000198f0


	//   ....[238]....
        /*0b40*/ 	.word	0x00019960


	//   ....[239]....
        /*0b44*/ 	.word	0x000199d0


	//   ....[240]....
        /*0b48*/ 	.word	0x00019a40


	//   ....[241]....
        /*0b4c*/ 	.word	0x00019aa0


	//   ....[242]....
        /*0b50*/ 	.word	0x00019b00


	//   ....[243]....
        /*0b54*/ 	.word	0x00019b60


	//   ....[244]....
        /*0b58*/ 	.word	0x00019bc0


	//   ....[245]....
        /*0b5c*/ 	.word	0x00019c20


	//   ....[246]....
        /*0b60*/ 	.word	0x00019c70


	//   ....[247]....
        /*0b64*/ 	.word	0x00019cb0


	//   ....[248]....
        /*0b68*/ 	.word	0x00019d00


	//   ....[249]....
        /*0b6c*/ 	.word	0x00019d40


	//   ....[250]....
        /*0b70*/ 	.word	0x00019d90


	//   ....[251]....
        /*0b74*/ 	.word	0x00019dd0


	//   ....[252]....
        /*0b78*/ 	.word	0x00019e20


	//   ....[253]....
        /*0b7c*/ 	.word	0x00019e70


	//   ....[254]....
        /*0b80*/ 	.word	0x00019ec0


	//   ....[255]....
        /*0b84*/ 	.word	0x00019f10


	//   ....[0]....
        /*0b88*/ 	.word	0x00019f60


	//   ....[1]....
        /*0b8c*/ 	.word	0x00019fa0


	//   ....[2]....
        /*0b90*/ 	.word	0x00019ff0


	//   ....[3]....
        /*0b94*/ 	.word	0x0001a040


	//   ....[4]....
        /*0b98*/ 	.word	0x0001a090


	//   ....[5]....
        /*0b9c*/ 	.word	0x0001a0e0


	//   ....[6]....
        /*0ba0*/ 	.word	0x0001a150


	//   ....[7]....
        /*0ba4*/ 	.word	0x0001a1c0


	//   ....[8]....
        /*0ba8*/ 	.word	0x0001a230


	//   ....[9]....
        /*0bac*/ 	.word	0x0001a290


	//   ....[10]....
        /*0bb0*/ 	.word	0x0001a300


	//   ....[11]....
        /*0bb4*/ 	.word	0x0001a370


	//   ....[12]....
        /*0bb8*/ 	.word	0x0001a3e0


	//   ....[13]....
        /*0bbc*/ 	.word	0x0001a440


	//   ....[14]....
        /*0bc0*/ 	.word	0x0001a4b0


	//   ....[15]....
        /*0bc4*/ 	.word	0x0001a520


	//   ....[16]....
        /*0bc8*/ 	.word	0x0001a590


	//   ....[17]....
        /*0bcc*/ 	.word	0x0001a5f0


	//   ....[18]....
        /*0bd0*/ 	.word	0x0001a660


	//   ....[19]....
        /*0bd4*/ 	.word	0x0001a6d0


	//   ....[20]....
        /*0bd8*/ 	.word	0x0001a740


	//   ....[21]....
        /*0bdc*/ 	.word	0x0001a7a0


	//   ....[22]....
        /*0be0*/ 	.word	0x0001a810


	//   ....[23]....
        /*0be4*/ 	.word	0x0001a880


	//   ....[24]....
        /*0be8*/ 	.word	0x0001a8f0


	//   ....[25]....
        /*0bec*/ 	.word	0x0001a950


	//   ....[26]....
        /*0bf0*/ 	.word	0x0001a9c0


	//   ....[27]....
        /*0bf4*/ 	.word	0x0001aa30


	//   ....[28]....
        /*0bf8*/ 	.word	0x0001aaa0


	//   ....[29]....
        /*0bfc*/ 	.word	0x0001ab00


	//   ....[30]....
        /*0c00*/ 	.word	0x0001ab70


	//   ....[31]....
        /*0c04*/ 	.word	0x0001abe0


	//   ....[32]....
        /*0c08*/ 	.word	0x0001ac30


	//   ....[33]....
        /*0c0c*/ 	.word	0x0001ac70


	//   ....[34]....
        /*0c10*/ 	.word	0x0001acc0


	//   ....[35]....
        /*0c14*/ 	.word	0x0001ad10


	//   ....[36]....
        /*0c18*/ 	.word	0x0001ad60


	//   ....[37]....
        /*0c1c*/ 	.word	0x0001add0


	//   ....[38]....
        /*0c20*/ 	.word	0x0001ae20


	//   ....[39]....
        /*0c24*/ 	.word	0x0001ae70


	//   ....[40]....
        /*0c28*/ 	.word	0x0001aec0


	//   ....[41]....
        /*0c2c*/ 	.word	0x0001af10


	//   ....[42]....
        /*0c30*/ 	.word	0x0001af60


	//   ....[43]....
        /*0c34*/ 	.word	0x0001afd0


	//   ....[44]....
        /*0c38*/ 	.word	0x0001b020


	//   ....[45]....
        /*0c3c*/ 	.word	0x0001b090


	//   ....[46]....
        /*0c40*/ 	.word	0x0001b0f0


	//   ....[47]....
        /*0c44*/ 	.word	0x0001b160


	//----- nvinfo : EIATTR_EXIT_INSTR_OFFSETS
	.align		4
.L_488:
        /*0c48*/ 	.byte	0x04, 0x1c
        /*0c4a*/ 	.short	(.L_490 - .L_489)


	//   ....[0]....
.L_489:
        /*0c4c*/ 	.word	0x000010d0


	//   ....[1]....
        /*0c50*/ 	.word	0x00017d60


	//----- nvinfo : EIATTR_MAX_THREADS
	.align		4
.L_490:
        /*0c54*/ 	.byte	0x04, 0x05
        /*0c56*/ 	.short	(.L_492 - .L_491)
.L_491:
        /*0c58*/ 	.word	0x00000080
        /*0c5c*/ 	.word	0x00000001
        /*0c60*/ 	.word	0x00000001


	//----- nvinfo : EIATTR_CRS_STACK_SIZE
	.align		4
.L_492:
        /*0c64*/ 	.byte	0x04, 0x1e
        /*0c66*/ 	.short	(.L_494 - .L_493)
.L_493:
        /*0c68*/ 	.word	0x00000000
.L_494:


//--------------------- .nv.info._ZN7cutlass13device_kernelIN5flash19enable_sm80_to_sm89INS1_16FlashAttnFwdSm80INS1_25CollectiveMainloopFwdSm80ILi4ELi1ELb0EN4cute5tupleIJNS5_1CILi128EEENS7_ILi48EEENS7_ILi96EEEEEELi96ENS_6half_tEfNS_4arch4Sm80ELb0ELb1ELb0ELb1ELb1ELb1ELb1ELb1EEENS1_21CollectiveEpilogueFwdINS6_IJS8_SA_S9_EEENS6_IJNS7_ILi1EEESI_SI_EEESC_SE_Li128ELb1ELb1ELb1ELb0EEENS1_36VarlenDynamicPersistentTileSchedulerILi128ELi48ELi128ELi128ELb1ELb1ELb0ELb1ELb0ELb1EEEEEEEEEvNT_6ParamsE --------------------------
	.section	.nv.info._ZN7cutlass13device_kernelIN5flash19enable_sm80_to_sm89INS1_16FlashAttnFwdSm80INS1_25CollectiveMainloopFwdSm80ILi4ELi1ELb0EN4cute5tupleIJNS5_1CILi128EEENS7_ILi48EEENS7_ILi96EEEEEELi96ENS_6half_tEfNS_4arch4Sm80ELb0ELb1ELb0ELb1ELb1ELb1ELb1ELb1EEENS1_21CollectiveEpilogueFwdINS6_IJS8_SA_S9_EEENS6_IJNS7_ILi1EEESI_SI_EEESC_SE_Li128ELb1ELb1ELb1ELb0EEENS1_36VarlenDynamicPersistentTileSchedulerILi128ELi48ELi128ELi128ELb1ELb1ELb0ELb1ELb0ELb1EEEEEEEEEvNT_6ParamsE,"",@"SHT_CUDA_INFO"
	.sectionflags	@""
	.align	4


	//----- nvinfo : EIATTR_CUDA_API_VERSION
	.align		4
        /*0000*/ 	.byte	0x04, 0x37
        /*0002*/ 	.short	(.L_496 - .L_495)
.L_495:
        /*0004*/ 	.word	0x00000082


	//----- nvinfo : EIATTR_SW2861232_WAR
	.align		4
.L_496:
        /*0008*/ 	.byte	0x01, 0x35
	.zero		2


	//----- nvinfo : EIATTR_PARAM_CBANK
	.align		4
        /*000c*/ 	.byte	0x04, 0x0a
        /*000e*/ 	.short	(.L_498 - .L_497)
	.align		4
.L_497:
        /*0010*/ 	.word	index@(.nv.constant0._ZN7cutlass13device_kernelIN5flash19enable_sm80_to_sm89INS1_16FlashAttnFwdSm80INS1_25CollectiveMainloopFwdSm80ILi4ELi1ELb0EN4cute5tupleIJNS5_1CILi128EEENS7_ILi48EEENS7_ILi96EEEEEELi96ENS_6half_tEfNS_4arch4Sm80ELb0ELb1ELb0ELb1ELb1ELb1ELb1ELb1EEENS1_21CollectiveEpilogueFwdINS6_IJS8_SA_S9_EEENS6_IJNS7_ILi1EEESI_SI_EEESC_SE_Li128ELb1ELb1ELb1ELb0EEENS1_36VarlenDynamicPersistentTileSchedulerILi128ELi48ELi128ELi128ELb1ELb1ELb0ELb1ELb0ELb1EEEEEEEEEvNT_6ParamsE)
        /*0014*/ 	.short	0x0160
        /*0016*/ 	.short	0x0438


	//----- nvinfo : EIATTR_CBANK_PARAM_SIZE
	.align		4
.L_498:
        /*0018*/ 	.byte	0x03, 0x19
        /*001a*/ 	.short	0x0438


	//----- nvinfo : EIATTR_KPARAM_INFO
	.align		4
        /*001c*/ 	.byte	0x04, 0x17
        /*001e*/ 	.short	(.L_500 - .L_499)
.L_499:
        /*0020*/ 	.word	0x00000000
        /*0024*/ 	.short	0x0000
        /*0026*/ 	.short	0x0000
        /*0028*/ 	.byte	0x00, 0xf0, 0xe1, 0x10


	//----- nvinfo : EIATTR_MAXREG_COUNT
	.align		4
.L_500:
        /*002c*/ 	.byte	0x03, 0x1b
        /*002e*/ 	.short	0x00ff


	//----- nvinfo : EIATTR_NUM_BARRIERS
	.align		4
        /*0030*/ 	.byte	0x02, 0x4c
        /*0032*/ 	.byte	0x06
	.zero		1


	//----- nvinfo : EIATTR_ANNOTATIONS
	.align		4
        /*0034*/ 	.byte	0x04, 0x55
        /*0036*/ 	.short	(.L_502 - .L_501)


	//   ....[0]....
.L_501:
        /* <DEDUP_REMOVED lines=162> */


	//----- nvinfo : EIATTR_MERCURY_ISA_VERSION
	.align		4
.L_502:
        /*0a40*/ 	.byte	0x03, 0x5f
        /*0a42*/ 	.short	0x0000


	//----- nvinfo : EIATTR_INT_WARP_WIDE_INSTR_OFFSETS
	.align		4
        /*0a44*/ 	.byte	0x04, 0x31
        /*0a46*/ 	.short	(.L_504 - .L_503)


	//   ....[0]....
.L_503:
        /*0a48*/ 	.word	0x00020300


	//   ....[1]....
        /*0a4c*/ 	.word	0x00020380


	//----- nvinfo : EIATTR_COOP_GROUP_MASK_REGIDS
	.align		4
.L_504:
        /*0a50*/ 	.byte	0x04, 0x29
        /*0a52*/ 	.short	(.L_506 - .L_505)


	//   ....[0]....
.L_505:
        /*0a54*/ 	.word	0xffffffff


	//   ....[1]....
        /*0a58*/ 	.word	0xffffffff


	//   ....[2]....
        /*0a5c*/ 	.word	0xffffffff


	//   ....[3]....
        /*0a60*/ 	.word	0xffffffff


	//   ....[4]....
        /*0a64*/ 	.word	0xffffffff


	//   ....[5]....
        /*0a68*/ 	.word	0xffffffff


	//   ....[6]....
        /*0a6c*/ 	.word	0xffffffff


	//   ....[7]....
        /*0a70*/ 	.word	0xffffffff


	//   ....[8]....
        /*0a74*/ 	.word	0xffffffff


	//   ....[9]....
        /*0a78*/ 	.word	0xffffffff


	//   ....[10]....
        /*0a7c*/ 	.word	0xffffffff


	//   ....[11]....
        /*0a80*/ 	.word	0xffffffff


	//   ....[12]....
        /*0a84*/ 	.word	0xffffffff


	//   ....[13]....
        /*0a88*/ 	.word	0xffffffff


	//   ....[14]....
        /*0a8c*/ 	.word	0xffffffff


	//   ....[15]....
        /*0a90*/ 	.word	0xffffffff


	//   ....[16]....
        /*0a94*/ 	.word	0xffffffff


	//   ....[17]....
        /*0a98*/ 	.word	0xffffffff


	//   ....[18]....
        /*0a9c*/ 	.word	0xffffffff


	//   ....[19]....
        /*0aa0*/ 	.word	0xffffffff


	//   ....[20]....
        /*0aa4*/ 	.word	0xffffffff


	//   ....[21]....
        /*0aa8*/ 	.word	0xffffffff


	//   ....[22]....
        /*0aac*/ 	.word	0xffffffff


	//   ....[23]....
        /*0ab0*/ 	.word	0xffffffff


	//   ....[24]....
        /*0ab4*/ 	.word	0xffffffff


	//   ....[25]....
        /*0ab8*/ 	.word	0xffffffff


	//   ....[26]....
        /*0abc*/ 	.word	0xffffffff


	//   ....[27]....
        /*0ac0*/ 	.word	0xffffffff


	//   ....[28]....
        /*0ac4*/ 	.word	0xffffffff


	//   ....[29]....
        /*0ac8*/ 	.word	0xffffffff


	//   ....[30]....
        /*0acc*/ 	.word	0xffffffff


	//   ....[31]....
        /*0ad0*/ 	.word	0xffffffff


	//   ....[32]....
        /*0ad4*/ 	.word	0xffffffff


	//   ....[33]....
        /*0ad8*/ 	.word	0xffffffff


	//   ....[34]....
        /*0adc*/ 	.word	0xffffffff


	//   ....[35]....
        /*0ae0*/ 	.word	0xffffffff


	//   ....[36]....
        /*0ae4*/ 	.word	0xffffffff


	//   ....[37]....
        /*0ae8*/ 	.word	0xffffffff


	//   ....[38]....
        /*0aec*/ 	.word	0xffffffff


	//   ....[39]....
        /*0af0*/ 	.word	0xffffffff


	//   ....[40]....
        /*0af4*/ 	.word	0xffffffff


	//   ....[41]....
        /*0af8*/ 	.word	0xffffffff


	//   ....[42]....
        /*0afc*/ 	.word	0xffffffff


	//   ....[43]....
        /*0b00*/ 	.word	0xffffffff


	//   ....[44]....
        /*0b04*/ 	.word	0xffffffff


	//   ....[45]....
        /*0b08*/ 	.word	0xffffffff


	//   ....[46]....
        /*0b0c*/ 	.word	0xffffffff


	//   ....[47]....
        /*0b10*/ 	.word	0xffffffff


	//   ....[48]....
        /*0b14*/ 	.word	0xffffffff


	//   ....[49]....
        /*0b18*/ 	.word	0xffffffff


	//   ....[50]....
        /*0b1c*/ 	.word	0xffffffff


	//   ....[51]....
        /*0b20*/ 	.word	0xffffffff


	//   ....[52]....
        /*0b24*/ 	.word	0xffffffff


	//   ....[53]....
        /*0b28*/ 	.word	0xffffffff


	//   ....[54]....
        /*0b2c*/ 	.word	0xffffffff


	//   ....[55]....
        /*0b30*/ 	.word	0xffffffff


	//   ....[56]....
        /*0b34*/ 	.word	0xffffffff


	//   ....[57]....
        /*0b38*/ 	.word	0xffffffff


	//   ....[58]....
        /*0b3c*/ 	.word	0xffffffff


	//   ....[59]....
        /*0b40*/ 	.word	0xffffffff


	//   ....[60]....
        /*0b44*/ 	.word	0xffffffff


	//   ....[61]....
        /*0b48*/ 	.word	0xffffffff


	//   ....[62]....
        /*0b4c*/ 	.word	0xffffffff


	//   ....[63]....
        /*0b50*/ 	.word	0xffffffff


	//   ....[64]....
        /*0b54*/ 	.word	0xffffffff


	//   ....[65]....
        /*0b58*/ 	.word	0xffffffff


	//   ....[66]....
        /*0b5c*/ 	.word	0xffffffff


	//   ....[67]....
        /*0b60*/ 	.word	0xffffffff


	//   ....[68]....
        /*0b64*/ 	.word	0xffffffff


	//   ....[69]....
        /*0b68*/ 	.word	0xffffffff


	//   ....[70]....
        /*0b6c*/ 	.word	0xffffffff


	//   ....[71]....
        /*0b70*/ 	.word	0xffffffff


	//   ....[72]....
        /*0b74*/ 	.word	0xffffffff


	//   ....[73]....
        /*0b78*/ 	.word	0xffffffff


	//   ....[74]....
        /*0b7c*/ 	.word	0xffffffff


	//   ....[75]....
        /*0b80*/ 	.word	0xffffffff


	//   ....[76]....
        /*0b84*/ 	.word	0xffffffff


	//   ....[77]....
        /*0b88*/ 	.word	0xffffffff


	//   ....[78]....
        /*0b8c*/ 	.word	0xffffffff


	//   ....[79]....
        /*0b90*/ 	.word	0xffffffff


	//   ....[80]....
        /*0b94*/ 	.word	0xffffffff


	//   ....[81]....
        /*0b98*/ 	.word	0xffffffff


	//   ....[82]....
        /*0b9c*/ 	.word	0xffffffff


	//   ....[83]....
        /*0ba0*/ 	.word	0xffffffff


	//   ....[84]....
        /*0ba4*/ 	.word	0xffffffff


	//   ....[85]....
        /*0ba8*/ 	.word	0xffffffff


	//   ....[86]....
        /*0bac*/ 	.word	0xffffffff


	//   ....[87]....
        /*0bb0*/ 	.word	0xffffffff


	//   ....[88]....
        /*0bb4*/ 	.word	0xffffffff


	//   ....[89]....
        /*0bb8*/ 	.word	0xffffffff


	//   ....[90]....
        /*0bbc*/ 	.word	0xffffffff


	//   ....[91]....
        /*0bc0*/ 	.word	0xffffffff


	//   ....[92]....
        /*0bc4*/ 	.word	0xffffffff


	//   ....[93]....
        /*0bc8*/ 	.word	0xffffffff


	//   ....[94]....
        /*0bcc*/ 	.word	0xffffffff


	//   ....[95]....
        /*0bd0*/ 	.word	0xffffffff


	//   ....[96]....
        /*0bd4*/ 	.word	0xffffffff


	//   ....[97]....
        /*0bd8*/ 	.word	0xffffffff


	//   ....[98]....
        /*0bdc*/ 	.word	0xffffffff


	//   ....[99]....
        /*0be0*/ 	.word	0xffffffff


	//   ....[100]....
        /*0be4*/ 	.word	0xffffffff


	//   ....[101]....
        /*0be8*/ 	.word	0xffffffff


	//   ....[102]....
        /*0bec*/ 	.word	0xffffffff


	//   ....[103]....
        /*0bf0*/ 	.word	0xffffffff


	//   ....[104]....
        /*0bf4*/ 	.word	0xffffffff


	//   ....[105]....
        /*0bf8*/ 	.word	0xffffffff


	//   ....[106]....
        /*0bfc*/ 	.word	0xffffffff


	//   ....[107]....
        /*0c00*/ 	.word	0xffffffff


	//   ....[108]....
        /*0c04*/ 	.word	0xffffffff


	//   ....[109]....
        /*0c08*/ 	.word	0xffffffff


	//   ....[110]....
        /*0c0c*/ 	.word	0xffffffff


	//   ....[111]....
        /*0c10*/ 	.word	0xffffffff


	//   ....[112]....
        /*0c14*/ 	.word	0xffffffff


	//   ....[113]....
        /*0c18*/ 	.word	0xffffffff


	//   ....[114]....
        /*0c1c*/ 	.word	0xffffffff


	//   ....[115]....
        /*0c20*/ 	.word	0xffffffff


	//   ....[116]....
        /*0c24*/ 	.word	0xffffffff


	//   ....[117]....
        /*0c28*/ 	.word	0xffffffff


	//   ....[118]....
        /*0c2c*/ 	.word	0xffffffff


	//   ....[119]....
        /*0c30*/ 	.word	0xffffffff


	//   ....[120]....
        /*0c34*/ 	.word	0xffffffff


	//   ....[121]....
        /*0c38*/ 	.word	0xffffffff


	//   ....[122]....
        /*0c3c*/ 	.word	0xffffffff


	//   ....[123]....
        /*0c40*/ 	.word	0xffffffff


	//   ....[124]....
        /*0c44*/ 	.word	0xffffffff


	//   ....[125]....
        /*0c48*/ 	.word	0xffffffff


	//   ....[126]....
        /*0c4c*/ 	.word	0xffffffff


	//   ....[127]....
        /*0c50*/ 	.word	0xffffffff


	//   ....[128]....
        /*0c54*/ 	.word	0xffffffff


	//   ....[129]....
        /*0c58*/ 	.word	0xffffffff


	//   ....[130]....
        /*0c5c*/ 	.word	0xffffffff


	//   ....[131]....
        /*0c60*/ 	.word	0xffffffff


	//   ....[132]....
        /*0c64*/ 	.word	0xffffffff


	//   ....[133]....
        /*0c68*/ 	.word	0xffffffff


	//   ....[134]....
        /*0c6c*/ 	.word	0xffffffff


	//   ....[135]....
        /*0c70*/ 	.word	0xffffffff


	//   ....[136]....
        /*0c74*/ 	.word	0xffffffff


	//   ....[137]....
        /*0c78*/ 	.word	0xffffffff


	//   ....[138]....
        /*0c7c*/ 	.word	0xffffffff


	//   ....[139]....
        /*0c80*/ 	.word	0xffffffff


	//   ....[140]....
        /*0c84*/ 	.word	0xffffffff


	//   ....[141]....
        /*0c88*/ 	.word	0xffffffff


	//   ....[142]....
        /*0c8c*/ 	.word	0xffffffff


	//   ....[143]....
        /*0c90*/ 	.word	0xffffffff


	//   ....[144]....
        /*0c94*/ 	.word	0xffffffff


	//   ....[145]....
        /*0c98*/ 	.word	0xffffffff


	//   ....[146]....
        /*0c9c*/ 	.word	0xffffffff


	//   ....[147]....
        /*0ca0*/ 	.word	0xffffffff


	//   ....[148]....
        /*0ca4*/ 	.word	0xffffffff


	//   ....[149]....
        /*0ca8*/ 	.word	0xffffffff


	//   ....[150]....
        /*0cac*/ 	.word	0xffffffff


	//   ....[151]....
        /*0cb0*/ 	.word	0xffffffff


	//   ....[152]....
        /*0cb4*/ 	.word	0xffffffff


	//   ....[153]....
        /*0cb8*/ 	.word	0xffffffff


	//   ....[154]....
        /*0cbc*/ 	.word	0xffffffff


	//   ....[155]....
        /*0cc0*/ 	.word	0xffffffff


	//   ....[156]....
        /*0cc4*/ 	.word	0xffffffff


	//   ....[157]....
        /*0cc8*/ 	.word	0xffffffff


	//   ....[158]....
        /*0ccc*/ 	.word	0xffffffff


	//   ....[159]....
        /*0cd0*/ 	.word	0xffffffff


	//   ....[160]....
        /*0cd4*/ 	.word	0xffffffff


	//   ....[161]....
        /*0cd8*/ 	.word	0xffffffff


	//   ....[162]....
        /*0cdc*/ 	.word	0xffffffff


	//   ....[163]....
        /*0ce0*/ 	.word	0xffffffff


	//   ....[164]....
        /*0ce4*/ 	.word	0xffffffff


	//   ....[165]....
        /*0ce8*/ 	.word	0xffffffff


	//   ....[166]....
        /*0cec*/ 	.word	0xffffffff


	//   ....[167]....
        /*0cf0*/ 	.word	0xffffffff


	//   ....[168]....
        /*0cf4*/ 	.word	0xffffffff


	//   ....[169]....
        /*0cf8*/ 	.word	0xffffffff


	//   ....[170]....
        /*0cfc*/ 	.word	0xffffffff


	//   ....[171]....
        /*0d00*/ 	.word	0xffffffff


	//   ....[172]....
        /*0d04*/ 	.word	0xffffffff


	//   ....[173]....
        /*0d08*/ 	.word	0xffffffff


	//   ....[174]....
        /*0d0c*/ 	.word	0xffffffff


	//   ....[175]....
        /*0d10*/ 	.word	0xffffffff


	//   ....[176]....
        /*0d14*/ 	.word	0xffffffff


	//   ....[177]....
        /*0d18*/ 	.word	0xffffffff


	//   ....[178]....
        /*0d1c*/ 	.word	0xffffffff


	//   ....[179]....
        /*0d20*/ 	.word	0xffffffff


	//   ....[180]....
        /*0d24*/ 	.word	0xffffffff


	//   ....[181]....
        /*0d28*/ 	.word	0xffffffff


	//   ....[182]....
        /*0d2c*/ 	.word	0xffffffff


	//   ....[183]....
        /*0d30*/ 	.word	0xffffffff


	//   ....[184]....
        /*0d34*/ 	.word	0xffffffff


	//   ....[185]....
        /*0d38*/ 	.word	0xffffffff


	//   ....[186]....
        /*0d3c*/ 	.word	0xffffffff


	//   ....[187]....
        /*0d40*/ 	.word	0xffffffff


	//   ....[188]....
        /*0d44*/ 	.word	0xffffffff


	//   ....[189]....
        /*0d48*/ 	.word	0xffffffff


	//   ....[190]....
        /*0d4c*/ 	.word	0xffffffff


	//   ....[191]....
        /*0d50*/ 	.word	0xffffffff


	//   ....[192]....
        /*0d54*/ 	.word	0xffffffff


	//   ....[193]....
        /*0d58*/ 	.word	0xffffffff


	//   ....[194]....
        /*0d5c*/ 	.word	0xffffffff


	//   ....[195]....
        /*0d60*/ 	.word	0xffffffff


	//   ....[196]....
        /*0d64*/ 	.word	0xffffffff


	//   ....[197]....
        /*0d68*/ 	.word	0xffffffff


	//   ....[198]....
        /*0d6c*/ 	.word	0xffffffff


	//   ....[199]....
        /*0d70*/ 	.word	0xffffffff


	//   ....[200]....
        /*0d74*/ 	.word	0xffffffff


	//   ....[201]....
        /*0d78*/ 	.word	0xffffffff


	//   ....[202]....
        /*0d7c*/ 	.word	0xffffffff


	//   ....[203]....
        /*0d80*/ 	.word	0xffffffff


	//   ....[204]....
        /*0d84*/ 	.word	0xffffffff


	//   ....[205]....
        /*0d88*/ 	.word	0xffffffff


	//   ....[206]....
        /*0d8c*/ 	.word	0xffffffff


	//   ....[207]....
        /*0d90*/ 	.word	0xffffffff


	//   ....[208]....
        /*0d94*/ 	.word	0xffffffff


	//   ....[209]....
        /*0d98*/ 	.word	0xffffffff


	//   ....[210]....
        /*0d9c*/ 	.word	0xffffffff


	//   ....[211]....
        /*0da0*/ 	.word	0xffffffff


	//   ....[212]....
        /*0da4*/ 	.word	0xffffffff


	//   ....[213]....
        /*0da8*/ 	.word	0xffffffff


	//   ....[214]....
        /*0dac*/ 	.word	0xffffffff


	//   ....[215]....
        /*0db0*/ 	.word	0xffffffff


	//   ....[216]....
        /*0db4*/ 	.word	0xffffffff


	//   ....[217]....
        /*0db8*/ 	.word	0xffffffff


	//   ....[218]....
        /*0dbc*/ 	.word	0xffffffff


	//   ....[219]....
        /*0dc0*/ 	.word	0xffffffff


	//   ....[220]....
        /*0dc4*/ 	.word	0xffffffff


	//   ....[221]....
        /*0dc8*/ 	.word	0xffffffff


	//   ....[222]....
        /*0dcc*/ 	.word	0xffffffff


	//   ....[223]....
        /*0dd0*/ 	.word	0xffffffff


	//   ....[224]....
        /*0dd4*/ 	.word	0xffffffff


	//   ....[225]....
        /*0dd8*/ 	.word	0xffffffff


	//   ....[226]....
        /*0ddc*/ 	.word	0xffffffff


	//   ....[227]....
        /*0de0*/ 	.word	0xffffffff


	//   ....[228]....
        /*0de4*/ 	.word	0xffffffff


	//   ....[229]....
        /*0de8*/ 	.word	0xffffffff


	//   ....[230]....
        /*0dec*/ 	.word	0xffffffff


	//   ....[231]....
        /*0df0*/ 	.word	0xffffffff


	//   ....[232]....
        /*0df4*/ 	.word	0xffffffff


	//   ....[233]....
        /*0df8*/ 	.word	0xffffffff


	//   ....[234]....
        /*0dfc*/ 	.word	0xffffffff


	//   ....[235]....
        /*0e00*/ 	.word	0xffffffff


	//   ....[236]....
        /*0e04*/ 	.word	0xffffffff


	//   ....[237]....
        /*0e08*/ 	.word	0xffffffff


	//   ....[238]....
        /*0e0c*/ 	.word	0xffffffff


	//   ....[239]....
        /*0e10*/ 	.word	0xffffffff


	//   ....[240]....
        /*0e14*/ 	.word	0xffffffff


	//   ....[241]....
        /*0e18*/ 	.word	0xffffffff


	//   ....[242]....
        /*0e1c*/ 	.word	0xffffffff


	//   ....[243]....
        /*0e20*/ 	.word	0xffffffff


	//   ....[244]....
        /*0e24*/ 	.word	0xffffffff


	//   ....[245]....
        /*0e28*/ 	.word	0xffffffff


	//   ....[246]....
        /*0e2c*/ 	.word	0xffffffff


	//   ....[247]....
        /*0e30*/ 	.word	0xffffffff


	//   ....[248]....
        /*0e34*/ 	.word	0xffffffff


	//   ....[249]....
        /*0e38*/ 	.word	0xffffffff


	//   ....[250]....
        /*0e3c*/ 	.word	0xffffffff


	//   ....[251]....
        /*0e40*/ 	.word	0xffffffff


	//   ....[252]....
        /*0e44*/ 	.word	0xffffffff


	//   ....[253]....
        /*0e48*/ 	.word	0xffffffff


	//   ....[254]....
        /*0e4c*/ 	.word	0xffffffff


	//   ....[255]....
        /*0e50*/ 	.word	0xffffffff


	//   ....[0]....
        /*0e54*/ 	.word	0xffffffff


	//   ....[1]....
        /*0e58*/ 	.word	0xffffffff


	//   ....[2]....
        /*0e5c*/ 	.word	0xffffffff


	//   ....[3]....
        /*0e60*/ 	.word	0xffffffff


	//   ....[4]....
        /*0e64*/ 	.word	0xffffffff


	//   ....[5]....
        /*0e68*/ 	.word	0xffffffff


	//   ....[6]....
        /*0e6c*/ 	.word	0xffffffff


	//   ....[7]....
        /*0e70*/ 	.word	0xffffffff


	//   ....[8]....
        /*0e74*/ 	.word	0xffffffff


	//   ....[9]....
        /*0e78*/ 	.word	0xffffffff


	//   ....[10]....
        /*0e7c*/ 	.word	0xffffffff


	//   ....[11]....
        /*0e80*/ 	.word	0xffffffff


	//   ....[12]....
        /*0e84*/ 	.word	0xffffffff


	//   ....[13]....
        /*0e88*/ 	.word	0xffffffff


	//   ....[14]....
        /*0e8c*/ 	.word	0xffffffff


	//   ....[15]....
        /*0e90*/ 	.word	0xffffffff


	//   ....[16]....
        /*0e94*/ 	.word	0xffffffff


	//   ....[17]....
        /*0e98*/ 	.word	0xffffffff


	//   ....[18]....
        /*0e9c*/ 	.word	0xffffffff


	//   ....[19]....
        /*0ea0*/ 	.word	0xffffffff


	//   ....[20]....
        /*0ea4*/ 	.word	0xffffffff


	//   ....[21]....
        /*0ea8*/ 	.word	0xffffffff


	//   ....[22]....
        /*0eac*/ 	.word	0xffffffff


	//   ....[23]....
        /*0eb0*/ 	.word	0xffffffff


	//   ....[24]....
        /*0eb4*/ 	.word	0xffffffff


	//   ....[25]....
        /*0eb8*/ 	.word	0xffffffff


	//   ....[26]....
        /*0ebc*/ 	.word	0xffffffff


	//   ....[27]....
        /*0ec0*/ 	.word	0xffffffff


	//   ....[28]....
        /*0ec4*/ 	.word	0xffffffff


	//   ....[29]....
        /*0ec8*/ 	.word	0xffffffff


	//   ....[30]....
        /*0ecc*/ 	.word	0xffffffff


	//   ....[31]....
        /*0ed0*/ 	.word	0xffffffff


	//   ....[32]....
        /*0ed4*/ 	.word	0xffffffff


	//   ....[33]....
        /*0ed8*/ 	.word	0xffffffff


	//   ....[34]....
        /*0edc*/ 	.word	0xffffffff


	//   ....[35]....
        /*0ee0*/ 	.word	0xffffffff


	//   ....[36]....
        /*0ee4*/ 	.word	0xffffffff


	//   ....[37]....
        /*0ee8*/ 	.word	0xffffffff


	//   ....[38]....
        /*0eec*/ 	.word	0xffffffff


	//   ....[39]....
        /*0ef0*/ 	.word	0xffffffff


	//   ....[40]....
        /*0ef4*/ 	.word	0xffffffff


	//   ....[41]....
        /*0ef8*/ 	.word	0xffffffff


	//   ....[42]....
        /*0efc*/ 	.word	0xffffffff


	//   ....[43]....
        /*0f00*/ 	.word	0xffffffff


	//   ....[44]....
        /*0f04*/ 	.word	0xffffffff


	//   ....[45]....
        /*0f08*/ 	.word	0xffffffff


	//   ....[46]....
        /*0f0c*/ 	.word	0xffffffff


	//   ....[47]....
        /*0f10*/ 	.word	0xffffffff


	//   ....[48]....
        /*0f14*/ 	.word	0xffffffff


	//   ....[49]....
        /*0f18*/ 	.word	0xffffffff


	//   ....[50]....
        /*0f1c*/ 	.word	0xffffffff


	//   ....[51]....
        /*0f20*/ 	.word	0xffffffff


	//   ....[52]....
        /*0f24*/ 	.word	0xffffffff


	//   ....[53]....
        /*0f28*/ 	.word	0xffffffff


	//   ....[54]....
        /*0f2c*/ 	.word	0xffffffff


	//   ....[55]....
        /*0f30*/ 	.word	0xffffffff


	//   ....[56]....
        /*0f34*/ 	.word	0xffffffff


	//   ....[57]....
        /*0f38*/ 	.word	0xffffffff


	//   ....[58]....
        /*0f3c*/ 	.word	0xffffffff


	//   ....[59]....
        /*0f40*/ 	.word	0xffffffff


	//   ....[60]....
        /*0f44*/ 	.word	0xffffffff


	//   ....[61]....
        /*0f48*/ 	.word	0xffffffff


	//   ....[62]....
        /*0f4c*/ 	.word	0xffffffff


	//   ....[63]....
        /*0f50*/ 	.word	0xffffffff


	//   ....[64]....
        /*0f54*/ 	.word	0xffffffff


	//   ....[65]....
        /*0f58*/ 	.word	0xffffffff


	//   ....[66]....
        /*0f5c*/ 	.word	0xffffffff


	//   ....[67]....
        /*0f60*/ 	.word	0xffffffff


	//   ....[68]....
        /*0f64*/ 	.word	0xffffffff


	//   ....[69]....
        /*0f68*/ 	.word	0xffffffff


	//   ....[70]....
        /*0f6c*/ 	.word	0xffffffff


	//   ....[71]....
        /*0f70*/ 	.word	0xffffffff


	//----- nvinfo : EIATTR_COOP_GROUP_INSTR_OFFSETS
	.align		4
.L_506:
        /*0f74*/ 	.byte	0x04, 0x28
        /*0f76*/ 	.short	(.L_508 - .L_507)


	//   ....[0]....
.L_507:
        /*0f78*/ 	.word	0x00000050


	//   ....[1]....
        /*0f7c*/ 	.word	0x00000200


	//   ....[2]....
        /*0f80*/ 	.word	0x00000230


	//   ....[3]....
        /*0f84*/ 	.word	0x00000260


	//   ....[4]....
        /*0f88*/ 	.word	0x00000290


	//   ....[5]....
        /*0f8c*/ 	.word	0x000002c0


	//   ....[6]....
        /*0f90*/ 	.word	0x000002f0


	//   ....[7]....
        /*0f94*/ 	.word	0x00000450


	//   ....[8]....
        /*0f98*/ 	.word	0x00000490


	//   ....[9]....
        /*0f9c*/ 	.word	0x000004c0


	//   ....[10]....
        /*0fa0*/ 	.word	0x000004f0


	//   ....[11]....
        /*0fa4*/ 	.word	0x00000520


	//   ....[12]....
        /*0fa8*/ 	.word	0x00000550


	//   ....[13]....
        /*0fac*/ 	.word	0x000005e0


	//   ....[14]....
        /*0fb0*/ 	.word	0x00000630


	//   ....[15]....
        /*0fb4*/ 	.word	0x00000650


	//   ....[16]....
        /*0fb8*/ 	.word	0x000006b0


	//   ....[17]....
        /*0fbc*/ 	.word	0x00004140


	//   ....[18]....
        /*0fc0*/ 	.word	0x00004150


	//   ....[19]....
        /*0fc4*/ 	.word	0x00005db0


	//   ....[20]....
        /*0fc8*/ 	.word	0x00005dc0


	//   ....[21]....
        /*0fcc*/ 	.word	0x00007730


	//   ....[22]....
        /*0fd0*/ 	.word	0x00007750


	//   ....[23]....
        /*0fd4*/ 	.word	0x00007e40


	//   ....[24]....
        /*0fd8*/ 	.word	0x00007e60


	//   ....[25]....
        /*0fdc*/ 	.word	0x00009180


	//   ....[26]....
        /*0fe0*/ 	.word	0x000091a0


	//   ....[27]....
        /*0fe4*/ 	.word	0x00009330


	//   ....[28]....
        /*0fe8*/ 	.word	0x00009340


	//   ....[29]....
        /*0fec*/ 	.word	0x000094d0


	//   ....[30]....
        /*0ff0*/ 	.word	0x000094f0


	//   ....[31]....
        /*0ff4*/ 	.word	0x00009680


	//   ....[32]....
        /*0ff8*/ 	.word	0x00009690


	//   ....[33]....
        /*0ffc*/ 	.word	0x00009bc0


	//   ....[34]....
        /*1000*/ 	.word	0x00009bd0


	//   ....[35]....
        /*1004*/ 	.word	0x00009be0


	//   ....[36]....
        /*1008*/ 	.word	0x00009bf0


	//   ....[37]....
        /*100c*/ 	.word	0x0000a0a0


	//   ....[38]....
        /*1010*/ 	.word	0x0000a0c0


	//   ....[39]....
        /*1014*/ 	.word	0x0000a0e0


	//   ....[40]....
        /*1018*/ 	.word	0x0000a100


	//   ....[41]....
        /*101c*/ 	.word	0x0000a620


	//   ....[42]....
        /*1020*/ 	.word	0x0000a890


	//   ....[43]....
        /*1024*/ 	.word	0x0000a8d0


	//   ....[44]....
        /*1028*/ 	.word	0x0000a900


	//   ....[45]....
        /*102c*/ 	.word	0x0000d4f0


	//   ....[46]....
        /*1030*/ 	.word	0x0000d510


	//   ....[47]....
        /*1034*/ 	.word	0x0000d530


	//   ....[48]....
        /*1038*/ 	.word	0x0000d550


	//   ....[49]....
        /*103c*/ 	.word	0x0000d8a0


	//   ....[50]....
        /*1040*/ 	.word	0x0000db10


	//   ....[51]....
        /*1044*/ 	.word	0x0000db50


	//   ....[52]....
        /*1048*/ 	.word	0x0000db90


	//   ....[53]....
        /*104c*/ 	.word	0x00010970


	//   ....[54]....
        /*1050*/ 	.word	0x000109a0


	//   ....[55]....
        /*1054*/ 	.word	0x00010b60


	//   ....[56]....
        /*1058*/ 	.word	0x00010b70


	//   ....[57]....
        /*105c*/ 	.word	0x00011570


	//   ....[58]....
        /*1060*/ 	.word	0x00011590


	//   ....[59]....
        /*1064*/ 	.word	0x00011700


	//   ....[60]....
        /*1068*/ 	.word	0x00011710


	//   ....[61]....
        /*106c*/ 	.word	0x00011970


	//   ....[62]....
        /*1070*/ 	.word	0x00011b30


	//   ....[63]....
        /*1074*/ 	.word	0x000120b0


	//   ....[64]....
        /*1078*/ 	.word	0x000127c0


	//   ....[65]....
        /*107c*/ 	.word	0x00012ee0


	//   ....[66]....
        /*1080*/ 	.word	0x00012f10


	//   ....[67]....
        /*1084*/ 	.word	0x00012f20


	//   ....[68]....
        /*1088*/ 	.word	0x00012f30


	//   ....[69]....
        /*108c*/ 	.word	0x00012f40


	//   ....[70]....
        /*1090*/ 	.word	0x00012f70


	//   ....[71]....
        /*1094*/ 	.word	0x00012f90


	//   ....[72]....
        /*1098*/ 	.word	0x00012fb0


	//   ....[73]....
        /*109c*/ 	.word	0x00014560


	//   ....[74]....
        /*10a0*/ 	.word	0x00014580


	//   ....[75]....
        /*10a4*/ 	.word	0x000146e0


	//   ....[76]....
        /*10a8*/ 	.word	0x000146f0


	//   ....[77]....
        /*10ac*/ 	.word	0x000150c0


	//   ....[78]....
        /*10b0*/ 	.word	0x000150e0


	//   ....[79]....
        /*10b4*/ 	.word	0x00015250


	//   ....[80]....
        /*10b8*/ 	.word	0x00015260


	//   ....[81]....
        /*10bc*/ 	.word	0x000154a0


	//   ....[82]....
        /*10c0*/ 	.word	0x000156a0


	//   ....[83]....
        /*10c4*/ 	.word	0x000158a0


	//   ....[84]....
        /*10c8*/ 	.word	0x000165e0


	//   ....[85]....
        /*10cc*/ 	.word	0x00016dc0


	//   ....[86]....
        /*10d0*/ 	.word	0x00016df0


	//   ....[87]....
        /*10d4*/ 	.word	0x00016e10


	//   ....[88]....
        /*10d8*/ 	.word	0x00016e30


	//   ....[89]....
        /*10dc*/ 	.word	0x00016e50


	//   ....[90]....
        /*10e0*/ 	.word	0x00016e70


	//   ....[91]....
        /*10e4*/ 	.word	0x00016e90


	//   ....[92]....
        /*10e8*/ 	.word	0x00016eb0


	//   ....[93]....
        /*10ec*/ 	.word	0x00018be0


	//   ....[94]....
        /*10f0*/ 	.word	0x00018c00


	//   ....[95]....
        /*10f4*/ 	.word	0x00018d60


	//   ....[96]....
        /*10f8*/ 	.word	0x00018d70


	//   ....[97]....
        /*10fc*/ 	.word	0x00019740


	//   ....[98]....
        /*1100*/ 	.word	0x00019760


	//   ....[99]....
        /*1104*/ 	.word	0x000198d0


	//   ....[100]....
        /*1108*/ 	.word	0x000198e0


	//   ....[101]....
        /*110c*/ 	.word	0x00019d60


	//   ....[102]....
        /*1110*/ 	.word	0x00019d90


	//   ....[103]....
        /*1114*/ 	.word	0x00019db0


	//   ....[104]....
        /*1118*/ 	.word	0x00019dd0


	//   ....[105]....
        /*111c*/ 	.word	0x00019df0


	//   ....[106]....
        /*1120*/ 	.word	0x00019e10


	//   ....[107]....
        /*1124*/ 	.word	0x00019e30


	//   ....[108]....
        /*1128*/ 	.word	0x00019e50


	//   ....[109]....
        /*112c*/ 	.word	0x0001b840


	//   ....[110]....
        /*1130*/ 	.word	0x0001b890


	//   ....[111]....
        /*1134*/ 	.word	0x0001b9b0


	//   ....[112]....
        /*1138*/ 	.word	0x0001b9c0


	//   ....[113]....
        /*113c*/ 	.word	0x0001c390


	//   ....[114]....
        /*1140*/ 	.word	0x0001c3b0


	//   ....[115]....
        /*1144*/ 	.word	0x0001c4a0


	//   ....[116]....
        /*1148*/ 	.word	0x0001c4b0


	//   ....[117]....
        /*114c*/ 	.word	0x0001c670


	//   ....[118]....
        /*1150*/ 	.word	0x0001c870


	//   ....[119]....
        /*1154*/ 	.word	0x0001ca70


	//   ....[120]....
        /*1158*/ 	.word	0x0001d7b0


	//   ....[121]....
        /*115c*/ 	.word	0x0001df90


	//   ....[122]....
        /*1160*/ 	.word	0x0001dfc0


	//   ....[123]....
        /*1164*/ 	.word	0x0001dfe0


	//   ....[124]....
        /*1168*/ 	.word	0x0001e000


	//   ....[125]....
        /*116c*/ 	.word	0x0001e020


	//   ....[126]....
        /*1170*/ 	.word	0x0001e040


	//   ....[127]....
        /*1174*/ 	.word	0x0001e060


	//   ....[128]....
        /*1178*/ 	.word	0x0001e080


	//   ....[129]....
        /*117c*/ 	.word	0x0001f940


	//   ....[130]....
        /*1180*/ 	.word	0x0001f970


	//   ....[131]....
        /*1184*/ 	.word	0x0001f980


	//   ....[132]....
        /*1188*/ 	.word	0x0001f990


	//   ....[133]....
        /*118c*/ 	.word	0x0001f9a0


	//   ....[134]....
        /*1190*/ 	.word	0x0001f9d0


	//   ....[135]....
        /*1194*/ 	.word	0x0001f9f0


	//   ....[136]....
        /*1198*/ 	.word	0x0001fa10


	//   ....[137]....
        /*119c*/ 	.word	0x00020fb0


	//   ....[138]....
        /*11a0*/ 	.word	0x00020fc0


	//   ....[139]....
        /*11a4*/ 	.word	0x00020fe0


	//   ....[140]....
        /*11a8*/ 	.word	0x00020ff0


	//   ....[141]....
        /*11ac*/ 	.word	0x00021000


	//   ....[142]....
        /*11b0*/ 	.word	0x00021010


	//   ....[143]....
        /*11b4*/ 	.word	0x00021030


	//   ....[144]....
        /*11b8*/ 	.word	0x00021040


	//   ....[145]....
        /*11bc*/ 	.word	0x000214b0


	//   ....[146]....
        /*11c0*/ 	.word	0x000214d0


	//   ....[147]....
        /*11c4*/ 	.word	0x00021630


	//   ....[148]....
        /*11c8*/ 	.word	0x00021640


	//   ....[149]....
        /*11cc*/ 	.word	0x000217b0


	//   ....[150]....
        /*11d0*/ 	.word	0x000217d0


	//   ....[151]....
        /*11d4*/ 	.word	0x00021940


	//   ....[152]....
        /*11d8*/ 	.word	0x00021950


	//   ....[153]....
        /*11dc*/ 	.word	0x00021cb0


	//   ....[154]....
        /*11e0*/ 	.word	0x00021cd0


	//   ....[155]....
        /*11e4*/ 	.word	0x00022240


	//   ....[156]....
        /*11e8*/ 	.word	0x00022250


	//   ....[157]....
        /*11ec*/ 	.word	0x000227c0


	//   ....[158]....
        /*11f0*/ 	.word	0x000227e0


	//   ....[159]....
        /*11f4*/ 	.word	0x00022d60


	//   ....[160]....
        /*11f8*/ 	.word	0x00022d70


	//   ....[161]....
        /*11fc*/ 	.word	0x00023ac0


	//   ....[162]....
        /*1200*/ 	.word	0x00023ae0


	//   ....[163]....
        /*1204*/ 	.word	0x00023c50


	//   ....[164]....
        /*1208*/ 	.word	0x00023c60


	//   ....[165]....
        /*120c*/ 	.word	0x00023dd0


	//   ....[166]....
        /*1210*/ 	.word	0x00023df0


	//   ....[167]....
        /*1214*/ 	.word	0x00023f60


	//   ....[168]....
        /*1218*/ 	.word	0x00023f70


	//   ....[169]....
        /*121c*/ 	.word	0x000241a0


	//   ....[170]....
        /*1220*/ 	.word	0x000241c0


	//   ....[171]....
        /*1224*/ 	.word	0x000242f0


	//   ....[172]....
        /*1228*/ 	.word	0x00024330


	//   ....[173]....
        /*122c*/ 	.word	0x00024360


	//   ....[174]....
        /*1230*/ 	.word	0x00024390


	//   ....[175]....
        /*1234*/ 	.word	0x000243c0


	//   ....[176]....
        /*1238*/ 	.word	0x000243f0


	//   ....[177]....
        /*123c*/ 	.word	0x00024560


	//   ....[178]....
        /*1240*/ 	.word	0x000245a0


	//   ....[179]....
        /*1244*/ 	.word	0x000245d0


	//   ....[180]....
        /*1248*/ 	.word	0x00024600


	//   ....[181]....
        /*124c*/ 	.word	0x00024630


	//   ....[182]....
        /*1250*/ 	.word	0x00024660


	//   ....[183]....
        /*1254*/ 	.word	0x000246f0


	//   ....[184]....
        /*1258*/ 	.word	0x00024750


	//   ....[185]....
        /*125c*/ 	.word	0x00024760


	//   ....[186]....
        /*1260*/ 	.word	0x000247c0


	//   ....[187]....
        /*1264*/ 	.word	0x00025220


	//   ....[188]....
        /*1268*/ 	.word	0x00025280


	//   ....[189]....
        /*126c*/ 	.word	0x000252d0


	//   ....[190]....
        /*1270*/ 	.word	0x00025320


	//   ....[191]....
        /*1274*/ 	.word	0x00025370


	//   ....[192]....
        /*1278*/ 	.word	0x000253e0


	//   ....[193]....
        /*127c*/ 	.word	0x00025430


	//   ....[194]....
        /*1280*/ 	.word	0x000254a0


	//   ....[195]....
        /*1284*/ 	.word	0x00025510


	//   ....[196]....
        /*1288*/ 	.word	0x00025580


	//   ....[197]....
        /*128c*/ 	.word	0x000255f0


	//   ....[198]....
        /*1290*/ 	.word	0x00025660


	//   ....[199]....
        /*1294*/ 	.word	0x000256d0


	//   ....[200]....
        /*1298*/ 	.word	0x00025730


	//   ....[201]....
        /*129c*/ 	.word	0x000257a0


	//   ....[202]....
        /*12a0*/ 	.word	0x00025810


	//   ....[203]....
        /*12a4*/ 	.word	0x00025880


	//   ....[204]....
        /*12a8*/ 	.word	0x000258e0


	//   ....[205]....
        /*12ac*/ 	.word	0x00025950


	//   ....[206]....
        /*12b0*/ 	.word	0x000259b0


	//   ....[207]....
        /*12b4*/ 	.word	0x00025a20


	//   ....[208]....
        /*12b8*/ 	.word	0x00025a90


	//   ....[209]....
        /*12bc*/ 	.word	0x00025b00


	//   ....[210]....
        /*12c0*/ 	.word	0x00025b60


	//   ....[211]....
        /*12c4*/ 	.word	0x00025bd0


	//   ....[212]....
        /*12c8*/ 	.word	0x00025c40


	//   ....[213]....
        /*12cc*/ 	.word	0x00025cb0


	//   ....[214]....
        /*12d0*/ 	.word	0x00025d20


	//   ....[215]....
        /*12d4*/ 	.word	0x00025d70


	//   ....[216]....
        /*12d8*/ 	.word	0x00025db0


	//   ....[217]....
        /*12dc*/ 	.word	0x00025e00


	//   ....[218]....
        /*12e0*/ 	.word	0x00025e50


	//   ....[219]....
        /*12e4*/ 	.word	0x00025ea0


	//   ....[220]....
        /*12e8*/ 	.word	0x00025ef0


	//   ....[221]....
        /*12ec*/ 	.word	0x00025f40


	//   ....[222]....
        /*12f0*/ 	.word	0x00025f90


	//   ....[223]....
        /*12f4*/ 	.word	0x00026000


	//   ....[224]....
        /*12f8*/ 	.word	0x00026070


	//   ....[225]....
        /*12fc*/ 	.word	0x000260e0


	//   ....[226]....
        /*1300*/ 	.word	0x00026140


	//   ....[227]....
        /*1304*/ 	.word	0x000261b0


	//   ....[228]....
        /*1308*/ 	.word	0x00026220


	//   ....[229]....
        /*130c*/ 	.word	0x00026290


	//   ....[230]....
        /*1310*/ 	.word	0x000262f0


	//   ....[231]....
        /*1314*/ 	.word	0x00026360


	//   ....[232]....
        /*1318*/ 	.word	0x000263d0


	//   ....[233]....
        /*131c*/ 	.word	0x00026440


	//   ....[234]....
        /*1320*/ 	.word	0x000264b0


	//   ....[235]....
        /*1324*/ 	.word	0x00026500


	//   ....[236]....
        /*1328*/ 	.word	0x00026540


	//   ....[237]....
        /*132c*/ 	.word	0x00026590


	//   ....[238]....
        /*1330*/ 	.word	0x000265d0


	//   ....[239]....
        /*1334*/ 	.word	0x00026620


	//   ....[240]....
        /*1338*/ 	.word	0x00026660


	//   ....[241]....
        /*133c*/ 	.word	0x000266b0


	//   ....[242]....
        /*1340*/ 	.word	0x000266f0


	//   ....[243]....
        /*1344*/ 	.word	0x00026750


	//   ....[244]....
        /*1348*/ 	.word	0x000267c0


	//   ....[245]....
        /*134c*/ 	.word	0x00026830


	//   ....[246]....
        /*1350*/ 	.word	0x00026890


	//   ....[247]....
        /*1354*/ 	.word	0x00026900


	//   ....[248]....
        /*1358*/ 	.word	0x00026970


	//   ....[249]....
        /*135c*/ 	.word	0x000269e0


	//   ....[250]....
        /*1360*/ 	.word	0x00026a40


	//   ....[251]....
        /*1364*/ 	.word	0x00026a90


	//   ....[252]....
        /*1368*/ 	.word	0x00026ad0


	//   ....[253]....
        /*136c*/ 	.word	0x00026b20


	//   ....[254]....
        /*1370*/ 	.word	0x00026b60


	//   ....[255]....
        /*1374*/ 	.word	0x00026bb0


	//   ....[0]....
        /*1378*/ 	.word	0x00026bf0


	//   ....[1]....
        /*137c*/ 	.word	0x00026c40


	//   ....[2]....
        /*1380*/ 	.word	0x00026c80


	//   ....[3]....
        /*1384*/ 	.word	0x00026ce0


	//   ....[4]....
        /*1388*/ 	.word	0x00026d50


	//   ....[5]....
        /*138c*/ 	.word	0x00026db0


	//   ....[6]....
        /*1390*/ 	.word	0x00026e20


	//   ....[7]....
        /*1394*/ 	.word	0x00026e90


	//   ....[8]....
        /*1398*/ 	.word	0x00026f00


	//   ....[9]....
        /*139c*/ 	.word	0x00026f60


	//   ....[10]....
        /*13a0*/ 	.word	0x00026fd0


	//   ....[11]....
        /*13a4*/ 	.word	0x00027040


	//   ....[12]....
        /*13a8*/ 	.word	0x000270b0


	//   ....[13]....
        /*13ac*/ 	.word	0x00027120


	//   ....[14]....
        /*13b0*/ 	.word	0x00027170


	//   ....[15]....
        /*13b4*/ 	.word	0x000271b0


	//   ....[16]....
        /*13b8*/ 	.word	0x00027200


	//   ....[17]....
        /*13bc*/ 	.word	0x00027240


	//   ....[18]....
        /*13c0*/ 	.word	0x00027290


	//   ....[19]....
        /*13c4*/ 	.word	0x000272d0


	//   ....[20]....
        /*13c8*/ 	.word	0x00027320


	//   ....[21]....
        /*13cc*/ 	.word	0x00027360


	//   ....[22]....
        /*13d0*/ 	.word	0x000273b0


	//   ....[23]....
        /*13d4*/ 	.word	0x000273f0


	//   ....[24]....
        /*13d8*/ 	.word	0x00027440


	//   ....[25]....
        /*13dc*/ 	.word	0x00027480


	//   ....[26]....
        /*13e0*/ 	.word	0x000274d0


	//   ....[27]....
        /*13e4*/ 	.word	0x00027520


	//   ....[28]....
        /*13e8*/ 	.word	0x00027570


	//   ....[29]....
        /*13ec*/ 	.word	0x000275c0


	//   ....[30]....
        /*13f0*/ 	.word	0x00027630


	//   ....[31]....
        /*13f4*/ 	.word	0x000276a0


	//   ....[32]....
        /*13f8*/ 	.word	0x00027710


	//   ....[33]....
        /*13fc*/ 	.word	0x00027770


	//   ....[34]....
        /*1400*/ 	.word	0x000277e0


	//   ....[35]....
        /*1404*/ 	.word	0x00027850


	//   ....[36]....
        /*1408*/ 	.word	0x000278c0


	//   ....[37]....
        /*140c*/ 	.word	0x00027920


	//   ....[38]....
        /*1410*/ 	.word	0x00027990


	//   ....[39]....
        /*1414*/ 	.word	0x00027a00


	//   ....[40]....
        /*1418*/ 	.word	0x00027a70


	//   ....[41]....
        /*141c*/ 	.word	0x00027ad0


	//   ....[42]....
        /*1420*/ 	.word	0x00027b40


	//   ....[43]....
        /*1424*/ 	.word	0x00027bb0


	//   ....[44]....
        /*1428*/ 	.word	0x00027c20


	//   ....[45]....
        /*142c*/ 	.word	0x00027c80


	//   ....[46]....
        /*1430*/ 	.word	0x00027cf0


	//   ....[47]....
        /*1434*/ 	.word	0x00027d60


	//   ....[48]....
        /*1438*/ 	.word	0x00027dd0


	//   ....[49]....
        /*143c*/ 	.word	0x00027e30


	//   ....[50]....
        /*1440*/ 	.word	0x00027ea0


	//   ....[51]....
        /*1444*/ 	.word	0x00027f10


	//   ....[52]....
        /*1448*/ 	.word	0x00027f80


	//   ....[53]....
        /*144c*/ 	.word	0x00027fe0


	//   ....[54]....
        /*1450*/ 	.word	0x00028050


	//   ....[55]....
        /*1454*/ 	.word	0x000280c0


	//   ....[56]....
        /*1458*/ 	.word	0x00028110


	//   ....[57]....
        /*145c*/ 	.word	0x00028150


	//   ....[58]....
        /*1460*/ 	.word	0x000281a0


	//   ....[59]....
        /*1464*/ 	.word	0x000281f0


	//   ....[60]....
        /*1468*/ 	.word	0x00028240


	//   ....[61]....
        /*146c*/ 	.word	0x000282b0


	//   ....[62]....
        /*1470*/ 	.word	0x00028300


	//   ....[63]....
        /*1474*/ 	.word	0x00028350


	//   ....[64]....
        /*1478*/ 	.word	0x000283a0


	//   ....[65]....
        /*147c*/ 	.word	0x000283f0


	//   ....[66]....
        /*1480*/ 	.word	0x00028440


	//   ....[67]....
        /*1484*/ 	.word	0x000284b0


	//   ....[68]....
        /*1488*/ 	.word	0x00028500


	//   ....[69]....
        /*148c*/ 	.word	0x00028570


	//   ....[70]....
        /*1490*/ 	.word	0x000285d0


	//   ....[71]....
        /*1494*/ 	.word	0x00028640


	//----- nvinfo : EIATTR_EXIT_INSTR_OFFSETS
	.align		4
.L_508:
        /*1498*/ 	.byte	0x04, 0x1c
        /*149a*/ 	.short	(.L_510 - .L_509)


	//   ....[0]....
.L_509:
        /*149c*/ 	.word	0x000010d0


	//   ....[1]....
        /*14a0*/ 	.word	0x000251e0


	//----- nvinfo : EIATTR_MAX_THREADS
	.align		4
.L_510:
        /*14a4*/ 	.byte	0x04, 0x05
        /*14a6*/ 	.short	(.L_512 - .L_511)
.L_511:
        /*14a8*/ 	.word	0x00000080
        /*14ac*/ 	.word	0x00000001
        /*14b0*/ 	.word	0x00000001


	//----- nvinfo : EIATTR_CRS_STACK_SIZE
	.align		4
.L_512:
        /*14b4*/ 	.byte	0x04, 0x1e
        /*14b6*/ 	.short	(.L_514 - .L_513)
.L_513:
        /*14b8*/ 	.word	0x00000000
.L_514:


//--------------------- .nv.info._ZN7cutlass13device_kernelIN5flash19enable_sm80_to_sm89INS1_16FlashAttnFwdSm80INS1_25CollectiveMainloopFwdSm80ILi4ELi1ELb0EN4cute5tupleIJNS5_1CILi128EEENS7_ILi64EEENS7_ILi96EEEEEELi96ENS_6half_tEfNS_4arch4Sm80ELb1ELb0ELb0ELb0ELb1ELb0ELb1ELb1EEENS1_21CollectiveEpilogueFwdINS6_IJS8_SA_S9_EEENS6_IJNS7_ILi1EEESI_SI_EEESC_SE_Li128ELb0ELb1ELb1ELb0EEENS1_30DynamicPersistentTileSchedulerILi128ELi128ELb1ELb1ELb0EEEEEEEEEvNT_6ParamsE --------------------------
	.section	.nv.info._ZN7cutlass13device_kernelIN5flash19enable_sm80_to_sm89INS1_16FlashAttnFwdSm80INS1_25CollectiveMainloopFwdSm80ILi4ELi1ELb0EN4cute5tupleIJNS5_1CILi128EEENS7_ILi64EEENS7_ILi96EEEEEELi96ENS_6half_tEfNS_4arch4Sm80ELb1ELb0ELb0ELb0ELb1ELb0ELb1ELb1EEENS1_21CollectiveEpilogueFwdINS6_IJS8_SA_S9_EEENS6_IJNS7_ILi1EEESI_SI_EEESC_SE_Li128ELb0ELb1ELb1ELb0EEENS1_30DynamicPersistentTileSchedulerILi128ELi128ELb1ELb1ELb0EEEEEEEEEvNT_6ParamsE,"",@"SHT_CUDA_INFO"
	.sectionflags	@""
	.align	4


	//----- nvinfo : EIATTR_CUDA_API_VERSION
	.align		4
        /*0000*/ 	.byte	0x04, 0x37
        /*0002*/ 	.short	(.L_516 - .L_515)
.L_515:
        /*0004*/ 	.word	0x00000082


	//----- nvinfo : EIATTR_SW2861232_WAR
	.align		4
.L_516:
        /*0008*/ 	.byte	0x01, 0x35
	.zero		2


	//----- nvinfo : EIATTR_PARAM_CBANK
	.align		4
        /*000c*/ 	.byte	0x04, 0x0a
        /*000e*/ 	.short	(.L_518 - .L_517)
	.align		4
.L_517:
        /*0010*/ 	.word	index@(.nv.constant0._ZN7cutlass13device_kernelIN5flash19enable_sm80_to_sm89INS1_16FlashAttnFwdSm80INS1_25CollectiveMainloopFwdSm80ILi4ELi1ELb0EN4cute5tupleIJNS5_1CILi128EEENS7_ILi64EEENS7_ILi96EEEEEELi96ENS_6half_tEfNS_4arch4Sm80ELb1ELb0ELb0ELb0ELb1ELb0ELb1ELb1EEENS1_21CollectiveEpilogueFwdINS6_IJS8_SA_S9_EEENS6_IJNS7_ILi1EEESI_SI_EEESC_SE_Li128ELb0ELb1ELb1ELb0EEENS1_30DynamicPersistentTileSchedulerILi128ELi128ELb1ELb1ELb0EEEEEEEEEvNT_6ParamsE)
        /*0014*/ 	.short	0x0160
        /*0016*/ 	.short	0x0428


	//----- nvinfo : EIATTR_CBANK_PARAM_SIZE
	.align		4
.L_518:
        /*0018*/ 	.byte	0x03, 0x19
        /*001a*/ 	.short	0x0428


	//----- nvinfo : EIATTR_KPARAM_INFO
	.align		4
        /*001c*/ 	.byte	0x04, 0x17
        /*001e*/ 	.short	(.L_520 - .L_519)
.L_519:
        /*0020*/ 	.word	0x00000000
        /*0024*/ 	.short	0x0000
        /*0026*/ 	.short	0x0000
        /*0028*/ 	.byte	0x00, 0xf0, 0xa1, 0x10


	//----- nvinfo : EIATTR_MAXREG_COUNT
	.align		4
.L_520:
        /*002c*/ 	.byte	0x03, 0x1b
        /*002e*/ 	.short	0x00ff


	//----- nvinfo : EIATTR_NUM_BARRIERS
	.align		4
        /*0030*/ 	.byte	0x02, 0x4c
        /*0032*/ 	.byte	0x06
	.zero		1


	//----- nvinfo : EIATTR_ANNOTATIONS
	.align		4
        /*0034*/ 	.byte	0x04, 0x55
        /*0036*/ 	.short	(.L_522 - .L_521)


	//   ....[0]....
.L_521:
        /* <DEDUP_REMOVED lines=63> */


	//----- nvinfo : EIATTR_MERCURY_ISA_VERSION
	.align		4
.L_522:
        /*0410*/ 	.byte	0x03, 0x5f
        /*0412*/ 	.short	0x0000


	//----- nvinfo : EIATTR_INT_WARP_WIDE_INSTR_OFFSETS
	.align		4
        /*0414*/ 	.byte	0x04, 0x31
        /*0416*/ 	.short	(.L_524 - .L_523)


	//   ....[0]....
.L_523:
        /*0418*/ 	.word	0x0000db90


	//   ....[1]....
        /*041c*/ 	.word	0x0000dc10


	//----- nvinfo : EIATTR_COOP_GROUP_MASK_REGIDS
	.align		4
.L_524:
        /*0420*/ 	.byte	0x04, 0x29
        /*0422*/ 	.short	(.L_526 - .L_525)


	//   ....[0]....
.L_525:
        /*0424*/ 	.word	0xffffffff


	//   ....[1]....
        /*0428*/ 	.word	0xffffffff


	//   ....[2]....
        /*042c*/ 	.word	0xffffffff


	//   ....[3]....
        /*0430*/ 	.word	0xffffffff


	//   ....[4]....
        /*0434*/ 	.word	0xffffffff


	//   ....[5]....
        /*0438*/ 	.word	0xffffffff


	//   ....[6]....
        /*043c*/ 	.word	0xffffffff


	//   ....[7]....
        /*0440*/ 	.word	0xffffffff


	//   ....[8]....
        /*0444*/ 	.word	0xffffffff


	//   ....[9]....
        /*0448*/ 	.word	0xffffffff


	//   ....[10]....
        /*044c*/ 	.word	0xffffffff


	//   ....[11]....
        /*0450*/ 	.word	0xffffffff


	//   ....[12]....
        /*0454*/ 	.word	0xffffffff


	//   ....[13]....
        /*0458*/ 	.word	0xffffffff


	//   ....[14]....
        /*045c*/ 	.word	0xffffffff


	//   ....[15]....
        /*0460*/ 	.word	0xffffffff


	//   ....[16]....
        /*0464*/ 	.word	0xffffffff


	//   ....[17]....
        /*0468*/ 	.word	0xffffffff


	//   ....[18]....
        /*046c*/ 	.word	0xffffffff


	//   ....[19]....
        /*0470*/ 	.word	0xffffffff


	//   ....[20]....
        /*0474*/ 	.word	0xffffffff


	//   ....[21]....
        /*0478*/ 	.word	0xffffffff


	//   ....[22]....
        /*047c*/ 	.word	0xffffffff


	//   ....[23]....
        /*0480*/ 	.word	0xffffffff


	//   ....[24]....
        /*0484*/ 	.word	0xffffffff


	//   ....[25]....
        /*0488*/ 	.word	0xffffffff


	//   ....[26]....
        /*048c*/ 	.word	0xffffffff


	//   ....[27]....
        /*0490*/ 	.word	0xffffffff


	//   ....[28]....
        /*0494*/ 	.word	0xffffffff


	//   ....[29]....
        /*0498*/ 	.word	0xffffffff


	//   ....[30]....
        /*049c*/ 	.word	0xffffffff


	//   ....[31]....
        /*04a0*/ 	.word	0xffffffff


	//   ....[32]....
        /*04a4*/ 	.word	0xffffffff


	//   ....[33]....
        /*04a8*/ 	.word	0xffffffff


	//   ....[34]....
        /*04ac*/ 	.word	0xffffffff


	//   ....[35]....
        /*04b0*/ 	.word	0xffffffff


	//   ....[36]....
        /*04b4*/ 	.word	0xffffffff


	//   ....[37]....
        /*04b8*/ 	.word	0xffffffff


	//   ....[38]....
        /*04bc*/ 	.word	0xffffffff


	//   ....[39]....
        /*04c0*/ 	.word	0xffffffff


	//   ....[40]....
        /*04c4*/ 	.word	0xffffffff


	//   ....[41]....
        /*04c8*/ 	.word	0xffffffff


	//   ....[42]....
        /*04cc*/ 	.word	0xffffffff


	//   ....[43]....
        /*04d0*/ 	.word	0xffffffff


	//   ....[44]....
        /*04d4*/ 	.word	0xffffffff


	//   ....[45]....
        /*04d8*/ 	.word	0xffffffff


	//   ....[46]....
        /*04dc*/ 	.word	0xffffffff


	//   ....[47]....
        /*04e0*/ 	.word	0xffffffff


	//   ....[48]....
        /*04e4*/ 	.word	0xffffffff


	//   ....[49]....
        /*04e8*/ 	.word	0xffffffff


	//   ....[50]....
        /*04ec*/ 	.word	0xffffffff


	//   ....[51]....
        /*04f0*/ 	.word	0xffffffff


	//   ....[52]....
        /*04f4*/ 	.word	0xffffffff


	//   ....[53]....
        /*04f8*/ 	.word	0xffffffff


	//   ....[54]....
        /*04fc*/ 	.word	0xffffffff


	//   ....[55]....
        /*0500*/ 	.word	0xffffffff


	//   ....[56]....
        /*0504*/ 	.word	0xffffffff


	//   ....[57]....
        /*0508*/ 	.word	0xffffffff


	//   ....[58]....
        /*050c*/ 	.word	0xffffffff


	//   ....[59]....
        /*0510*/ 	.word	0xffffffff


	//   ....[60]....
        /*0514*/ 	.word	0xffffffff


	//   ....[61]....
        /*0518*/ 	.word	0xffffffff


	//   ....[62]....
        /*051c*/ 	.word	0xffffffff


	//   ....[63]....
        /*0520*/ 	.word	0xffffffff


	//   ....[64]....
        /*0524*/ 	.word	0xffffffff


	//   ....[65]....
        /*0528*/ 	.word	0xffffffff


	//   ....[66]....
        /*052c*/ 	.word	0xffffffff


	//   ....[67]....
        /*0530*/ 	.word	0xffffffff


	//   ....[68]....
        /*0534*/ 	.word	0xffffffff


	//   ....[69]....
        /*0538*/ 	.word	0xffffffff


	//   ....[70]....
        /*053c*/ 	.word	0xffffffff


	//   ....[71]....
        /*0540*/ 	.word	0xffffffff


	//   ....[72]....
        /*0544*/ 	.word	0xffffffff


	//   ....[73]....
        /*0548*/ 	.word	0xffffffff


	//   ....[74]....
        /*054c*/ 	.word	0xffffffff


	//   ....[75]....
        /*0550*/ 	.word	0xffffffff


	//   ....[76]....
        /*0554*/ 	.word	0xffffffff


	//   ....[77]....
        /*0558*/ 	.word	0xffffffff


	//   ....[78]....
        /*055c*/ 	.word	0xffffffff


	//   ....[79]....
        /*0560*/ 	.word	0xffffffff


	//   ....[80]....
        /*0564*/ 	.word	0xffffffff


	//   ....[81]....
        /*0568*/ 	.word	0xffffffff


	//   ....[82]....
        /*056c*/ 	.word	0xffffffff


	//   ....[83]....
        /*0570*/ 	.word	0xffffffff


	//   ....[84]....
        /*0574*/ 	.word	0xffffffff


	//   ....[85]....
        /*0578*/ 	.word	0xffffffff


	//   ....[86]....
        /*057c*/ 	.word	0xffffffff


	//   ....[87]....
        /*0580*/ 	.word	0xffffffff


	//   ....[88]....
        /*0584*/ 	.word	0xffffffff


	//   ....[89]....
        /*0588*/ 	.word	0xffffffff


	//   ....[90]....
        /*058c*/ 	.word	0xffffffff


	//   ....[91]....
        /*0590*/ 	.word	0xffffffff


	//   ....[92]....
        /*0594*/ 	.word	0xffffffff


	//   ....[93]....
        /*0598*/ 	.word	0xffffffff


	//   ....[94]....
        /*059c*/ 	.word	0xffffffff


	//   ....[95]....
        /*05a0*/ 	.word	0xffffffff


	//   ....[96]....
        /*05a4*/ 	.word	0xffffffff


	//   ....[97]....
        /*05a8*/ 	.word	0xffffffff


	//   ....[98]....
        /*05ac*/ 	.word	0xffffffff


	//   ....[99]....
        /*05b0*/ 	.word	0xffffffff


	//   ....[100]....
        /*05b4*/ 	.word	0xffffffff


	//   ....[101]....
        /*05b8*/ 	.word	0xffffffff


	//   ....[102]....
        /*05bc*/ 	.word	0xffffffff


	//   ....[103]....
        /*05c0*/ 	.word	0xffffffff


	//   ....[104]....
        /*05c4*/ 	.word	0xffffffff


	//   ....[105]....
        /*05c8*/ 	.word	0xffffffff


	//   ....[106]....
        /*05cc*/ 	.word	0xffffffff


	//   ....[107]....
        /*05d0*/ 	.word	0xffffffff


	//   ....[108]....
        /*05d4*/ 	.word	0xffffffff


	//   ....[109]....
        /*05d8*/ 	.word	0xffffffff


	//   ....[110]....
        /*05dc*/ 	.word	0xffffffff


	//   ....[111]....
        /*05e0*/ 	.word	0xffffffff


	//   ....[112]....
        /*05e4*/ 	.word	0xffffffff


	//   ....[113]....
        /*05e8*/ 	.word	0xffffffff


	//   ....[114]....
        /*05ec*/ 	.word	0xffffffff


	//   ....[115]....
        /*05f0*/ 	.word	0xffffffff


	//   ....[116]....
        /*05f4*/ 	.word	0xffffffff


	//   ....[117]....
        /*05f8*/ 	.word	0xffffffff


	//   ....[118]....
        /*05fc*/ 	.word	0xffffffff


	//   ....[119]....
        /*0600*/ 	.word	0xffffffff


	//   ....[120]....
        /*0604*/ 	.word	0xffffffff


	//   ....[121]....
        /*0608*/ 	.word	0xffffffff


	//   ....[122]....
        /*060c*/ 	.word	0xffffffff


	//   ....[123]....
        /*0610*/ 	.word	0xffffffff


	//   ....[124]....
        /*0614*/ 	.word	0xffffffff


	//   ....[125]....
        /*0618*/ 	.word	0xffffffff


	//   ....[126]....
        /*061c*/ 	.word	0xffffffff


	//   ....[127]....
        /*0620*/ 	.word	0xffffffff


	//   ....[128]....
        /*0624*/ 	.word	0xffffffff


	//   ....[129]....
        /*0628*/ 	.word	0xffffffff


	//   ....[130]....
        /*062c*/ 	.word	0xffffffff


	//   ....[131]....
        /*0630*/ 	.word	0xffffffff


	//   ....[132]....
        /*0634*/ 	.word	0xffffffff


	//   ....[133]....
        /*0638*/ 	.word	0xffffffff


	//   ....[134]....
        /*063c*/ 	.word	0xffffffff


	//   ....[135]....
        /*0640*/ 	.word	0xffffffff


	//   ....[136]....
        /*0644*/ 	.word	0xffffffff


	//   ....[137]....
        /*0648*/ 	.word	0xffffffff


	//   ....[138]....
        /*064c*/ 	.word	0xffffffff


	//   ....[139]....
        /*0650*/ 	.word	0xffffffff


	//   ....[140]....
        /*0654*/ 	.word	0xffffffff


	//   ....[141]....
        /*0658*/ 	.word	0xffffffff


	//   ....[142]....
        /*065c*/ 	.word	0xffffffff


	//   ....[143]....
        /*0660*/ 	.word	0xffffffff


	//   ....[144]....
        /*0664*/ 	.word	0xffffffff


	//   ....[145]....
        /*0668*/ 	.word	0xffffffff


	//   ....[146]....
        /*066c*/ 	.word	0xffffffff


	//   ....[147]....
        /*0670*/ 	.word	0xffffffff


	//   ....[148]....
        /*0674*/ 	.word	0xffffffff


	//   ....[149]....
        /*0678*/ 	.word	0xffffffff


	//   ....[150]....
        /*067c*/ 	.word	0xffffffff


	//   ....[151]....
        /*0680*/ 	.word	0xffffffff


	//   ....[152]....
        /*0684*/ 	.word	0xffffffff


	//   ....[153]....
        /*0688*/ 	.word	0xffffffff


	//   ....[154]....
        /*068c*/ 	.word	0xffffffff


	//   ....[155]....
        /*0690*/ 	.word	0xffffffff


	//   ....[156]....
        /*0694*/ 	.word	0xffffffff


	//   ....[157]....
        /*0698*/ 	.word	0xffffffff


	//   ....[158]....
        /*069c*/ 	.word	0xffffffff


	//   ....[159]....
        /*06a0*/ 	.word	0xffffffff


	//   ....[160]....
        /*06a4*/ 	.word	0xffffffff


	//----- nvinfo : EIATTR_COOP_GROUP_INSTR_OFFSETS
	.align		4
.L_526:
        /*06a8*/ 	.byte	0x04, 0x28
        /*06aa*/ 	.short	(.L_528 - .L_527)


	//   ....[0]....
.L_527:
        /*06ac*/ 	.word	0x00000050


	//   ....[1]....
        /*06b0*/ 	.word	0x000018a0


	//   ....[2]....
        /*06b4*/ 	.word	0x000018c0


	//   ....[3]....
        /*06b8*/ 	.word	0x00001af0


	//   ....[4]....
        /*06bc*/ 	.word	0x00001b00


	//   ....[5]....
        /*06c0*/ 	.word	0x00001cc0


	//   ....[6]....
        /*06c4*/ 	.word	0x00001ce0


	//   ....[7]....
        /*06c8*/ 	.word	0x00001ea0


	//   ....[8]....
        /*06cc*/ 	.word	0x00001eb0


	//   ....[9]....
        /*06d0*/ 	.word	0x00002430


	//   ....[10]....
        /*06d4*/ 	.word	0x00002440


	//   ....[11]....
        /*06d8*/ 	.word	0x00002450


	//   ....[12]....
        /*06dc*/ 	.word	0x00002460


	//   ....[13]....
        /*06e0*/ 	.word	0x00002870


	//   ....[14]....
        /*06e4*/ 	.word	0x000028f0


	//   ....[15]....
        /*06e8*/ 	.word	0x00002900


	//   ....[16]....
        /*06ec*/ 	.word	0x00002910


	//   ....[17]....
        /*06f0*/ 	.word	0x000033f0


	//   ....[18]....
        /*06f4*/ 	.word	0x00003410


	//   ....[19]....
        /*06f8*/ 	.word	0x00003530


	//   ....[20]....
        /*06fc*/ 	.word	0x00003550


	//   ....[21]....
        /*0700*/ 	.word	0x000037c0


	//   ....[22]....
        /*0704*/ 	.word	0x00003a00


	//   ....[23]....
        /*0708*/ 	.word	0x00003a10


	//   ....[24]....
        /*070c*/ 	.word	0x00003a20


	//   ....[25]....
        /*0710*/ 	.word	0x00004420


	//   ....[26]....
        /*0714*/ 	.word	0x00004450


	//   ....[27]....
        /*0718*/ 	.word	0x00004470


	//   ....[28]....
        /*071c*/ 	.word	0x00004480


	//   ....[29]....
        /*0720*/ 	.word	0x000044b0


	//   ....[30]....
        /*0724*/ 	.word	0x000044d0


	//   ....[31]....
        /*0728*/ 	.word	0x000044f0


	//   ....[32]....
        /*072c*/ 	.word	0x00004500


	//   ....[33]....
        /*0730*/ 	.word	0x00005fb0


	//   ....[34]....
        /*0734*/ 	.word	0x00005fd0


	//   ....[35]....
        /*0738*/ 	.word	0x000060f0


	//   ....[36]....
        /*073c*/ 	.word	0x00006100


	//   ....[37]....
        /*0740*/ 	.word	0x00006d80


	//   ....[38]....
        /*0744*/ 	.word	0x00006da0


	//   ....[39]....
        /*0748*/ 	.word	0x00006e90


	//   ....[40]....
        /*074c*/ 	.word	0x00006ed0


	//   ....[41]....
        /*0750*/ 	.word	0x00007130


	//   ....[42]....
        /*0754*/ 	.word	0x00007370


	//   ....[43]....
        /*0758*/ 	.word	0x000073a0


	//   ....[44]....
        /*075c*/ 	.word	0x000073d0


	//   ....[45]....
        /*0760*/ 	.word	0x00007a30


	//   ....[46]....
        /*0764*/ 	.word	0x00007b30


	//   ....[47]....
        /*0768*/ 	.word	0x00007c20


	//   ....[48]....
        /*076c*/ 	.word	0x00007d20


	//   ....[49]....
        /*0770*/ 	.word	0x00007d40


	//   ....[50]....
        /*0774*/ 	.word	0x00007d60


	//   ....[51]....
        /*0778*/ 	.word	0x00007e80


	//   ....[52]....
        /*077c*/ 	.word	0x00007ea0


	//   ....[53]....
        /*0780*/ 	.word	0x00009ff0


	//   ....[54]....
        /*0784*/ 	.word	0x0000a010


	//   ....[55]....
        /*0788*/ 	.word	0x0000a070


	//   ....[56]....
        /*078c*/ 	.word	0x0000a0c0


	//   ....[57]....
        /*0790*/ 	.word	0x0000ad20


	//   ....[58]....
        /*0794*/ 	.word	0x0000ad40


	//   ....[59]....
        /*0798*/ 	.word	0x0000ae10


	//   ....[60]....
        /*079c*/ 	.word	0x0000ae30


	//   ....[61]....
        /*07a0*/ 	.word	0x0000b370


	//   ....[62]....
        /*07a4*/ 	.word	0x0000b390


	//   ....[63]....
        /*07a8*/ 	.word	0x0000b3a0


	//   ....[64]....
        /*07ac*/ 	.word	0x0000b3d0


	//   ....[65]....
        /*07b0*/ 	.word	0x0000b3e0


	//   ....[66]....
        /*07b4*/ 	.word	0x0000b400


	//   ....[67]....
        /*07b8*/ 	.word	0x0000b430


	//   ....[68]....
        /*07bc*/ 	.word	0x0000b450


	//   ....[69]....
        /*07c0*/ 	.word	0x0000d1d0


	//   ....[70]....
        /*07c4*/ 	.word	0x0000d200


	//   ....[71]....
        /*07c8*/ 	.word	0x0000d210


	//   ....[72]....
        /*07cc*/ 	.word	0x0000d220


	//   ....[73]....
        /*07d0*/ 	.word	0x0000d230


	//   ....[74]....
        /*07d4*/ 	.word	0x0000d260


	//   ....[75]....
        /*07d8*/ 	.word	0x0000d280


	//   ....[76]....
        /*07dc*/ 	.word	0x0000d2a0


	//   ....[77]....
        /*07e0*/ 	.word	0x0000dd60


	//   ....[78]....
        /*07e4*/ 	.word	0x0000e310


	//   ....[79]....
        /*07e8*/ 	.word	0x0000e320


	//   ....[80]....
        /*07ec*/ 	.word	0x0000e330


	//   ....[81]....
        /*07f0*/ 	.word	0x0000e360


	//   ....[82]....
        /*07f4*/ 	.word	0x0000e3c0


	//   ....[83]....
        /*07f8*/ 	.word	0x0000e3f0


	//   ....[84]....
        /*07fc*/ 	.word	0x0000e410


	//   ....[85]....
        /*0800*/ 	.word	0x0000e420


	//   ....[86]....
        /*0804*/ 	.word	0x0000e510


	//   ....[87]....
        /*0808*/ 	.word	0x0000e540


	//   ....[88]....
        /*080c*/ 	.word	0x0000e8a0


	//   ....[89]....
        /*0810*/ 	.word	0x0000e8c0


	//   ....[90]....
        /*0814*/ 	.word	0x0000ebf0


	//   ....[91]....
        /*0818*/ 	.word	0x0000ec10


	//   ....[92]....
        /*081c*/ 	.word	0x0000ef40


	//   ....[93]....
        /*0820*/ 	.word	0x0000ef50


	//   ....[94]....
        /*0824*/ 	.word	0x0000f5f0


	//   ....[95]....
        /*0828*/ 	.word	0x0000f700


	//   ....[96]....
        /*082c*/ 	.word	0x0000f770


	//   ....[97]....
        /*0830*/ 	.word	0x0000f7d0


	//   ....[98]....
        /*0834*/ 	.word	0x0000f830


	//   ....[99]....
        /*0838*/ 	.word	0x0000f890


	//   ....[100]....
        /*083c*/ 	.word	0x0000f900


	//   ....[101]....
        /*0840*/ 	.word	0x0000f960


	//   ....[102]....
        /*0844*/ 	.word	0x0000f9c0


	//   ....[103]....
        /*0848*/ 	.word	0x0000fa20


	//   ....[104]....
        /*084c*/ 	.word	0x0000fa90


	//   ....[105]....
        /*0850*/ 	.word	0x0000fc20


	//   ....[106]....
        /*0854*/ 	.word	0x0000fc80


	//   ....[107]....
        /*0858*/ 	.word	0x0000fce0


	//   ....[108]....
        /*085c*/ 	.word	0x0000fd40


	//   ....[109]....
        /*0860*/ 	.word	0x0000ffb0


	//   ....[110]....
        /*0864*/ 	.word	0x00010220


	//   ....[111]....
        /*0868*/ 	.word	0x00010840


	//   ....[112]....
        /*086c*/ 	.word	0x00010890


	//   ....[113]....
        /*0870*/ 	.word	0x000108e0


	//   ....[114]....
        /*0874*/ 	.word	0x00010930


	//   ....[115]....
        /*0878*/ 	.word	0x00010980


	//   ....[116]....
        /*087c*/ 	.word	0x000109d0


	//   ....[117]....
        /*0880*/ 	.word	0x00010a20


	//   ....[118]....
        /*0884*/ 	.word	0x00010a70


	//   ....[119]....
        /*0888*/ 	.word	0x00010ae0


	//   ....[120]....
        /*088c*/ 	.word	0x00010b50


	//   ....[121]....
        /*0890*/ 	.word	0x00010ce0


	//   ....[122]....
        /*0894*/ 	.word	0x00010d40


	//   ....[123]....
        /*0898*/ 	.word	0x00010da0


	//   ....[124]....
        /*089c*/ 	.word	0x00010e10


	//   ....[125]....
        /*08a0*/ 	.word	0x00010fa0


	//   ....[126]....
        /*08a4*/ 	.word	0x00011000


	//   ....[127]....
        /*08a8*/ 	.word	0x00011060


	//   ....[128]....
        /*08ac*/ 	.word	0x000110c0


	//   ....[129]....
        /*08b0*/ 	.word	0x00011320


	//   ....[130]....
        /*08b4*/ 	.word	0x00011580


	//   ....[131]....
        /*08b8*/ 	.word	0x00011bc0


	//   ....[132]....
        /*08bc*/ 	.word	0x00011c00


	//   ....[133]....
        /*08c0*/ 	.word	0x00011c50


	//   ....[134]....
        /*08c4*/ 	.word	0x00011c90


	//   ....[135]....
        /*08c8*/ 	.word	0x00011ce0


	//   ....[136]....
        /*08cc*/ 	.word	0x00011d20


	//   ....[137]....
        /*08d0*/ 	.word	0x00011d70


	//   ....[138]....
        /*08d4*/ 	.word	0x00011db0


	//   ....[139]....
        /*08d8*/ 	.word	0x00011e10


	//   ....[140]....
        /*08dc*/ 	.word	0x00011e70


	//   ....[141]....
        /*08e0*/ 	.word	0x00011ee0


	//   ....[142]....
        /*08e4*/ 	.word	0x00012020


	//   ....[143]....
        /*08e8*/ 	.word	0x00012080


	//   ....[144]....
        /*08ec*/ 	.word	0x000120c0


	//   ....[145]....
        /*08f0*/ 	.word	0x00012100


	//   ....[146]....
        /*08f4*/ 	.word	0x00012150


	//   ....[147]....
        /*08f8*/ 	.word	0x00012190


	//   ....[148]....
        /*08fc*/ 	.word	0x000121e0


	//   ....[149]....
        /*0900*/ 	.word	0x00012220


	//   ....[150]....
        /*0904*/ 	.word	0x00012270


	//   ....[151]....
        /*0908*/ 	.word	0x000122b0


	//   ....[152]....
        /*090c*/ 	.word	0x00012300


	//   ....[153]....
        /*0910*/ 	.word	0x00012360


	//   ....[154]....
        /*0914*/ 	.word	0x000123b0


	//   ....[155]....
        /*0918*/ 	.word	0x00012400


	//   ....[156]....
        /*091c*/ 	.word	0x00012450


	//   ....[157]....
        /*0920*/ 	.word	0x000124a0


	//   ....[158]....
        /*0924*/ 	.word	0x000124f0


	//   ....[159]....
        /*0928*/ 	.word	0x00012540


	//   ....[160]....
        /*092c*/ 	.word	0x000125b0


	//----- nvinfo : EIATTR_EXIT_INSTR_OFFSETS
	.align		4
.L_528:
        /*0930*/ 	.byte	0x04, 0x1c
        /*0932*/ 	.short	(.L_530 - .L_529)


	//   ....[0]....
.L_529:
        /*0934*/ 	.word	0x000000a0


	//   ....[1]....
        /*0938*/ 	.word	0x0000f6b0


	//----- nvinfo : EIATTR_MAX_THREADS
	.align		4
.L_530:
        /*093c*/ 	.byte	0x04, 0x05
        /*093e*/ 	.short	(.L_532 - .L_531)
.L_531:
        /*0940*/ 	.word	0x00000080
        /*0944*/ 	.word	0x00000001
        /*0948*/ 	.word	0x00000001


	//----- nvinfo : EIATTR_CRS_STACK_SIZE
	.align		4
.L_532:
        /*094c*/ 	.byte	0x04, 0x1e
        /*094e*/ 	.short	(.L_534 - .L_533)
.L_533:
        /*0950*/ 	.word	0x00000000
.L_534:


//--------------------- .nv.info._ZN7cutlass13device_kernelIN5flash19enable_sm80_to_sm89INS1_16FlashAttnFwdSm80INS1_25CollectiveMainloopFwdSm80ILi4ELi1ELb0EN4cute5tupleIJNS5_1CILi128EEENS7_ILi48EEENS7_ILi96EEEEEELi96ENS_6half_tEfNS_4arch4Sm80ELb1ELb0ELb0ELb1ELb1ELb0ELb1ELb1EEENS1_21CollectiveEpilogueFwdINS6_IJS8_SA_S9_EEENS6_IJNS7_ILi1EEESI_SI_EEESC_SE_Li128ELb1ELb1ELb1ELb0EEENS1_36VarlenDynamicPersistentTileSchedulerILi128ELi48ELi128ELi128ELb1ELb1ELb0ELb1ELb1ELb1EEEEEEEEEvNT_6ParamsE --------------------------
	.section	.nv.info._ZN7cutlass13device_kernelIN5flash19enable_sm80_to_sm89INS1_16FlashAttnFwdSm80INS1_25CollectiveMainloopFwdSm80ILi4ELi1ELb0EN4cute5tupleIJNS5_1CILi128EEENS7_ILi48EEENS7_ILi96EEEEEELi96ENS_6half_tEfNS_4arch4Sm80ELb1ELb0ELb0ELb1ELb1ELb0ELb1ELb1EEENS1_21CollectiveEpilogueFwdINS6_IJS8_SA_S9_EEENS6_IJNS7_ILi1EEESI_SI_EEESC_SE_Li128ELb1ELb1ELb1ELb0EEENS1_36VarlenDynamicPersistentTileSchedulerILi128ELi48ELi128ELi128ELb1ELb1ELb0ELb1ELb1ELb1EEEEEEEEEvNT_6ParamsE,"",@"SHT_CUDA_INFO"
	.sectionflags	@""
	.align	4


	//----- nvinfo : EIATTR_CUDA_API_VERSION
	.align		4
        /*0000*/ 	.byte	0x04, 0x37
        /*0002*/ 	.short	(.L_536 - .L_535)
.L_535:
        /*0004*/ 	.word	0x00000082


	//----- nvinfo : EIATTR_SW2861232_WAR
	.align		4
.L_536:
        /*0008*/ 	.byte	0x01, 0x35
	.zero		2


	//----- nvinfo : EIATTR_PARAM_CBANK
	.align		4
        /*000c*/ 	.byte	0x04, 0x0a
        /*000e*/ 	.short	(.L_538 - .L_537)
	.align		4
.L_537:
        /*0010*/ 	.word	index@(.nv.constant0._ZN7cutlass13device_kernelIN5flash19enable_sm80_to_sm89INS1_16FlashAttnFwdSm80INS1_25CollectiveMainloopFwdSm80ILi4ELi1ELb0EN4cute5tupleIJNS5_1CILi128EEENS7_ILi48EEENS7_ILi96EEEEEELi96ENS_6half_tEfNS_4arch4Sm80ELb1ELb0ELb0ELb1ELb1ELb0ELb1ELb1EEENS1_21CollectiveEpilogueFwdINS6_IJS8_SA_S9_EEENS6_IJNS7_ILi1EEESI_SI_EEESC_SE_Li128ELb1ELb1ELb1ELb0EEENS1_36VarlenDynamicPersistentTileSchedulerILi128ELi48ELi128ELi128ELb1ELb1ELb0ELb1ELb1ELb1EEEEEEEEEvNT_6ParamsE)
        /*0014*/ 	.short	0x0160
        /*0016*/ 	.short	0x0438


	//----- nvinfo : EIATTR_CBANK_PARAM_SIZE
	.align		4
.L_538:
        /*0018*/ 	.byte	0x03, 0x19
        /*001a*/ 	.short	0x0438


	//----- nvinfo : EIATTR_KPARAM_INFO
	.align		4
        /*001c*/ 	.byte	0x04, 0x17
        /*001e*/ 	.short	(.L_540 - .L_539)
.L_539:
        /*0020*/ 	.word	0x00000000
        /*0024*/ 	.short	0x0000
        /*0026*/ 	.short	0x0000
        /*0028*/ 	.byte	0x00, 0xf0, 0xe1, 0x10


	//----- nvinfo : EIATTR_MAXREG_COUNT
	.align		4
.L_540:
        /*002c*/ 	.byte	0x03, 0x1b
        /*002e*/ 	.short	0x00ff


	//----- nvinfo : EIATTR_NUM_BARRIERS
	.align		4
        /*0030*/ 	.byte	0x02, 0x4c
        /*0032*/ 	.byte	0x06
	.zero		1


	//----- nvinfo : EIATTR_ANNOTATIONS
	.align		4
        /*0034*/ 	.byte	0x04, 0x55
        /*0036*/ 	.short	(.L_542 - .L_541)


	//   ....[0]....
.L_541:
        /* <DEDUP_REMOVED lines=16> */


	//----- nvinfo : EIATTR_MERCURY_ISA_VERSION
	.align		4
.L_542:
        /*0128*/ 	.byte	0x03, 0x5f
        /*012a*/ 	.short	0x0000


	//----- nvinfo : EIATTR_INT_WARP_WIDE_INSTR_OFFSETS
	.align		4
        /*012c*/ 	.byte	0x04, 0x31
        /*012e*/ 	.short	(.L_544 - .L_543)


	//   ....[0]....
.L_543:
        /*0130*/ 	.word	0x0000c770


	//   ....[1]....
        /*0134*/ 	.word	0x0000c7f0


	//----- nvinfo : EIATTR_COOP_GROUP_MASK_REGIDS
	.align		4
.L_544:
        /*0138*/ 	.byte	0x04, 0x29
        /*013a*/ 	.short	(.L_546 - .L_545)


	//   ....[0]....
.L_545:
        /*013c*/ 	.word	0xffffffff


	//   ....[1]....
        /*0140*/ 	.word	0xffffffff


	//   ....[2]....
        /*0144*/ 	.word	0xffffffff


	//   ....[3]....
        /*0148*/ 	.word	0xffffffff


	//   ....[4]....
        /*014c*/ 	.word	0xffffffff


	//   ....[5]....
        /*0150*/ 	.word	0xffffffff


	//   ....[6]....
        /*0154*/ 	.word	0xffffffff


	//   ....[7]....
        /*0158*/ 	.word	0xffffffff


	//   ....[8]....
        /*015c*/ 	.word	0xffffffff


	//   ....[9]....
        /*0160*/ 	.word	0xffffffff


	//   ....[10]....
        /*0164*/ 	.word	0xffffffff


	//   ....[11]....
        /*0168*/ 	.word	0xffffffff


	//   ....[12]....
        /*016c*/ 	.word	0xffffffff


	//   ....[13]....
        /*0170*/ 	.word	0xffffffff


	//   ....[14]....
        /*0174*/ 	.word	0xffffffff


	//   ....[15]....
        /*0178*/ 	.word	0xffffffff


	//   ....[16]....
        /*017c*/ 	.word	0xffffffff


	//   ....[17]....
        /*0180*/ 	.word	0xffffffff


	//   ....[18]....
        /*0184*/ 	.word	0xffffffff


	//   ....[19]....
        /*0188*/ 	.word	0xffffffff


	//   ....[20]....
        /*018c*/ 	.word	0xffffffff


	//   ....[21]....
        /*0190*/ 	.word	0xffffffff


	//   ....[22]....
        /*0194*/ 	.word	0xffffffff


	//   ....[23]....
        /*0198*/ 	.word	0xffffffff


	//   ....[24]....
        /*019c*/ 	.word	0xffffffff


	//   ....[25]....
        /*01a0*/ 	.word	0xffffffff


	//   ....[26]....
        /*01a4*/ 	.word	0xffffffff


	//   ....[27]....
        /*01a8*/ 	.word	0xffffffff


	//   ....[28]....
        /*01ac*/ 	.word	0xffffffff


	//   ....[29]....
        /*01b0*/ 	.word	0xffffffff


	//   ....[30]....
        /*01b4*/ 	.word	0xffffffff


	//   ....[31]....
        /*01b8*/ 	.word	0xffffffff


	//   ....[32]....
        /*01bc*/ 	.word	0xffffffff


	//   ....[33]....
        /*01c0*/ 	.word	0xffffffff


	//   ....[34]....
        /*01c4*/ 	.word	0xffffffff


	//   ....[35]....
        /*01c8*/ 	.word	0xffffffff


	//   ....[36]....
        /*01cc*/ 	.word	0xffffffff


	//   ....[37]....
        /*01d0*/ 	.word	0xffffffff


	//   ....[38]....
        /*01d4*/ 	.word	0xffffffff


	//   ....[39]....
        /*01d8*/ 	.word	0xffffffff


	//   ....[40]....
        /*01dc*/ 	.word	0xffffffff


	//   ....[41]....
        /*01e0*/ 	.word	0xffffffff


	//   ....[42]....
        /*01e4*/ 	.word	0xffffffff


	//   ....[43]....
        /*01e8*/ 	.word	0xffffffff


	//   ....[44]....
        /*01ec*/ 	.word	0xffffffff


	//   ....[45]....
        /*01f0*/ 	.word	0xffffffff


	//   ....[46]....
        /*01f4*/ 	.word	0xffffffff


	//   ....[47]....
        /*01f8*/ 	.word	0xffffffff


	//   ....[48]....
        /*01fc*/ 	.word	0xffffffff


	//   ....[49]....
        /*0200*/ 	.word	0xffffffff


	//   ....[50]....
        /*0204*/ 	.word	0xffffffff


	//   ....[51]....
        /*0208*/ 	.word	0xffffffff


	//   ....[52]....
        /*020c*/ 	.word	0xffffffff


	//   ....[53]....
        /*0210*/ 	.word	0xffffffff


	//   ....[54]....
        /*0214*/ 	.word	0xffffffff


	//   ....[55]....
        /*0218*/ 	.word	0xffffffff


	//   ....[56]....
        /*021c*/ 	.word	0xffffffff


	//   ....[57]....
        /*0220*/ 	.word	0xffffffff


	//   ....[58]....
        /*0224*/ 	.word	0xffffffff


	//   ....[59]....
        /*0228*/ 	.word	0xffffffff


	//   ....[60]....
        /*022c*/ 	.word	0xffffffff


	//   ....[61]....
        /*0230*/ 	.word	0xffffffff


	//   ....[62]....
        /*0234*/ 	.word	0xffffffff


	//   ....[63]....
        /*0238*/ 	.word	0xffffffff


	//   ....[64]....
        /*023c*/ 	.word	0xffffffff


	//   ....[65]....
        /*0240*/ 	.word	0xffffffff


	//   ....[66]....
        /*0244*/ 	.word	0xffffffff


	//   ....[67]....
        /*0248*/ 	.word	0xffffffff


	//   ....[68]....
        /*024c*/ 	.word	0xffffffff


	//   ....[69]....
        /*0250*/ 	.word	0xffffffff


	//   ....[70]....
        /*0254*/ 	.word	0xffffffff


	//   ....[71]....
        /*0258*/ 	.word	0xffffffff


	//   ....[72]....
        /*025c*/ 	.word	0xffffffff


	//   ....[73]....
        /*0260*/ 	.word	0xffffffff


	//   ....[74]....
        /*0264*/ 	.word	0xffffffff


	//   ....[75]....
        /*0268*/ 	.word	0xffffffff


	//   ....[76]....
        /*026c*/ 	.word	0xffffffff


	//   ....[77]....
        /*0270*/ 	.word	0xffffffff


	//   ....[78]....
        /*0274*/ 	.word	0xffffffff


	//   ....[79]....
        /*0278*/ 	.word	0xffffffff


	//   ....[80]....
        /*027c*/ 	.word	0xffffffff


	//   ....[81]....
        /*0280*/ 	.word	0xffffffff


	//   ....[82]....
        /*0284*/ 	.word	0xffffffff


	//   ....[83]....
        /*0288*/ 	.word	0xffffffff


	//   ....[84]....
        /*028c*/ 	.word	0xffffffff


	//   ....[85]....
        /*0290*/ 	.word	0xffffffff


	//   ....[86]....
        /*0294*/ 	.word	0xffffffff


	//   ....[87]....
        /*0298*/ 	.word	0xffffffff


	//   ....[88]....
        /*029c*/ 	.word	0xffffffff


	//   ....[89]....
        /*02a0*/ 	.word	0xffffffff


	//   ....[90]....
        /*02a4*/ 	.word	0xffffffff


	//   ....[91]....
        /*02a8*/ 	.word	0xffffffff


	//   ....[92]....
        /*02ac*/ 	.word	0xffffffff


	//   ....[93]....
        /*02b0*/ 	.word	0xffffffff


	//   ....[94]....
        /*02b4*/ 	.word	0xffffffff


	//   ....[95]....
        /*02b8*/ 	.word	0xffffffff


	//   ....[96]....
        /*02bc*/ 	.word	0xffffffff


	//   ....[97]....
        /*02c0*/ 	.word	0xffffffff


	//   ....[98]....
        /*02c4*/ 	.word	0xffffffff


	//   ....[99]....
        /*02c8*/ 	.word	0xffffffff


	//   ....[100]....
        /*02cc*/ 	.word	0xffffffff


	//   ....[101]....
        /*02d0*/ 	.word	0xffffffff


	//   ....[102]....
        /*02d4*/ 	.word	0xffffffff


	//   ....[103]....
        /*02d8*/ 	.word	0xffffffff


	//   ....[104]....
        /*02dc*/ 	.word	0xffffffff


	//   ....[105]....
        /*02e0*/ 	.word	0xffffffff


	//   ....[106]....
        /*02e4*/ 	.word	0xffffffff


	//   ....[107]....
        /*02e8*/ 	.word	0xffffffff


	//   ....[108]....
        /*02ec*/ 	.word	0xffffffff


	//   ....[109]....
        /*02f0*/ 	.word	0xffffffff


	//   ....[110]....
        /*02f4*/ 	.word	0xffffffff


	//   ....[111]....
        /*02f8*/ 	.word	0xffffffff


	//   ....[112]....
        /*02fc*/ 	.word	0xffffffff


	//   ....[113]....
        /*0300*/ 	.word	0xffffffff


	//   ....[114]....
        /*0304*/ 	.word	0xffffffff


	//   ....[115]....
        /*0308*/ 	.word	0xffffffff


	//   ....[116]....
        /*030c*/ 	.word	0xffffffff


	//   ....[117]....
        /*0310*/ 	.word	0xffffffff


	//   ....[118]....
        /*0314*/ 	.word	0xffffffff


	//   ....[119]....
        /*0318*/ 	.word	0xffffffff


	//   ....[120]....
        /*031c*/ 	.word	0xffffffff


	//   ....[121]....
        /*0320*/ 	.word	0xffffffff


	//   ....[122]....
        /*0324*/ 	.word	0xffffffff


	//   ....[123]....
        /*0328*/ 	.word	0xffffffff


	//   ....[124]....
        /*032c*/ 	.word	0xffffffff


	//   ....[125]....
        /*0330*/ 	.word	0xffffffff


	//   ....[126]....
        /*0334*/ 	.word	0xffffffff


	//   ....[127]....
        /*0338*/ 	.word	0xffffffff


	//   ....[128]....
        /*033c*/ 	.word	0xffffffff


	//   ....[129]....
        /*0340*/ 	.word	0xffffffff


	//   ....[130]....
        /*0344*/ 	.word	0xffffffff


	//   ....[131]....
        /*0348*/ 	.word	0xffffffff


	//   ....[132]....
        /*034c*/ 	.word	0xffffffff


	//   ....[133]....
        /*0350*/ 	.word	0xffffffff


	//   ....[134]....
        /*0354*/ 	.word	0xffffffff


	//   ....[135]....
        /*0358*/ 	.word	0xffffffff


	//   ....[136]....
        /*035c*/ 	.word	0xffffffff


	//   ....[137]....
        /*0360*/ 	.word	0xffffffff


	//   ....[138]....
        /*0364*/ 	.word	0xffffffff


	//   ....[139]....
        /*0368*/ 	.word	0xffffffff


	//   ....[140]....
        /*036c*/ 	.word	0xffffffff


	//   ....[141]....
        /*0370*/ 	.word	0xffffffff


	//   ....[142]....
        /*0374*/ 	.word	0xffffffff


	//   ....[143]....
        /*0378*/ 	.word	0xffffffff


	//   ....[144]....
        /*037c*/ 	.word	0xffffffff


	//   ....[145]....
        /*0380*/ 	.word	0xffffffff


	//   ....[146]....
        /*0384*/ 	.word	0xffffffff


	//   ....[147]....
        /*0388*/ 	.word	0xffffffff


	//   ....[148]....
        /*038c*/ 	.word	0xffffffff


	//   ....[149]....
        /*0390*/ 	.word	0xffffffff


	//   ....[150]....
        /*0394*/ 	.word	0xffffffff


	//   ....[151]....
        /*0398*/ 	.word	0xffffffff


	//   ....[152]....
        /*039c*/ 	.word	0xffffffff


	//   ....[153]....
        /*03a0*/ 	.word	0xffffffff


	//   ....[154]....
        /*03a4*/ 	.word	0xffffffff


	//   ....[155]....
        /*03a8*/ 	.word	0xffffffff


	//   ....[156]....
        /*03ac*/ 	.word	0xffffffff


	//   ....[157]....
        /*03b0*/ 	.word	0xffffffff


	//   ....[158]....
        /*03b4*/ 	.word	0xffffffff


	//   ....[159]....
        /*03b8*/ 	.word	0xffffffff


	//   ....[160]....
        /*03bc*/ 	.word	0xffffffff


	//   ....[161]....
        /*03c0*/ 	.word	0xffffffff


	//   ....[162]....
        /*03c4*/ 	.word	0xffffffff


	//   ....[163]....
        /*03c8*/ 	.word	0xffffffff


	//   ....[164]....
        /*03cc*/ 	.word	0xffffffff


	//   ....[165]....
        /*03d0*/ 	.word	0xffffffff


	//   ....[166]....
        /*03d4*/ 	.word	0xffffffff


	//   ....[167]....
        /*03d8*/ 	.word	0xffffffff


	//   ....[168]....
        /*03dc*/ 	.word	0xffffffff


	//   ....[169]....
        /*03e0*/ 	.word	0xffffffff


	//   ....[170]....
        /*03e4*/ 	.word	0xffffffff


	//   ....[171]....
        /*03e8*/ 	.word	0xffffffff


	//   ....[172]....
        /*03ec*/ 	.word	0xffffffff


	//   ....[173]....
        /*03f0*/ 	.word	0xffffffff


	//   ....[174]....
        /*03f4*/ 	.word	0xffffffff


	//   ....[175]....
        /*03f8*/ 	.word	0xffffffff


	//   ....[176]....
        /*03fc*/ 	.word	0xffffffff


	//   ....[177]....
        /*0400*/ 	.word	0xffffffff


	//   ....[178]....
        /*0404*/ 	.word	0xffffffff


	//   ....[179]....
        /*0408*/ 	.word	0xffffffff


	//   ....[180]....
        /*040c*/ 	.word	0xffffffff


	//   ....[181]....
        /*0410*/ 	.word	0xffffffff


	//   ....[182]....
        /*0414*/ 	.word	0xffffffff


	//   ....[183]....
        /*0418*/ 	.word	0xffffffff


	//   ....[184]....
        /*041c*/ 	.word	0xffffffff


	//   ....[185]....
        /*0420*/ 	.word	0xffffffff


	//   ....[186]....
        /*0424*/ 	.word	0xffffffff


	//   ....[187]....
        /*0428*/ 	.word	0xffffffff


	//   ....[188]....
        /*042c*/ 	.word	0xffffffff


	//   ....[189]....
        /*0430*/ 	.word	0xffffffff


	//   ....[190]....
        /*0434*/ 	.word	0xffffffff


	//   ....[191]....
        /*0438*/ 	.word	0xffffffff


	//   ....[192]....
        /*043c*/ 	.word	0xffffffff


	//   ....[193]....
        /*0440*/ 	.word	0xffffffff


	//   ....[194]....
        /*0444*/ 	.word	0xffffffff


	//   ....[195]....
        /*0448*/ 	.word	0xffffffff


	//   ....[196]....
        /*044c*/ 	.word	0xffffffff


	//   ....[197]....
        /*0450*/ 	.word	0xffffffff


	//   ....[198]....
        /*0454*/ 	.word	0xffffffff


	//   ....[199]....
        /*0458*/ 	.word	0xffffffff


	//   ....[200]....
        /*045c*/ 	.word	0xffffffff


	//   ....[201]....
        /*0460*/ 	.word	0xffffffff


	//   ....[202]....
        /*0464*/ 	.word	0xffffffff


	//   ....[203]....
        /*0468*/ 	.word	0xffffffff


	//   ....[204]....
        /*046c*/ 	.word	0xffffffff


	//   ....[205]....
        /*0470*/ 	.word	0xffffffff


	//   ....[206]....
        /*0474*/ 	.word	0xffffffff


	//   ....[207]....
        /*0478*/ 	.word	0xffffffff


	//   ....[208]....
        /*047c*/ 	.word	0xffffffff


	//   ....[209]....
        /*0480*/ 	.word	0xffffffff


	//   ....[210]....
        /*0484*/ 	.word	0xffffffff


	//   ....[211]....
        /*0488*/ 	.word	0xffffffff


	//   ....[212]....
        /*048c*/ 	.word	0xffffffff


	//   ....[213]....
        /*0490*/ 	.word	0xffffffff


	//   ....[214]....
        /*0494*/ 	.word	0xffffffff


	//   ....[215]....
        /*0498*/ 	.word	0xffffffff


	//   ....[216]....
        /*049c*/ 	.word	0xffffffff


	//   ....[217]....
        /*04a0*/ 	.word	0xffffffff


	//   ....[218]....
        /*04a4*/ 	.word	0xffffffff


	//   ....[219]....
        /*04a8*/ 	.word	0xffffffff


	//   ....[220]....
        /*04ac*/ 	.word	0xffffffff


	//   ....[221]....
        /*04b0*/ 	.word	0xffffffff


	//   ....[222]....
        /*04b4*/ 	.word	0xffffffff


	//   ....[223]....
        /*04b8*/ 	.word	0xffffffff


	//   ....[224]....
        /*04bc*/ 	.word	0xffffffff


	//   ....[225]....
        /*04c0*/ 	.word	0xffffffff


	//   ....[226]....
        /*04c4*/ 	.word	0xffffffff


	//   ....[227]....
        /*04c8*/ 	.word	0xffffffff


	//   ....[228]....
        /*04cc*/ 	.word	0xffffffff


	//   ....[229]....
        /*04d0*/ 	.word	0xffffffff


	//   ....[230]....
        /*04d4*/ 	.word	0xffffffff


	//   ....[231]....
        /*04d8*/ 	.word	0xffffffff


	//   ....[232]....
        /*04dc*/ 	.word	0xffffffff


	//   ....[233]....
        /*04e0*/ 	.word	0xffffffff


	//   ....[234]....
        /*04e4*/ 	.word	0xffffffff


	//   ....[235]....
        /*04e8*/ 	.word	0xffffffff


	//   ....[236]....
        /*04ec*/ 	.word	0xffffffff


	//   ....[237]....
        /*04f0*/ 	.word	0xffffffff


	//   ....[238]....
        /*04f4*/ 	.word	0xffffffff


	//   ....[239]....
        /*04f8*/ 	.word	0xffffffff


	//   ....[240]....
        /*04fc*/ 	.word	0xffffffff


	//   ....[241]....
        /*0500*/ 	.word	0xffffffff


	//   ....[242]....
        /*0504*/ 	.word	0xffffffff


	//   ....[243]....
        /*0508*/ 	.word	0xffffffff


	//   ....[244]....
        /*050c*/ 	.word	0xffffffff


	//   ....[245]....
        /*0510*/ 	.word	0xffffffff


	//   ....[246]....
        /*0514*/ 	.word	0xffffffff


	//   ....[247]....
        /*0518*/ 	.word	0xffffffff


	//   ....[248]....
        /*051c*/ 	.word	0xffffffff


	//   ....[249]....
        /*0520*/ 	.word	0xffffffff


	//   ....[250]....
        /*0524*/ 	.word	0xffffffff


	//   ....[251]....
        /*0528*/ 	.word	0xffffffff


	//   ....[252]....
        /*052c*/ 	.word	0xffffffff


	//   ....[253]....
        /*0530*/ 	.word	0xffffffff


	//   ....[254]....
        /*0534*/ 	.word	0xffffffff


	//   ....[255]....
        /*0538*/ 	.word	0xffffffff


	//   ....[0]....
        /*053c*/ 	.word	0xffffffff


	//   ....[1]....
        /*0540*/ 	.word	0xffffffff


	//   ....[2]....
        /*0544*/ 	.word	0xffffffff


	//   ....[3]....
        /*0548*/ 	.word	0xffffffff


	//   ....[4]....
        /*054c*/ 	.word	0xffffffff


	//   ....[5]....
        /*0550*/ 	.word	0xffffffff


	//   ....[6]....
        /*0554*/ 	.word	0xffffffff


	//   ....[7]....
        /*0558*/ 	.word	0xffffffff


	//----- nvinfo : EIATTR_COOP_GROUP_INSTR_OFFSETS
	.align		4
.L_546:
        /*055c*/ 	.byte	0x04, 0x28
        /*055e*/ 	.short	(.L_548 - .L_547)


	//   ....[0]....
.L_547:
        /*0560*/ 	.word	0x00000050


	//   ....[1]....
        /*0564*/ 	.word	0x000001e0


	//   ....[2]....
        /*0568*/ 	.word	0x00000210


	//   ....[3]....
        /*056c*/ 	.word	0x00000240


	//   ....[4]....
        /*0570*/ 	.word	0x00000270


	//   ....[5]....
        /*0574*/ 	.word	0x000002a0


	//   ....[6]....
        /*0578*/ 	.word	0x000002d0


	//   ....[7]....
        /*057c*/ 	.word	0x00000430


	//   ....[8]....
        /*0580*/ 	.word	0x00000470


	//   ....[9]....
        /*0584*/ 	.word	0x000004a0


	//   ....[10]....
        /*0588*/ 	.word	0x000004d0


	//   ....[11]....
        /*058c*/ 	.word	0x00000500


	//   ....[12]....
        /*0590*/ 	.word	0x00000530


	//   ....[13]....
        /*0594*/ 	.word	0x000005c0


	//   ....[14]....
        /*0598*/ 	.word	0x00000600


	//   ....[15]....
        /*059c*/ 	.word	0x00000620


	//   ....[16]....
        /*05a0*/ 	.word	0x00000680


	//   ....[17]....
        /*05a4*/ 	.word	0x00002740


	//   ....[18]....
        /*05a8*/ 	.word	0x00002760


	//   ....[19]....
        /*05ac*/ 	.word	0x000028f0


	//   ....[20]....
        /*05b0*/ 	.word	0x00002900


	//   ....[21]....
        /*05b4*/ 	.word	0x00002a80


	//   ....[22]....
        /*05b8*/ 	.word	0x00002aa0


	//   ....[23]....
        /*05bc*/ 	.word	0x00002c20


	//   ....[24]....
        /*05c0*/ 	.word	0x00002c30


	//   ....[25]....
        /*05c4*/ 	.word	0x000030d0


	//   ....[26]....
        /*05c8*/ 	.word	0x000030f0


	//   ....[27]....
        /*05cc*/ 	.word	0x00003120


	//   ....[28]....
        /*05d0*/ 	.word	0x00003220


	//   ....[29]....
        /*05d4*/ 	.word	0x000032d0


	//   ....[30]....
        /*05d8*/ 	.word	0x00003340


	//   ....[31]....
        /*05dc*/ 	.word	0x00003600


	//   ....[32]....
        /*05e0*/ 	.word	0x00003610


	//   ....[33]....
        /*05e4*/ 	.word	0x00003f60


	//   ....[34]....
        /*05e8*/ 	.word	0x00003f80


	//   ....[35]....
        /*05ec*/ 	.word	0x00004100


	//   ....[36]....
        /*05f0*/ 	.word	0x00004110


	//   ....[37]....
        /*05f4*/ 	.word	0x000042e0


	//   ....[38]....
        /*05f8*/ 	.word	0x000044a0


	//   ....[39]....
        /*05fc*/ 	.word	0x000044b0


	//   ....[40]....
        /*0600*/ 	.word	0x000044c0


	//   ....[41]....
        /*0604*/ 	.word	0x00004c50


	//   ....[42]....
        /*0608*/ 	.word	0x00004c70


	//   ....[43]....
        /*060c*/ 	.word	0x00004c90


	//   ....[44]....
        /*0610*/ 	.word	0x00004ca0


	//   ....[45]....
        /*0614*/ 	.word	0x00004cd0


	//   ....[46]....
        /*0618*/ 	.word	0x00004cf0


	//   ....[47]....
        /*061c*/ 	.word	0x00004d10


	//   ....[48]....
        /*0620*/ 	.word	0x00004d20


	//   ....[49]....
        /*0624*/ 	.word	0x000061f0


	//   ....[50]....
        /*0628*/ 	.word	0x00006210


	//   ....[51]....
        /*062c*/ 	.word	0x00006380


	//   ....[52]....
        /*0630*/ 	.word	0x00006390


	//   ....[53]....
        /*0634*/ 	.word	0x00006cb0


	//   ....[54]....
        /*0638*/ 	.word	0x00006cd0


	//   ....[55]....
        /*063c*/ 	.word	0x00006e20


	//   ....[56]....
        /*0640*/ 	.word	0x00006e30


	//   ....[57]....
        /*0644*/ 	.word	0x00006ff0


	//   ....[58]....
        /*0648*/ 	.word	0x000071a0


	//   ....[59]....
        /*064c*/ 	.word	0x000071b0


	//   ....[60]....
        /*0650*/ 	.word	0x000071c0


	//   ....[61]....
        /*0654*/ 	.word	0x00007740


	//   ....[62]....
        /*0658*/ 	.word	0x00007760


	//   ....[63]....
        /*065c*/ 	.word	0x00007840


	//   ....[64]....
        /*0660*/ 	.word	0x00007860


	//   ....[65]....
        /*0664*/ 	.word	0x00007940


	//   ....[66]....
        /*0668*/ 	.word	0x00007960


	//   ....[67]....
        /*066c*/ 	.word	0x00007a40


	//   ....[68]....
        /*0670*/ 	.word	0x00007a60


	//   ....[69]....
        /*0674*/ 	.word	0x000094e0


	//   ....[70]....
        /*0678*/ 	.word	0x000094f0


	//   ....[71]....
        /*067c*/ 	.word	0x00009660


	//   ....[72]....
        /*0680*/ 	.word	0x00009670


	//   ....[73]....
        /*0684*/ 	.word	0x00009f90


	//   ....[74]....
        /*0688*/ 	.word	0x00009fb0


	//   ....[75]....
        /*068c*/ 	.word	0x0000a0d0


	//   ....[76]....
        /*0690*/ 	.word	0x0000a0e0


	//   ....[77]....
        /*0694*/ 	.word	0x0000a510


	//   ....[78]....
        /*0698*/ 	.word	0x0000a540


	//   ....[79]....
        /*069c*/ 	.word	0x0000a560


	//   ....[80]....
        /*06a0*/ 	.word	0x0000a580


	//   ....[81]....
        /*06a4*/ 	.word	0x0000a5a0


	//   ....[82]....
        /*06a8*/ 	.word	0x0000a5c0


	//   ....[83]....
        /*06ac*/ 	.word	0x0000a5e0


	//   ....[84]....
        /*06b0*/ 	.word	0x0000a600


	//   ....[85]....
        /*06b4*/ 	.word	0x0000bdc0


	//   ....[86]....
        /*06b8*/ 	.word	0x0000bdf0


	//   ....[87]....
        /*06bc*/ 	.word	0x0000be00


	//   ....[88]....
        /*06c0*/ 	.word	0x0000be10


	//   ....[89]....
        /*06c4*/ 	.word	0x0000be20


	//   ....[90]....
        /*06c8*/ 	.word	0x0000be50


	//   ....[91]....
        /*06cc*/ 	.word	0x0000be70


	//   ....[92]....
        /*06d0*/ 	.word	0x0000be90


	//   ....[93]....
        /*06d4*/ 	.word	0x0000d3c0


	//   ....[94]....
        /*06d8*/ 	.word	0x0000d3d0


	//   ....[95]....
        /*06dc*/ 	.word	0x0000d3e0


	//   ....[96]....
        /*06e0*/ 	.word	0x0000d3f0


	//   ....[97]....
        /*06e4*/ 	.word	0x0000d400


	//   ....[98]....
        /*06e8*/ 	.word	0x0000d410


	//   ....[99]....
        /*06ec*/ 	.word	0x0000d420


	//   ....[100]....
        /*06f0*/ 	.word	0x0000d440


	//   ....[101]....
        /*06f4*/ 	.word	0x0000d830


	//   ....[102]....
        /*06f8*/ 	.word	0x0000d850


	//   ....[103]....
        /*06fc*/ 	.word	0x0000d9b0


	//   ....[104]....
        /*0700*/ 	.word	0x0000d9c0


	//   ....[105]....
        /*0704*/ 	.word	0x0000db20


	//   ....[106]....
        /*0708*/ 	.word	0x0000db40


	//   ....[107]....
        /*070c*/ 	.word	0x0000dca0


	//   ....[108]....
        /*0710*/ 	.word	0x0000dcb0


	//   ....[109]....
        /*0714*/ 	.word	0x0000e000


	//   ....[110]....
        /*0718*/ 	.word	0x0000e020


	//   ....[111]....
        /*071c*/ 	.word	0x0000e570


	//   ....[112]....
        /*0720*/ 	.word	0x0000e580


	//   ....[113]....
        /*0724*/ 	.word	0x0000ead0


	//   ....[114]....
        /*0728*/ 	.word	0x0000eaf0


	//   ....[115]....
        /*072c*/ 	.word	0x0000f040


	//   ....[116]....
        /*0730*/ 	.word	0x0000f050


	//   ....[117]....
        /*0734*/ 	.word	0x0000fca0


	//   ....[118]....
        /*0738*/ 	.word	0x0000fcc0


	//   ....[119]....
        /*073c*/ 	.word	0x0000fe30


	//   ....[120]....
        /*0740*/ 	.word	0x0000fe40


	//   ....[121]....
        /*0744*/ 	.word	0x0000ffa0


	//   ....[122]....
        /*0748*/ 	.word	0x0000ffc0


	//   ....[123]....
        /*074c*/ 	.word	0x00010120


	//   ....[124]....
        /*0750*/ 	.word	0x00010130


	//   ....[125]....
        /*0754*/ 	.word	0x00010330


	//   ....[126]....
        /*0758*/ 	.word	0x00010350


	//   ....[127]....
        /*075c*/ 	.word	0x00010470


	//   ....[128]....
        /*0760*/ 	.word	0x000104b0


	//   ....[129]....
        /*0764*/ 	.word	0x000104e0


	//   ....[130]....
        /*0768*/ 	.word	0x00010510


	//   ....[131]....
        /*076c*/ 	.word	0x00010540


	//   ....[132]....
        /*0770*/ 	.word	0x00010570


	//   ....[133]....
        /*0774*/ 	.word	0x000106c0


	//   ....[134]....
        /*0778*/ 	.word	0x00010700


	//   ....[135]....
        /*077c*/ 	.word	0x00010730


	//   ....[136]....
        /*0780*/ 	.word	0x00010760


	//   ....[137]....
        /*0784*/ 	.word	0x00010790


	//   ....[138]....
        /*0788*/ 	.word	0x000107c0


	//   ....[139]....
        /*078c*/ 	.word	0x00010850


	//   ....[140]....
        /*0790*/ 	.word	0x00010890


	//   ....[141]....
        /*0794*/ 	.word	0x000108a0


	//   ....[142]....
        /*0798*/ 	.word	0x00010900


	//   ....[143]....
        /*079c*/ 	.word	0x000112b0


	//   ....[144]....
        /*07a0*/ 	.word	0x00011310


	//   ....[145]....
        /*07a4*/ 	.word	0x00011360


	//   ....[146]....
        /*07a8*/ 	.word	0x000113b0


	//   ....[147]....
        /*07ac*/ 	.word	0x00011400


	//   ....[148]....
        /*07b0*/ 	.word	0x00011470


	//   ....[149]....
        /*07b4*/ 	.word	0x000114c0


	//   ....[150]....
        /*07b8*/ 	.word	0x00011530


	//   ....[151]....
        /*07bc*/ 	.word	0x000115a0


	//   ....[152]....
        /*07c0*/ 	.word	0x00011610


	//   ....[153]....
        /*07c4*/ 	.word	0x00011680


	//   ....[154]....
        /*07c8*/ 	.word	0x000116f0


	//   ....[155]....
        /*07cc*/ 	.word	0x00011760


	//   ....[156]....
        /*07d0*/ 	.word	0x000117c0


	//   ....[157]....
        /*07d4*/ 	.word	0x00011830


	//   ....[158]....
        /*07d8*/ 	.word	0x000118a0


	//   ....[159]....
        /*07dc*/ 	.word	0x00011910


	//   ....[160]....
        /*07e0*/ 	.word	0x00011970


	//   ....[161]....
        /*07e4*/ 	.word	0x000119e0


	//   ....[162]....
        /*07e8*/ 	.word	0x00011a40


	//   ....[163]....
        /*07ec*/ 	.word	0x00011ab0


	//   ....[164]....
        /*07f0*/ 	.word	0x00011b20


	//   ....[165]....
        /*07f4*/ 	.word	0x00011b90


	//   ....[166]....
        /*07f8*/ 	.word	0x00011bf0


	//   ....[167]....
        /*07fc*/ 	.word	0x00011c60


	//   ....[168]....
        /*0800*/ 	.word	0x00011cd0


	//   ....[169]....
        /*0804*/ 	.word	0x00011ec0


	//   ....[170]....
        /*0808*/ 	.word	0x000120b0


	//   ....[171]....
        /*080c*/ 	.word	0x00012550


	//   ....[172]....
        /*0810*/ 	.word	0x000125a0


	//   ....[173]....
        /*0814*/ 	.word	0x000125f0


	//   ....[174]....
        /*0818*/ 	.word	0x00012640


	//   ....[175]....
        /*081c*/ 	.word	0x00012690


	//   ....[176]....
        /*0820*/ 	.word	0x000126e0


	//   ....[177]....
        /*0824*/ 	.word	0x00012730


	//   ....[178]....
        /*0828*/ 	.word	0x00012780


	//   ....[179]....
        /*082c*/ 	.word	0x000127f0


	//   ....[180]....
        /*0830*/ 	.word	0x00012860


	//   ....[181]....
        /*0834*/ 	.word	0x000128d0


	//   ....[182]....
        /*0838*/ 	.word	0x00012930


	//   ....[183]....
        /*083c*/ 	.word	0x000129a0


	//   ....[184]....
        /*0840*/ 	.word	0x00012a10


	//   ....[185]....
        /*0844*/ 	.word	0x00012a80


	//   ....[186]....
        /*0848*/ 	.word	0x00012ae0


	//   ....[187]....
        /*084c*/ 	.word	0x00012b40


	//   ....[188]....
        /*0850*/ 	.word	0x00012ba0


	//   ....[189]....
        /*0854*/ 	.word	0x00012d70


	//   ....[190]....
        /*0858*/ 	.word	0x00012f40


	//   ....[191]....
        /*085c*/ 	.word	0x00013400


	//   ....[192]....
        /*0860*/ 	.word	0x00013440


	//   ....[193]....
        /*0864*/ 	.word	0x00013490


	//   ....[194]....
        /*0868*/ 	.word	0x000134d0


	//   ....[195]....
        /*086c*/ 	.word	0x00013520


	//   ....[196]....
        /*0870*/ 	.word	0x00013560


	//   ....[197]....
        /*0874*/ 	.word	0x000135b0


	//   ....[198]....
        /*0878*/ 	.word	0x000135f0


	//   ....[199]....
        /*087c*/ 	.word	0x00013640


	//   ....[200]....
        /*0880*/ 	.word	0x000136a0


	//   ....[201]....
        /*0884*/ 	.word	0x00013700


	//   ....[202]....
        /*0888*/ 	.word	0x00013770


	//   ....[203]....
        /*088c*/ 	.word	0x000137e0


	//   ....[204]....
        /*0890*/ 	.word	0x00013850


	//   ....[205]....
        /*0894*/ 	.word	0x000138b0


	//   ....[206]....
        /*0898*/ 	.word	0x00013900


	//   ....[207]....
        /*089c*/ 	.word	0x00013940


	//   ....[208]....
        /*08a0*/ 	.word	0x00013990


	//   ....[209]....
        /*08a4*/ 	.word	0x000139d0


	//   ....[210]....
        /*08a8*/ 	.word	0x00013a20


	//   ....[211]....
        /*08ac*/ 	.word	0x00013a60


	//   ....[212]....
        /*08b0*/ 	.word	0x00013ab0


	//   ....[213]....
        /*08b4*/ 	.word	0x00013af0


	//   ....[214]....
        /*08b8*/ 	.word	0x00013b40


	//   ....[215]....
        /*08bc*/ 	.word	0x00013b90


	//   ....[216]....
        /*08c0*/ 	.word	0x00013be0


	//   ....[217]....
        /*08c4*/ 	.word	0x00013c30


	//   ....[218]....
        /*08c8*/ 	.word	0x00013c80


	//   ....[219]....
        /*08cc*/ 	.word	0x00013cd0


	//   ....[220]....
        /*08d0*/ 	.word	0x00013d20


	//   ....[221]....
        /*08d4*/ 	.word	0x00013d70


	//   ....[222]....
        /*08d8*/ 	.word	0x00013de0


	//   ....[223]....
        /*08dc*/ 	.word	0x00013e50


	//   ....[224]....
        /*08e0*/ 	.word	0x00013ec0


	//   ....[225]....
        /*08e4*/ 	.word	0x00013f20


	//   ....[226]....
        /*08e8*/ 	.word	0x00013f90


	//   ....[227]....
        /*08ec*/ 	.word	0x00014000


	//   ....[228]....
        /*08f0*/ 	.word	0x00014070


	//   ....[229]....
        /*08f4*/ 	.word	0x000140d0


	//   ....[230]....
        /*08f8*/ 	.word	0x00014140


	//   ....[231]....
        /*08fc*/ 	.word	0x000141b0


	//   ....[232]....
        /*0900*/ 	.word	0x00014220


	//   ....[233]....
        /*0904*/ 	.word	0x00014280


	//   ....[234]....
        /*0908*/ 	.word	0x000142f0


	//   ....[235]....
        /*090c*/ 	.word	0x00014360


	//   ....[236]....
        /*0910*/ 	.word	0x000143d0


	//   ....[237]....
        /*0914*/ 	.word	0x00014430


	//   ....[238]....
        /*0918*/ 	.word	0x000144a0


	//   ....[239]....
        /*091c*/ 	.word	0x00014510


	//   ....[240]....
        /*0920*/ 	.word	0x00014580


	//   ....[241]....
        /*0924*/ 	.word	0x000145e0


	//   ....[242]....
        /*0928*/ 	.word	0x00014650


	//   ....[243]....
        /*092c*/ 	.word	0x000146c0


	//   ....[244]....
        /*0930*/ 	.word	0x00014730


	//   ....[245]....
        /*0934*/ 	.word	0x00014790


	//   ....[246]....
        /*0938*/ 	.word	0x00014800


	//   ....[247]....
        /*093c*/ 	.word	0x00014870


	//   ....[248]....
        /*0940*/ 	.word	0x000148c0


	//   ....[249]....
        /*0944*/ 	.word	0x00014900


	//   ....[250]....
        /*0948*/ 	.word	0x00014950


	//   ....[251]....
        /*094c*/ 	.word	0x000149a0


	//   ....[252]....
        /*0950*/ 	.word	0x000149f0


	//   ....[253]....
        /*0954*/ 	.word	0x00014a60


	//   ....[254]....
        /*0958*/ 	.word	0x00014ab0


	//   ....[255]....
        /*095c*/ 	.word	0x00014b00


	//   ....[0]....
        /*0960*/ 	.word	0x00014b50


	//   ....[1]....
        /*0964*/ 	.word	0x00014ba0


	//   ....[2]....
        /*0968*/ 	.word	0x00014bf0


	//   ....[3]....
        /*096c*/ 	.word	0x00014c60


	//   ....[4]....
        /*0970*/ 	.word	0x00014cb0


	//   ....[5]....
        /*0974*/ 	.word	0x00014d20


	//   ....[6]....
        /*0978*/ 	.word	0x00014d80


	//   ....[7]....
        /*097c*/ 	.word	0x00014df0


	//----- nvinfo : EIATTR_EXIT_INSTR_OFFSETS
	.align		4
.L_548:
        /*0980*/ 	.byte	0x04, 0x1c
        /*0982*/ 	.short	(.L_550 - .L_549)


	//   ....[0]....
.L_549:
        /*0984*/ 	.word	0x00000fe0


	//   ....[1]....
        /*0988*/ 	.word	0x00011270


	//----- nvinfo : EIATTR_MAX_THREADS
	.align		4
.L_550:
        /*098c*/ 	.byte	0x04, 0x05
        /*098e*/ 	.short	(.L_552 - .L_551)
.L_551:
        /*0990*/ 	.word	0x00000080
        /*0994*/ 	.word	0x00000001
        /*0998*/ 	.word	0x00000001


	//----- nvinfo : EIATTR_CRS_STACK_SIZE
	.align		4
.L_552:
        /*099c*/ 	.byte	0x04, 0x1e
        /*099e*/ 	.short	(.L_554 - .L_553)
.L_553:
        /*09a0*/ 	.word	0x00000000
.L_554:


//--------------------- .nv.info._ZN7cutlass13device_kernelIN5flash19enable_sm80_to_sm89INS1_16FlashAttnFwdSm80INS1_25CollectiveMainloopFwdSm80ILi4ELi1ELb0EN4cute5tupleIJNS5_1CILi128EEENS7_ILi48EEENS7_ILi96EEEEEELi96ENS_6half_tEfNS_4arch4Sm80ELb1ELb0ELb0ELb1ELb1ELb1ELb1ELb1EEENS1_21CollectiveEpilogueFwdINS6_IJS8_SA_S9_EEENS6_IJNS7_ILi1EEESI_SI_EEESC_SE_Li128ELb1ELb1ELb1ELb0EEENS1_36VarlenDynamicPersistentTileSchedulerILi128ELi48ELi128ELi128ELb1ELb1ELb0ELb1ELb1ELb1EEEEEEEEEvNT_6ParamsE --------------------------
	.section	.nv.info._ZN7cutlass13device_kernelIN5flash19enable_sm80_to_sm89INS1_16FlashAttnFwdSm80INS1_25CollectiveMainloopFwdSm80ILi4ELi1ELb0EN4cute5tupleIJNS5_1CILi128EEENS7_ILi48EEENS7_ILi96EEEEEELi96ENS_6half_tEfNS_4arch4Sm80ELb1ELb0ELb0ELb1ELb1ELb1ELb1ELb1EEENS1_21CollectiveEpilogueFwdINS6_IJS8_SA_S9_EEENS6_IJNS7_ILi1EEESI_SI_EEESC_SE_Li128ELb1ELb1ELb1ELb0EEENS1_36VarlenDynamicPersistentTileSchedulerILi128ELi48ELi128ELi128ELb1ELb1ELb0ELb1ELb1ELb1EEEEEEEEEvNT_6ParamsE,"",@"SHT_CUDA_INFO"
	.sectionflags	@""
	.align	4


	//----- nvinfo : EIATTR_CUDA_API_VERSION
	.align		4
        /*0000*/ 	.byte	0x04, 0x37
        /*0002*/ 	.short	(.L_556 - .L_555)
.L_555:
        /*0004*/ 	.word	0x00000082


	//----- nvinfo : EIATTR_SW2861232_WAR
	.align		4
.L_556:
        /*0008*/ 	.byte	0x01, 0x35
	.zero		2


	//----- nvinfo : EIATTR_PARAM_CBANK
	.align		4
        /*000c*/ 	.byte	0x04, 0x0a
        /*000e*/ 	.short	(.L_558 - .L_557)
	.align		4
.L_557:
        /*0010*/ 	.word	index@(.nv.constant0._ZN7cutlass13device_kernelIN5flash19enable_sm80_to_sm89INS1_16FlashAttnFwdSm80INS1_25CollectiveMainloopFwdSm80ILi4ELi1ELb0EN4cute5tupleIJNS5_1CILi128EEENS7_ILi48EEENS7_ILi96EEEEEELi96ENS_6half_tEfNS_4arch4Sm80ELb1ELb0ELb0ELb1ELb1ELb1ELb1ELb1EEENS1_21CollectiveEpilogueFwdINS6_IJS8_SA_S9_EEENS6_IJNS7_ILi1EEESI_SI_EEESC_SE_Li128ELb1ELb1ELb1ELb0EEENS1_36VarlenDynamicPersistentTileSchedulerILi128ELi48ELi128ELi128ELb1ELb1ELb0ELb1ELb1ELb1EEEEEEEEEvNT_6ParamsE)
        /*0014*/ 	.short	0x0160
        /*0016*/ 	.short	0x0438


	//----- nvinfo : EIATTR_CBANK_PARAM_SIZE
	.align		4
.L_558:
        /*0018*/ 	.byte	0x03, 0x19
        /*001a*/ 	.short	0x0438


	//----- nvinfo : EIATTR_KPARAM_INFO
	.align		4
        /*001c*/ 	.byte	0x04, 0x17
        /*001e*/ 	.short	(.L_560 - .L_559)
.L_559:
        /*0020*/ 	.word	0x00000000
        /*0024*/ 	.short	0x0000
        /*0026*/ 	.short	0x0000
        /*0028*/ 	.byte	0x00, 0xf0, 0xe1, 0x10


	//----- nvinfo : EIATTR_MAXREG_COUNT
	.align		4
.L_560:
        /*002c*/ 	.byte	0x03, 0x1b
        /*002e*/ 	.short	0x00ff


	//----- nvinfo : EIATTR_NUM_BARRIERS
	.align		4
        /*0030*/ 	.byte	0x02, 0x4c
        /*0032*/ 	.byte	0x06
	.zero		1


	//----- nvinfo : EIATTR_ANNOTATIONS
	.align		4
        /*0034*/ 	.byte	0x04, 0x55
        /*0036*/ 	.short	(.L_562 - .L_561)


	//   ....[0]....
.L_561:
        /* <DEDUP_REMOVED lines=213> */


	//----- nvinfo : EIATTR_MERCURY_ISA_VERSION
	.align		4
.L_562:
        /*0d70*/ 	.byte	0x03, 0x5f
        /*0d72*/ 	.short	0x0000


	//----- nvinfo : EIATTR_INT_WARP_WIDE_INSTR_OFFSETS
	.align		4
        /*0d74*/ 	.byte	0x04, 0x31
        /*0d76*/ 	.short	(.L_564 - .L_563)


	//   ....[0]....
.L_563:
        /*0d78*/ 	.word	0x00019900


	//   ....[1]....
        /*0d7c*/ 	.word	0x00019980


	//----- nvinfo : EIATTR_COOP_GROUP_MASK_REGIDS
	.align		4
.L_564:
        /*0d80*/ 	.byte	0x04, 0x29
        /*0d82*/ 	.short	(.L_566 - .L_565)


	//   ....[0]....
.L_565:
        /*0d84*/ 	.word	0xffffffff


	//   ....[1]....
        /*0d88*/ 	.word	0xffffffff


	//   ....[2]....
        /*0d8c*/ 	.word	0xffffffff


	//   ....[3]....
        /*0d90*/ 	.word	0xffffffff


	//   ....[4]....
        /*0d94*/ 	.word	0xffffffff


	//   ....[5]....
        /*0d98*/ 	.word	0xffffffff


	//   ....[6]....
        /*0d9c*/ 	.word	0xffffffff


	//   ....[7]....
        /*0da0*/ 	.word	0xffffffff


	//   ....[8]....
        /*0da4*/ 	.word	0xffffffff


	//   ....[9]....
        /*0da8*/ 	.word	0xffffffff


	//   ....[10]....
        /*0dac*/ 	.word	0xffffffff


	//   ....[11]....
        /*0db0*/ 	.word	0xffffffff


	//   ....[12]....
        /*0db4*/ 	.word	0xffffffff


	//   ....[13]....
        /*0db8*/ 	.word	0xffffffff


	//   ....[14]....
        /*0dbc*/ 	.word	0xffffffff


	//   ....[15]....
        /*0dc0*/ 	.word	0xffffffff


	//   ....[16]....
        /*0dc4*/ 	.word	0xffffffff


	//   ....[17]....
        /*0dc8*/ 	.word	0xffffffff


	//   ....[18]....
        /*0dcc*/ 	.word	0xffffffff


	//   ....[19]....
        /*0dd0*/ 	.word	0xffffffff


	//   ....[20]....
        /*0dd4*/ 	.word	0xffffffff


	//   ....[21]....
        /*0dd8*/ 	.word	0xffffffff


	//   ....[22]....
        /*0ddc*/ 	.word	0xffffffff


	//   ....[23]....
        /*0de0*/ 	.word	0xffffffff


	//   ....[24]....
        /*0de4*/ 	.word	0xffffffff


	//   ....[25]....
        /*0de8*/ 	.word	0xffffffff


	//   ....[26]....
        /*0dec*/ 	.word	0xffffffff


	//   ....[27]....
        /*0df0*/ 	.word	0xffffffff


	//   ....[28]....
        /*0df4*/ 	.word	0xffffffff


	//   ....[29]....
        /*0df8*/ 	.word	0xffffffff


	//   ....[30]....
        /*0dfc*/ 	.word	0xffffffff


	//   ....[31]....
        /*0e00*/ 	.word	0xffffffff


	//   ....[32]....
        /*0e04*/ 	.word	0xffffffff


	//   ....[33]....
        /*0e08*/ 	.word	0xffffffff


	//   ....[34]....
        /*0e0c*/ 	.word	0xffffffff


	//   ....[35]....
        /*0e10*/ 	.word	0xffffffff


	//   ....[36]....
        /*0e14*/ 	.word	0xffffffff


	//   ....[37]....
        /*0e18*/ 	.word	0xffffffff


	//   ....[38]....
        /*0e1c*/ 	.word	0xffffffff


	//   ....[39]....
        /*0e20*/ 	.word	0xffffffff


	//   ....[40]....
        /*0e24*/ 	.word	0xffffffff


	//   ....[41]....
        /*0e28*/ 	.word	0xffffffff


	//   ....[42]....
        /*0e2c*/ 	.word	0xffffffff


	//   ....[43]....
        /*0e30*/ 	.word	0xffffffff


	//   ....[44]....
        /*0e34*/ 	.word	0xffffffff


	//   ....[45]....
        /*0e38*/ 	.word	0xffffffff


	//   ....[46]....
        /*0e3c*/ 	.word	0xffffffff


	//   ....[47]....
        /*0e40*/ 	.word	0xffffffff


	//   ....[48]....
        /*0e44*/ 	.word	0xffffffff


	//   ....[49]....
        /*0e48*/ 	.word	0xffffffff


	//   ....[50]....
        /*0e4c*/ 	.word	0xffffffff


	//   ....[51]....
        /*0e50*/ 	.word	0xffffffff


	//   ....[52]....
        /*0e54*/ 	.word	0xffffffff


	//   ....[53]....
        /*0e58*/ 	.word	0xffffffff


	//   ....[54]....
        /*0e5c*/ 	.word	0xffffffff


	//   ....[55]....
        /*0e60*/ 	.word	0xffffffff


	//   ....[56]....
        /*0e64*/ 	.word	0xffffffff


	//   ....[57]....
        /*0e68*/ 	.word	0xffffffff


	//   ....[58]....
        /*0e6c*/ 	.word	0xffffffff


	//   ....[59]....
        /*0e70*/ 	.word	0xffffffff


	//   ....[60]....
        /*0e74*/ 	.word	0xffffffff


	//   ....[61]....
        /*0e78*/ 	.word	0xffffffff


	//   ....[62]....
        /*0e7c*/ 	.word	0xffffffff


	//   ....[63]....
        /*0e80*/ 	.word	0xffffffff


	//   ....[64]....
        /*0e84*/ 	.word	0xffffffff


	//   ....[65]....
        /*0e88*/ 	.word	0xffffffff


	//   ....[66]....
        /*0e8c*/ 	.word	0xffffffff


	//   ....[67]....
        /*0e90*/ 	.word	0xffffffff


	//   ....[68]....
        /*0e94*/ 	.word	0xffffffff


	//   ....[69]....
        /*0e98*/ 	.word	0xffffffff


	//   ....[70]....
        /*0e9c*/ 	.word	0xffffffff


	//   ....[71]....
        /*0ea0*/ 	.word	0xffffffff


	//   ....[72]....
        /*0ea4*/ 	.word	0xffffffff


	//   ....[73]....
        /*0ea8*/ 	.word	0xffffffff


	//   ....[74]....
        /*0eac*/ 	.word	0xffffffff


	//   ....[75]....
        /*0eb0*/ 	.word	0xffffffff


	//   ....[76]....
        /*0eb4*/ 	.word	0xffffffff


	//   ....[77]....
        /*0eb8*/ 	.word	0xffffffff


	//   ....[78]....
        /*0ebc*/ 	.word	0xffffffff


	//   ....[79]....
        /*0ec0*/ 	.word	0xffffffff


	//   ....[80]....
        /*0ec4*/ 	.word	0xffffffff


	//   ....[81]....
        /*0ec8*/ 	.word	0xffffffff


	//   ....[82]....
        /*0ecc*/ 	.word	0xffffffff


	//   ....[83]....
        /*0ed0*/ 	.word	0xffffffff


	//   ....[84]....
        /*0ed4*/ 	.word	0xffffffff


	//   ....[85]....
        /*0ed8*/ 	.word	0xffffffff


	//   ....[86]....
        /*0edc*/ 	.word	0xffffffff


	//   ....[87]....
        /*0ee0*/ 	.word	0xffffffff


	//   ....[88]....
        /*0ee4*/ 	.word	0xffffffff


	//   ....[89]....
        /*0ee8*/ 	.word	0xffffffff


	//   ....[90]....
        /*0eec*/ 	.word	0xffffffff


	//   ....[91]....
        /*0ef0*/ 	.word	0xffffffff


	//   ....[92]....
        /*0ef4*/ 	.word	0xffffffff


	//   ....[93]....
        /*0ef8*/ 	.word	0xffffffff


	//   ....[94]....
        /*0efc*/ 	.word	0xffffffff


	//   ....[95]....
        /*0f00*/ 	.word	0xffffffff


	//   ....[96]....
        /*0f04*/ 	.word	0xffffffff


	//   ....[97]....
        /*0f08*/ 	.word	0xffffffff


	//   ....[98]....
        /*0f0c*/ 	.word	0xffffffff


	//   ....[99]....
        /*0f10*/ 	.word	0xffffffff


	//   ....[100]....
        /*0f14*/ 	.word	0xffffffff


	//   ....[101]....
        /*0f18*/ 	.word	0xffffffff


	//   ....[102]....
        /*0f1c*/ 	.word	0xffffffff


	//   ....[103]....
        /*0f20*/ 	.word	0xffffffff


	//   ....[104]....
        /*0f24*/ 	.word	0xffffffff


	//   ....[105]....
        /*0f28*/ 	.word	0xffffffff


	//   ....[106]....
        /*0f2c*/ 	.word	0xffffffff


	//   ....[107]....
        /*0f30*/ 	.word	0xffffffff


	//   ....[108]....
        /*0f34*/ 	.word	0xffffffff


	//   ....[109]....
        /*0f38*/ 	.word	0xffffffff


	//   ....[110]....
        /*0f3c*/ 	.word	0xffffffff


	//   ....[111]....
        /*0f40*/ 	.word	0xffffffff


	//   ....[112]....
        /*0f44*/ 	.word	0xffffffff


	//   ....[113]....
        /*0f48*/ 	.word	0xffffffff


	//   ....[114]....
        /*0f4c*/ 	.word	0xffffffff


	//   ....[115]....
        /*0f50*/ 	.word	0xffffffff


	//   ....[116]....
        /*0f54*/ 	.word	0xffffffff


	//   ....[117]....
        /*0f58*/ 	.word	0xffffffff


	//   ....[118]....
        /*0f5c*/ 	.word	0xffffffff


	//   ....[119]....
        /*0f60*/ 	.word	0xffffffff


	//   ....[120]....
        /*0f64*/ 	.word	0xffffffff


	//   ....[121]....
        /*0f68*/ 	.word	0xffffffff


	//   ....[122]....
        /*0f6c*/ 	.word	0xffffffff


	//   ....[123]....
        /*0f70*/ 	.word	0xffffffff


	//   ....[124]....
        /*0f74*/ 	.word	0xffffffff


	//   ....[125]....
        /*0f78*/ 	.word	0xffffffff


	//   ....[126]....
        /*0f7c*/ 	.word	0xffffffff


	//   ....[127]....
        /*0f80*/ 	.word	0xffffffff


	//   ....[128]....
        /*0f84*/ 	.word	0xffffffff


	//   ....[129]....
        /*0f88*/ 	.word	0xffffffff


	//   ....[130]....
        /*0f8c*/ 	.word	0xffffffff


	//   ....[131]....
        /*0f90*/ 	.word	0xffffffff


	//   ....[132]....
        /*0f94*/ 	.word	0xffffffff


	//   ....[133]....
        /*0f98*/ 	.word	0xffffffff


	//   ....[134]....
        /*0f9c*/ 	.word	0xffffffff


	//   ....[135]....
        /*0fa0*/ 	.word	0xffffffff


	//   ....[136]....
        /*0fa4*/ 	.word	0xffffffff


	//   ....[137]....
        /*0fa8*/ 	.word	0xffffffff


	//   ....[138]....
        /*0fac*/ 	.word	0xffffffff


	//   ....[139]....
        /*0fb0*/ 	.word	0xffffffff


	//   ....[140]....
        /*0fb4*/ 	.word	0xffffffff


	//   ....[141]....
        /*0fb8*/ 	.word	0xffffffff


	//   ....[142]....
        /*0fbc*/ 	.word	0xffffffff


	//   ....[143]....
        /*0fc0*/ 	.word	0xffffffff


	//   ....[144]....
        /*0fc4*/ 	.word	0xffffffff


	//   ....[145]....
        /*0fc8*/ 	.word	0xffffffff


	//   ....[146]....
        /*0fcc*/ 	.word	0xffffffff


	//   ....[147]....
        /*0fd0*/ 	.word	0xffffffff


	//   ....[148]....
        /*0fd4*/ 	.word	0xffffffff


	//   ....[149]....
        /*0fd8*/ 	.word	0xffffffff


	//   ....[150]....
        /*0fdc*/ 	.word	0xffffffff


	//   ....[151]....
        /*0fe0*/ 	.word	0xffffffff


	//   ....[152]....
        /*0fe4*/ 	.word	0xffffffff


	//   ....[153]....
        /*0fe8*/ 	.word	0xffffffff


	//   ....[154]....
        /*0fec*/ 	.word	0xffffffff


	//   ....[155]....
        /*0ff0*/ 	.word	0xffffffff


	//   ....[156]....
        /*0ff4*/ 	.word	0xffffffff


	//   ....[157]....
        /*0ff8*/ 	.word	0xffffffff


	//   ....[158]....
        /*0ffc*/ 	.word	0xffffffff


	//   ....[159]....
        /*1000*/ 	.word	0xffffffff


	//   ....[160]....
        /*1004*/ 	.word	0xffffffff


	//   ....[161]....
        /*1008*/ 	.word	0xffffffff


	//   ....[162]....
        /*100c*/ 	.word	0xffffffff


	//   ....[163]....
        /*1010*/ 	.word	0xffffffff


	//   ....[164]....
        /*1014*/ 	.word	0xffffffff


	//   ....[165]....
        /*1018*/ 	.word	0xffffffff


	//   ....[166]....
        /*101c*/ 	.word	0xffffffff


	//   ....[167]....
        /*1020*/ 	.word	0xffffffff


	//   ....[168]....
        /*1024*/ 	.word	0xffffffff


	//   ....[169]....
        /*1028*/ 	.word	0xffffffff


	//   ....[170]....
        /*102c*/ 	.word	0xffffffff


	//   ....[171]....
        /*1030*/ 	.word	0xffffffff


	//   ....[172]....
        /*1034*/ 	.word	0xffffffff


	//   ....[173]....
        /*1038*/ 	.word	0xffffffff


	//   ....[174]....
        /*103c*/ 	.word	0xffffffff


	//   ....[175]....
        /*1040*/ 	.word	0xffffffff


	//   ....[176]....
        /*1044*/ 	.word	0xffffffff


	//   ....[177]....
        /*1048*/ 	.word	0xffffffff


	//   ....[178]....
        /*104c*/ 	.word	0xffffffff


	//   ....[179]....
        /*1050*/ 	.word	0xffffffff


	//   ....[180]....
        /*1054*/ 	.word	0xffffffff


	//   ....[181]....
        /*1058*/ 	.word	0xffffffff


	//   ....[182]....
        /*105c*/ 	.word	0xffffffff


	//   ....[183]....
        /*1060*/ 	.word	0xffffffff


	//   ....[184]....
        /*1064*/ 	.word	0xffffffff


	//   ....[185]....
        /*1068*/ 	.word	0xffffffff


	//   ....[186]....
        /*106c*/ 	.word	0xffffffff


	//   ....[187]....
        /*1070*/ 	.word	0xffffffff


	//   ....[188]....
        /*1074*/ 	.word	0xffffffff


	//   ....[189]....
        /*1078*/ 	.word	0xffffffff


	//   ....[190]....
        /*107c*/ 	.word	0xffffffff


	//   ....[191]....
        /*1080*/ 	.word	0xffffffff


	//   ....[192]....
        /*1084*/ 	.word	0xffffffff


	//   ....[193]....
        /*1088*/ 	.word	0xffffffff


	//   ....[194]....
        /*108c*/ 	.word	0xffffffff


	//   ....[195]....
        /*1090*/ 	.word	0xffffffff


	//   ....[196]....
        /*1094*/ 	.word	0xffffffff


	//   ....[197]....
        /*1098*/ 	.word	0xffffffff


	//   ....[198]....
        /*109c*/ 	.word	0xffffffff


	//   ....[199]....
        /*10a0*/ 	.word	0xffffffff


	//   ....[200]....
        /*10a4*/ 	.word	0xffffffff


	//   ....[201]....
        /*10a8*/ 	.word	0xffffffff


	//   ....[202]....
        /*10ac*/ 	.word	0xffffffff


	//   ....[203]....
        /*10b0*/ 	.word	0xffffffff


	//   ....[204]....
        /*10b4*/ 	.word	0xffffffff


	//   ....[205]....
        /*10b8*/ 	.word	0xffffffff


	//   ....[206]....
        /*10bc*/ 	.word	0xffffffff


	//   ....[207]....
        /*10c0*/ 	.word	0xffffffff


	//   ....[208]....
        /*10c4*/ 	.word	0xffffffff


	//   ....[209]....
        /*10c8*/ 	.word	0xffffffff


	//   ....[210]....
        /*10cc*/ 	.word	0xffffffff


	//   ....[211]....
        /*10d0*/ 	.word	0xffffffff


	//   ....[212]....
        /*10d4*/ 	.word	0xffffffff


	//   ....[213]....
        /*10d8*/ 	.word	0xffffffff


	//   ....[214]....
        /*10dc*/ 	.word	0xffffffff


	//   ....[215]....
        /*10e0*/ 	.word	0xffffffff


	//   ....[216]....
        /*10e4*/ 	.word	0xffffffff


	//   ....[217]....
        /*10e8*/ 	.word	0xffffffff


	//   ....[218]....
        /*10ec*/ 	.word	0xffffffff


	//   ....[219]....
        /*10f0*/ 	.word	0xffffffff


	//   ....[220]....
        /*10f4*/ 	.word	0xffffffff


	//   ....[221]....
        /*10f8*/ 	.word	0xffffffff


	//   ....[222]....
        /*10fc*/ 	.word	0xffffffff


	//   ....[223]....
        /*1100*/ 	.word	0xffffffff


	//   ....[224]....
        /*1104*/ 	.word	0xffffffff


	//   ....[225]....
        /*1108*/ 	.word	0xffffffff


	//   ....[226]....
        /*110c*/ 	.word	0xffffffff


	//   ....[227]....
        /*1110*/ 	.word	0xffffffff


	//   ....[228]....
        /*1114*/ 	.word	0xffffffff


	//   ....[229]....
        /*1118*/ 	.word	0xffffffff


	//   ....[230]....
        /*111c*/ 	.word	0xffffffff


	//   ....[231]....
        /*1120*/ 	.word	0xffffffff


	//   ....[232]....
        /*1124*/ 	.word	0xffffffff


	//   ....[233]....
        /*1128*/ 	.word	0xffffffff


	//   ....[234]....
        /*112c*/ 	.word	0xffffffff


	//   ....[235]....
        /*1130*/ 	.word	0xffffffff


	//   ....[236]....
        /*1134*/ 	.word	0xffffffff


	//   ....[237]....
        /*1138*/ 	.word	0xffffffff


	//   ....[238]....
        /*113c*/ 	.word	0xffffffff


	//   ....[239]....
        /*1140*/ 	.word	0xffffffff


	//   ....[240]....
        /*1144*/ 	.word	0xffffffff


	//   ....[241]....
        /*1148*/ 	.word	0xffffffff


	//   ....[242]....
        /*114c*/ 	.word	0xffffffff


	//   ....[243]....
        /*1150*/ 	.word	0xffffffff


	//   ....[244]....
        /*1154*/ 	.word	0xffffffff


	//   ....[245]....
        /*1158*/ 	.word	0xffffffff


	//   ....[246]....
        /*115c*/ 	.word	0xffffffff


	//   ....[247]....
        /*1160*/ 	.word	0xffffffff


	//   ....[248]....
        /*1164*/ 	.word	0xffffffff


	//   ....[249]....
        /*1168*/ 	.word	0xffffffff


	//   ....[250]....
        /*116c*/ 	.word	0xffffffff


	//   ....[251]....
        /*1170*/ 	.word	0xffffffff


	//   ....[252]....
        /*1174*/ 	.word	0xffffffff


	//   ....[253]....
        /*1178*/ 	.word	0xffffffff


	//   ....[254]....
        /*117c*/ 	.word	0xffffffff


	//   ....[255]....
        /*1180*/ 	.word	0xffffffff


	//   ....[0]....
        /*1184*/ 	.word	0xffffffff


	//   ....[1]....
        /*1188*/ 	.word	0xffffffff


	//   ....[2]....
        /*118c*/ 	.word	0xffffffff


	//   ....[3]....
        /*1190*/ 	.word	0xffffffff


	//   ....[4]....
        /*1194*/ 	.word	0xffffffff


	//   ....[5]....
        /*1198*/ 	.word	0xffffffff


	//   ....[6]....
        /*119c*/ 	.word	0xffffffff


	//   ....[7]....
        /*11a0*/ 	.word	0xffffffff


	//   ....[8]....
        /*11a4*/ 	.word	0xffffffff


	//   ....[9]....
        /*11a8*/ 	.word	0xffffffff


	//   ....[10]....
        /*11ac*/ 	.word	0xffffffff


	//   ....[11]....
        /*11b0*/ 	.word	0xffffffff


	//   ....[12]....
        /*11b4*/ 	.word	0xffffffff


	//   ....[13]....
        /*11b8*/ 	.word	0xffffffff


	//   ....[14]....
        /*11bc*/ 	.word	0xffffffff


	//   ....[15]....
        /*11c0*/ 	.word	0xffffffff


	//   ....[16]....
        /*11c4*/ 	.word	0xffffffff


	//   ....[17]....
        /*11c8*/ 	.word	0xffffffff


	//   ....[18]....
        /*11cc*/ 	.word	0xffffffff


	//   ....[19]....
        /*11d0*/ 	.word	0xffffffff


	//   ....[20]....
        /*11d4*/ 	.word	0xffffffff


	//   ....[21]....
        /*11d8*/ 	.word	0xffffffff


	//   ....[22]....
        /*11dc*/ 	.word	0xffffffff


	//   ....[23]....
        /*11e0*/ 	.word	0xffffffff


	//   ....[24]....
        /*11e4*/ 	.word	0xffffffff


	//   ....[25]....
        /*11e8*/ 	.word	0xffffffff


	//   ....[26]....
        /*11ec*/ 	.word	0xffffffff


	//   ....[27]....
        /*11f0*/ 	.word	0xffffffff


	//   ....[28]....
        /*11f4*/ 	.word	0xffffffff


	//   ....[29]....
        /*11f8*/ 	.word	0xffffffff


	//   ....[30]....
        /*11fc*/ 	.word	0xffffffff


	//   ....[31]....
        /*1200*/ 	.word	0xffffffff


	//----- nvinfo : EIATTR_COOP_GROUP_INSTR_OFFSETS
	.align		4
.L_566:
        /*1204*/ 	.byte	0x04, 0x28
        /*1206*/ 	.short	(.L_568 - .L_567)


	//   ....[0]....
.L_567:
        /*1208*/ 	.word	0x00000050


	//   ....[1]....
        /*120c*/ 	.word	0x00000200


	//   ....[2]....
        /*1210*/ 	.word	0x00000230


	//   ....[3]....
        /*1214*/ 	.word	0x00000260


	//   ....[4]....
        /*1218*/ 	.word	0x00000290


	//   ....[5]....
        /*121c*/ 	.word	0x000002c0


	//   ....[6]....
        /*1220*/ 	.word	0x000002f0


	//   ....[7]....
        /*1224*/ 	.word	0x00000450


	//   ....[8]....
        /*1228*/ 	.word	0x00000490


	//   ....[9]....
        /*122c*/ 	.word	0x000004c0


	//   ....[10]....
        /*1230*/ 	.word	0x000004f0


	//   ....[11]....
        /*1234*/ 	.word	0x00000520


	//   ....[12]....
        /*1238*/ 	.word	0x00000550


	//   ....[13]....
        /*123c*/ 	.word	0x000005e0


	//   ....[14]....
        /*1240*/ 	.word	0x00000630


	//   ....[15]....
        /*1244*/ 	.word	0x00000650


	//   ....[16]....
        /*1248*/ 	.word	0x000006b0


	//   ....[17]....
        /*124c*/ 	.word	0x00004080


	//   ....[18]....
        /*1250*/ 	.word	0x00004090


	//   ....[19]....
        /*1254*/ 	.word	0x00005c50


	//   ....[20]....
        /*1258*/ 	.word	0x00005c60


	//   ....[21]....
        /*125c*/ 	.word	0x000075d0


	//   ....[22]....
        /*1260*/ 	.word	0x000075f0


	//   ....[23]....
        /*1264*/ 	.word	0x00007c10


	//   ....[24]....
        /*1268*/ 	.word	0x00007c30


	//   ....[25]....
        /*126c*/ 	.word	0x00008c50


	//   ....[26]....
        /*1270*/ 	.word	0x00008c70


	//   ....[27]....
        /*1274*/ 	.word	0x00008e10


	//   ....[28]....
        /*1278*/ 	.word	0x00008e20


	//   ....[29]....
        /*127c*/ 	.word	0x00008fc0


	//   ....[30]....
        /*1280*/ 	.word	0x00008fe0


	//   ....[31]....
        /*1284*/ 	.word	0x00009180


	//   ....[32]....
        /*1288*/ 	.word	0x00009190


	//   ....[33]....
        /*128c*/ 	.word	0x000096d0


	//   ....[34]....
        /*1290*/ 	.word	0x000096e0


	//   ....[35]....
        /*1294*/ 	.word	0x000096f0


	//   ....[36]....
        /*1298*/ 	.word	0x00009700


	//   ....[37]....
        /*129c*/ 	.word	0x00009b90


	//   ....[38]....
        /*12a0*/ 	.word	0x00009bb0


	//   ....[39]....
        /*12a4*/ 	.word	0x00009bd0


	//   ....[40]....
        /*12a8*/ 	.word	0x00009bf0


	//   ....[41]....
        /*12ac*/ 	.word	0x0000a110


	//   ....[42]....
        /*12b0*/ 	.word	0x0000a380


	//   ....[43]....
        /*12b4*/ 	.word	0x0000a3c0


	//   ....[44]....
        /*12b8*/ 	.word	0x0000a3f0


	//   ....[45]....
        /*12bc*/ 	.word	0x0000cf20


	//   ....[46]....
        /*12c0*/ 	.word	0x0000cf40


	//   ....[47]....
        /*12c4*/ 	.word	0x0000cf60


	//   ....[48]....
        /*12c8*/ 	.word	0x0000cf80


	//   ....[49]....
        /*12cc*/ 	.word	0x0000d2d0


	//   ....[50]....
        /*12d0*/ 	.word	0x0000d540


	//   ....[51]....
        /*12d4*/ 	.word	0x0000d580


	//   ....[52]....
        /*12d8*/ 	.word	0x0000d5c0


	//   ....[53]....
        /*12dc*/ 	.word	0x00010380


	//   ....[54]....
        /*12e0*/ 	.word	0x000103b0


	//   ....[55]....
        /*12e4*/ 	.word	0x00010570


	//   ....[56]....
        /*12e8*/ 	.word	0x00010580


	//   ....[57]....
        /*12ec*/ 	.word	0x00010f70


	//   ....[58]....
        /*12f0*/ 	.word	0x00010f90


	//   ....[59]....
        /*12f4*/ 	.word	0x00011110


	//   ....[60]....
        /*12f8*/ 	.word	0x00011120


	//   ....[61]....
        /*12fc*/ 	.word	0x00011340


	//   ....[62]....
        /*1300*/ 	.word	0x00011500


	//   ....[63]....
        /*1304*/ 	.word	0x00011510


	//   ....[64]....
        /*1308*/ 	.word	0x00011520


	//   ....[65]....
        /*130c*/ 	.word	0x00011cb0


	//   ....[66]....
        /*1310*/ 	.word	0x00011cd0


	//   ....[67]....
        /*1314*/ 	.word	0x00011cf0


	//   ....[68]....
        /*1318*/ 	.word	0x00011d00


	//   ....[69]....
        /*131c*/ 	.word	0x00011d30


	//   ....[70]....
        /*1320*/ 	.word	0x00011d50


	//   ....[71]....
        /*1324*/ 	.word	0x00011d70


	//   ....[72]....
        /*1328*/ 	.word	0x00011d80


	//   ....[73]....
        /*132c*/ 	.word	0x000131f0


	//   ....[74]....
        /*1330*/ 	.word	0x00013210


	//   ....[75]....
        /*1334*/ 	.word	0x00013380


	//   ....[76]....
        /*1338*/ 	.word	0x00013390


	//   ....[77]....
        /*133c*/ 	.word	0x00013d50


	//   ....[78]....
        /*1340*/ 	.word	0x00013d70


	//   ....[79]....
        /*1344*/ 	.word	0x00013ec0


	//   ....[80]....
        /*1348*/ 	.word	0x00013ed0


	//   ....[81]....
        /*134c*/ 	.word	0x000140f0


	//   ....[82]....
        /*1350*/ 	.word	0x000142a0


	//   ....[83]....
        /*1354*/ 	.word	0x000142b0


	//   ....[84]....
        /*1358*/ 	.word	0x000142c0


	//   ....[85]....
        /*135c*/ 	.word	0x00014840


	//   ....[86]....
        /*1360*/ 	.word	0x00014860


	//   ....[87]....
        /*1364*/ 	.word	0x00014940


	//   ....[88]....
        /*1368*/ 	.word	0x00014960


	//   ....[89]....
        /*136c*/ 	.word	0x00014a40


	//   ....[90]....
        /*1370*/ 	.word	0x00014a60


	//   ....[91]....
        /*1374*/ 	.word	0x00014b40


	//   ....[92]....
        /*1378*/ 	.word	0x00014b60


	//   ....[93]....
        /*137c*/ 	.word	0x00016610


	//   ....[94]....
        /*1380*/ 	.word	0x00016660


	//   ....[95]....
        /*1384*/ 	.word	0x00016790


	//   ....[96]....
        /*1388*/ 	.word	0x000167a0


	//   ....[97]....
        /*138c*/ 	.word	0x00017160


	//   ....[98]....
        /*1390*/ 	.word	0x00017180


	//   ....[99]....
        /*1394*/ 	.word	0x00017270


	//   ....[100]....
        /*1398*/ 	.word	0x00017280


	//   ....[101]....
        /*139c*/ 	.word	0x00017680


	//   ....[102]....
        /*13a0*/ 	.word	0x000176b0


	//   ....[103]....
        /*13a4*/ 	.word	0x000176d0


	//   ....[104]....
        /*13a8*/ 	.word	0x000176f0


	//   ....[105]....
        /*13ac*/ 	.word	0x00017710


	//   ....[106]....
        /*13b0*/ 	.word	0x00017730


	//   ....[107]....
        /*13b4*/ 	.word	0x00017750


	//   ....[108]....
        /*13b8*/ 	.word	0x00017770


	//   ....[109]....
        /*13bc*/ 	.word	0x00018f40


	//   ....[110]....
        /*13c0*/ 	.word	0x00018f70


	//   ....[111]....
        /*13c4*/ 	.word	0x00018f80


	//   ....[112]....
        /*13c8*/ 	.word	0x00018f90


	//   ....[113]....
        /*13cc*/ 	.word	0x00018fa0


	//   ....[114]....
        /*13d0*/ 	.word	0x00018fd0


	//   ....[115]....
        /*13d4*/ 	.word	0x00018ff0


	//   ....[116]....
        /*13d8*/ 	.word	0x00019010


	//   ....[117]....
        /*13dc*/ 	.word	0x0001a5e0


	//   ....[118]....
        /*13e0*/ 	.word	0x0001a5f0


	//   ....[119]....
        /*13e4*/ 	.word	0x0001a610


	//   ....[120]....
        /*13e8*/ 	.word	0x0001a620


	//   ....[121]....
        /*13ec*/ 	.word	0x0001a630


	//   ....[122]....
        /*13f0*/ 	.word	0x0001a640


	//   ....[123]....
        /*13f4*/ 	.word	0x0001a660


	//   ....[124]....
        /*13f8*/ 	.word	0x0001a670


	//   ....[125]....
        /*13fc*/ 	.word	0x0001aae0


	//   ....[126]....
        /*1400*/ 	.word	0x0001ab00


	//   ....[127]....
        /*1404*/ 	.word	0x0001ac70


	//   ....[128]....
        /*1408*/ 	.word	0x0001ac80


	//   ....[129]....
        /*140c*/ 	.word	0x0001ae00


	//   ....[130]....
        /*1410*/ 	.word	0x0001ae20


	//   ....[131]....
        /*1414*/ 	.word	0x0001afa0


	//   ....[132]....
        /*1418*/ 	.word	0x0001afb0


	//   ....[133]....
        /*141c*/ 	.word	0x0001b320


	//   ....[134]....
        /*1420*/ 	.word	0x0001b340


	//   ....[135]....
        /*1424*/ 	.word	0x0001b810


	//   ....[136]....
        /*1428*/ 	.word	0x0001b820


	//   ....[137]....
        /*142c*/ 	.word	0x0001bcf0


	//   ....[138]....
        /*1430*/ 	.word	0x0001bd10


	//   ....[139]....
        /*1434*/ 	.word	0x0001c1f0


	//   ....[140]....
        /*1438*/ 	.word	0x0001c200


	//   ....[141]....
        /*143c*/ 	.word	0x0001ced0


	//   ....[142]....
        /*1440*/ 	.word	0x0001cef0


	//   ....[143]....
        /*1444*/ 	.word	0x0001d070


	//   ....[144]....
        /*1448*/ 	.word	0x0001d080


	//   ....[145]....
        /*144c*/ 	.word	0x0001d200


	//   ....[146]....
        /*1450*/ 	.word	0x0001d220


	//   ....[147]....
        /*1454*/ 	.word	0x0001d3a0


	//   ....[148]....
        /*1458*/ 	.word	0x0001d3b0


	//   ....[149]....
        /*145c*/ 	.word	0x0001d5f0


	//   ....[150]....
        /*1460*/ 	.word	0x0001d610


	//   ....[151]....
        /*1464*/ 	.word	0x0001d740


	//   ....[152]....
        /*1468*/ 	.word	0x0001d780


	//   ....[153]....
        /*146c*/ 	.word	0x0001d7b0


	//   ....[154]....
        /*1470*/ 	.word	0x0001d7e0


	//   ....[155]....
        /*1474*/ 	.word	0x0001d810


	//   ....[156]....
        /*1478*/ 	.word	0x0001d840


	//   ....[157]....
        /*147c*/ 	.word	0x0001d9b0


	//   ....[158]....
        /*1480*/ 	.word	0x0001d9f0


	//   ....[159]....
        /*1484*/ 	.word	0x0001da20


	//   ....[160]....
        /*1488*/ 	.word	0x0001da50


	//   ....[161]....
        /*148c*/ 	.word	0x0001da80


	//   ....[162]....
        /*1490*/ 	.word	0x0001dab0


	//   ....[163]....
        /*1494*/ 	.word	0x0001db40


	//   ....[164]....
        /*1498*/ 	.word	0x0001dba0


	//   ....[165]....
        /*149c*/ 	.word	0x0001dbb0


	//   ....[166]....
        /*14a0*/ 	.word	0x0001dc10


	//   ....[167]....
        /*14a4*/ 	.word	0x0001e670


	//   ....[168]....
        /*14a8*/ 	.word	0x0001e6d0


	//   ....[169]....
        /*14ac*/ 	.word	0x0001e720


	//   ....[170]....
        /*14b0*/ 	.word	0x0001e770


	//   ....[171]....
        /*14b4*/ 	.word	0x0001e7c0


	//   ....[172]....
        /*14b8*/ 	.word	0x0001e830


	//   ....[173]....
        /*14bc*/ 	.word	0x0001e880


	//   ....[174]....
        /*14c0*/ 	.word	0x0001e8f0


	//   ....[175]....
        /*14c4*/ 	.word	0x0001e960


	//   ....[176]....
        /*14c8*/ 	.word	0x0001e9d0


	//   ....[177]....
        /*14cc*/ 	.word	0x0001ea40


	//   ....[178]....
        /*14d0*/ 	.word	0x0001eab0


	//   ....[179]....
        /*14d4*/ 	.word	0x0001eb20


	//   ....[180]....
        /*14d8*/ 	.word	0x0001eb80


	//   ....[181]....
        /*14dc*/ 	.word	0x0001ebf0


	//   ....[182]....
        /*14e0*/ 	.word	0x0001ec60


	//   ....[183]....
        /*14e4*/ 	.word	0x0001ecd0


	//   ....[184]....
        /*14e8*/ 	.word	0x0001ed30


	//   ....[185]....
        /*14ec*/ 	.word	0x0001eda0


	//   ....[186]....
        /*14f0*/ 	.word	0x0001ee00


	//   ....[187]....
        /*14f4*/ 	.word	0x0001ee70


	//   ....[188]....
        /*14f8*/ 	.word	0x0001eee0


	//   ....[189]....
        /*14fc*/ 	.word	0x0001ef50


	//   ....[190]....
        /*1500*/ 	.word	0x0001efb0


	//   ....[191]....
        /*1504*/ 	.word	0x0001f020


	//   ....[192]....
        /*1508*/ 	.word	0x0001f090


	//   ....[193]....
        /*150c*/ 	.word	0x0001f280


	//   ....[194]....
        /*1510*/ 	.word	0x0001f470


	//   ....[195]....
        /*1514*/ 	.word	0x0001f910


	//   ....[196]....
        /*1518*/ 	.word	0x0001f960


	//   ....[197]....
        /*151c*/ 	.word	0x0001f9b0


	//   ....[198]....
        /*1520*/ 	.word	0x0001fa00


	//   ....[199]....
        /*1524*/ 	.word	0x0001fa50


	//   ....[200]....
        /*1528*/ 	.word	0x0001faa0


	//   ....[201]....
        /*152c*/ 	.word	0x0001faf0


	//   ....[202]....
        /*1530*/ 	.word	0x0001fb40


	//   ....[203]....
        /*1534*/ 	.word	0x0001fbb0


	//   ....[204]....
        /*1538*/ 	.word	0x0001fc20


	//   ....[205]....
        /*153c*/ 	.word	0x0001fc90


	//   ....[206]....
        /*1540*/ 	.word	0x0001fcf0


	//   ....[207]....
        /*1544*/ 	.word	0x0001fd60


	//   ....[208]....
        /*1548*/ 	.word	0x0001fdd0


	//   ....[209]....
        /*154c*/ 	.word	0x0001fe40


	//   ....[210]....
        /*1550*/ 	.word	0x0001fea0


	//   ....[211]....
        /*1554*/ 	.word	0x0001ff10


	//   ....[212]....
        /*1558*/ 	.word	0x0001ff80


	//   ....[213]....
        /*155c*/ 	.word	0x00020160


	//   ....[214]....
        /*1560*/ 	.word	0x00020340


	//   ....[215]....
        /*1564*/ 	.word	0x00020800


	//   ....[216]....
        /*1568*/ 	.word	0x00020840


	//   ....[217]....
        /*156c*/ 	.word	0x00020890


	//   ....[218]....
        /*1570*/ 	.word	0x000208d0


	//   ....[219]....
        /*1574*/ 	.word	0x00020920


	//   ....[220]....
        /*1578*/ 	.word	0x00020960


	//   ....[221]....
        /*157c*/ 	.word	0x000209b0


	//   ....[222]....
        /*1580*/ 	.word	0x000209f0


	//   ....[223]....
        /*1584*/ 	.word	0x00020a50


	//   ....[224]....
        /*1588*/ 	.word	0x00020ac0


	//   ....[225]....
        /*158c*/ 	.word	0x00020b20


	//   ....[226]....
        /*1590*/ 	.word	0x00020b90


	//   ....[227]....
        /*1594*/ 	.word	0x00020c00


	//   ....[228]....
        /*1598*/ 	.word	0x00020c70


	//   ....[229]....
        /*159c*/ 	.word	0x00020cd0


	//   ....[230]....
        /*15a0*/ 	.word	0x00020d20


	//   ....[231]....
        /*15a4*/ 	.word	0x00020d60


	//   ....[232]....
        /*15a8*/ 	.word	0x00020db0


	//   ....[233]....
        /*15ac*/ 	.word	0x00020df0


	//   ....[234]....
        /*15b0*/ 	.word	0x00020e40


	//   ....[235]....
        /*15b4*/ 	.word	0x00020e80


	//   ....[236]....
        /*15b8*/ 	.word	0x00020ed0


	//   ....[237]....
        /*15bc*/ 	.word	0x00020f10


	//   ....[238]....
        /*15c0*/ 	.word	0x00020f60


	//   ....[239]....
        /*15c4*/ 	.word	0x00020fa0


	//   ....[240]....
        /*15c8*/ 	.word	0x00020ff0


	//   ....[241]....
        /*15cc*/ 	.word	0x00021040


	//   ....[242]....
        /*15d0*/ 	.word	0x00021090


	//   ....[243]....
        /*15d4*/ 	.word	0x000210e0


	//   ....[244]....
        /*15d8*/ 	.word	0x00021130


	//   ....[245]....
        /*15dc*/ 	.word	0x00021180


	//   ....[246]....
        /*15e0*/ 	.word	0x000211f0


	//   ....[247]....
        /*15e4*/ 	.word	0x00021260


	//   ....[248]....
        /*15e8*/ 	.word	0x000212d0


	//   ....[249]....
        /*15ec*/ 	.word	0x00021330


	//   ....[250]....
        /*15f0*/ 	.word	0x000213a0


	//   ....[251]....
        /*15f4*/ 	.word	0x00021410


	//   ....[252]....
        /*15f8*/ 	.word	0x00021480


	//   ....[253]....
        /*15fc*/ 	.word	0x000214e0


	//   ....[254]....
        /*1600*/ 	.word	0x00021550


	//   ....[255]....
        /*1604*/ 	.word	0x000215c0


	//   ....[0]....
        /*1608*/ 	.word	0x00021630


	//   ....[1]....
        /*160c*/ 	.word	0x00021690


	//   ....[2]....
        /*1610*/ 	.word	0x00021700


	//   ....[3]....
        /*1614*/ 	.word	0x00021770


	//   ....[4]....
        /*1618*/ 	.word	0x000217e0


	//   ....[5]....
        /*161c*/ 	.word	0x00021840


	//   ....[6]....
        /*1620*/ 	.word	0x000218b0


	//   ....[7]....
        /*1624*/ 	.word	0x00021920


	//   ....[8]....
        /*1628*/ 	.word	0x00021990


	//   ....[9]....
        /*162c*/ 	.word	0x000219f0


	//   ....[10]....
        /*1630*/ 	.word	0x00021a60


	//   ....[11]....
        /*1634*/ 	.word	0x00021ad0


	//   ....[12]....
        /*1638*/ 	.word	0x00021b40


	//   ....[13]....
        /*163c*/ 	.word	0x00021ba0


	//   ....[14]....
        /*1640*/ 	.word	0x00021c10


	//   ....[15]....
        /*1644*/ 	.word	0x00021c80


	//   ....[16]....
        /*1648*/ 	.word	0x00021cd0


	//   ....[17]....
        /*164c*/ 	.word	0x00021d10


	//   ....[18]....
        /*1650*/ 	.word	0x00021d60


	//   ....[19]....
        /*1654*/ 	.word	0x00021db0


	//   ....[20]....
        /*1658*/ 	.word	0x00021e00


	//   ....[21]....
        /*165c*/ 	.word	0x00021e70


	//   ....[22]....
        /*1660*/ 	.word	0x00021ec0


	//   ....[23]....
        /*1664*/ 	.word	0x00021f10


	//   ....[24]....
        /*1668*/ 	.word	0x00021f60


	//   ....[25]....
        /*166c*/ 	.word	0x00021fb0


	//   ....[26]....
        /*1670*/ 	.word	0x00022000


	//   ....[27]....
        /*1674*/ 	.word	0x00022070


	//   ....[28]....
        /*1678*/ 	.word	0x000220c0


	//   ....[29]....
        /*167c*/ 	.word	0x00022130


	//   ....[30]....
        /*1680*/ 	.word	0x00022190


	//   ....[31]....
        /*1684*/ 	.word	0x00022200


	//----- nvinfo : EIATTR_EXIT_INSTR_OFFSETS
	.align		4
.L_568:
        /*1688*/ 	.byte	0x04, 0x1c
        /*168a*/ 	.short	(.L_570 - .L_569)


	//   ....[0]....
.L_569:
        /*168c*/ 	.word	0x000010d0


	//   ....[1]....
        /*1690*/ 	.word	0x0001e630


	//----- nvinfo : EIATTR_MAX_THREADS
	.align		4
.L_570:
        /*1694*/ 	.byte	0x04, 0x05
        /*1696*/ 	.short	(.L_572 - .L_571)
.L_571:
        /*1698*/ 	.word	0x00000080
        /*169c*/ 	.word	0x00000001
        /*16a0*/ 	.word	0x00000001


	//----- nvinfo : EIATTR_CRS_STACK_SIZE
	.align		4
.L_572:
        /*16a4*/ 	.byte	0x04, 0x1e
        /*16a6*/ 	.short	(.L_574 - .L_573)
.L_573:
        /*16a8*/ 	.word	0x00000000
.L_574:


//--------------------- .nv.callgraph             --------------------------
	.section	.nv.callgraph,"",@"SHT_CUDA_CALLGRAPH"
	.align	4
	.sectionentsize	8
	.align		4
        /*0000*/ 	.word	0x00000000
	.align		4
        /*0004*/ 	.word	0xffffffff
	.align		4
        /*0008*/ 	.word	0x00000000
	.align		4
        /*000c*/ 	.word	0xfffffffe
	.align		4
        /*0010*/ 	.word	0x00000000
	.align		4
        /*0014*/ 	.word	0xfffffffd
	.align		4
        /*0018*/ 	.word	0x00000000
	.align		4
        /*001c*/ 	.word	0xfffffffc


//--------------------- .nv.rel.action            --------------------------
	.section	.nv.rel.action,"",@"SHT_CUDA_RELOCINFO"
	.align	8
	.sectionentsize	8
        /*0000*/ 	.byte	0x73, 0x00, 0x00, 0x00, 0x00, 0x00, 0x00, 0x00, 0x00, 0x00, 0x00, 0x11, 0x25, 0x00, 0x05, 0x36


//--------------------- .nv.constant4             --------------------------
	.section	.nv.constant4,"a",@progbits
	.align	8
	.align		8
.nv.constant4:
        /*0000*/ 	.dword	_ZN88_INTERNAL_503b333c_52_flash_fwd_hdim96_fp16_paged_split_softcapall_sm80_cu_21e1f8cb_34644cuda3std3__45__cpo5beginE
	.align		8
        /*0008*/ 	.dword	_ZN88_INTERNAL_503b333c_52_flash_fwd_hdim96_fp16_paged_split_softcapall_sm80_cu_21e1f8cb_34644cuda3std3__45__cpo3endE
	.align		8
        /*0010*/ 	.dword	_ZN88_INTERNAL_503b333c_52_flash_fwd_hdim96_fp16_paged_split_softcapall_sm80_cu_21e1f8cb_34644cuda3std3__45__cpo6cbeginE
	.align		8
        /*0018*/ 	.dword	_ZN88_INTERNAL_503b333c_52_flash_fwd_hdim96_fp16_paged_split_softcapall_sm80_cu_21e1f8cb_34644cuda3std3__45__cpo4cendE
	.align		8
        /*0020*/ 	.dword	_ZN88_INTERNAL_503b333c_52_flash_fwd_hdim96_fp16_paged_split_softcapall_sm80_cu_21e1f8cb_34644cuda3std3__490_GLOBAL__N__503b333c_52_flash_fwd_hdim96_fp16_paged_split_softcapall_sm80_cu_21e1f8cb_34646ignoreE
	.align		8
        /*0028*/ 	.dword	_ZN88_INTERNAL_503b333c_52_flash_fwd_hdim96_fp16_paged_split_softcapall_sm80_cu_21e1f8cb_34644cuda3std3__419piecewise_constructE
	.align		8
        /*0030*/ 	.dword	_ZN88_INTERNAL_503b333c_52_flash_fwd_hdim96_fp16_paged_split_softcapall_sm80_cu_21e1f8cb_34644cuda3std3__48in_placeE
	.align		8
        /*0038*/ 	.dword	_ZN88_INTERNAL_503b333c_52_flash_fwd_hdim96_fp16_paged_split_softcapall_sm80_cu_21e1f8cb_34644cuda3std6ranges3__45__cpo4swapE
	.align		8
        /*0040*/ 	.dword	_ZN88_INTERNAL_503b333c_52_flash_fwd_hdim96_fp16_paged_split_softcapall_sm80_cu_21e1f8cb_34644cuda3std6ranges3__45__cpo9iter_moveE
	.align		8
        /*0048*/ 	.dword	_ZN88_INTERNAL_503b333c_52_flash_fwd_hdim96_fp16_paged_split_softcapall_sm80_cu_21e1f8cb_34644cute7productE
	.align		8
        /*0050*/ 	.dword	_ZN88_INTERNAL_503b333c_52_flash_fwd_hdim96_fp16_paged_split_softcapall_sm80_cu_21e1f8cb_34644cute1_E


//--------------------- .nv.constant0._ZN7cutlass13device_kernelIN5flash19enable_sm80_to_sm89INS1_16FlashAttnFwdSm80INS1_25CollectiveMainloopFwdSm80ILi4ELi1ELb0EN4cute5tupleIJNS5_1CILi128EEENS7_ILi64EEENS7_ILi96EEEEEELi96ENS_6half_tEfNS_4arch4Sm80ELb0ELb0ELb1ELb0ELb1ELb0ELb1ELb1EEENS1_21CollectiveEpilogueFwdINS6_IJS8_SA_S9_EEENS6_IJNS7_ILi1EEESI_SI_EEESC_SE_Li128ELb0ELb1ELb1ELb0EEENS1_19SingleTileSchedulerILb0ELb1ELb1ELi128EEEEEEEEEvNT_6ParamsE --------------------------
	.section	.nv.constant0._ZN7cutlass13device_kernelIN5flash19enable_sm80_to_sm89INS1_16FlashAttnFwdSm80INS1_25CollectiveMainloopFwdSm80ILi4ELi1ELb0EN4cute5tupleIJNS5_1CILi128EEENS7_ILi64EEENS7_ILi96EEEEEELi96ENS_6half_tEfNS_4arch4Sm80ELb0ELb0ELb1ELb0ELb1ELb0ELb1ELb1EEENS1_21CollectiveEpilogueFwdINS6_IJS8_SA_S9_EEENS6_IJNS7_ILi1EEESI_SI_EEESC_SE_Li128ELb0ELb1ELb1ELb0EEENS1_19SingleTileSchedulerILb0ELb1ELb1ELi128EEEEEEEEEvNT_6ParamsE,"a",@progbits
	.sectionflags	@""
	.align	4
.nv.constant0._ZN7cutlass13device_kernelIN5flash19enable_sm80_to_sm89INS1_16FlashAttnFwdSm80INS1_25CollectiveMainloopFwdSm80ILi4ELi1ELb0EN4cute5tupleIJNS5_1CILi128EEENS7_ILi64EEENS7_ILi96EEEEEELi96ENS_6half_tEfNS_4arch4Sm80ELb0ELb0ELb1ELb0ELb1ELb0ELb1ELb1EEENS1_21CollectiveEpilogueFwdINS6_IJS8_SA_S9_EEENS6_IJNS7_ILi1EEESI_SI_EEESC_SE_Li128ELb0ELb1ELb1ELb0EEENS1_19SingleTileSchedulerILb0ELb1ELb1ELi128EEEEEEEEEvNT_6ParamsE:
	.zero		1400


//--------------------- .nv.constant0._ZN7cutlass13device_kernelIN5flash19enable_sm80_to_sm89INS1_16FlashAttnFwdSm80INS1_25CollectiveMainloopFwdSm80ILi4ELi1ELb0EN4cute5tupleIJNS5_1CILi128EEENS7_ILi48EEENS7_ILi96EEEEEELi96ENS_6half_tEfNS_4arch4Sm80ELb0ELb0ELb1ELb1ELb1ELb0ELb1ELb1EEENS1_21CollectiveEpilogueFwdINS6_IJS8_SA_S9_EEENS6_IJNS7_ILi1EEESI_SI_EEESC_SE_Li128ELb1ELb1ELb1ELb0EEENS1_36VarlenDynamicPersistentTileSchedulerILi128ELi48ELi128ELi128ELb1ELb1ELb0ELb0ELb1ELb1EEEEEEEEEvNT_6ParamsE --------------------------
	.section	.nv.constant0._ZN7cutlass13device_kernelIN5flash19enable_sm80_to_sm89INS1_16FlashAttnFwdSm80INS1_25CollectiveMainloopFwdSm80ILi4ELi1ELb0EN4cute5tupleIJNS5_1CILi128EEENS7_ILi48EEENS7_ILi96EEEEEELi96ENS_6half_tEfNS_4arch4Sm80ELb0ELb0ELb1ELb1ELb1ELb0ELb1ELb1EEENS1_21CollectiveEpilogueFwdINS6_IJS8_SA_S9_EEENS6_IJNS7_ILi1EEESI_SI_EEESC_SE_Li128ELb1ELb1ELb1ELb0EEENS1_36VarlenDynamicPersistentTileSchedulerILi128ELi48ELi128ELi128ELb1ELb1ELb0ELb0ELb1ELb1EEEEEEEEEvNT_6ParamsE,"a",@progbits
	.sectionflags	@""
	.align	4
.nv.constant0._ZN7cutlass13device_kernelIN5flash19enable_sm80_to_sm89INS1_16FlashAttnFwdSm80INS1_25CollectiveMainloopFwdSm80ILi4ELi1ELb0EN4cute5tupleIJNS5_1CILi128EEENS7_ILi48EEENS7_ILi96EEEEEELi96ENS_6half_tEfNS_4arch4Sm80ELb0ELb0ELb1ELb1ELb1ELb0ELb1ELb1EEENS1_21CollectiveEpilogueFwdINS6_IJS8_SA_S9_EEENS6_IJNS7_ILi1EEESI_SI_EEESC_SE_Li128ELb1ELb1ELb1ELb0EEENS1_36VarlenDynamicPersistentTileSchedulerILi128ELi48ELi128ELi128ELb1ELb1ELb0ELb0ELb1ELb1EEEEEEEEEvNT_6ParamsE:
	.zero		1432


//--------------------- .nv.constant0._ZN7cutlass13device_kernelIN5flash19enable_sm80_to_sm89INS1_16FlashAttnFwdSm80INS1_25CollectiveMainloopFwdSm80ILi4ELi1ELb0EN4cute5tupleIJNS5_1CILi128EEENS7_ILi48EEENS7_ILi96EEEEEELi96ENS_6half_tEfNS_4arch4Sm80ELb0ELb0ELb1ELb1ELb1ELb1ELb1ELb1EEENS1_21CollectiveEpilogueFwdINS6_IJS8_SA_S9_EEENS6_IJNS7_ILi1EEESI_SI_EEESC_SE_Li128ELb1ELb1ELb1ELb0EEENS1_36VarlenDynamicPersistentTileSchedulerILi128ELi48ELi128ELi128ELb1ELb1ELb0ELb0ELb1ELb1EEEEEEEEEvNT_6ParamsE --------------------------
	.section	.nv.constant0._ZN7cutlass13device_kernelIN5flash19enable_sm80_to_sm89INS1_16FlashAttnFwdSm80INS1_25CollectiveMainloopFwdSm80ILi4ELi1ELb0EN4cute5tupleIJNS5_1CILi128EEENS7_ILi48EEENS7_ILi96EEEEEELi96ENS_6half_tEfNS_4arch4Sm80ELb0ELb0ELb1ELb1ELb1ELb1ELb1ELb1EEENS1_21CollectiveEpilogueFwdINS6_IJS8_SA_S9_EEENS6_IJNS7_ILi1EEESI_SI_EEESC_SE_Li128ELb1ELb1ELb1ELb0EEENS1_36VarlenDynamicPersistentTileSchedulerILi128ELi48ELi128ELi128ELb1ELb1ELb0ELb0ELb1ELb1EEEEEEEEEvNT_6ParamsE,"a",@progbits
	.sectionflags	@""
	.align	4
.nv.constant0._ZN7cutlass13device_kernelIN5flash19enable_sm80_to_sm89INS1_16FlashAttnFwdSm80INS1_25CollectiveMainloopFwdSm80ILi4ELi1ELb0EN4cute5tupleIJNS5_1CILi128EEENS7_ILi48EEENS7_ILi96EEEEEELi96ENS_6half_tEfNS_4arch4Sm80ELb0ELb0ELb1ELb1ELb1ELb1ELb1ELb1EEENS1_21CollectiveEpilogueFwdINS6_IJS8_SA_S9_EEENS6_IJNS7_ILi1EEESI_SI_EEESC_SE_Li128ELb1ELb1ELb1ELb0EEENS1_36VarlenDynamicPersistentTileSchedulerILi128ELi48ELi128ELi128ELb1ELb1ELb0ELb0ELb1ELb1EEEEEEEEEvNT_6ParamsE:
	.zero		1432


//--------------------- .nv.constant0._ZN7cutlass13device_kernelIN5flash19enable_sm80_to_sm89INS1_16FlashAttnFwdSm80INS1_25CollectiveMainloopFwdSm80ILi4ELi1ELb0EN4cute5tupleIJNS5_1CILi128EEENS7_ILi48EEENS7_ILi96EEEEEELi96ENS_6half_tEfNS_4arch4Sm80ELb0ELb1ELb1ELb0ELb1ELb0ELb1ELb1EEENS1_21CollectiveEpilogueFwdINS6_IJS8_SA_S9_EEENS6_IJNS7_ILi1EEESI_SI_EEESC_SE_Li128ELb0ELb1ELb1ELb0EEENS1_19SingleTileSchedulerILb0ELb1ELb1ELi128EEEEEEEEEvNT_6ParamsE --------------------------
	.section	.nv.constant0._ZN7cutlass13device_kernelIN5flash19enable_sm80_to_sm89INS1_16FlashAttnFwdSm80INS1_25CollectiveMainloopFwdSm80ILi4ELi1ELb0EN4cute5tupleIJNS5_1CILi128EEENS7_ILi48EEENS7_ILi96EEEEEELi96ENS_6half_tEfNS_4arch4Sm80ELb0ELb1ELb1ELb0ELb1ELb0ELb1ELb1EEENS1_21CollectiveEpilogueFwdINS6_IJS8_SA_S9_EEENS6_IJNS7_ILi1EEESI_SI_EEESC_SE_Li128ELb0ELb1ELb1ELb0EEENS1_19SingleTileSchedulerILb0ELb1ELb1ELi128EEEEEEEEEvNT_6ParamsE,"a",@progbits
	.sectionflags	@""
	.align	4
.nv.constant0._ZN7cutlass13device_kernelIN5flash19enable_sm80_to_sm89INS1_16FlashAttnFwdSm80INS1_25CollectiveMainloopFwdSm80ILi4ELi1ELb0EN4cute5tupleIJNS5_1CILi128EEENS7_ILi48EEENS7_ILi96EEEEEELi96ENS_6half_tEfNS_4arch4Sm80ELb0ELb1ELb1ELb0ELb1ELb0ELb1ELb1EEENS1_21CollectiveEpilogueFwdINS6_IJS8_SA_S9_EEENS6_IJNS7_ILi1EEESI_SI_EEESC_SE_Li128ELb0ELb1ELb1ELb0EEENS1_19SingleTileSchedulerILb0ELb1ELb1ELi128EEEEEEEEEvNT_6ParamsE:
	.zero		1400


//--------------------- .nv.constant0._ZN7cutlass13device_kernelIN5flash19enable_sm80_to_sm89INS1_16FlashAttnFwdSm80INS1_25CollectiveMainloopFwdSm80ILi4ELi1ELb0EN4cute5tupleIJNS5_1CILi128EEENS7_ILi48EEENS7_ILi96EEEEEELi96ENS_6half_tEfNS_4arch4Sm80ELb0ELb1ELb1ELb1ELb1ELb0ELb1ELb1EEENS1_21CollectiveEpilogueFwdINS6_IJS8_SA_S9_EEENS6_IJNS7_ILi1EEESI_SI_EEESC_SE_Li128ELb1ELb1ELb1ELb0EEENS1_36VarlenDynamicPersistentTileSchedulerILi128ELi48ELi128ELi128ELb1ELb1ELb0ELb1ELb0ELb1EEEEEEEEEvNT_6ParamsE --------------------------
	.section	.nv.constant0._ZN7cutlass13device_kernelIN5flash19enable_sm80_to_sm89INS1_16FlashAttnFwdSm80INS1_25CollectiveMainloopFwdSm80ILi4ELi1ELb0EN4cute5tupleIJNS5_1CILi128EEENS7_ILi48EEENS7_ILi96EEEEEELi96ENS_6half_tEfNS_4arch4Sm80ELb0ELb1ELb1ELb1ELb1ELb0ELb1ELb1EEENS1_21CollectiveEpilogueFwdINS6_IJS8_SA_S9_EEENS6_IJNS7_ILi1EEESI_SI_EEESC_SE_Li128ELb1ELb1ELb1ELb0EEENS1_36VarlenDynamicPersistentTileSchedulerILi128ELi48ELi128ELi128ELb1ELb1ELb0ELb1ELb0ELb1EEEEEEEEEvNT_6ParamsE,"a",@progbits
	.sectionflags	@""
	.align	4
.nv.constant0._ZN7cutlass13device_kernelIN5flash19enable_sm80_to_sm89INS1_16FlashAttnFwdSm80INS1_25CollectiveMainloopFwdSm80ILi4ELi1ELb0EN4cute5tupleIJNS5_1CILi128EEENS7_ILi48EEENS7_ILi96EEEEEELi96ENS_6half_tEfNS_4arch4Sm80ELb0ELb1ELb1ELb1ELb1ELb0ELb1ELb1EEENS1_21CollectiveEpilogueFwdINS6_IJS8_SA_S9_EEENS6_IJNS7_ILi1EEESI_SI_EEESC_SE_Li128ELb1ELb1ELb1ELb0EEENS1_36VarlenDynamicPersistentTileSchedulerILi128ELi48ELi128ELi128ELb1ELb1ELb0ELb1ELb0ELb1EEEEEEEEEvNT_6ParamsE:
	.zero		1432


//--------------------- .nv.constant0._ZN7cutlass13device_kernelIN5flash19enable_sm80_to_sm89INS1_16FlashAttnFwdSm80INS1_25CollectiveMainloopFwdSm80ILi4ELi1ELb0EN4cute5tupleIJNS5_1CILi128EEENS7_ILi48EEENS7_ILi96EEEEEELi96ENS_6half_tEfNS_4arch4Sm80ELb0ELb1ELb1ELb1ELb1ELb1ELb1ELb1EEENS1_21CollectiveEpilogueFwdINS6_IJS8_SA_S9_EEENS6_IJNS7_ILi1EEESI_SI_EEESC_SE_Li128ELb1ELb1ELb1ELb0EEENS1_36VarlenDynamicPersistentTileSchedulerILi128ELi48ELi128ELi128ELb1ELb1ELb0ELb1ELb0ELb1EEEEEEEEEvNT_6ParamsE --------------------------
	.section	.nv.constant0._ZN7cutlass13device_kernelIN5flash19enable_sm80_to_sm89INS1_16FlashAttnFwdSm80INS1_25CollectiveMainloopFwdSm80ILi4ELi1ELb0EN4cute5tupleIJNS5_1CILi128EEENS7_ILi48EEENS7_ILi96EEEEEELi96ENS_6half_tEfNS_4arch4Sm80ELb0ELb1ELb1ELb1ELb1ELb1ELb1ELb1EEENS1_21CollectiveEpilogueFwdINS6_IJS8_SA_S9_EEENS6_IJNS7_ILi1EEESI_SI_EEESC_SE_Li128ELb1ELb1ELb1ELb0EEENS1_36VarlenDynamicPersistentTileSchedulerILi128ELi48ELi128ELi128ELb1ELb1ELb0ELb1ELb0ELb1EEEEEEEEEvNT_6ParamsE,"a",@progbits
	.sectionflags	@""
	.align	4
.nv.constant0._ZN7cutlass13device_kernelIN5flash19enable_sm80_to_sm89INS1_16FlashAttnFwdSm80INS1_25CollectiveMainloopFwdSm80ILi4ELi1ELb0EN4cute5tupleIJNS5_1CILi128EEENS7_ILi48EEENS7_ILi96EEEEEELi96ENS_6half_tEfNS_4arch4Sm80ELb0ELb1ELb1ELb1ELb1ELb1ELb1ELb1EEENS1_21CollectiveEpilogueFwdINS6_IJS8_SA_S9_EEENS6_IJNS7_ILi1EEESI_SI_EEESC_SE_Li128ELb1ELb1ELb1ELb0EEENS1_36VarlenDynamicPersistentTileSchedulerILi128ELi48ELi128ELi128ELb1ELb1ELb0ELb1ELb0ELb1EEEEEEEEEvNT_6ParamsE:
	.zero		1432


//--------------------- .nv.constant0._ZN7cutlass13device_kernelIN5flash19enable_sm80_to_sm89INS1_16FlashAttnFwdSm80INS1_25CollectiveMainloopFwdSm80ILi4ELi1ELb0EN4cute5tupleIJNS5_1CILi128EEENS7_ILi64EEENS7_ILi96EEEEEELi96ENS_6half_tEfNS_4arch4Sm80ELb1ELb0ELb1ELb0ELb1ELb0ELb1ELb1EEENS1_21CollectiveEpilogueFwdINS6_IJS8_SA_S9_EEENS6_IJNS7_ILi1EEESI_SI_EEESC_SE_Li128ELb0ELb1ELb1ELb0EEENS1_30DynamicPersistentTileSchedulerILi128ELi128ELb1ELb1ELb0EEEEEEEEEvNT_6ParamsE --------------------------
	.section	.nv.constant0._ZN7cutlass13device_kernelIN5flash19enable_sm80_to_sm89INS1_16FlashAttnFwdSm80INS1_25CollectiveMainloopFwdSm80ILi4ELi1ELb0EN4cute5tupleIJNS5_1CILi128EEENS7_ILi64EEENS7_ILi96EEEEEELi96ENS_6half_tEfNS_4arch4Sm80ELb1ELb0ELb1ELb0ELb1ELb0ELb1ELb1EEENS1_21CollectiveEpilogueFwdINS6_IJS8_SA_S9_EEENS6_IJNS7_ILi1EEESI_SI_EEESC_SE_Li128ELb0ELb1ELb1ELb0EEENS1_30DynamicPersistentTileSchedulerILi128ELi128ELb1ELb1ELb0EEEEEEEEEvNT_6ParamsE,"a",@progbits
	.sectionflags	@""
	.align	4
.nv.constant0._ZN7cutlass13device_kernelIN5flash19enable_sm80_to_sm89INS1_16FlashAttnFwdSm80INS1_25CollectiveMainloopFwdSm80ILi4ELi1ELb0EN4cute5tupleIJNS5_1CILi128EEENS7_ILi64EEENS7_ILi96EEEEEELi96ENS_6half_tEfNS_4arch4Sm80ELb1ELb0ELb1ELb0ELb1ELb0ELb1ELb1EEENS1_21CollectiveEpilogueFwdINS6_IJS8_SA_S9_EEENS6_IJNS7_ILi1EEESI_SI_EEESC_SE_Li128ELb0ELb1ELb1ELb0EEENS1_30DynamicPersistentTileSchedulerILi128ELi128ELb1ELb1ELb0EEEEEEEEEvNT_6ParamsE:
	.zero		1416


//--------------------- .nv.constant0._ZN7cutlass13device_kernelIN5flash19enable_sm80_to_sm89INS1_16FlashAttnFwdSm80INS1_25CollectiveMainloopFwdSm80ILi4ELi1ELb0EN4cute5tupleIJNS5_1CILi128EEENS7_ILi48EEENS7_ILi96EEEEEELi96ENS_6half_tEfNS_4arch4Sm80ELb1ELb0ELb1ELb1ELb1ELb0ELb1ELb1EEENS1_21CollectiveEpilogueFwdINS6_IJS8_SA_S9_EEENS6_IJNS7_ILi1EEESI_SI_EEESC_SE_Li128ELb1ELb1ELb1ELb0EEENS1_36VarlenDynamicPersistentTileSchedulerILi128ELi48ELi128ELi128ELb1ELb1ELb0ELb1ELb1ELb1EEEEEEEEEvNT_6ParamsE --------------------------
	.section	.nv.constant0._ZN7cutlass13device_kernelIN5flash19enable_sm80_to_sm89INS1_16FlashAttnFwdSm80INS1_25CollectiveMainloopFwdSm80ILi4ELi1ELb0EN4cute5tupleIJNS5_1CILi128EEENS7_ILi48EEENS7_ILi96EEEEEELi96ENS_6half_tEfNS_4arch4Sm80ELb1ELb0ELb1ELb1ELb1ELb0ELb1ELb1EEENS1_21CollectiveEpilogueFwdINS6_IJS8_SA_S9_EEENS6_IJNS7_ILi1EEESI_SI_EEESC_SE_Li128ELb1ELb1ELb1ELb0EEENS1_36VarlenDynamicPersistentTileSchedulerILi128ELi48ELi128ELi128ELb1ELb1ELb0ELb1ELb1ELb1EEEEEEEEEvNT_6ParamsE,"a",@progbits
	.sectionflags	@""
	.align	4
.nv.constant0._ZN7cutlass13device_kernelIN5flash19enable_sm80_to_sm89INS1_16FlashAttnFwdSm80INS1_25CollectiveMainloopFwdSm80ILi4ELi1ELb0EN4cute5tupleIJNS5_1CILi128EEENS7_ILi48EEENS7_ILi96EEEEEELi96ENS_6half_tEfNS_4arch4Sm80ELb1ELb0ELb1ELb1ELb1ELb0ELb1ELb1EEENS1_21CollectiveEpilogueFwdINS6_IJS8_SA_S9_EEENS6_IJNS7_ILi1EEESI_SI_EEESC_SE_Li128ELb1ELb1ELb1ELb0EEENS1_36VarlenDynamicPersistentTileSchedulerILi128ELi48ELi128ELi128ELb1ELb1ELb0ELb1ELb1ELb1EEEEEEEEEvNT_6ParamsE:
	.zero		1432


//--------------------- .nv.constant0._ZN7cutlass13device_kernelIN5flash19enable_sm80_to_sm89INS1_16FlashAttnFwdSm80INS1_25CollectiveMainloopFwdSm80ILi4ELi1ELb0EN4cute5tupleIJNS5_1CILi128EEENS7_ILi48EEENS7_ILi96EEEEEELi96ENS_6half_tEfNS_4arch4Sm80ELb1ELb0ELb1ELb1ELb1ELb1ELb1ELb1EEENS1_21CollectiveEpilogueFwdINS6_IJS8_SA_S9_EEENS6_IJNS7_ILi1EEESI_SI_EEESC_SE_Li128ELb1ELb1ELb1ELb0EEENS1_36VarlenDynamicPersistentTileSchedulerILi128ELi48ELi128ELi128ELb1ELb1ELb0ELb1ELb1ELb1EEEEEEEEEvNT_6ParamsE --------------------------
	.section	.nv.constant0._ZN7cutlass13device_kernelIN5flash19enable_sm80_to_sm89INS1_16FlashAttnFwdSm80INS1_25CollectiveMainloopFwdSm80ILi4ELi1ELb0EN4cute5tupleIJNS5_1CILi128EEENS7_ILi48EEENS7_ILi96EEEEEELi96ENS_6half_tEfNS_4arch4Sm80ELb1ELb0ELb1ELb1ELb1ELb1ELb1ELb1EEENS1_21CollectiveEpilogueFwdINS6_IJS8_SA_S9_EEENS6_IJNS7_ILi1EEESI_SI_EEESC_SE_Li128ELb1ELb1ELb1ELb0EEENS1_36VarlenDynamicPersistentTileSchedulerILi128ELi48ELi128ELi128ELb1ELb1ELb0ELb1ELb1ELb1EEEEEEEEEvNT_6ParamsE,"a",@progbits
	.sectionflags	@""
	.align	4
.nv.constant0._ZN7cutlass13device_kernelIN5flash19enable_sm80_to_sm89INS1_16FlashAttnFwdSm80INS1_25CollectiveMainloopFwdSm80ILi4ELi1ELb0EN4cute5tupleIJNS5_1CILi128EEENS7_ILi48EEENS7_ILi96EEEEEELi96ENS_6half_tEfNS_4arch4Sm80ELb1ELb0ELb1ELb1ELb1ELb1ELb1ELb1EEENS1_21CollectiveEpilogueFwdINS6_IJS8_SA_S9_EEENS6_IJNS7_ILi1EEESI_SI_EEESC_SE_Li128ELb1ELb1ELb1ELb0EEENS1_36VarlenDynamicPersistentTileSchedulerILi128ELi48ELi128ELi128ELb1ELb1ELb0ELb1ELb1ELb1EEEEEEEEEvNT_6ParamsE:
	.zero		1432


//--------------------- .nv.constant0._ZN7cutlass13device_kernelIN5flash19enable_sm80_to_sm89INS1_16FlashAttnFwdSm80INS1_25CollectiveMainloopFwdSm80ILi4ELi1ELb0EN4cute5tupleIJNS5_1CILi128EEENS7_ILi64EEENS7_ILi96EEEEEELi96ENS_6half_tEfNS_4arch4Sm80ELb0ELb0ELb0ELb0ELb1ELb0ELb1ELb1EEENS1_21CollectiveEpilogueFwdINS6_IJS8_SA_S9_EEENS6_IJNS7_ILi1EEESI_SI_EEESC_SE_Li128ELb0ELb1ELb1ELb0EEENS1_19SingleTileSchedulerILb0ELb1ELb1ELi128EEEEEEEEEvNT_6ParamsE --------------------------
	.section	.nv.constant0._ZN7cutlass13device_kernelIN5flash19enable_sm80_to_sm89INS1_16FlashAttnFwdSm80INS1_25CollectiveMainloopFwdSm80ILi4ELi1ELb0EN4cute5tupleIJNS5_1CILi128EEENS7_ILi64EEENS7_ILi96EEEEEELi96ENS_6half_tEfNS_4arch4Sm80ELb0ELb0ELb0ELb0ELb1ELb0ELb1ELb1EEENS1_21CollectiveEpilogueFwdINS6_IJS8_SA_S9_EEENS6_IJNS7_ILi1EEESI_SI_EEESC_SE_Li128ELb0ELb1ELb1ELb0EEENS1_19SingleTileSchedulerILb0ELb1ELb1ELi128EEEEEEEEEvNT_6ParamsE,"a",@progbits
	.sectionflags	@""
	.align	4
.nv.constant0._ZN7cutlass13device_kernelIN5flash19enable_sm80_to_sm89INS1_16FlashAttnFwdSm80INS1_25CollectiveMainloopFwdSm80ILi4ELi1ELb0EN4cute5tupleIJNS5_1CILi128EEENS7_ILi64EEENS7_ILi96EEEEEELi96ENS_6half_tEfNS_4arch4Sm80ELb0ELb0ELb0ELb0ELb1ELb0ELb1ELb1EEENS1_21CollectiveEpilogueFwdINS6_IJS8_SA_S9_EEENS6_IJNS7_ILi1EEESI_SI_EEESC_SE_Li128ELb0ELb1ELb1ELb0EEENS1_19SingleTileSchedulerILb0ELb1ELb1ELi128EEEEEEEEEvNT_6ParamsE:
	.zero		1400


//--------------------- .nv.constant0._ZN7cutlass13device_kernelIN5flash19enable_sm80_to_sm89INS1_16FlashAttnFwdSm80INS1_25CollectiveMainloopFwdSm80ILi4ELi1ELb0EN4cute5tupleIJNS5_1CILi128EEENS7_ILi48EEENS7_ILi96EEEEEELi96ENS_6half_tEfNS_4arch4Sm80ELb0ELb0ELb0ELb1ELb1ELb0ELb1ELb1EEENS1_21CollectiveEpilogueFwdINS6_IJS8_SA_S9_EEENS6_IJNS7_ILi1EEESI_SI_EEESC_SE_Li128ELb1ELb1ELb1ELb0EEENS1_36VarlenDynamicPersistentTileSchedulerILi128ELi48ELi128ELi128ELb1ELb1ELb0ELb0ELb1ELb1EEEEEEEEEvNT_6ParamsE --------------------------
	.section	.nv.constant0._ZN7cutlass13device_kernelIN5flash19enable_sm80_to_sm89INS1_16FlashAttnFwdSm80INS1_25CollectiveMainloopFwdSm80ILi4ELi1ELb0EN4cute5tupleIJNS5_1CILi128EEENS7_ILi48EEENS7_ILi96EEEEEELi96ENS_6half_tEfNS_4arch4Sm80ELb0ELb0ELb0ELb1ELb1ELb0ELb1ELb1EEENS1_21CollectiveEpilogueFwdINS6_IJS8_SA_S9_EEENS6_IJNS7_ILi1EEESI_SI_EEESC_SE_Li128ELb1ELb1ELb1ELb0EEENS1_36VarlenDynamicPersistentTileSchedulerILi128ELi48ELi128ELi128ELb1ELb1ELb0ELb0ELb1ELb1EEEEEEEEEvNT_6ParamsE,"a",@progbits
	.sectionflags	@""
	.align	4
.nv.constant0._ZN7cutlass13device_kernelIN5flash19enable_sm80_to_sm89INS1_16FlashAttnFwdSm80INS1_25CollectiveMainloopFwdSm80ILi4ELi1ELb0EN4cute5tupleIJNS5_1CILi128EEENS7_ILi48EEENS7_ILi96EEEEEELi96ENS_6half_tEfNS_4arch4Sm80ELb0ELb0ELb0ELb1ELb1ELb0ELb1ELb1EEENS1_21CollectiveEpilogueFwdINS6_IJS8_SA_S9_EEENS6_IJNS7_ILi1EEESI_SI_EEESC_SE_Li128ELb1ELb1ELb1ELb0EEENS1_36VarlenDynamicPersistentTileSchedulerILi128ELi48ELi128ELi128ELb1ELb1ELb0ELb0ELb1ELb1EEEEEEEEEvNT_6ParamsE:
	.zero		1432


//--------------------- .nv.constant0._ZN7cutlass13device_kernelIN5flash19enable_sm80_to_sm89INS1_16FlashAttnFwdSm80INS1_25CollectiveMainloopFwdSm80ILi4ELi1ELb0EN4cute5tupleIJNS5_1CILi128EEENS7_ILi48EEENS7_ILi96EEEEEELi96ENS_6half_tEfNS_4arch4Sm80ELb0ELb0ELb0ELb1ELb1ELb1ELb1ELb1EEENS1_21CollectiveEpilogueFwdINS6_IJS8_SA_S9_EEENS6_IJNS7_ILi1EEESI_SI_EEESC_SE_Li128ELb1ELb1ELb1ELb0EEENS1_36VarlenDynamicPersistentTileSchedulerILi128ELi48ELi128ELi128ELb1ELb1ELb0ELb0ELb1ELb1EEEEEEEEEvNT_6ParamsE --------------------------
	.section	.nv.constant0._ZN7cutlass13device_kernelIN5flash19enable_sm80_to_sm89INS1_16FlashAttnFwdSm80INS1_25CollectiveMainloopFwdSm80ILi4ELi1ELb0EN4cute5tupleIJNS5_1CILi128EEENS7_ILi48EEENS7_ILi96EEEEEELi96ENS_6half_tEfNS_4arch4Sm80ELb0ELb0ELb0ELb1ELb1ELb1ELb1ELb1EEENS1_21CollectiveEpilogueFwdINS6_IJS8_SA_S9_EEENS6_IJNS7_ILi1EEESI_SI_EEESC_SE_Li128ELb1ELb1ELb1ELb0EEENS1_36VarlenDynamicPersistentTileSchedulerILi128ELi48ELi128ELi128ELb1ELb1ELb0ELb0ELb1ELb1EEEEEEEEEvNT_6ParamsE,"a",@progbits
	.sectionflags	@""
	.align	4
.nv.constant0._ZN7cutlass13device_kernelIN5flash19enable_sm80_to_sm89INS1_16FlashAttnFwdSm80INS1_25CollectiveMainloopFwdSm80ILi4ELi1ELb0EN4cute5tupleIJNS5_1CILi128EEENS7_ILi48EEENS7_ILi96EEEEEELi96ENS_6half_tEfNS_4arch4Sm80ELb0ELb0ELb0ELb1ELb1ELb1ELb1ELb1EEENS1_21CollectiveEpilogueFwdINS6_IJS8_SA_S9_EEENS6_IJNS7_ILi1EEESI_SI_EEESC_SE_Li128ELb1ELb1ELb1ELb0EEENS1_36VarlenDynamicPersistentTileSchedulerILi128ELi48ELi128ELi128ELb1ELb1ELb0ELb0ELb1ELb1EEEEEEEEEvNT_6ParamsE:
	.zero		1432


//--------------------- .nv.constant0._ZN7cutlass13device_kernelIN5flash19enable_sm80_to_sm89INS1_16FlashAttnFwdSm80INS1_25CollectiveMainloopFwdSm80ILi4ELi1ELb0EN4cute5tupleIJNS5_1CILi128EEENS7_ILi48EEENS7_ILi96EEEEEELi96ENS_6half_tEfNS_4arch4Sm80ELb0ELb1ELb0ELb0ELb1ELb0ELb1ELb1EEENS1_21CollectiveEpilogueFwdINS6_IJS8_SA_S9_EEENS6_IJNS7_ILi1EEESI_SI_EEESC_SE_Li128ELb0ELb1ELb1ELb0EEENS1_19SingleTileSchedulerILb0ELb1ELb1ELi128EEEEEEEEEvNT_6ParamsE --------------------------
	.section	.nv.constant0._ZN7cutlass13device_kernelIN5flash19enable_sm80_to_sm89INS1_16FlashAttnFwdSm80INS1_25CollectiveMainloopFwdSm80ILi4ELi1ELb0EN4cute5tupleIJNS5_1CILi128EEENS7_ILi48EEENS7_ILi96EEEEEELi96ENS_6half_tEfNS_4arch4Sm80ELb0ELb1ELb0ELb0ELb1ELb0ELb1ELb1EEENS1_21CollectiveEpilogueFwdINS6_IJS8_SA_S9_EEENS6_IJNS7_ILi1EEESI_SI_EEESC_SE_Li128ELb0ELb1ELb1ELb0EEENS1_19SingleTileSchedulerILb0ELb1ELb1ELi128EEEEEEEEEvNT_6ParamsE,"a",@progbits
	.sectionflags	@""
	.align	4
.nv.constant0._ZN7cutlass13device_kernelIN5flash19enable_sm80_to_sm89INS1_16FlashAttnFwdSm80INS1_25CollectiveMainloopFwdSm80ILi4ELi1ELb0EN4cute5tupleIJNS5_1CILi128EEENS7_ILi48EEENS7_ILi96EEEEEELi96ENS_6half_tEfNS_4arch4Sm80ELb0ELb1ELb0ELb0ELb1ELb0ELb1ELb1EEENS1_21CollectiveEpilogueFwdINS6_IJS8_SA_S9_EEENS6_IJNS7_ILi1EEESI_SI_EEESC_SE_Li128ELb0ELb1ELb1ELb0EEENS1_19SingleTileSchedulerILb0ELb1ELb1ELi128EEEEEEEEEvNT_6ParamsE:
	.zero		1400


//--------------------- .nv.constant0._ZN7cutlass13device_kernelIN5flash19enable_sm80_to_sm89INS1_16FlashAttnFwdSm80INS1_25CollectiveMainloopFwdSm80ILi4ELi1ELb0EN4cute5tupleIJNS5_1CILi128EEENS7_ILi48EEENS7_ILi96EEEEEELi96ENS_6half_tEfNS_4arch4Sm80ELb0ELb1ELb0ELb1ELb1ELb0ELb1ELb1EEENS1_21CollectiveEpilogueFwdINS6_IJS8_SA_S9_EEENS6_IJNS7_ILi1EEESI_SI_EEESC_SE_Li128ELb1ELb1ELb1ELb0EEENS1_36VarlenDynamicPersistentTileSchedulerILi128ELi48ELi128ELi128ELb1ELb1ELb0ELb1ELb0ELb1EEEEEEEEEvNT_6ParamsE --------------------------
	.section	.nv.constant0._ZN7cutlass13device_kernelIN5flash19enable_sm80_to_sm89INS1_16FlashAttnFwdSm80INS1_25CollectiveMainloopFwdSm80ILi4ELi1ELb0EN4cute5tupleIJNS5_1CILi128EEENS7_ILi48EEENS7_ILi96EEEEEELi96ENS_6half_tEfNS_4arch4Sm80ELb0ELb1ELb0ELb1ELb1ELb0ELb1ELb1EEENS1_21CollectiveEpilogueFwdINS6_IJS8_SA_S9_EEENS6_IJNS7_ILi1EEESI_SI_EEESC_SE_Li128ELb1ELb1ELb1ELb0EEENS1_36VarlenDynamicPersistentTileSchedulerILi128ELi48ELi128ELi128ELb1ELb1ELb0ELb1ELb0ELb1EEEEEEEEEvNT_6ParamsE,"a",@progbits
	.sectionflags	@""
	.align	4
.nv.constant0._ZN7cutlass13device_kernelIN5flash19enable_sm80_to_sm89INS1_16FlashAttnFwdSm80INS1_25CollectiveMainloopFwdSm80ILi4ELi1ELb0EN4cute5tupleIJNS5_1CILi128EEENS7_ILi48EEENS7_ILi96EEEEEELi96ENS_6half_tEfNS_4arch4Sm80ELb0ELb1ELb0ELb1ELb1ELb0ELb1ELb1EEENS1_21CollectiveEpilogueFwdINS6_IJS8_SA_S9_EEENS6_IJNS7_ILi1EEESI_SI_EEESC_SE_Li128ELb1ELb1ELb1ELb0EEENS1_36VarlenDynamicPersistentTileSchedulerILi128ELi48ELi128ELi128ELb1ELb1ELb0ELb1ELb0ELb1EEEEEEEEEvNT_6ParamsE:
	.zero		1432


//--------------------- .nv.constant0._ZN7cutlass13device_kernelIN5flash19enable_sm80_to_sm89INS1_16FlashAttnFwdSm80INS1_25CollectiveMainloopFwdSm80ILi4ELi1ELb0EN4cute5tupleIJNS5_1CILi128EEENS7_ILi48EEENS7_ILi96EEEEEELi96ENS_6half_tEfNS_4arch4Sm80ELb0ELb1ELb0ELb1ELb1ELb1ELb1ELb1EEENS1_21CollectiveEpilogueFwdINS6_IJS8_SA_S9_EEENS6_IJNS7_ILi1EEESI_SI_EEESC_SE_Li128ELb1ELb1ELb1ELb0EEENS1_36VarlenDynamicPersistentTileSchedulerILi128ELi48ELi128ELi128ELb1ELb1ELb0ELb1ELb0ELb1EEEEEEEEEvNT_6ParamsE --------------------------
	.section	.nv.constant0._ZN7cutlass13device_kernelIN5flash19enable_sm80_to_sm89INS1_16FlashAttnFwdSm80INS1_25CollectiveMainloopFwdSm80ILi4ELi1ELb0EN4cute5tupleIJNS5_1CILi128EEENS7_ILi48EEENS7_ILi96EEEEEELi96ENS_6half_tEfNS_4arch4Sm80ELb0ELb1ELb0ELb1ELb1ELb1ELb1ELb1EEENS1_21CollectiveEpilogueFwdINS6_IJS8_SA_S9_EEENS6_IJNS7_ILi1EEESI_SI_EEESC_SE_Li128ELb1ELb1ELb1ELb0EEENS1_36VarlenDynamicPersistentTileSchedulerILi128ELi48ELi128ELi128ELb1ELb1ELb0ELb1ELb0ELb1EEEEEEEEEvNT_6ParamsE,"a",@progbits
	.sectionflags	@""
	.align	4
.nv.constant0._ZN7cutlass13device_kernelIN5flash19enable_sm80_to_sm89INS1_16FlashAttnFwdSm80INS1_25CollectiveMainloopFwdSm80ILi4ELi1ELb0EN4cute5tupleIJNS5_1CILi128EEENS7_ILi48EEENS7_ILi96EEEEEELi96ENS_6half_tEfNS_4arch4Sm80ELb0ELb1ELb0ELb1ELb1ELb1ELb1ELb1EEENS1_21CollectiveEpilogueFwdINS6_IJS8_SA_S9_EEENS6_IJNS7_ILi1EEESI_SI_EEESC_SE_Li128ELb1ELb1ELb1ELb0EEENS1_36VarlenDynamicPersistentTileSchedulerILi128ELi48ELi128ELi128ELb1ELb1ELb0ELb1ELb0ELb1EEEEEEEEEvNT_6ParamsE:
	.zero		1432


//--------------------- .nv.constant0._ZN7cutlass13device_kernelIN5flash19enable_sm80_to_sm89INS1_16FlashAttnFwdSm80INS1_25CollectiveMainloopFwdSm80ILi4ELi1ELb0EN4cute5tupleIJNS5_1CILi128EEENS7_ILi64EEENS7_ILi96EEEEEELi96ENS_6half_tEfNS_4arch4Sm80ELb1ELb0ELb0ELb0ELb1ELb0ELb1ELb1EEENS1_21CollectiveEpilogueFwdINS6_IJS8_SA_S9_EEENS6_IJNS7_ILi1EEESI_SI_EEESC_SE_Li128ELb0ELb1ELb1ELb0EEENS1_30DynamicPersistentTileSchedulerILi128ELi128ELb1ELb1ELb0EEEEEEEEEvNT_6ParamsE --------------------------
	.section	.nv.constant0._ZN7cutlass13device_kernelIN5flash19enable_sm80_to_sm89INS1_16FlashAttnFwdSm80INS1_25CollectiveMainloopFwdSm80ILi4ELi1ELb0EN4cute5tupleIJNS5_1CILi128EEENS7_ILi64EEENS7_ILi96EEEEEELi96ENS_6half_tEfNS_4arch4Sm80ELb1ELb0ELb0ELb0ELb1ELb0ELb1ELb1EEENS1_21CollectiveEpilogueFwdINS6_IJS8_SA_S9_EEENS6_IJNS7_ILi1EEESI_SI_EEESC_SE_Li128ELb0ELb1ELb1ELb0EEENS1_30DynamicPersistentTileSchedulerILi128ELi128ELb1ELb1ELb0EEEEEEEEEvNT_6ParamsE,"a",@progbits
	.sectionflags	@""
	.align	4
.nv.constant0._ZN7cutlass13device_kernelIN5flash19enable_sm80_to_sm89INS1_16FlashAttnFwdSm80INS1_25CollectiveMainloopFwdSm80ILi4ELi1ELb0EN4cute5tupleIJNS5_1CILi128EEENS7_ILi64EEENS7_ILi96EEEEEELi96ENS_6half_tEfNS_4arch4Sm80ELb1ELb0ELb0ELb0ELb1ELb0ELb1ELb1EEENS1_21CollectiveEpilogueFwdINS6_IJS8_SA_S9_EEENS6_IJNS7_ILi1EEESI_SI_EEESC_SE_Li128ELb0ELb1ELb1ELb0EEENS1_30DynamicPersistentTileSchedulerILi128ELi128ELb1ELb1ELb0EEEEEEEEEvNT_6ParamsE:
	.zero		1416


//--------------------- .nv.constant0._ZN7cutlass13device_kernelIN5flash19enable_sm80_to_sm89INS1_16FlashAttnFwdSm80INS1_25CollectiveMainloopFwdSm80ILi4ELi1ELb0EN4cute5tupleIJNS5_1CILi128EEENS7_ILi48EEENS7_ILi96EEEEEELi96ENS_6half_tEfNS_4arch4Sm80ELb1ELb0ELb0ELb1ELb1ELb0ELb1ELb1EEENS1_21CollectiveEpilogueFwdINS6_IJS8_SA_S9_EEENS6_IJNS7_ILi1EEESI_SI_EEESC_SE_Li128ELb1ELb1ELb1ELb0EEENS1_36VarlenDynamicPersistentTileSchedulerILi128ELi48ELi128ELi128ELb1ELb1ELb0ELb1ELb1ELb1EEEEEEEEEvNT_6ParamsE --------------------------
	.section	.nv.constant0._ZN7cutlass13device_kernelIN5flash19enable_sm80_to_sm89INS1_16FlashAttnFwdSm80INS1_25CollectiveMainloopFwdSm80ILi4ELi1ELb0EN4cute5tupleIJNS5_1CILi128EEENS7_ILi48EEENS7_ILi96EEEEEELi96ENS_6half_tEfNS_4arch4Sm80ELb1ELb0ELb0ELb1ELb1ELb0ELb1ELb1EEENS1_21CollectiveEpilogueFwdINS6_IJS8_SA_S9_EEENS6_IJNS7_ILi1EEESI_SI_EEESC_SE_Li128ELb1ELb1ELb1ELb0EEENS1_36VarlenDynamicPersistentTileSchedulerILi128ELi48ELi128ELi128ELb1ELb1ELb0ELb1ELb1ELb1EEEEEEEEEvNT_6ParamsE,"a",@progbits
	.sectionflags	@""
	.align	4
.nv.constant0._ZN7cutlass13device_kernelIN5flash19enable_sm80_to_sm89INS1_16FlashAttnFwdSm80INS1_25CollectiveMainloopFwdSm80ILi4ELi1ELb0EN4cute5tupleIJNS5_1CILi128EEENS7_ILi48EEENS7_ILi96EEEEEELi96ENS_6half_tEfNS_4arch4Sm80ELb1ELb0ELb0ELb1ELb1ELb0ELb1ELb1EEENS1_21CollectiveEpilogueFwdINS6_IJS8_SA_S9_EEENS6_IJNS7_ILi1EEESI_SI_EEESC_SE_Li128ELb1ELb1ELb1ELb0EEENS1_36VarlenDynamicPersistentTileSchedulerILi128ELi48ELi128ELi128ELb1ELb1ELb0ELb1ELb1ELb1EEEEEEEEEvNT_6ParamsE:
	.zero		1432


//--------------------- .nv.constant0._ZN7cutlass13device_kernelIN5flash19enable_sm80_to_sm89INS1_16FlashAttnFwdSm80INS1_25CollectiveMainloopFwdSm80ILi4ELi1ELb0EN4cute5tupleIJNS5_1CILi128EEENS7_ILi48EEENS7_ILi96EEEEEELi96ENS_6half_tEfNS_4arch4Sm80ELb1ELb0ELb0ELb1ELb1ELb1ELb1ELb1EEENS1_21CollectiveEpilogueFwdINS6_IJS8_SA_S9_EEENS6_IJNS7_ILi1EEESI_SI_EEESC_SE_Li128ELb1ELb1ELb1ELb0EEENS1_36VarlenDynamicPersistentTileSchedulerILi128ELi48ELi128ELi128ELb1ELb1ELb0ELb1ELb1ELb1EEEEEEEEEvNT_6ParamsE --------------------------
	.section	.nv.constant0._ZN7cutlass13device_kernelIN5flash19enable_sm80_to_sm89INS1_16FlashAttnFwdSm80INS1_25CollectiveMainloopFwdSm80ILi4ELi1ELb0EN4cute5tupleIJNS5_1CILi128EEENS7_ILi48EEENS7_ILi96EEEEEELi96ENS_6half_tEfNS_4arch4Sm80ELb1ELb0ELb0ELb1ELb1ELb1ELb1ELb1EEENS1_21CollectiveEpilogueFwdINS6_IJS8_SA_S9_EEENS6_IJNS7_ILi1EEESI_SI_EEESC_SE_Li128ELb1ELb1ELb1ELb0EEENS1_36VarlenDynamicPersistentTileSchedulerILi128ELi48ELi128ELi128ELb1ELb1ELb0ELb1ELb1ELb1EEEEEEEEEvNT_6ParamsE,"a",@progbits
	.sectionflags	@""
	.align	4
.nv.constant0._ZN7cutlass13device_kernelIN5flash19enable_sm80_to_sm89INS1_16FlashAttnFwdSm80INS1_25CollectiveMainloopFwdSm80ILi4ELi1ELb0EN4cute5tupleIJNS5_1CILi128EEENS7_ILi48EEENS7_ILi96EEEEEELi96ENS_6half_tEfNS_4arch4Sm80ELb1ELb0ELb0ELb1ELb1ELb1ELb1ELb1EEENS1_21CollectiveEpilogueFwdINS6_IJS8_SA_S9_EEENS6_IJNS7_ILi1EEESI_SI_EEESC_SE_Li128ELb1ELb1ELb1ELb0EEENS1_36VarlenDynamicPersistentTileSchedulerILi128ELi48ELi128ELi128ELb1ELb1ELb0ELb1ELb1ELb1EEEEEEEEEvNT_6ParamsE:
	.zero		1432


//--------------------- .text._ZN7cutlass13device_kernelIN5flash19enable_sm80_to_sm89INS1_16FlashAttnFwdSm80INS1_25CollectiveMainloopFwdSm80ILi4ELi1ELb0EN4cute5tupleIJNS5_1CILi128EEENS7_ILi64EEENS7_ILi96EEEEEELi96ENS_6half_tEfNS_4arch4Sm80ELb0ELb0ELb1ELb0ELb1ELb0ELb1ELb1EEENS1_21CollectiveEpilogueFwdINS6_IJS8_SA_S9_EEENS6_IJNS7_ILi1EEESI_SI_EEESC_SE_Li128ELb0ELb1ELb1ELb0EEENS1_19SingleTileSchedulerILb0ELb1ELb1ELi128EEEEEEEEEvNT_6ParamsE --------------------------
	.section	.text._ZN7cutlass13device_kernelIN5flash19enable_sm80_to_sm89INS1_16FlashAttnFwdSm80INS1_25CollectiveMainloopFwdSm80ILi4ELi1ELb0EN4cute5tupleIJNS5_1CILi128EEENS7_ILi64EEENS7_ILi96EEEEEELi96ENS_6half_tEfNS_4arch4Sm80ELb0ELb0ELb1ELb0ELb1ELb0ELb1ELb1EEENS1_21CollectiveEpilogueFwdINS6_IJS8_SA_S9_EEENS6_IJNS7_ILi1EEESI_SI_EEESC_SE_Li128ELb0ELb1ELb1ELb0EEENS1_19SingleTileSchedulerILb0ELb1ELb1ELi128EEEEEEEEEvNT_6ParamsE,"ax",@progbits
	.sectioninfo	@"SHI_REGISTERS=255"
	.align	128
.text._ZN7cutlass13device_kernelIN5flash19enable_sm80_to_sm89INS1_16FlashAttnFwdSm80INS1_25CollectiveMainloopFwdSm80ILi4ELi1ELb0EN4cute5tupleIJNS5_1CILi128EEENS7_ILi64EEENS7_ILi96EEEEEELi96ENS_6half_tEfNS_4arch4Sm80ELb0ELb0ELb1ELb0ELb1ELb0ELb1ELb1EEENS1_21CollectiveEpilogueFwdINS6_IJS8_SA_S9_EEENS6_IJNS7_ILi1EEESI_SI_EEESC_SE_Li128ELb0ELb1ELb1ELb0EEENS1_19SingleTileSchedulerILb0ELb1ELb1ELi128EEEEEEEEEvNT_6ParamsE:
        .type           _ZN7cutlass13device_kernelIN5flash19enable_sm80_to_sm89INS1_16FlashAttnFwdSm80INS1_25CollectiveMainloopFwdSm80ILi4ELi1ELb0EN4cute5tupleIJNS5_1CILi128EEENS7_ILi64EEENS7_ILi96EEEEEELi96ENS_6half_tEfNS_4arch4Sm80ELb0ELb0ELb1ELb0ELb1ELb0ELb1ELb1EEENS1_21CollectiveEpilogueFwdINS6_IJS8_SA_S9_EEENS6_IJNS7_ILi1EEESI_SI_EEESC_SE_Li128ELb0ELb1ELb1ELb0EEENS1_19SingleTileSchedulerILb0ELb1ELb1ELi128EEEEEEEEEvNT_6ParamsE,@function
        .size           _ZN7cutlass13device_kernelIN5flash19enable_sm80_to_sm89INS1_16FlashAttnFwdSm80INS1_25CollectiveMainloopFwdSm80ILi4ELi1ELb0EN4cute5tupleIJNS5_1CILi128EEENS7_ILi64EEENS7_ILi96EEEEEELi96ENS_6half_tEfNS_4arch4Sm80ELb0ELb0ELb1ELb0ELb1ELb0ELb1ELb1EEENS1_21CollectiveEpilogueFwdINS6_IJS8_SA_S9_EEENS6_IJNS7_ILi1EEESI_SI_EEESC_SE_Li128ELb0ELb1ELb1ELb0EEENS1_19SingleTileSchedulerILb0ELb1ELb1ELi128EEEEEEEEEvNT_6ParamsE,(.L_x_3628 - _ZN7cutlass13device_kernelIN5flash19enable_sm80_to_sm89INS1_16FlashAttnFwdSm80INS1_25CollectiveMainloopFwdSm80ILi4ELi1ELb0EN4cute5tupleIJNS5_1CILi128EEENS7_ILi64EEENS7_ILi96EEEEEELi96ENS_6half_tEfNS_4arch4Sm80ELb0ELb0ELb1ELb0ELb1ELb0ELb1ELb1EEENS1_21CollectiveEpilogueFwdINS6_IJS8_SA_S9_EEENS6_IJNS7_ILi1EEESI_SI_EEESC_SE_Li128ELb0ELb1ELb1ELb0EEENS1_19SingleTileSchedulerILb0ELb1ELb1ELi128EEEEEEEEEvNT_6ParamsE)
        .other          _ZN7cutlass13device_kernelIN5flash19enable_sm80_to_sm89INS1_16FlashAttnFwdSm80INS1_25CollectiveMainloopFwdSm80ILi4ELi1ELb0EN4cute5tupleIJNS5_1CILi128EEENS7_ILi64EEENS7_ILi96EEEEEELi96ENS_6half_tEfNS_4arch4Sm80ELb0ELb0ELb1ELb0ELb1ELb0ELb1ELb1EEENS1_21CollectiveEpilogueFwdINS6_IJS8_SA_S9_EEENS6_IJNS7_ILi1EEESI_SI_EEESC_SE_Li128ELb0ELb1ELb1ELb0EEENS1_19SingleTileSchedulerILb0ELb1ELb1ELi128EEEEEEEEEvNT_6ParamsE,@"STO_CUDA_ENTRY STV_DEFAULT"
_ZN7cutlass13device_kernelIN5flash19enable_sm80_to_sm89INS1_16FlashAttnFwdSm80INS1_25CollectiveMainloopFwdSm80ILi4ELi1ELb0EN4cute5tupleIJNS5_1CILi128EEENS7_ILi64EEENS7_ILi96EEEEEELi96ENS_6half_tEfNS_4arch4Sm80ELb0ELb0ELb1ELb0ELb1ELb0ELb1ELb1EEENS1_21CollectiveEpilogueFwdINS6_IJS8_SA_S9_EEENS6_IJNS7_ILi1EEESI_SI_EEESC_SE_Li128ELb0ELb1ELb1ELb0EEENS1_19SingleTileSchedulerILb0ELb1ELb1ELi128EEEEEEEEEvNT_6ParamsE:
[----:B------:R-:W-:-:S03]  /*0000*/  MOV R1, c[0x0][0x28] ;  /* 0x00000a0000017a02 */ /* 0x000fc60000000f00 */
[----:B------:R-:W1:Y:S01]  /*0010*/  S2R R176, SR_TID.X ;  /* 0x0000000000b07919 */ /* 0x000e620000002100 */
[----:B------:R-:W-:-:S03]  /*0020*/  IADD3 R1, R1, -0x60, RZ ;  /* 0xffffffa001017810 */ /* 0x000fc60007ffe0ff */
[----:B------:R-:W2:Y:S04]  /*0030*/  S2R R2, SR_CTAID.Y ;  /* 0x0000000000027919 */ /* 0x000ea80000002600 */
[----:B------:R-:W3:Y:S01]  /*0040*/  S2R R25, SR_CTAID.Z ;  /* 0x0000000000197919 */ /* 0x000ee20000002700 */
[----:B-1----:R-:W-:-:S06]  /*0050*/  SHF.R.U32.HI R0, RZ, 0x5, R176 ;  /* 0x00000005ff007819 */ /* 0x002fcc00000116b0 */
[----:B------:R-:W1:Y:S02]  /*0060*/  SHFL.IDX PT, R0, R0, RZ, 0x1f ;  /* 0x00001fff00007589 */ /* 0x000e6400000e0000 */
[----:B-1----:R-:W-:-:S13]  /*0070*/  ISETP.NE.AND P0, PT, R0, RZ, PT ;  /* 0x000000ff0000720c */ /* 0x002fda0003f05270 */
[----:B------:R-:W-:Y:S05]  /*0080*/  @!P0 BRA `(.L_x_0) ;  /* 0x0000008000008947 */ /* 0x000fea0003800000 */
[----:B--23--:R1:W-:Y:S01]  /*0090*/  STL [R1+0x30], R2 ;  /* 0x0000300201007387 */ /* 0x00c3e20000100800 */
[----:B------:R-:W-:-:S04]  /*00a0*/  MOV R0, c[0x0][0x550] ;  /* 0x0001540000007a02 */ /* 0x000fc80000000f00 */
[----:B------:R-:W-:-:S13]  /*00b0*/  ISETP.NE.AND P0, PT, R0, 0x1, PT ;  /* 0x000000010000780c */ /* 0x000fda0003f05270 */
[----:B------:R-:W-:Y:S05]  /*00c0*/  @!P0 BRA `(.L_x_1) ;  /* 0x000000a000008947 */ /* 0x000fea0003800000 */
[----:B------:R-:W-:-:S05]  /*00d0*/  IMAD.HI.U32 R0, R2, c[0x0][0x554], RZ ;  /* 0x0001550002007a27 */ /* 0x000fca00078e00ff */
[----:B------:R-:W-:-:S05]  /*00e0*/  SHF.R.U32.HI R0, RZ, c[0x0][0x558], R0 ;  /* 0x00015600ff007a19 */ /* 0x000fca0000011600 */
[----:B------:R2:W-:Y:S01]  /*00f0*/  STL [R1+0x30], R0 ;  /* 0x0000300001007387 */ /* 0x0005e20000100800 */
[----:B------:R-:W-:Y:S05]  /*0100*/  BRA `(.L_x_1) ;  /* 0x0000006000007947 */ /* 0x000fea0003800000 */
.L_x_0:
[----:B--23--:R-:W-:Y:S01]  /*0110*/  IMAD.MOV.U32 R0, RZ, RZ, c[0x0][0x550] ;  /* 0x00015400ff007624 */ /* 0x00cfe200078e00ff */
[----:B------:R-:W-:-:S04]  /*0120*/  MOV R3, R2 ;  /* 0x0000000200037202 */ /* 0x000fc80000000f00 */
[----:B------:R-:W-:-:S13]  /*0130*/  ISETP.NE.AND P0, PT, R0, 0x1, PT ;  /* 0x000000010000780c */ /* 0x000fda0003f05270 */
[----:B------:R-:W-:-:S05]  /*0140*/  @P0 IMAD.HI.U32 R0, R2, c[0x0][0x554], RZ ;  /* 0x0001550002000a27 */ /* 0x000fca00078e00ff */
[----:B------:R-:W-:-:S05]  /*0150*/  @P0 SHF.R.U32.HI R3, RZ, c[0x0][0x558], R0 ;  /* 0x00015600ff030a19 */ /* 0x000fca0000011600 */
[----:B------:R1:W-:Y:S02]  /*0160*/  STL [R1+0x30], R3 ;  /* 0x0000300301007387 */ /* 0x0003e40000100800 */
.L_x_1:
[----:B------:R-:W3:Y:S01]  /*0170*/  LDL R27, [R1+0x30] ;  /* 0x00003000011b7983 */ /* 0x000ee20000100800 */
[----:B------:R-:W-:Y:S02]  /*0180*/  ISETP.GE.AND P0, PT, R25, RZ, PT ;  /* 0x000000ff1900720c */ /* 0x000fe40003f06270 */
[----:B--23--:R-:W-:-:S05]  /*0190*/  IADD3 R0, -R27, RZ, RZ ;  /* 0x000000ff1b007210 */ /* 0x00cfca0007ffe1ff */
[----:B------:R-:W-:-:S06]  /*01a0*/  IMAD R11, R0, c[0x0][0x550], R2 ;  /* 0x00015400000b7a24 */ /* 0x000fcc00078e0202 */
[----:B------:R-:W-:Y:S05]  /*01b0*/  @!P0 EXIT ;  /* 0x000000000000894d */ /* 0x000fea0003800000 */
[----:B------:R-:W-:Y:S01]  /*01c0*/  ISETP.NE.U32.AND P0, PT, RZ, c[0x0][0x370], PT ;  /* 0x0000dc00ff007a0c */ /* 0x000fe20003f05070 */
[----:B------:R-:W-:Y:S01]  /*01d0*/  IMAD.MOV.U32 R178, RZ, RZ, RZ ;  /* 0x000000ffffb27224 */ /* 0x000fe200078e00ff */
[----:B------:R-:W-:Y:S02]  /*01e0*/  ULDC.64 UR6, c[0x0][0x118] ;  /* 0x0000460000067ab9 */ /* 0x000fe40000000a00 */
[----:B------:R-:W-:-:S13]  /*01f0*/  ISETP.NE.AND.EX P0, PT, RZ, c[0x0][0x374], PT, P0 ;  /* 0x0000dd00ff007a0c */ /* 0x000fda0003f05300 */
[----:B-1----:R-:W-:-:S04]  /*0200*/  @P0 IMAD.MOV.U32 R2, RZ, RZ, 0x4 ;  /* 0x00000004ff020424 */ /* 0x002fc800078e00ff */
[----:B------:R-:W-:-:S05]  /*0210*/  @P0 IMAD.WIDE R2, R25, R2, c[0x0][0x370] ;  /* 0x0000dc0019020625 */ /* 0x000fca00078e0202 */
[----:B------:R1:W2:Y:S01]  /*0220*/  @P0 LDG.E R178, [R2.64] ;  /* 0x0000000602b20981 */ /* 0x0002a2000c1e1900 */
[----:B------:R-:W-:-:S04]  /*0230*/  IMAD.MOV.U32 R0, RZ, RZ, c[0x0][0x2ac] ;  /* 0x0000ab00ff007624 */ /* 0x000fc800078e00ff */
[----:B------:R-:W-:-:S05]  /*0240*/  IMAD R26, R0, c[0x0][0x1d0], RZ ;  /* 0x00007400001a7a24 */ /* 0x000fca00078e02ff */
[C---:B------:R-:W-:Y:S02]  /*0250*/  ISETP.GE.AND P0, PT, R26.reuse, 0x1, PT ;  /* 0x000000011a00780c */ /* 0x040fe40003f06270 */
[----:B-1----:R-:W-:-:S04]  /*0260*/  IADD3 R2, R26, 0x3f, RZ ;  /* 0x0000003f1a027810 */ /* 0x002fc80007ffe0ff */
[----:B------:R-:W-:-:S04]  /*0270*/  SHF.R.S32.HI R0, RZ, 0x1f, R2 ;  /* 0x0000001fff007819 */ /* 0x000fc80000011402 */
[----:B------:R-:W-:Y:S01]  /*0280*/  LEA.HI R2, R0, R2, RZ, 0x6 ;  /* 0x0000000200027211 */ /* 0x000fe200078f30ff */
[----:B------:R-:W-:-:S03]  /*0290*/  IMAD.MOV.U32 R0, RZ, RZ, RZ ;  /* 0x000000ffff007224 */ /* 0x000fc600078e00ff */
[----:B------:R-:W-:Y:S01]  /*02a0*/  SHF.R.S32.HI R10, RZ, 0x6, R2 ;  /* 0x00000006ff0a7819 */ /* 0x000fe20000011402 */
[----:B--2---:R1:W-:Y:S01]  /*02b0*/  STL [R1+0x34], R178 ;  /* 0x000034b201007387 */ /* 0x0043e20000100800 */
[----:B------:R-:W-:Y:S05]  /*02c0*/  @!P0 BRA `(.L_x_2) ;  /* 0x0000020000008947 */ /* 0x000fea0003800000 */
[----:B------:R-:W-:-:S04]  /*02d0*/  SHF.R.U32.HI R0, RZ, 0x10, R11 ;  /* 0x00000010ff007819 */ /* 0x000fc8000001160b */
[----:B------:R-:W-:-:S04]  /*02e0*/  ISETP.NE.AND P0, PT, R0, RZ, PT ;  /* 0x000000ff0000720c */ /* 0x000fc80003f05270 */
[----:B------:R-:W-:-:S04]  /*02f0*/  SEL R5, R0, c[0x0][0x338], P0 ;  /* 0x0000ce0000057a07 */ /* 0x000fc80000000000 */
[----:B------:R-:W-:Y:S02]  /*0300*/  IABS R0, R5 ;  /* 0x0000000500007213 */ /* 0x000fe40000000000 */
[----:B------:R-:W-:-:S03]  /*0310*/  IADD3 R7, R10, -0x1, R5 ;  /* 0xffffffff0a077810 */ /* 0x000fc60007ffe005 */
[----:B------:R-:W-:Y:S01]  /*0320*/  IMAD.MOV.U32 R4, RZ, RZ, R0 ;  /* 0x000000ffff047224 */ /* 0x000fe200078e0000 */
[----:B------:R-:W-:-:S03]  /*0330*/  IABS R9, R7 ;  /* 0x0000000700097213 */ /* 0x000fc60000000000 */
[----:B------:R-:W2:Y:S08]  /*0340*/  I2F.RP R2, R4 ;  /* 0x0000000400027306 */ /* 0x000eb00000209400 */
[----:B--2---:R-:W2:Y:S02]  /*0350*/  MUFU.RCP R2, R2 ;  /* 0x0000000200027308 */ /* 0x004ea40000001000 */
[----:B--2---:R-:W-:-:S06]  /*0360*/  IADD3 R2, R2, 0xffffffe, RZ ;  /* 0x0ffffffe02027810 */ /* 0x004fcc0007ffe0ff */
[----:B------:R-:W2:Y:S02]  /*0370*/  F2I.FTZ.U32.TRUNC.NTZ R3, R2 ;  /* 0x0000000200037305 */ /* 0x000ea4000021f000 */
[----:B--2---:R-:W-:Y:S02]  /*0380*/  IMAD.MOV R0, RZ, RZ, -R3 ;  /* 0x000000ffff007224 */ /* 0x004fe400078e0a03 */
[----:B------:R-:W-:Y:S02]  /*0390*/  IMAD.MOV.U32 R2, RZ, RZ, RZ ;  /* 0x000000ffff027224 */ /* 0x000fe400078e00ff */
[----:B------:R-:W-:Y:S01]  /*03a0*/  IMAD.MOV.U32 R6, RZ, RZ, R0 ;  /* 0x000000ffff067224 */ /* 0x000fe200078e0000 */
[----:B------:R-:W-:-:S03]  /*03b0*/  IABS R0, R5 ;  /* 0x0000000500007213 */ /* 0x000fc60000000000 */
[----:B------:R-:W-:Y:S02]  /*03c0*/  IMAD R6, R6, R4, RZ ;  /* 0x0000000406067224 */ /* 0x000fe400078e02ff */
[----:B------:R-:W-:Y:S02]  /*03d0*/  IMAD.MOV R8, RZ, RZ, -R0 ;  /* 0x000000ffff087224 */ /* 0x000fe400078e0a00 */
[----:B------:R-:W-:-:S04]  /*03e0*/  IMAD.HI.U32 R0, R3, R6, R2 ;  /* 0x0000000603007227 */ /* 0x000fc800078e0002 */
[----:B------:R-:W-:Y:S02]  /*03f0*/  IMAD.MOV.U32 R2, RZ, RZ, R9 ;  /* 0x000000ffff027224 */ /* 0x000fe400078e0009 */
[----:B------:R-:W-:Y:S02]  /*0400*/  IMAD.MOV.U32 R3, RZ, RZ, R8 ;  /* 0x000000ffff037224 */ /* 0x000fe400078e0008 */
[----:B------:R-:W-:-:S04]  /*0410*/  IMAD.HI.U32 R0, R0, R2, RZ ;  /* 0x0000000200007227 */ /* 0x000fc800078e00ff */
[----:B------:R-:W-:-:S05]  /*0420*/  IMAD R2, R0, R3, R2 ;  /* 0x0000000300027224 */ /* 0x000fca00078e0202 */
[----:B------:R-:W-:-:S13]  /*0430*/  ISETP.GT.U32.AND P1, PT, R4, R2, PT ;  /* 0x000000020400720c */ /* 0x000fda0003f24070 */
[----:B------:R-:W-:Y:S01]  /*0440*/  @!P1 IMAD.IADD R2, R2, 0x1, -R4 ;  /* 0x0000000102029824 */ /* 0x000fe200078e0a04 */
[----:B------:R-:W-:Y:S02]  /*0450*/  @!P1 IADD3 R0, R0, 0x1, RZ ;  /* 0x0000000100009810 */ /* 0x000fe40007ffe0ff */
[----:B------:R-:W-:Y:S02]  /*0460*/  ISETP.NE.AND P1, PT, R5, RZ, PT ;  /* 0x000000ff0500720c */ /* 0x000fe40003f25270 */
[----:B------:R-:W-:Y:S02]  /*0470*/  ISETP.GE.U32.AND P2, PT, R2, R4, PT ;  /* 0x000000040200720c */ /* 0x000fe40003f46070 */
[----:B------:R-:W-:-:S04]  /*0480*/  LOP3.LUT R2, R7, R5, RZ, 0x3c, !PT ;  /* 0x0000000507027212 */ /* 0x000fc800078e3cff */
[----:B------:R-:W-:-:S07]  /*0490*/  ISETP.GE.AND P0, PT, R2, RZ, PT ;  /* 0x000000ff0200720c */ /* 0x000fce0003f06270 */
[----:B------:R-:W-:-:S06]  /*04a0*/  @P2 IADD3 R0, R0, 0x1, RZ ;  /* 0x0000000100002810 */ /* 0x000fcc0007ffe0ff */
[----:B------:R-:W-:Y:S01]  /*04b0*/  @!P0 IMAD.MOV R0, RZ, RZ, -R0 ;  /* 0x000000ffff008224 */ /* 0x000fe200078e0a00 */
[----:B------:R-:W-:Y:S02]  /*04c0*/  @!P1 LOP3.LUT R0, RZ, R5, RZ, 0x33, !PT ;  /* 0x00000005ff009212 */ /* 0x000fe400078e33ff */
.L_x_2:
[----:B------:R-:W-:Y:S01]  /*04d0*/  LOP3.LUT R2, R11, 0xffff, RZ, 0xc0, !PT ;  /* 0x0000ffff0b027812 */ /* 0x000fe200078ec0ff */
[----:B------:R-:W-:Y:S01]  /*04e0*/  CS2R R20, SRZ ;  /* 0x0000000000147805 */ /* 0x000fe2000001ff00 */
[----:B------:R-:W-:Y:S01]  /*04f0*/  PLOP3.LUT P4, PT, PT, PT, PT, 0x80, 0x0 ;  /* 0x000000000000781c */ /* 0x000fe20003f8f070 */
[----:B------:R-:W-:Y:S01]  /*0500*/  CS2R R18, SRZ ;  /* 0x0000000000127805 */ /* 0x000fe2000001ff00 */
[----:B------:R-:W-:Y:S01]  /*0510*/  CS2R R94, SRZ ;  /* 0x00000000005e7805 */ /* 0x000fe2000001ff00 */
[----:B------:R-:W-:Y:S01]  /*0520*/  IMAD R181, R2, R0, RZ ;  /* 0x0000000002b57224 */ /* 0x000fe200078e02ff */
[----:B------:R-:W-:Y:S01]  /*0530*/  CS2R R92, SRZ ;  /* 0x00000000005c7805 */ /* 0x000fe2000001ff00 */
[----:B------:R-:W-:Y:S01]  /*0540*/  CS2R R98, SRZ ;  /* 0x0000000000627805 */ /* 0x000fe2000001ff00 */
[----:B------:R-:W-:Y:S01]  /*0550*/  CS2R R96, SRZ ;  /* 0x0000000000607805 */ /* 0x000fe2000001ff00 */
[----:B------:R-:W-:Y:S01]  /*0560*/  IMAD.IADD R0, R181, 0x1, R0 ;  /* 0x00000001b5007824 */ /* 0x000fe200078e0200 */
[----:B------:R2:W-:Y:S01]  /*0570*/  STL [R1+0x2c], R181 ;  /* 0x00002cb501007387 */ /* 0x0005e20000100800 */
[----:B------:R-:W-:Y:S01]  /*0580*/  CS2R R90, SRZ ;  /* 0x00000000005a7805 */ /* 0x000fe2000001ff00 */
[----:B------:R-:W-:Y:S01]  /*0590*/  CS2R R88, SRZ ;  /* 0x0000000000587805 */ /* 0x000fe2000001ff00 */
[----:B------:R-:W-:Y:S01]  /*05a0*/  CS2R R86, SRZ ;  /* 0x0000000000567805 */ /* 0x000fe2000001ff00 */
[----:B------:R-:W-:Y:S01]  /*05b0*/  IMNMX R180, R10, R0, PT ;  /* 0x000000000ab47217 */ /* 0x000fe20003800200 */
[----:B------:R-:W-:Y:S01]  /*05c0*/  CS2R R84, SRZ ;  /* 0x0000000000547805 */ /* 0x000fe2000001ff00 */
[----:B------:R-:W-:Y:S01]  /*05d0*/  CS2R R78, SRZ ;  /* 0x00000000004e7805 */ /* 0x000fe2000001ff00 */
[----:B------:R-:W-:Y:S01]  /*05e0*/  CS2R R76, SRZ ;  /* 0x00000000004c7805 */ /* 0x000fe2000001ff00 */
[----:B------:R-:W-:Y:S01]  /*05f0*/  ISETP.GT.AND P0, PT, R180, R181, PT ;  /* 0x000000b5b400720c */ /* 0x000fe20003f04270 */
[----:B------:R-:W-:Y:S01]  /*0600*/  CS2R R82, SRZ ;  /* 0x0000000000527805 */ /* 0x000fe2000001ff00 */
        /* <DEDUP_REMOVED lines=37> */
[----:B------:R-:W-:Y:S05]  /*0860*/  @!P0 BRA `(.L_x_3) ;  /* 0x000092d000008947 */ /* 0x000fea0003800000 */
[----:B--2---:R-:W-:-:S04]  /*0870*/  ISETP.NE.U32.AND P2, PT, RZ, c[0x0][0x340], PT ;  /* 0x0000d000ff007a0c */ /* 0x004fc80003f45070 */
[----:B------:R-:W-:-:S13]  /*0880*/  ISETP.NE.AND.EX P2, PT, RZ, c[0x0][0x344], PT, P2 ;  /* 0x0000d100ff007a0c */ /* 0x000fda0003f45320 */
[----:B------:R-:W-:-:S04]  /*0890*/  @P2 IMAD.MOV.U32 R2, RZ, RZ, 0x4 ;  /* 0x00000004ff022424 */ /* 0x000fc800078e00ff */
[----:B------:R-:W-:-:S05]  /*08a0*/  @P2 IMAD.WIDE R2, R25, R2, c[0x0][0x340] ;  /* 0x0000d00019022625 */ /* 0x000fca00078e0202 */
[----:B------:R2:W5:Y:S01]  /*08b0*/  @P2 LDG.E R14, [R2.64] ;  /* 0x00000006020e2981 */ /* 0x000562000c1e1900 */
[----:B------:R-:W-:Y:S01]  /*08c0*/  SHF.R.S32.HI R9, RZ, 0x1f, R176 ;  /* 0x0000001fff097819 */ /* 0x000fe200000114b0 */
[----:B------:R-:W-:Y:S01]  /*08d0*/  IMAD.MOV.U32 R0, RZ, RZ, c[0x0][0x2c4] ;  /* 0x0000b100ff007624 */ /* 0x000fe200078e00ff */
[----:B------:R-:W-:Y:S01]  /*08e0*/  SHF.R.S32.HI R6, RZ, 0x1f, R25 ;  /* 0x0000001fff067819 */ /* 0x000fe20000011419 */
[----:B------:R-:W3:Y:S01]  /*08f0*/  S2R R15, SR_CTAID.X ;  /* 0x00000000000f7919 */ /* 0x000ee20000002500 */
[CC--:B------:R-:W-:Y:S01]  /*0900*/  LEA.HI R24, R9.reuse, R176.reuse, RZ, 0x3 ;  /* 0x000000b009187211 */ /* 0x0c0fe200078f18ff */
[----:B------:R-:W-:Y:S01]  /*0910*/  ULDC UR5, c[0x0][0x2c4] ;  /* 0x0000b10000057ab9 */ /* 0x000fe20000000800 */
[----:B------:R-:W-:Y:S01]  /*0920*/  ISETP.NE.AND P0, PT, R0, 0x1, PT ;  /* 0x000000010000780c */ /* 0x000fe20003f05270 */
[----:B------:R-:W-:Y:S01]  /*0930*/  IMAD R6, R6, c[0x0][0x1c0], RZ ;  /* 0x0000700006067a24 */ /* 0x000fe200078e02ff */
[----:B------:R-:W-:Y:S01]  /*0940*/  SHF.R.S32.HI R0, RZ, 0x1f, R27 ;  /* 0x0000001fff007819 */ /* 0x000fe2000001141b */
[----:B------:R-:W-:Y:S01]  /*0950*/  ULDC UR4, c[0x0][0x168] ;  /* 0x00005a0000047ab9 */ /* 0x000fe20000000800 */
[-C--:B------:R-:W-:Y:S01]  /*0960*/  LEA.HI R19, R9, R176.reuse, RZ, 0x4 ;  /* 0x000000b009137211 */ /* 0x080fe200078f20ff */
[----:B------:R-:W-:Y:S01]  /*0970*/  IMAD R6, R25, c[0x0][0x1c4], R6 ;  /* 0x0000710019067a24 */ /* 0x000fe200078e0206 */
[----:B------:R-:W-:Y:S01]  /*0980*/  SHF.R.S32.HI R22, RZ, 0x3, R24 ;  /* 0x00000003ff167819 */ /* 0x000fe20000011418 */
[----:B------:R-:W-:Y:S01]  /*0990*/  IMAD R0, R0, c[0x0][0x1b8], RZ ;  /* 0x00006e0000007a24 */ /* 0x000fe200078e02ff */
[----:B------:R-:W-:Y:S01]  /*09a0*/  UIMAD UR4, UR5, UR4, URZ ;  /* 0x00000004050472a4 */ /* 0x000fe2000f8e023f */
[----:B------:R-:W-:Y:S01]  /*09b0*/  LEA.HI R166, R9, R176, RZ, 0x5 ;  /* 0x000000b009a67211 */ /* 0x000fe200078f28ff */
[----:B------:R-:W-:Y:S01]  /*09c0*/  BSSY B0, `(.L_x_4) ;  /* 0x000004e000007945 */ /* 0x000fe20003800000 */
[----:B------:R-:W-:-:S02]  /*09d0*/  IMAD R0, R27, c[0x0][0x1bc], R0 ;  /* 0x00006f001b007a24 */ /* 0x000fc400078e0200 */
[----:B------:R-:W-:Y:S02]  /*09e0*/  SHF.R.S32.HI R23, RZ, 0x5, R166 ;  /* 0x00000005ff177819 */ /* 0x000fe400000114a6 */
[----:B--2---:R-:W-:-:S04]  /*09f0*/  LEA.HI R3, R9, R176, RZ, 0x2 ;  /* 0x000000b009037211 */ /* 0x004fc800078f10ff */
[----:B------:R-:W-:Y:S02]  /*0a00*/  LOP3.LUT R2, R3, 0xfffffffc, RZ, 0xc0, !PT ;  /* 0xfffffffc03027812 */ /* 0x000fe400078ec0ff */
[----:B------:R-:W-:-:S03]  /*0a10*/  SHF.R.S32.HI R13, RZ, 0x2, R3 ;  /* 0x00000002ff0d7819 */ /* 0x000fc60000011403 */
[----:B------:R-:W-:Y:S02]  /*0a20*/  IMAD.IADD R8, R176, 0x1, -R2 ;  /* 0x00000001b0087824 */ /* 0x000fe400078e0a02 */
[----:B------:R-:W-:-:S04]  /*0a30*/  IMAD.WIDE.U32 R2, R27, c[0x0][0x1b8], RZ ;  /* 0x00006e001b027a25 */ /* 0x000fc800078e00ff */
[----:B------:R-:W-:Y:S02]  /*0a40*/  IMAD R177, R8, 0x20, R13 ;  /* 0x0000002008b17824 */ /* 0x000fe400078e020d */
[----:B------:R-:W-:Y:S02]  /*0a50*/  IMAD.IADD R3, R3, 0x1, R0 ;  /* 0x0000000103037824 */ /* 0x000fe400078e0200 */
[----:B---3--:R-:W-:Y:S01]  /*0a60*/  IMAD R4, R15, 0x80, R177 ;  /* 0x000000800f047824 */ /* 0x008fe200078e02b1 */
[----:B------:R2:W-:Y:S01]  /*0a70*/  STL [R1+0x18], R177 ;  /* 0x000018b101007387 */ /* 0x0005e20000100800 */
[----:B------:R-:W-:-:S04]  /*0a80*/  IMAD.WIDE.U32 R2, R25, c[0x0][0x1c0], R2 ;  /* 0x0000700019027a25 */ /* 0x000fc800078e0002 */
[----:B------:R-:W-:-:S04]  /*0a90*/  @P0 IMAD.HI.U32 R5, R4, c[0x0][0x2c8], RZ ;  /* 0x0000b20004050a27 */ /* 0x000fc800078e00ff */
[----:B------:R-:W-:Y:S01]  /*0aa0*/  IMAD.MOV.U32 R0, RZ, RZ, R4 ;  /* 0x000000ffff007224 */ /* 0x000fe200078e0004 */
[----:B------:R-:W-:Y:S01]  /*0ab0*/  @P0 SHF.R.U32.HI R0, RZ, c[0x0][0x2cc], R5 ;  /* 0x0000b300ff000a19 */ /* 0x000fe20000011605 */
[----:B------:R-:W-:Y:S02]  /*0ac0*/  IMAD.IADD R3, R3, 0x1, R6 ;  /* 0x0000000103037824 */ /* 0x000fe400078e0206 */
[----:B------:R-:W-:Y:S01]  /*0ad0*/  IMAD.SHL.U32 R64, R8, 0x8, RZ ;  /* 0x0000000808407824 */ /* 0x000fe200078e00ff */
[--C-:B------:R-:W-:Y:S01]  /*0ae0*/  SHF.R.S32.HI R7, RZ, 0x1f, R0.reuse ;  /* 0x0000001fff077819 */ /* 0x100fe20000011400 */
[----:B------:R-:W-:Y:S02]  /*0af0*/  IMAD.MOV R5, RZ, RZ, -R0 ;  /* 0x000000ffff057224 */ /* 0x000fe400078e0a00 */
[----:B------:R-:W-:Y:S01]  /*0b00*/  IMAD.WIDE.U32 R2, R0, c[0x0][0x1b0], R2 ;  /* 0x00006c0000027a25 */ /* 0x000fe200078e0002 */
[C---:B------:R-:W-:Y:S02]  /*0b10*/  IADD3 R18, R64.reuse, 0x20, RZ ;  /* 0x0000002040127810 */ /* 0x040fe40007ffe0ff */
[C---:B------:R-:W-:Y:S01]  /*0b20*/  IADD3 R49, R64.reuse, 0x40, RZ ;  /* 0x0000004040317810 */ /* 0x040fe20007ffe0ff */
[----:B------:R-:W-:Y:S01]  /*0b30*/  IMAD R5, R5, c[0x0][0x2c4], R4 ;  /* 0x0000b10005057a24 */ /* 0x000fe200078e0204 */
[----:B------:R-:W-:Y:S01]  /*0b40*/  ISETP.GE.AND P5, PT, R64, c[0x0][0x198], PT ;  /* 0x0000660040007a0c */ /* 0x000fe20003fa6270 */
[----:B------:R-:W-:Y:S01]  /*0b50*/  IMAD R7, R7, c[0x0][0x1b0], RZ ;  /* 0x00006c0007077a24 */ /* 0x000fe200078e02ff */
[----:B------:R-:W-:Y:S01]  /*0b60*/  ISETP.GE.AND P4, PT, R18, c[0x0][0x198], PT ;  /* 0x0000660012007a0c */ /* 0x000fe20003f86270 */
[----:B------:R-:W-:Y:S01]  /*0b70*/  IMAD R15, R15, 0x80, R13 ;  /* 0x000000800f0f7824 */ /* 0x000fe200078e020d */
[----:B------:R-:W-:Y:S01]  /*0b80*/  SHF.R.S32.HI R4, RZ, 0x1f, R5 ;  /* 0x0000001fff047819 */ /* 0x000fe20000011405 */
[----:B------:R-:W-:Y:S01]  /*0b90*/  IMAD R0, R0, c[0x0][0x1b4], R7 ;  /* 0x00006d0000007a24 */ /* 0x000fe200078e0207 */
[----:B------:R-:W-:-:S02]  /*0ba0*/  LEA.HI R7, R13, R13, RZ, 0x1 ;  /* 0x0000000d0d077211 */ /* 0x000fc400078f08ff */
[----:B------:R-:W-:Y:S01]  /*0bb0*/  ISETP.GE.AND P3, PT, R49, c[0x0][0x198], PT ;  /* 0x0000660031007a0c */ /* 0x000fe20003f66270 */
[----:B------:R-:W-:Y:S02]  /*0bc0*/  IMAD.IADD R3, R3, 0x1, R0 ;  /* 0x0000000103037824 */ /* 0x000fe400078e0200 */
[----:B------:R-:W-:Y:S01]  /*0bd0*/  IMAD R0, R4, c[0x0][0x1a8], RZ ;  /* 0x00006a0004007a24 */ /* 0x000fe200078e02ff */
[----:B------:R-:W-:Y:S01]  /*0be0*/  LOP3.LUT R4, R19, 0xfffffff0, RZ, 0xc0, !PT ;  /* 0xfffffff013047812 */ /* 0x000fe200078ec0ff */
[----:B------:R-:W-:-:S04]  /*0bf0*/  IMAD.WIDE.U32 R2, R5, c[0x0][0x1a8], R2 ;  /* 0x00006a0005027a25 */ /* 0x000fc800078e0002 */
[----:B------:R-:W-:Y:S01]  /*0c00*/  IMAD R0, R5, c[0x0][0x1ac], R0 ;  /* 0x00006b0005007a24 */ /* 0x000fe200078e0200 */
[----:B------:R-:W-:Y:S01]  /*0c10*/  LEA R12, P0, R2, c[0x0][0x160], 0x1 ;  /* 0x00005800020c7a11 */ /* 0x000fe200078008ff */
[----:B------:R-:W-:Y:S02]  /*0c20*/  IMAD.IADD R16, R176, 0x1, -R4 ;  /* 0x00000001b0107824 */ /* 0x000fe400078e0a04 */
[----:B------:R-:W-:Y:S02]  /*0c30*/  IMAD.IADD R0, R3, 0x1, R0 ;  /* 0x0000000103007824 */ /* 0x000fe400078e0200 */
[----:B------:R-:W-:Y:S01]  /*0c40*/  IMAD.SHL.U32 R3, R22, 0x40, RZ ;  /* 0x0000004016037824 */ /* 0x000fe200078e00ff */
[----:B------:R-:W-:Y:S02]  /*0c50*/  LEA.HI R17, R16, R16, RZ, 0x1 ;  /* 0x0000001010117211 */ /* 0x000fe400078f08ff */
[----:B------:R-:W-:Y:S02]  /*0c60*/  LEA.HI.X R11, R2, c[0x0][0x164], R0, 0x1, P0 ;  /* 0x00005900020b7a11 */ /* 0x000fe400000f0c00 */
[----:B------:R-:W-:-:S02]  /*0c70*/  LOP3.LUT R0, R3, 0xc0, RZ, 0xc0, !PT ;  /* 0x000000c003007812 */ /* 0x000fc400078ec0ff */
[--C-:B------:R-:W-:Y:S02]  /*0c80*/  SHF.R.S32.HI R5, RZ, 0x1, R17.reuse ;  /* 0x00000001ff057819 */ /* 0x100fe40000011411 */
[----:B------:R-:W-:Y:S02]  /*0c90*/  SHF.R.U32.HI R3, RZ, 0x3, R0 ;  /* 0x00000003ff037819 */ /* 0x000fe40000011600 */
[----:B------:R-:W-:Y:S02]  /*0ca0*/  LOP3.LUT R0, R0, 0x18, R64, 0xf8, !PT ;  /* 0x0000001800007812 */ /* 0x000fe400078ef840 */
[----:B------:R-:W-:Y:S02]  /*0cb0*/  SHF.R.S32.HI R2, RZ, 0x1f, R17 ;  /* 0x0000001fff027819 */ /* 0x000fe40000011411 */
[----:B------:R-:W-:Y:S02]  /*0cc0*/  LOP3.LUT R6, R0, R3, RZ, 0x3c, !PT ;  /* 0x0000000300067212 */ /* 0x000fe400078e3cff */
[----:B------:R-:W-:Y:S01]  /*0cd0*/  LEA.HI R0, R2, R5, RZ, 0x2 ;  /* 0x0000000502007211 */ /* 0x000fe200078f10ff */
[----:B------:R2:W3:Y:S01]  /*0ce0*/  SHFL.IDX PT, R3, R11, RZ, 0x1c1f ;  /* 0x001c1fff0b037589 */ /* 0x0004e200000e0000 */
[----:B------:R-:W-:-:S02]  /*0cf0*/  ISETP.GE.AND P0, PT, R15, UR4, PT ;  /* 0x000000040f007c0c */ /* 0x000fc4000bf06270 */
[----:B------:R-:W-:Y:S01]  /*0d00*/  LOP3.LUT R4, R0, 0xfffffffc, RZ, 0xc0, !PT ;  /* 0xfffffffc00047812 */ /* 0x000fe200078ec0ff */
[----:B------:R2:W4:Y:S01]  /*0d10*/  SHFL.IDX PT, R2, R12, RZ, 0x1c1f ;  /* 0x001c1fff0c027589 */ /* 0x00052200000e0000 */
[----:B------:R-:W-:-:S03]  /*0d20*/  LOP3.LUT R0, R7, 0x7fffffe, RZ, 0xc0, !PT ;  /* 0x07fffffe07007812 */ /* 0x000fc600078ec0ff */
[----:B------:R-:W-:Y:S02]  /*0d30*/  IMAD.IADD R21, R5, 0x1, -R4 ;  /* 0x0000000105157824 */ /* 0x000fe400078e0a04 */
[----:B------:R-:W-:Y:S02]  /*0d40*/  IMAD.IADD R0, R13, 0x1, -R0 ;  /* 0x000000010d007824 */ /* 0x000fe400078e0a00 */
[----:B------:R-:W-:Y:S01]  /*0d50*/  IMAD.MOV.U32 R4, RZ, RZ, 0x10 ;  /* 0x00000010ff047424 */ /* 0x000fe200078e00ff */
[----:B------:R-:W-:Y:S01]  /*0d60*/  LOP3.LUT P1, RZ, R21, 0x2, RZ, 0xc0, !PT ;  /* 0x0000000215ff7812 */ /* 0x000fe2000782c0ff */
[----:B------:R-:W-:-:S03]  /*0d70*/  IMAD R0, R23, 0x8, R0 ;  /* 0x0000000817007824 */ /* 0x000fc600078e0200 */
[----:B------:R-:W-:Y:S01]  /*0d80*/  SEL R4, R4, 0xfffffff0, !P1 ;  /* 0xfffffff004047807 */ /* 0x000fe20004800000 */
[----:B------:R-:W-:Y:S02]  /*0d90*/  IMAD.U32 R226, R0, 0x20, R6 ;  /* 0x0000002000e27824 */ /* 0x000fe400078e0006 */
[----:B------:R-:W-:Y:S01]  /*0da0*/  @!P2 IMAD.MOV.U32 R14, RZ, RZ, R25 ;  /* 0x000000ffff0ea224 */ /* 0x000fe200078e0019 */
[----:B------:R-:W-:Y:S05]  /*0db0*/  @P0 BRA `(.L_x_5) ;  /* 0x000000e000000947 */ /* 0x000fea0003800000 */
[----:B--234-:R-:W-:Y:S01]  /*0dc0*/  SHF.R.S32.HI R5, RZ, 0x1f, R18 ;  /* 0x0000001fff057819 */ /* 0x01cfe20000011412 */
[----:B------:R-:W-:Y:S01]  /*0dd0*/  IMAD.WIDE R8, R64, 0x2, R2 ;  /* 0x0000000240087825 */ /* 0x000fe200078e0202 */
[----:B------:R-:W-:Y:S02]  /*0de0*/  SHF.R.S32.HI R0, RZ, 0x1f, R49 ;  /* 0x0000001fff007819 */ /* 0x000fe40000011431 */
[----:B------:R-:W-:Y:S02]  /*0df0*/  LEA.HI R5, R5, R18, RZ, 0x3 ;  /* 0x0000001205057211 */ /* 0x000fe400078f18ff */
[----:B------:R-:W-:-:S02]  /*0e00*/  LEA.HI R0, R0, R49, RZ, 0x3 ;  /* 0x0000003100007211 */ /* 0x000fc400078f18ff */
[----:B------:R-:W-:Y:S02]  /*0e10*/  LOP3.LUT R5, R5, 0xfffffff8, RZ, 0xc0, !PT ;  /* 0xfffffff805057812 */ /* 0x000fe400078ec0ff */
[----:B------:R-:W-:Y:S01]  /*0e20*/  LOP3.LUT R10, R0, 0xfffffff8, RZ, 0xc0, !PT ;  /* 0xfffffff8000a7812 */ /* 0x000fe200078ec0ff */
[----:B------:R-:W-:Y:S02]  /*0e30*/  IMAD.SHL.U32 R0, R226, 0x2, RZ ;  /* 0x00000002e2007824 */ /* 0x000fe400078e00ff */
[----:B------:R-:W-:-:S03]  /*0e40*/  IMAD.WIDE R6, R5, 0x2, R2 ;  /* 0x0000000205067825 */ /* 0x000fc600078e0202 */
[----:B------:R-:W-:Y:S01]  /*0e50*/  @!PT LDS RZ, [RZ] ;  /* 0x00000000fffff984 */ /* 0x000fe20000000800 */
[----:B------:R2:W-:Y:S01]  /*0e60*/  LDGSTS.E.BYPASS.LTC128B.128 [R0+0x6100], [R8.64], !P5 ;  /* 0x0610000008007fae */ /* 0x0005e2000e901d46 */
[----:B------:R-:W-:-:S03]  /*0e70*/  IMAD.WIDE R2, R10, 0x2, R2 ;  /* 0x000000020a027825 */ /* 0x000fc600078e0202 */
[----:B------:R2:W-:Y:S04]  /*0e80*/  LDGSTS.E.BYPASS.LTC128B.128 [R0+0x8100], [R6.64], !P4 ;  /* 0x0810000006007fae */ /* 0x0005e8000e101d46 */
[----:B------:R2:W-:Y:S02]  /*0e90*/  LDGSTS.E.BYPASS.LTC128B.128 [R0+0xa100], [R2.64], !P3 ;  /* 0x0a10000002007fae */ /* 0x0005e4000d901d46 */
.L_x_5:
[----:B--234-:R-:W-:Y:S05]  /*0ea0*/  BSYNC B0 ;  /* 0x0000000000007941 */ /* 0x01cfea0003800000 */
.L_x_4:
[----:B------:R-:W-:Y:S01]  /*0eb0*/  IADD3 R0, R15, 0x20, RZ ;  /* 0x000000200f007810 */ /* 0x000fe20007ffe0ff */
[----:B------:R2:W3:Y:S01]  /*0ec0*/  SHFL.IDX PT, R3, R11, 0x1, 0x1c1f ;  /* 0x003c1f000b037f89 */ /* 0x0004e200000e0000 */
[----:B------:R-:W-:Y:S02]  /*0ed0*/  BSSY B0, `(.L_x_6) ;  /* 0x0000012000007945 */ /* 0x000fe40003800000 */
[----:B------:R-:W-:Y:S01]  /*0ee0*/  ISETP.GE.AND P0, PT, R0, UR4, PT ;  /* 0x0000000400007c0c */ /* 0x000fe2000bf06270 */
[----:B------:R2:W4:-:S12]  /*0ef0*/  SHFL.IDX PT, R2, R12, 0x1, 0x1c1f ;  /* 0x003c1f000c027f89 */ /* 0x00051800000e0000 */
[----:B------:R-:W-:Y:S05]  /*0f00*/  @P0 BRA `(.L_x_7) ;  /* 0x000000e000000947 */ /* 0x000fea0003800000 */
[----:B------:R-:W-:Y:S01]  /*0f10*/  SHF.R.S32.HI R5, RZ, 0x1f, R18 ;  /* 0x0000001fff057819 */ /* 0x000fe20000011412 */
[----:B---34-:R-:W-:Y:S01]  /*0f20*/  IMAD.WIDE R8, R64, 0x2, R2 ;  /* 0x0000000240087825 */ /* 0x018fe200078e0202 */
[----:B------:R-:W-:Y:S02]  /*0f30*/  SHF.R.S32.HI R0, RZ, 0x1f, R49 ;  /* 0x0000001fff007819 */ /* 0x000fe40000011431 */
[----:B------:R-:W-:Y:S02]  /*0f40*/  LEA.HI R5, R5, R18, RZ, 0x3 ;  /* 0x0000001205057211 */ /* 0x000fe400078f18ff */
[----:B------:R-:W-:Y:S02]  /*0f50*/  LEA.HI R0, R0, R49, RZ, 0x3 ;  /* 0x0000003100007211 */ /* 0x000fe400078f18ff */
[----:B------:R-:W-:Y:S02]  /*0f60*/  LOP3.LUT R5, R5, 0xfffffff8, RZ, 0xc0, !PT ;  /* 0xfffffff805057812 */ /* 0x000fe400078ec0ff */
[----:B------:R-:W-:Y:S01]  /*0f70*/  LOP3.LUT R10, R0, 0xfffffff8, RZ, 0xc0, !PT ;  /* 0xfffffff8000a7812 */ /* 0x000fe200078ec0ff */
[----:B------:R-:W-:-:S02]  /*0f80*/  IMAD.SHL.U32 R0, R226, 0x2, RZ ;  /* 0x00000002e2007824 */ /* 0x000fc400078e00ff */
[----:B------:R-:W-:-:S03]  /*0f90*/  IMAD.WIDE R6, R5, 0x2, R2 ;  /* 0x0000000205067825 */ /* 0x000fc600078e0202 */
[----:B------:R-:W-:Y:S01]  /*0fa0*/  @!PT LDS RZ, [RZ] ;  /* 0x00000000fffff984 */ /* 0x000fe20000000800 */
[----:B------:R3:W-:Y:S01]  /*0fb0*/  LDGSTS.E.BYPASS.LTC128B.128 [R0+0x6900], [R8.64], !P5 ;  /* 0x0690000008007fae */ /* 0x0007e2000e901d46 */
[----:B------:R-:W-:-:S03]  /*0fc0*/  IMAD.WIDE R2, R10, 0x2, R2 ;  /* 0x000000020a027825 */ /* 0x000fc600078e0202 */
[----:B------:R3:W-:Y:S04]  /*0fd0*/  LDGSTS.E.BYPASS.LTC128B.128 [R0+0x8900], [R6.64], !P4 ;  /* 0x0890000006007fae */ /* 0x0007e8000e101d46 */
[----:B------:R3:W-:Y:S02]  /*0fe0*/  LDGSTS.E.BYPASS.LTC128B.128 [R0+0xa900], [R2.64], !P3 ;  /* 0x0a90000002007fae */ /* 0x0007e4000d901d46 */
.L_x_7:
[----:B------:R-:W-:Y:S05]  /*0ff0*/  BSYNC B0 ;  /* 0x0000000000007941 */ /* 0x000fea0003800000 */
.L_x_6:
[----:B---3--:R-:W-:Y:S01]  /*1000*/  IADD3 R0, R15, 0x40, RZ ;  /* 0x000000400f007810 */ /* 0x008fe20007ffe0ff */
[----:B------:R3:W1:Y:S01]  /*1010*/  SHFL.IDX PT, R3, R11, 0x2, 0x1c1f ;  /* 0x005c1f000b037f89 */ /* 0x00066200000e0000 */
[----:B------:R-:W-:Y:S02]  /*1020*/  BSSY B0, `(.L_x_8) ;  /* 0x0000012000007945 */ /* 0x000fe40003800000 */
[----:B------:R-:W-:Y:S01]  /*1030*/  ISETP.GE.AND P0, PT, R0, UR4, PT ;  /* 0x0000000400007c0c */ /* 0x000fe2000bf06270 */
[----:B----4-:R3:W4:-:S12]  /*1040*/  SHFL.IDX PT, R2, R12, 0x2, 0x1c1f ;  /* 0x005c1f000c027f89 */ /* 0x01071800000e0000 */
[----:B------:R-:W-:Y:S05]  /*1050*/  @P0 BRA `(.L_x_9) ;  /* 0x000000e000000947 */ /* 0x000fea0003800000 */
[----:B------:R-:W-:Y:S01]  /*1060*/  SHF.R.S32.HI R5, RZ, 0x1f, R18 ;  /* 0x0000001fff057819 */ /* 0x000fe20000011412 */
[----:B-1--4-:R-:W-:Y:S01]  /*1070*/  IMAD.WIDE R8, R64, 0x2, R2 ;  /* 0x0000000240087825 */ /* 0x012fe200078e0202 */
        /* <DEDUP_REMOVED lines=12> */
.L_x_9:
[----:B------:R-:W-:Y:S05]  /*1140*/  BSYNC B0 ;  /* 0x0000000000007941 */ /* 0x000fea0003800000 */
.L_x_8:
[----:B-1----:R-:W-:Y:S01]  /*1150*/  MOV R0, c[0x0][0x2b8] ;  /* 0x0000ae0000007a02 */ /* 0x002fe20000000f00 */
[----:B----4-:R-:W-:Y:S01]  /*1160*/  SHFL.IDX PT, R2, R12, 0x3, 0x1c1f ;  /* 0x007c1f000c027f89 */ /* 0x010fe200000e0000 */
[----:B------:R-:W-:Y:S01]  /*1170*/  IADD3 R165, R180, -0x1, RZ ;  /* 0xffffffffb4a57810 */ /* 0x000fe20007ffe0ff */
[----:B-----5:R-:W-:Y:S01]  /*1180*/  IMAD.WIDE.U32 R174, R14, c[0x0][0x2b0], RZ ;  /* 0x0000ac000eae7a25 */ /* 0x020fe200078e00ff */
[----:B------:R-:W-:Y:S01]  /*1190*/  ISETP.NE.AND P0, PT, R0, 0x1, PT ;  /* 0x000000010000780c */ /* 0x000fe20003f05270 */
[----:B------:R-:W1:Y:S01]  /*11a0*/  SHFL.IDX PT, R3, R11, 0x3, 0x1c1f ;  /* 0x007c1f000b037f89 */ /* 0x000e6200000e0000 */
[----:B------:R-:W-:-:S02]  /*11b0*/  LEA R0, R165, R177, 0x6 ;  /* 0x000000b1a5007211 */ /* 0x000fc400078e30ff */
[----:B------:R-:W-:Y:S02]  /*11c0*/  SHF.R.S32.HI R5, RZ, 0x1f, R14 ;  /* 0x0000001fff057819 */ /* 0x000fe4000001140e */
[----:B------:R-:W-:Y:S02]  /*11d0*/  IADD3 R7, R15, 0x60, RZ ;  /* 0x000000600f077810 */ /* 0x000fe40007ffe0ff */
[----:B------:R-:W-:Y:S01]  /*11e0*/  SHF.R.S32.HI R9, RZ, 0x1f, R49 ;  /* 0x0000001fff097819 */ /* 0x000fe20000011431 */
[----:B------:R-:W-:Y:S01]  /*11f0*/  IMAD R5, R5, c[0x0][0x2b0], RZ ;  /* 0x0000ac0005057a24 */ /* 0x000fe200078e02ff */
[----:B------:R-:W-:Y:S02]  /*1200*/  IADD3 R10, R0, R178, RZ ;  /* 0x000000b2000a7210 */ /* 0x000fe40007ffe0ff */
[----:B------:R-:W-:Y:S01]  /*1210*/  SHF.L.U32 R226, R226, 0x1, RZ ;  /* 0x00000001e2e27819 */ /* 0x000fe200000006ff */
[----:B------:R-:W-:Y:S01]  /*1220*/  IMAD R8, R14, c[0x0][0x2b4], R5 ;  /* 0x0000ad000e087a24 */ /* 0x000fe200078e0205 */
[----:B------:R-:W-:Y:S01]  /*1230*/  ISETP.GE.AND P6, PT, R0, R26, PT ;  /* 0x0000001a0000720c */ /* 0x000fe20003fc6270 */
[----:B------:R-:W-:Y:S01]  /*1240*/  @P0 IMAD.HI.U32 R6, R10, c[0x0][0x2bc], RZ ;  /* 0x0000af000a060a27 */ /* 0x000fe200078e00ff */
[----:B------:R-:W-:Y:S01]  /*1250*/  ISETP.GE.AND P2, PT, R7, UR4, PT ;  /* 0x0000000407007c0c */ /* 0x000fe2000bf46270 */
[----:B------:R-:W-:Y:S01]  /*1260*/  STL.64 [R1+0x40], R174 ;  /* 0x000040ae01007387 */ /* 0x000fe20000100a00 */
[----:B------:R-:W-:Y:S01]  /*1270*/  LEA.HI R9, R9, R49, RZ, 0x3 ;  /* 0x0000003109097211 */ /* 0x000fe200078f18ff */
[----:B------:R-:W-:Y:S01]  /*1280*/  IMAD.MOV.U32 R0, RZ, RZ, R10 ;  /* 0x000000ffff007224 */ /* 0x000fe200078e000a */
[----:B------:R-:W-:-:S02]  /*1290*/  @P0 SHF.R.U32.HI R0, RZ, c[0x0][0x2c0], R6 ;  /* 0x0000b000ff000a19 */ /* 0x000fc40000011606 */
[----:B------:R-:W-:Y:S02]  /*12a0*/  SHF.R.S32.HI R6, RZ, 0x1f, R18 ;  /* 0x0000001fff067819 */ /* 0x000fe40000011412 */
[----:B------:R-:W-:Y:S02]  /*12b0*/  LOP3.LUT R184, R9, 0xfffffff8, RZ, 0xc0, !PT ;  /* 0xfffffff809b87812 */ /* 0x000fe400078ec0ff */
[----:B------:R-:W-:Y:S02]  /*12c0*/  LEA.HI R5, R6, R18, RZ, 0x3 ;  /* 0x0000001206057211 */ /* 0x000fe400078f18ff */
[----:B------:R-:W-:Y:S01]  /*12d0*/  IADD3 R171, R175, R8, RZ ;  /* 0x00000008afab7210 */ /* 0x000fe20007ffe0ff */
[----:B-1----:R-:W-:Y:S01]  /*12e0*/  @!P2 IMAD.WIDE R6, R64, 0x2, R2 ;  /* 0x000000024006a825 */ /* 0x002fe200078e0202 */
[----:B------:R-:W-:Y:S02]  /*12f0*/  LOP3.LUT R183, R5, 0xfffffff8, RZ, 0xc0, !PT ;  /* 0xfffffff805b77812 */ /* 0x000fe400078ec0ff */
[----:B------:R-:W-:-:S02]  /*1300*/  ISETP.GT.OR P6, PT, R177, 0x3f, P6 ;  /* 0x0000003fb100780c */ /* 0x000fc400037c4670 */
[----:B------:R-:W-:Y:S01]  /*1310*/  MOV R227, RZ ;  /* 0x000000ff00e37202 */ /* 0x000fe20000000f00 */
[--C-:B------:R-:W-:Y:S01]  /*1320*/  @!P2 IMAD.WIDE R8, R183, 0x2, R2.reuse ;  /* 0x00000002b708a825 */ /* 0x100fe200078e0202 */
[----:B------:R-:W-:Y:S01]  /*1330*/  @!PT LDS RZ, [RZ] ;  /* 0x00000000fffff984 */ /* 0x000fe20000000800 */
[----:B------:R1:W-:Y:S03]  /*1340*/  @!P2 LDGSTS.E.BYPASS.LTC128B.128 [R226+0x7900], [R6.64], !P5 ;  /* 0x0790000006e2afae */ /* 0x0003e6000e901d46 */
[----:B------:R-:W-:Y:S01]  /*1350*/  @!P2 IMAD.WIDE R2, R184, 0x2, R2 ;  /* 0x00000002b802a825 */ /* 0x000fe200078e0202 */
[----:B------:R4:W-:Y:S04]  /*1360*/  @!P2 LDGSTS.E.BYPASS.LTC128B.128 [R226+0x9900], [R8.64], !P4 ;  /* 0x0990000008e2afae */ /* 0x0009e8000e101d46 */
[----:B------:R2:W-:Y:S01]  /*1370*/  @!P2 LDGSTS.E.BYPASS.LTC128B.128 [R226+0xb900], [R2.64], !P3 ;  /* 0x0b90000002e2afae */ /* 0x0005e2000d901d46 */
[----:B------:R-:W-:-:S03]  /*1380*/  @!P6 IADD3 R5, P1, R0, R174, RZ ;  /* 0x000000ae0005e210 */ /* 0x000fc60007f3e0ff */
[----:B------:R-:W0:Y:S01]  /*1390*/  LDGDEPBAR ;  /* 0x00000000000079af */ /* 0x000e220000000000 */
[----:B------:R-:W-:-:S04]  /*13a0*/  IMAD.WIDE.U32 R172, R27, c[0x0][0x1e8], RZ ;  /* 0x00007a001bac7a25 */ /* 0x000fc800078e00ff */
[----:B------:R-:W-:Y:S01]  /*13b0*/  IMAD R162, R165, -0x40, R26 ;  /* 0xffffffc0a5a27824 */ /* 0x000fe200078e021a */
[----:B------:R-:W-:Y:S01]  /*13c0*/  SHF.R.S32.HI R14, RZ, 0x4, R19 ;  /* 0x00000004ff0e7819 */ /* 0x000fe20000011413 */
[----:B------:R-:W-:Y:S01]  /*13d0*/  IMAD.WIDE.U32 R28, R27, c[0x0][0x210], RZ ;  /* 0x000084001b1c7a25 */ /* 0x000fe200078e00ff */
[----:B------:R-:W-:Y:S01]  /*13e0*/  STL [R1+0x54], R171 ;  /* 0x000054ab01007387 */ /* 0x000fe20000100800 */
[----:B-1----:R-:W-:Y:S02]  /*13f0*/  @!P6 LEA.HI.X.SX32 R7, R0, R171, 0x1, P1 ;  /* 0x000000ab0007e211 */ /* 0x002fe400008f0eff */
[----:B------:R-:W-:-:S04]  /*1400*/  @!P6 LEA R6, P1, R5, c[0x0][0x2a0], 0x2 ;  /* 0x0000a8000506ea11 */ /* 0x000fc800078210ff */
[----:B------:R-:W-:Y:S01]  /*1410*/  @!P6 LEA.HI.X R7, R5, c[0x0][0x2a4], R7, 0x2, P1 ;  /* 0x0000a9000507ea11 */ /* 0x000fe200008f1407 */
[----:B------:R-:W-:Y:S06]  /*1420*/  BAR.SYNC.DEFER_BLOCKING 0x0 ;  /* 0x0000000000007b1d */ /* 0x000fec0000010000 */
[----:B---3--:R-:W3:Y:S01]  /*1430*/  @!P6 LDG.E R227, [R6.64] ;  /* 0x0000000606e3e981 */ /* 0x008ee2000c1e1900 */
[----:B------:R-:W-:Y:S01]  /*1440*/  IMAD.MOV R0, RZ, RZ, -R0 ;  /* 0x000000ffff007224 */ /* 0x000fe200078e0a00 */
[----:B----4-:R-:W-:Y:S01]  /*1450*/  SHF.R.S32.HI R9, RZ, 0x1f, R27 ;  /* 0x0000001fff097819 */ /* 0x010fe2000001141b */
[----:B------:R-:W-:Y:S01]  /*1460*/  IMAD.IADD R48, R162, 0x1, -R13 ;  /* 0x00000001a2307824 */ /* 0x000fe200078e0a0d */
[----:B------:R-:W-:Y:S01]  /*1470*/  ISETP.GE.AND P3, PT, R64, c[0x0][0x1d4], PT ;  /* 0x0000750040007a0c */ /* 0x000fe20003f66270 */
[----:B------:R-:W-:Y:S01]  /*1480*/  IMAD R230, R0, c[0x0][0x2b8], R10 ;  /* 0x0000ae0000e67a24 */ /* 0x000fe200078e020a */
[----:B------:R-:W-:Y:S01]  /*1490*/  ISETP.GE.AND P2, PT, R18, c[0x0][0x1d4], PT ;  /* 0x0000750012007a0c */ /* 0x000fe20003f46270 */
[----:B------:R-:W-:Y:S01]  /*14a0*/  STL.64 [R1+0x38], R172 ;  /* 0x000038ac01007387 */ /* 0x000fe20000100a00 */
[----:B------:R-:W-:Y:S01]  /*14b0*/  ISETP.GE.AND P5, PT, R48, 0x1, PT ;  /* 0x000000013000780c */ /* 0x000fe20003fa6270 */
[----:B--2---:R-:W-:Y:S01]  /*14c0*/  IMAD.WIDE.U32 R2, R230, c[0x0][0x1e0], RZ ;  /* 0x00007800e6027a25 */ /* 0x004fe200078e00ff */
[----:B------:R-:W-:-:S02]  /*14d0*/  SHF.R.S32.HI R5, RZ, 0x1f, R230 ;  /* 0x0000001fff057819 */ /* 0x000fc400000114e6 */
[----:B------:R-:W-:Y:S02]  /*14e0*/  LOP3.LUT R12, R24, 0xfffffff8, RZ, 0xc0, !PT ;  /* 0xfffffff8180c7812 */ /* 0x000fe400078ec0ff */
[----:B------:R-:W-:Y:S01]  /*14f0*/  SHF.R.S32.HI R11, RZ, 0x1f, R16 ;  /* 0x0000001fff0b7819 */ /* 0x000fe20000011410 */
[C---:B------:R-:W-:Y:S01]  /*1500*/  IMAD R0, R5.reuse, c[0x0][0x1e0], RZ ;  /* 0x0000780005007a24 */ /* 0x040fe200078e02ff */
[----:B------:R-:W-:Y:S01]  /*1510*/  IADD3 R12, -R12, R176, RZ ;  /* 0x000000b00c0c7210 */ /* 0x000fe20007ffe1ff */
[----:B------:R-:W-:Y:S01]  /*1520*/  IMAD R5, R5, c[0x0][0x208], RZ ;  /* 0x0000820005057a24 */ /* 0x000fe200078e02ff */
[----:B------:R-:W-:Y:S01]  /*1530*/  ISETP.GT.AND P6, PT, R48, 0x20, PT ;  /* 0x000000203000780c */ /* 0x000fe20003fc4270 */
[----:B------:R-:W-:Y:S01]  /*1540*/  IMAD R0, R230, c[0x0][0x1e4], R0 ;  /* 0x00007900e6007a24 */ /* 0x000fe200078e0200 */
[----:B------:R-:W-:Y:S01]  /*1550*/  LEA.HI R13, R12, R12, RZ, 0x1 ;  /* 0x0000000c0c0d7211 */ /* 0x000fe200078f08ff */
[----:B------:R-:W-:Y:S01]  /*1560*/  IMAD R5, R230, c[0x0][0x20c], R5 ;  /* 0x00008300e6057a24 */ /* 0x000fe200078e0205 */
[----:B------:R-:W-:-:S02]  /*1570*/  SHF.R.S32.HI R169, RZ, 0x1f, R64 ;  /* 0x0000001fffa97819 */ /* 0x000fc40000011440 */
[----:B------:R-:W-:Y:S01]  /*1580*/  IADD3 R3, R3, R0, RZ ;  /* 0x0000000003037210 */ /* 0x000fe20007ffe0ff */
[----:B------:R-:W-:Y:S01]  /*1590*/  IMAD R0, R9, c[0x0][0x1e8], RZ ;  /* 0x00007a0009007a24 */ /* 0x000fe200078e02ff */
[----:B------:R-:W-:Y:S02]  /*15a0*/  SHF.R.S32.HI R168, RZ, 0x1f, R183 ;  /* 0x0000001fffa87819 */ /* 0x000fe400000114b7 */
[----:B------:R-:W-:Y:S01]  /*15b0*/  SHF.R.S32.HI R167, RZ, 0x1f, R184 ;  /* 0x0000001fffa77819 */ /* 0x000fe200000114b8 */
[----:B------:R-:W-:-:S05]  /*15c0*/  IMAD R0, R27, c[0x0][0x1ec], R0 ;  /* 0x00007b001b007a24 */ /* 0x000fca00078e0200 */
[----:B------:R-:W-:-:S05]  /*15d0*/  IADD3 R170, R173, R0, RZ ;  /* 0x00000000adaa7210 */ /* 0x000fca0007ffe0ff */
[----:B------:R-:W-:Y:S04]  /*15e0*/  STL [R1+0x50], R170 ;  /* 0x000050aa01007387 */ /* 0x000fe80000100800 */
[----:B------:R-:W-:Y:S01]  /*15f0*/  STL.64 [R1+0x48], R28 ;  /* 0x0000481c01007387 */ /* 0x000fe20000100a00 */
[----:B---3--:R-:W-:Y:S01]  /*1600*/  SHF.R.S32.HI R10, RZ, 0x1f, R227 ;  /* 0x0000001fff0a7819 */ /* 0x008fe200000114e3 */
[----:B------:R-:W-:-:S04]  /*1610*/  IMAD.WIDE.U32 R6, R227, c[0x0][0x1f0], R2 ;  /* 0x00007c00e3067a25 */ /* 0x000fc800078e0002 */
[----:B------:R-:W-:Y:S01]  /*1620*/  IMAD R8, R10, c[0x0][0x1f0], RZ ;  /* 0x00007c000a087a24 */ /* 0x000fe200078e02ff */
[----:B------:R-:W-:Y:S01]  /*1630*/  IADD3 R0, P1, R172, R6, RZ ;  /* 0x00000006ac007210 */ /* 0x000fe20007f3e0ff */
[----:B------:R-:W-:-:S04]  /*1640*/  IMAD.WIDE.U32 R2, R230, c[0x0][0x208], RZ ;  /* 0x00008200e6027a25 */ /* 0x000fc800078e00ff */
[----:B------:R-:W-:Y:S01]  /*1650*/  IMAD R8, R227, c[0x0][0x1f4], R8 ;  /* 0x00007d00e3087a24 */ /* 0x000fe200078e0208 */
[----:B------:R-:W-:Y:S02]  /*1660*/  IADD3 R3, R3, R5, RZ ;  /* 0x0000000503037210 */ /* 0x000fe40007ffe0ff */
[----:B------:R-:W-:Y:S02]  /*1670*/  LOP3.LUT R5, R17, 0x7fffffe, RZ, 0xc0, !PT ;  /* 0x07fffffe11057812 */ /* 0x000fe400078ec0ff */
[----:B------:R-:W-:Y:S01]  /*1680*/  IADD3.X R6, R170, R7, R8, P1, !PT ;  /* 0x00000007aa067210 */ /* 0x000fe20000ffe408 */
[----:B------:R-:W-:Y:S01]  /*1690*/  IMAD.WIDE.U32 R2, R227, c[0x0][0x218], R2 ;  /* 0x00008600e3027a25 */ /* 0x000fe200078e0002 */
[----:B------:R-:W-:Y:S02]  /*16a0*/  LEA R15, P1, R0, c[0x0][0x1c8], 0x1 ;  /* 0x00007200000f7a11 */ /* 0x000fe400078208ff */
[----:B------:R-:W-:Y:S02]  /*16b0*/  IADD3 R150, R16, -R5, RZ ;  /* 0x8000000510967210 */ /* 0x000fe40007ffe0ff */
[----:B------:R-:W-:Y:S01]  /*16c0*/  LEA.HI.X R20, R0, c[0x0][0x1cc], R6, 0x1, P1 ;  /* 0x0000730000147a11 */ /* 0x000fe200008f0c06 */
[----:B------:R-:W-:Y:S01]  /*16d0*/  IMAD R0, R9, c[0x0][0x210], RZ ;  /* 0x0000840009007a24 */ /* 0x000fe200078e02ff */
[----:B------:R-:W-:Y:S01]  /*16e0*/  SHFL.IDX PT, R6, R15, RZ, 0x1c1f ;  /* 0x001c1fff0f067589 */ /* 0x000fe200000e0000 */
[----:B------:R-:W-:-:S02]  /*16f0*/  LEA.HI R8, R19, R14, RZ, 0x1 ;  /* 0x0000000e13087211 */ /* 0x000fc400078f08ff */
[----:B------:R-:W-:Y:S01]  /*1700*/  IMAD R5, R27, c[0x0][0x214], R0 ;  /* 0x000085001b057a24 */ /* 0x000fe200078e0200 */
[----:B------:R-:W1:Y:S01]  /*1710*/  SHFL.IDX PT, R7, R20, RZ, 0x1c1f ;  /* 0x001c1fff14077589 */ /* 0x000e6200000e0000 */
[----:B------:R-:W-:Y:S01]  /*1720*/  IMAD R0, R10, c[0x0][0x218], RZ ;  /* 0x000086000a007a24 */ /* 0x000fe200078e02ff */
[----:B------:R-:W-:Y:S02]  /*1730*/  LOP3.LUT R8, R8, 0xfffffffe, RZ, 0xc0, !PT ;  /* 0xfffffffe08087812 */ /* 0x000fe400078ec0ff */
[----:B------:R-:W-:Y:S01]  /*1740*/  IADD3 R9, R29, R5, RZ ;  /* 0x000000051d097210 */ /* 0x000fe20007ffe0ff */
[----:B------:R-:W-:Y:S01]  /*1750*/  IMAD R0, R227, c[0x0][0x21c], R0 ;  /* 0x00008700e3007a24 */ /* 0x000fe200078e0200 */
[----:B------:R-:W-:Y:S01]  /*1760*/  IADD3 R5, P1, R28, R2, RZ ;  /* 0x000000021c057210 */ /* 0x000fe20007f3e0ff */
[----:B------:R-:W-:Y:S01]  /*1770*/  IMAD.IADD R14, R14, 0x1, -R8 ;  /* 0x000000010e0e7824 */ /* 0x000fe200078e0a08 */
[----:B------:R-:W-:Y:S01]  /*1780*/  LEA.HI R19, R11, R16, RZ, 0x3 ;  /* 0x000000100b137211 */ /* 0x000fe200078f18ff */
[----:B------:R2:W-:Y:S01]  /*1790*/  STL [R1+0x58], R9 ;  /* 0x0000580901007387 */ /* 0x0005e20000100800 */
[----:B------:R-:W-:-:S02]  /*17a0*/  IADD3.X R10, R9, R3, R0, P1, !PT ;  /* 0x00000003090a7210 */ /* 0x000fc40000ffe400 */
[----:B------:R-:W-:Y:S02]  /*17b0*/  LOP3.LUT R11, R13, 0x7fffffe, RZ, 0xc0, !PT ;  /* 0x07fffffe0d0b7812 */ /* 0x000fe400078ec0ff */
[C---:B------:R-:W-:Y:S02]  /*17c0*/  LEA R0, P1, R5.reuse, c[0x0][0x1f8], 0x1 ;  /* 0x00007e0005007a11 */ /* 0x040fe400078208ff */
[----:B------:R-:W-:Y:S02]  /*17d0*/  IADD3 R17, R12, -R11, RZ ;  /* 0x8000000b0c117210 */ /* 0x000fe40007ffe0ff */
[----:B------:R-:W-:Y:S01]  /*17e0*/  LEA.HI.X R11, R5, c[0x0][0x1fc], R10, 0x1, P1 ;  /* 0x00007f00050b7a11 */ /* 0x000fe200008f0c0a */
[----:B------:R-:W-:Y:S01]  /*17f0*/  SHFL.IDX PT, R16, R0, RZ, 0x1c1f ;  /* 0x001c1fff00107589 */ /* 0x000fe200000e0000 */
[----:B------:R-:W-:Y:S01]  /*1800*/  SHF.L.U32 R5, R21, 0x6, RZ ;  /* 0x0000000615057819 */ /* 0x000fe200000006ff */
[----:B------:R-:W-:Y:S01]  /*1810*/  IMAD R17, R14, 0x8, R17 ;  /* 0x000000080e117824 */ /* 0x000fe200078e0211 */
[----:B------:R-:W-:Y:S01]  /*1820*/  ISETP.GE.AND P1, PT, R49, c[0x0][0x1d4], PT ;  /* 0x0000750031007a0c */ /* 0x000fe20003f26270 */
[----:B------:R3:W-:Y:S01]  /*1830*/  SHFL.IDX PT, R10, R0, 0x1, 0x1c1f ;  /* 0x003c1f00000a7f89 */ /* 0x0007e200000e0000 */
[----:B-1----:R-:W-:Y:S01]  /*1840*/  @P5 IMAD.WIDE R2, R183, 0x2, R6 ;  /* 0x00000002b7025825 */ /* 0x002fe200078e0206 */
[----:B------:R-:W-:-:S02]  /*1850*/  LOP3.LUT R5, R5, 0xc0, RZ, 0xc0, !PT ;  /* 0x000000c005057812 */ /* 0x000fc400078ec0ff */
[----:B------:R-:W-:Y:S04]  /*1860*/  SHFL.IDX PT, R12, R11, RZ, 0x1c1f ;  /* 0x001c1fff0b0c7589 */ /* 0x000fe800000e0000 */
[----:B------:R-:W-:Y:S01]  /*1870*/  SHFL.IDX PT, R11, R11, 0x1, 0x1c1f ;  /* 0x003c1f000b0b7f89 */ /* 0x000fe200000e0000 */
[----:B--2---:R-:W-:-:S04]  /*1880*/  @P5 IMAD.WIDE R8, R64, 0x2, R6 ;  /* 0x0000000240085825 */ /* 0x004fc800078e0206 */
[----:B------:R-:W-:Y:S01]  /*1890*/  @P5 IMAD.WIDE R6, R184, 0x2, R6 ;  /* 0x00000002b8065825 */ /* 0x000fe200078e0206 */
[----:B------:R1:W-:Y:S04]  /*18a0*/  @P5 LDGSTS.E.BYPASS.LTC128B.128 [R226+0x3100], [R8.64], !P3 ;  /* 0x0310000008e25fae */ /* 0x0003e8000d901d46 */
[----:B------:R2:W-:Y:S01]  /*18b0*/  @P5 LDGSTS.E.BYPASS.LTC128B.128 [R226+0x4100], [R2.64], !P2 ;  /* 0x0410000002e25fae */ /* 0x0005e2000d101d46 */
[----:B---3--:R-:W-:-:S03]  /*18c0*/  SHF.R.S32.HI R0, RZ, 0x1, R13 ;  /* 0x00000001ff007819 */ /* 0x008fc6000001140d */
[----:B------:R3:W-:Y:S01]  /*18d0*/  @P5 LDGSTS.E.BYPASS.LTC128B.128 [R226+0x5100], [R6.64], !P1 ;  /* 0x0510000006e25fae */ /* 0x0007e2000c901d46 */
[C---:B------:R-:W-:Y:S02]  /*18e0*/  LOP3.LUT P4, RZ, R0.reuse, 0x2, RZ, 0xc0, !PT ;  /* 0x0000000200ff7812 */ /* 0x040fe4000788c0ff */
[----:B------:R-:W-:-:S04]  /*18f0*/  SHF.L.U32 R0, R0, 0x6, RZ ;  /* 0x0000000600007819 */ /* 0x000fc800000006ff */
[----:B------:R-:W-:Y:S02]  /*1900*/  LOP3.LUT R0, R0, 0xc0, RZ, 0xc0, !PT ;  /* 0x000000c000007812 */ /* 0x000fe400078ec0ff */
[----:B-1----:R-:W-:Y:S02]  /*1910*/  SHF.L.U32 R8, R14, 0x3, RZ ;  /* 0x000000030e087819 */ /* 0x002fe400000006ff */
[----:B------:R-:W-:Y:S01]  /*1920*/  SHF.L.U32 R9, R22, 0x3, RZ ;  /* 0x0000000316097819 */ /* 0x000fe200000006ff */
[----:B--2---:R1:W-:Y:S01]  /*1930*/  SHFL.IDX PT, R2, R15, 0x1, 0x1c1f ;  /* 0x003c1f000f027f89 */ /* 0x0043e200000e0000 */
[----:B------:R-:W-:Y:S02]  /*1940*/  LOP3.LUT R8, R5, 0x8, R8, 0xf8, !PT ;  /* 0x0000000805087812 */ /* 0x000fe400078ef808 */
[----:B------:R-:W-:Y:S01]  /*1950*/  SHF.R.U32.HI R5, RZ, 0x3, R5 ;  /* 0x00000003ff057819 */ /* 0x000fe20000011605 */
[----:B------:R-:W3:Y:S03]  /*1960*/  SHFL.IDX PT, R3, R20, 0x1, 0x1c1f ;  /* 0x003c1f0014037f89 */ /* 0x000ee600000e0000 */
[----:B------:R-:W-:-:S02]  /*1970*/  LOP3.LUT R149, R8, R5, RZ, 0x3c, !PT ;  /* 0x0000000508957212 */ /* 0x000fc400078e3cff */
[----:B------:R-:W-:Y:S02]  /*1980*/  LOP3.LUT R5, R0, 0x8, R9, 0xf8, !PT ;  /* 0x0000000800057812 */ /* 0x000fe400078ef809 */
[----:B------:R-:W-:-:S04]  /*1990*/  SHF.R.U32.HI R0, RZ, 0x3, R0 ;  /* 0x00000003ff007819 */ /* 0x000fc80000011600 */
[----:B------:R-:W-:Y:S02]  /*19a0*/  LOP3.LUT R5, R5, R0, RZ, 0x3c, !PT ;  /* 0x0000000005057212 */ /* 0x000fe400078e3cff */
[----:B------:R-:W-:-:S04]  /*19b0*/  SHF.L.U32 R0, R19, 0x5, RZ ;  /* 0x0000000513007819 */ /* 0x000fc800000006ff */
[----:B------:R-:W-:Y:S01]  /*19c0*/  LOP3.LUT R148, R0, 0xffffff00, RZ, 0xc0, !PT ;  /* 0xffffff0000947812 */ /* 0x000fe200078ec0ff */
[----:B-1----:R-:W-:-:S03]  /*19d0*/  IMAD.WIDE R14, R64, 0x2, RZ ;  /* 0x00000002400e7825 */ /* 0x002fc600078e02ff */
[----:B------:R-:W-:Y:S01]  /*19e0*/  LEA R0, R23, R148, 0x9 ;  /* 0x0000009417007211 */ /* 0x000fe200078e48ff */
[--C-:B---3--:R-:W-:Y:S01]  /*19f0*/  @P6 IMAD.WIDE R6, R64, 0x2, R2.reuse ;  /* 0x0000000240066825 */ /* 0x108fe200078e0202 */
[----:B------:R-:W-:Y:S02]  /*1a00*/  IADD3 R50, P5, R16, R14, RZ ;  /* 0x0000000e10327210 */ /* 0x000fe40007fbe0ff */
[----:B------:R-:W-:Y:S01]  /*1a10*/  LEA R0, R150, R0, 0x5 ;  /* 0x0000000096007211 */ /* 0x000fe200078e28ff */
[--C-:B------:R-:W-:Y:S01]  /*1a20*/  @P6 IMAD.WIDE R8, R183, 0x2, R2.reuse ;  /* 0x00000002b7086825 */ /* 0x100fe200078e0202 */
[----:B------:R1:W-:Y:S01]  /*1a30*/  @P6 LDGSTS.E.BYPASS.LTC128B.128 [R226+0x3900], [R6.64], !P3 ;  /* 0x0390000006e26fae */ /* 0x0003e2000d901d46 */
[----:B------:R-:W-:Y:S02]  /*1a40*/  IADD3.X R51, R12, R15, RZ, P5, !PT ;  /* 0x0000000f0c337210 */ /* 0x000fe40002ffe4ff */
[----:B------:R-:W-:Y:S01]  /*1a50*/  @P6 IMAD.WIDE R2, R184, 0x2, R2 ;  /* 0x00000002b8026825 */ /* 0x000fe200078e0202 */
[----:B------:R2:W-:Y:S01]  /*1a60*/  @P6 LDGSTS.E.BYPASS.LTC128B.128 [R226+0x4900], [R8.64], !P2 ;  /* 0x0490000008e26fae */ /* 0x0005e2000d101d46 */
[----:B------:R-:W-:-:S02]  /*1a70*/  IADD3 R46, P5, R14, R10, RZ ;  /* 0x0000000a0e2e7210 */ /* 0x000fc40007fbe0ff */
[----:B------:R-:W-:Y:S01]  /*1a80*/  IMAD.IADD R0, R149, 0x1, R0 ;  /* 0x0000000195007824 */ /* 0x000fe200078e0200 */
[----:B------:R3:W-:Y:S02]  /*1a90*/  @P6 LDGSTS.E.BYPASS.LTC128B.128 [R226+0x5900], [R2.64], !P1 ;  /* 0x0590000002e26fae */ /* 0x0007e4000c901d46 */
[----:B------:R-:W-:Y:S02]  /*1aa0*/  IMAD.X R47, R15, 0x1, R11, P5 ;  /* 0x000000010f2f7824 */ /* 0x000fe400028e060b */
[----:B------:R-:W0:Y:S01]  /*1ab0*/  LDGDEPBAR ;  /* 0x00000000000079af */ /* 0x000e220000000000 */
[----:B------:R-:W-:-:S05]  /*1ac0*/  SHF.L.U32 R224, R0, 0x1, RZ ;  /* 0x0000000100e07819 */ /* 0x000fca00000006ff */
[----:B------:R-:W-:Y:S02]  /*1ad0*/  IMAD R225, R4, 0x2, R224 ;  /* 0x0000000204e17824 */ /* 0x000fe400078e02e0 */
[----:B-1----:R-:W-:-:S04]  /*1ae0*/  IMAD.WIDE R6, R183, 0x2, RZ ;  /* 0x00000002b7067825 */ /* 0x002fc800078e02ff */
[----:B--2---:R-:W-:Y:S01]  /*1af0*/  IMAD.WIDE R8, R184, 0x2, RZ ;  /* 0x00000002b8087825 */ /* 0x004fe200078e02ff */
[----:B------:R-:W-:Y:S02]  /*1b00*/  IADD3 R38, P5, R6, R10, RZ ;  /* 0x0000000a06267210 */ /* 0x000fe40007fbe0ff */
[----:B------:R-:W-:Y:S01]  /*1b10*/  IADD3 R44, P6, R16, R6, RZ ;  /* 0x00000006102c7210 */ /* 0x000fe20007fde0ff */
[----:B------:R-:W-:-:S04]  /*1b20*/  DEPBAR.LE SB0, 0x1 ;  /* 0x000080400000791a */ /* 0x000fc80000000000 */
[----:B------:R-:W-:-:S04]  /*1b30*/  DEPBAR.LE SB0, 0x0 ;  /* 0x000080000000791a */ /* 0x000fc80000000000 */
[----:B------:R-:W-:Y:S01]  /*1b40*/  BAR.SYNC.DEFER_BLOCKING 0x0 ;  /* 0x0000000000007b1d */ /* 0x000fe20000010000 */
[-C--:B------:R-:W-:Y:S01]  /*1b50*/  IADD3.X R39, R7, R11.reuse, RZ, P5, !PT ;  /* 0x0000000b07277210 */ /* 0x080fe20002ffe4ff */
[----:B------:R-:W-:Y:S01]  /*1b60*/  IMAD.X R45, R12, 0x1, R7, P6 ;  /* 0x000000010c2d7824 */ /* 0x000fe200030e0607 */
[----:B------:R-:W-:Y:S02]  /*1b70*/  IADD3 R6, P5, R8, R10, RZ ;  /* 0x0000000a08067210 */ /* 0x000fe40007fbe0ff */
[----:B---3--:R-:W-:Y:S02]  /*1b80*/  MOV R2, 0x10 ;  /* 0x0000001000027802 */ /* 0x008fe40000000f00 */
[----:B------:R-:W-:Y:S02]  /*1b90*/  IADD3.X R7, R9, R11, RZ, P5, !PT ;  /* 0x0000000b09077210 */ /* 0x000fe40002ffe4ff */
[----:B------:R-:W-:Y:S02]  /*1ba0*/  ISETP.GE.AND P5, PT, R64, c[0x0][0x1d4], PT ;  /* 0x0000750040007a0c */ /* 0x000fe40003fa6270 */
[----:B------:R-:W-:-:S02]  /*1bb0*/  LEA R3, R17, R5, 0x5 ;  /* 0x0000000511037211 */ /* 0x000fc400078e28ff */
[----:B------:R-:W-:Y:S02]  /*1bc0*/  SEL R2, R2, 0xfffffff0, !P4 ;  /* 0xfffffff002027807 */ /* 0x000fe40006000000 */
[----:B------:R-:W-:Y:S02]  /*1bd0*/  ISETP.LT.OR P4, PT, R48, 0x1, P5 ;  /* 0x000000013000780c */ /* 0x000fe40002f81670 */
[----:B------:R-:W-:Y:S02]  /*1be0*/  SHF.L.U32 R220, R3, 0x1, RZ ;  /* 0x0000000103dc7819 */ /* 0x000fe400000006ff */
[----:B------:R-:W-:Y:S02]  /*1bf0*/  IADD3 R36, P6, R16, R8, RZ ;  /* 0x0000000810247210 */ /* 0x000fe40007fde0ff */
[----:B------:R-:W-:Y:S02]  /*1c00*/  LEA R0, R2, R220, 0x1 ;  /* 0x000000dc02007211 */ /* 0x000fe400078e08ff */
[----:B------:R-:W-:Y:S01]  /*1c10*/  IADD3.X R37, R12, R9, RZ, P6, !PT ;  /* 0x000000090c257210 */ /* 0x000fe200037fe4ff */
[----:B------:R-:W-:Y:S01]  /*1c20*/  LDSM.16.M88.4 R20, [R220+0x3100] ;  /* 0x00310000dc14783b */ /* 0x000fe20000000200 */
[----:B------:R-:W-:-:S02]  /*1c30*/  ISETP.GE.AND P6, PT, R18, c[0x0][0x1d4], PT ;  /* 0x0000750012007a0c */ /* 0x000fc40003fc6270 */
[----:B------:R-:W-:Y:S01]  /*1c40*/  ISETP.GE.AND P5, PT, R49, c[0x0][0x1d4], PT ;  /* 0x0000750031007a0c */ /* 0x000fe20003fa6270 */
[----:B------:R-:W-:Y:S04]  /*1c50*/  LDSM.16.M88.4 R52, [R0+0x3100] ;  /* 0x003100000034783b */ /* 0x000fe80000000200 */
[----:B------:R-:W-:Y:S04]  /*1c60*/  LDSM.16.M88.4 R84, [R0+0x3500] ;  /* 0x003500000054783b */ /* 0x000fe80000000200 */
[----:B------:R-:W-:Y:S04]  /*1c70*/  LDSM.16.M88.4 R100, [R0+0x3900] ;  /* 0x003900000064783b */ /* 0x000fe80000000200 */
[----:B------:R1:W-:Y:S04]  /*1c80*/  LDSM.16.M88.4 R112, [R0+0x3d00] ;  /* 0x003d00000070783b */ /* 0x0003e80000000200 */
[----:B------:R-:W2:Y:S04]  /*1c90*/  LDSM.16.M88.4 R8, [R224+0x7100] ;  /* 0x00710000e008783b */ /* 0x000ea80000000200 */
[----:B------:R-:W3:Y:S04]  /*1ca0*/  LDSM.16.M88.4 R32, [R220+0x3500] ;  /* 0x00350000dc20783b */ /* 0x000ee80000000200 */
[----:B------:R-:W4:Y:S04]  /*1cb0*/  LDSM.16.M88.4 R28, [R220+0x3900] ;  /* 0x00390000dc1c783b */ /* 0x000f280000000200 */
[----:B------:R-:W4:Y:S04]  /*1cc0*/  LDSM.16.M88.4 R24, [R220+0x3d00] ;  /* 0x003d0000dc18783b */ /* 0x000f280000000200 */
[----:B------:R-:W4:Y:S01]  /*1cd0*/  LDSM.16.M88.4 R12, [R224+0x6100] ;  /* 0x00610000e00c783b */ /* 0x000f220000000200 */
[----:B-1----:R-:W-:-:S03]  /*1ce0*/  IADD3 R0, R220, 0x3100, RZ ;  /* 0x00003100dc007810 */ /* 0x002fc60007ffe0ff */
[----:B------:R-:W1:Y:S01]  /*1cf0*/  LDSM.16.M88.4 R40, [R225+0x6100] ;  /* 0x00610000e128783b */ /* 0x000e620000000200 */
[----:B------:R-:W-:-:S03]  /*1d00*/  LEA R223, R2, R0, 0x1 ;  /* 0x0000000002df7211 */ /* 0x000fc600078e08ff */
[----:B------:R-:W1:Y:S04]  /*1d10*/  LDSM.16.M88.4 R16, [R225+0x7100] ;  /* 0x00710000e110783b */ /* 0x000e680000000200 */
[----:B------:R-:W-:Y:S01]  /*1d20*/  @!PT LDS RZ, [RZ] ;  /* 0x00000000fffff984 */ /* 0x000fe20000000800 */
[----:B------:R-:W-:Y:S01]  /*1d30*/  @!PT LDS RZ, [RZ] ;  /* 0x00000000fffff984 */ /* 0x000fe20000000800 */
[----:B------:R-:W-:Y:S01]  /*1d40*/  @!PT LDS RZ, [RZ] ;  /* 0x00000000fffff984 */ /* 0x000fe20000000800 */
[----:B------:R1:W-:Y:S01]  /*1d50*/  LDGSTS.E.BYPASS.LTC128B.128 [R226+0x100], [R50.64], !P4 ;  /* 0x0010000032e27fae */ /* 0x0003e2000e101d46 */
[C---:B------:R-:W-:Y:S02]  /*1d60*/  ISETP.LT.OR P4, PT, R48.reuse, 0x1, P6 ;  /* 0x000000013000780c */ /* 0x040fe40003781670 */
[C---:B------:R-:W-:Y:S01]  /*1d70*/  ISETP.LT.OR P6, PT, R48.reuse, 0x21, P6 ;  /* 0x000000213000780c */ /* 0x040fe200037c1670 */
[----:B--2---:R-:W-:Y:S10]  /*1d80*/  HMMA.16816.F32 R56, R8, R20, RZ ;  /* 0x000000140838723c */ /* 0x004ff400000018ff */
[----:B------:R2:W-:Y:S01]  /*1d90*/  LDGSTS.E.BYPASS.LTC128B.128 [R226+0x1100], [R44.64], !P4 ;  /* 0x011000002ce27fae */ /* 0x0005e2000e101d46 */
[----:B------:R-:W-:-:S02]  /*1da0*/  ISETP.LT.OR P4, PT, R48, 0x1, P5 ;  /* 0x000000013000780c */ /* 0x000fc40002f81670 */
[----:B------:R-:W-:Y:S01]  /*1db0*/  ISETP.LT.OR P5, PT, R48, 0x21, P5 ;  /* 0x000000213000780c */ /* 0x000fe20002fa1670 */
[C---:B---3--:R-:W-:Y:S10]  /*1dc0*/  HMMA.16816.F32 R104, R8.reuse, R32, RZ ;  /* 0x000000200868723c */ /* 0x048ff400000018ff */
[----:B------:R3:W-:Y:S01]  /*1dd0*/  LDGSTS.E.BYPASS.LTC128B.128 [R226+0x2100], [R36.64], !P4 ;  /* 0x0210000024e27fae */ /* 0x0007e2000e101d46 */
[----:B------:R-:W-:Y:S01]  /*1de0*/  ISETP.GE.AND P4, PT, R64, c[0x0][0x1d4], PT ;  /* 0x0000750040007a0c */ /* 0x000fe20003f86270 */
[----:B----4-:R-:W-:Y:S03]  /*1df0*/  HMMA.16816.F32 R92, R8, R28, RZ ;  /* 0x0000001c085c723c */ /* 0x010fe600000018ff */
[----:B------:R-:W-:-:S05]  /*1e00*/  ISETP.LT.OR P4, PT, R48, 0x21, P4 ;  /* 0x000000213000780c */ /* 0x000fca0002781670 */
[C---:B------:R-:W-:Y:S08]  /*1e10*/  HMMA.16816.F32 R76, R8.reuse, R24, RZ ;  /* 0x00000018084c723c */ /* 0x040ff000000018ff */
[----:B------:R-:W-:Y:S01]  /*1e20*/  HMMA.16816.F32 R108, R8, R22, RZ ;  /* 0x00000016086c723c */ /* 0x000fe200000018ff */
[----:B------:R2:W-:Y:S01]  /*1e30*/  LDGSTS.E.BYPASS.LTC128B.128 [R226+0x900], [R46.64], !P4 ;  /* 0x009000002ee27fae */ /* 0x0005e2000e101d46 */
[----:B------:R-:W-:-:S03]  /*1e40*/  ISETP.GT.AND P4, PT, R165, R181, PT ;  /* 0x000000b5a500720c */ /* 0x000fc60003f84270 */
[----:B------:R3:W-:Y:S01]  /*1e50*/  LDGSTS.E.BYPASS.LTC128B.128 [R226+0x1900], [R38.64], !P6 ;  /* 0x0190000026e27fae */ /* 0x0007e2000f101d46 */
[----:B------:R-:W-:Y:S02]  /*1e60*/  ISETP.GT.AND P6, PT, R177, 0x3f, PT ;  /* 0x0000003fb100780c */ /* 0x000fe40003fc4270 */
[C---:B------:R-:W-:Y:S01]  /*1e70*/  HMMA.16816.F32 R96, R8.reuse, R34, RZ ;  /* 0x000000220860723c */ /* 0x040fe200000018ff */
[----:B------:R4:W-:Y:S04]  /*1e80*/  LDGSTS.E.BYPASS.LTC128B.128 [R226+0x2900], [R6.64], !P5 ;  /* 0x0290000006e27fae */ /* 0x0009e8000e901d46 */
[----:B------:R-:W-:Y:S03]  /*1e90*/  LDSM.16.M88.4 R68, [R220+0x4100] ;  /* 0x00410000dc44783b */ /* 0x000fe60000000200 */
[C---:B------:R-:W-:Y:S01]  /*1ea0*/  HMMA.16816.F32 R88, R8.reuse, R30, RZ ;  /* 0x0000001e0858723c */ /* 0x040fe200000018ff */
[----:B------:R-:W-:Y:S04]  /*1eb0*/  LDSM.16.M88.4 R60, [R223+0x1000] ;  /* 0x00100000df3c783b */ /* 0x000fe80000000200 */
[----:B------:R-:W0:Y:S03]  /*1ec0*/  LDGDEPBAR ;  /* 0x00000000000079af */ /* 0x000e260000000000 */
[----:B------:R-:W-:Y:S08]  /*1ed0*/  HMMA.16816.F32 R72, R8, R26, RZ ;  /* 0x0000001a0848723c */ /* 0x000ff000000018ff */
[C---:B------:R-:W-:Y:S01]  /*1ee0*/  HMMA.16816.F32 R8, R12.reuse, R20, RZ ;  /* 0x000000140c08723c */ /* 0x040fe200000018ff */
[----:B---3--:R-:W3:Y:S07]  /*1ef0*/  LDSM.16.M88.4 R36, [R224+0x8100] ;  /* 0x00810000e024783b */ /* 0x008eee0000000200 */
[C---:B------:R-:W-:Y:S08]  /*1f00*/  HMMA.16816.F32 R80, R12.reuse, R22, RZ ;  /* 0x000000160c50723c */ /* 0x040ff000000018ff */
[C---:B------:R-:W-:Y:S08]  /*1f10*/  HMMA.16816.F32 R20, R12.reuse, R32, RZ ;  /* 0x000000200c14723c */ /* 0x040ff000000018ff */
[----:B------:R-:W-:Y:S01]  /*1f20*/  HMMA.16816.F32 R120, R12, R34, RZ ;  /* 0x000000220c78723c */ /* 0x000fe200000018ff */
[----:B------:R-:W3:Y:S07]  /*1f30*/  LDSM.16.M88.4 R32, [R224+0x9100] ;  /* 0x00910000e020783b */ /* 0x000eee0000000200 */
[----:B-1----:R-:W-:Y:S08]  /*1f40*/  HMMA.16816.F32 R8, R40, R52, R8 ;  /* 0x000000342808723c */ /* 0x002ff00000001808 */
[C---:B--2---:R-:W-:Y:S08]  /*1f50*/  HMMA.16816.F32 R44, R12.reuse, R28, RZ ;  /* 0x0000001c0c2c723c */ /* 0x044ff000000018ff */
[C---:B------:R-:W-:Y:S01]  /*1f60*/  HMMA.16816.F32 R128, R12.reuse, R30, RZ ;  /* 0x0000001e0c80723c */ /* 0x040fe200000018ff */
[----:B------:R-:W1:Y:S07]  /*1f70*/  LDSM.16.M88.4 R28, [R225+0x8100] ;  /* 0x00810000e11c783b */ /* 0x000e6e0000000200 */
[C---:B------:R-:W-:Y:S08]  /*1f80*/  HMMA.16816.F32 R116, R12.reuse, R24, RZ ;  /* 0x000000180c74723c */ /* 0x040ff000000018ff */
[----:B------:R-:W-:Y:S01]  /*1f90*/  HMMA.16816.F32 R124, R12, R26, RZ ;  /* 0x0000001a0c7c723c */ /* 0x000fe200000018ff */
[----:B------:R-:W2:Y:S07]  /*1fa0*/  LDSM.16.M88.4 R24, [R225+0x9100] ;  /* 0x00910000e118783b */ /* 0x000eae0000000200 */
[----:B------:R-:W-:Y:S08]  /*1fb0*/  HMMA.16816.F32 R12, R16, R52, R56 ;  /* 0x00000034100c723c */ /* 0x000ff00000001838 */
[----:B---3--:R-:W-:Y:S08]  /*1fc0*/  HMMA.16816.F32 R8, R36, R68, R8 ;  /* 0x000000442408723c */ /* 0x008ff00000001808 */
[C---:B------:R-:W-:Y:S08]  /*1fd0*/  HMMA.16816.F32 R140, R16.reuse, R100, R92 ;  /* 0x00000064108c723c */ /* 0x040ff0000000185c */
[----:B------:R-:W-:Y:S08]  /*1fe0*/  HMMA.16816.F32 R108, R16, R54, R108 ;  /* 0x00000036106c723c */ /* 0x000ff0000000186c */
[C---:B------:R-:W-:Y:S01]  /*1ff0*/  HMMA.16816.F32 R92, R40.reuse, R84, R20 ;  /* 0x00000054285c723c */ /* 0x040fe20000001814 */
[----:B------:R-:W-:Y:S07]  /*2000*/  LDSM.16.M88.4 R20, [R224+0xa100] ;  /* 0x00a10000e014783b */ /* 0x000fee0000000200 */
[----:B------:R-:W-:Y:S01]  /*2010*/  HMMA.16816.F32 R80, R40, R54, R80 ;  /* 0x000000362850723c */ /* 0x000fe20000001850 */
[----:B------:R-:W3:Y:S07]  /*2020*/  LDSM.16.M88.4 R52, [R220+0x5100] ;  /* 0x00510000dc34783b */ /* 0x000eee0000000200 */
[----:B------:R-:W-:Y:S01]  /*2030*/  HMMA.16816.F32 R48, R32, R68, R12 ;  /* 0x000000442030723c */ /* 0x000fe2000000180c */
[----:B------:R-:W-:Y:S07]  /*2040*/  LDSM.16.M88.4 R12, [R225+0xa100] ;  /* 0x00a10000e10c783b */ /* 0x000fee0000000200 */
[C---:B------:R-:W-:Y:S08]  /*2050*/  HMMA.16816.F32 R104, R16.reuse, R84, R104 ;  /* 0x000000541068723c */ /* 0x040ff00000001868 */
[C---:B------:R-:W-:Y:S08]  /*2060*/  HMMA.16816.F32 R152, R16.reuse, R112, R76 ;  /* 0x000000701098723c */ /* 0x040ff0000000184c */
[C---:B------:R-:W-:Y:S08]  /*2070*/  HMMA.16816.F32 R136, R16.reuse, R86, R96 ;  /* 0x000000561088723c */ /* 0x040ff00000001860 */
[C---:B------:R-:W-:Y:S08]  /*2080*/  HMMA.16816.F32 R144, R16.reuse, R102, R88 ;  /* 0x000000661090723c */ /* 0x040ff00000001858 */
[----:B------:R-:W-:Y:S01]  /*2090*/  HMMA.16816.F32 R156, R16, R114, R72 ;  /* 0x00000072109c723c */ /* 0x000fe20000001848 */
[----:B------:R-:W3:Y:S07]  /*20a0*/  LDSM.16.M88.4 R16, [R224+0xb100] ;  /* 0x00b10000e010783b */ /* 0x000eee0000000200 */
[----:B-1----:R-:W-:Y:S01]  /*20b0*/  HMMA.16816.F32 R72, R28, R60, R8 ;  /* 0x0000003c1c48723c */ /* 0x002fe20000001808 */
[----:B------:R-:W-:Y:S07]  /*20c0*/  LDSM.16.M88.4 R8, [R225+0xb100] ;  /* 0x00b10000e108783b */ /* 0x000fee0000000200 */
[----:B------:R-:W-:Y:S01]  /*20d0*/  HMMA.16816.F32 R132, R40, R100, R44 ;  /* 0x000000642884723c */ /* 0x000fe2000000182c */
[----:B------:R-:W1:Y:S07]  /*20e0*/  LDSM.16.M88.4 R44, [R223+0x2000] ;  /* 0x00200000df2c783b */ /* 0x000e6e0000000200 */
[----:B--2---:R-:W-:Y:S01]  /*20f0*/  HMMA.16816.F32 R56, R24, R60, R48 ;  /* 0x0000003c1838723c */ /* 0x004fe20000001830 */
[----:B------:R-:W2:Y:S07]  /*2100*/  LDSM.16.M88.4 R48, [R220+0x4500] ;  /* 0x00450000dc30783b */ /* 0x000eae0000000200 */
[----:B------:R-:W-:Y:S08]  /*2110*/  HMMA.16816.F32 R80, R36, R70, R80 ;  /* 0x000000462450723c */ /* 0x000ff00000001850 */
[----:B------:R-:W-:Y:S08]  /*2120*/  HMMA.16816.F32 R96, R40, R86, R120 ;  /* 0x000000562860723c */ /* 0x000ff00000001878 */
[----:B------:R-:W-:Y:S08]  /*2130*/  HMMA.16816.F32 R84, R32, R70, R108 ;  /* 0x000000462054723c */ /* 0x000ff0000000186c */
[-C--:B---3--:R-:W-:Y:S08]  /*2140*/  HMMA.16816.F32 R76, R20, R52.reuse, R72 ;  /* 0x00000034144c723c */ /* 0x088ff00000001848 */
[----:B------:R-:W-:Y:S01]  /*2150*/  HMMA.16816.F32 R68, R16, R52, R56 ;  /* 0x000000341044723c */ /* 0x000fe20000001838 */
[----:B------:R-:W3:Y:S07]  /*2160*/  LDSM.16.M88.4 R56, [R223+0x1400] ;  /* 0x00140000df38783b */ /* 0x000eee0000000200 */
[-C--:B------:R-:W-:Y:S08]  /*2170*/  HMMA.16816.F32 R72, R28, R62.reuse, R80 ;  /* 0x0000003e1c48723c */ /* 0x080ff00000001850 */
[----:B------:R-:W-:Y:S08]  /*2180*/  HMMA.16816.F32 R80, R24, R62, R84 ;  /* 0x0000003e1850723c */ /* 0x000ff00000001854 */
[----:B-1----:R-:W-:Y:S08]  /*2190*/  HMMA.16816.F32 R88, R12, R44, R76 ;  /* 0x0000002c0c58723c */ /* 0x002ff0000000184c */
[----:B--2---:R-:W-:Y:S08]  /*21a0*/  HMMA.16816.F32 R76, R36, R48, R92 ;  /* 0x00000030244c723c */ /* 0x004ff0000000185c */
[C---:B------:R-:W-:Y:S08]  /*21b0*/  HMMA.16816.F32 R116, R40.reuse, R112, R116 ;  /* 0x000000702874723c */ /* 0x040ff00000001874 */
[----:B------:R-:W-:Y:S01]  /*21c0*/  HMMA.16816.F32 R128, R40, R102, R128 ;  /* 0x000000662880723c */ /* 0x000fe20000001880 */
[----:B------:R-:W-:-:S04]  /*21d0*/  FMUL.FTZ R0, R88, c[0x0][0x320] ;  /* 0x0000c80058007a20 */ /* 0x000fc80000410000 */
[----:B------:R1:W2:Y:S03]  /*21e0*/  MUFU.TANH R164, R0 ;  /* 0x0000000000a47308 */ /* 0x0002a60000002400 */
[----:B------:R-:W-:Y:S01]  /*21f0*/  HMMA.16816.F32 R124, R40, R114, R124 ;  /* 0x00000072287c723c */ /* 0x000fe2000000187c */
[----:B------:R-:W2:Y:S07]  /*2200*/  LDSM.16.M88.4 R40, [R220+0x5500] ;  /* 0x00550000dc28783b */ /* 0x000eae0000000200 */
[----:B------:R-:W-:Y:S01]  /*2210*/  HMMA.16816.F32 R84, R8, R44, R68 ;  /* 0x0000002c0854723c */ /* 0x000fe20000001844 */
[----:B-1----:R-:W-:-:S07]  /*2220*/  FMUL.FTZ R0, R89, c[0x0][0x320] ;  /* 0x0000c80059007a20 */ /* 0x002fce0000410000 */
[-C--:B------:R-:W-:Y:S01]  /*2230*/  HMMA.16816.F32 R68, R20, R54.reuse, R72 ;  /* 0x000000361444723c */ /* 0x080fe20000001848 */
[----:B------:R1:W1:Y:S07]  /*2240*/  MUFU.TANH R163, R0 ;  /* 0x0000000000a37308 */ /* 0x00026e0000002400 */
[----:B------:R-:W-:Y:S01]  /*2250*/  HMMA.16816.F32 R72, R16, R54, R80 ;  /* 0x000000361048723c */ /* 0x000fe20000001850 */
[----:B------:R-:W2:Y:S07]  /*2260*/  LDSM.16.M88.4 R52, [R223+0x2400] ;  /* 0x00240000df34783b */ /* 0x000eae0000000200 */
[----:B------:R-:W-:Y:S01]  /*2270*/  HMMA.16816.F32 R60, R32, R48, R104 ;  /* 0x00000030203c723c */ /* 0x000fe20000001868 */
[----:B-1----:R-:W-:-:S04]  /*2280*/  FMUL.FTZ R0, R90, c[0x0][0x320] ;  /* 0x0000c8005a007a20 */ /* 0x002fc80000410000 */
[----:B------:R1:W1:Y:S03]  /*2290*/  MUFU.TANH R161, R0 ;  /* 0x0000000000a17308 */ /* 0x0002660000002400 */
[----:B---3--:R-:W-:Y:S08]  /*22a0*/  HMMA.16816.F32 R76, R28, R56, R76 ;  /* 0x000000381c4c723c */ /* 0x008ff0000000184c */
[----:B------:R-:W-:Y:S01]  /*22b0*/  HMMA.16816.F32 R80, R12, R46, R68 ;  /* 0x0000002e0c50723c */ /* 0x000fe20000001844 */
[----:B-1----:R-:W-:-:S07]  /*22c0*/  FMUL.FTZ R0, R91, c[0x0][0x320] ;  /* 0x0000c8005b007a20 */ /* 0x002fce0000410000 */
[----:B------:R-:W-:Y:S01]  /*22d0*/  HMMA.16816.F32 R92, R8, R46, R72 ;  /* 0x0000002e085c723c */ /* 0x000fe20000001848 */
[----:B------:R1:W3:Y:S07]  /*22e0*/  MUFU.TANH R160, R0 ;  /* 0x0000000000a07308 */ /* 0x0002ee0000002400 */
[----:B------:R-:W-:Y:S01]  /*22f0*/  HMMA.16816.F32 R68, R24, R56, R60 ;  /* 0x000000381844723c */ /* 0x000fe2000000183c */
[----:B------:R-:W3:Y:S07]  /*2300*/  LDSM.16.M88.4 R60, [R220+0x4900] ;  /* 0x00490000dc3c783b */ /* 0x000eee0000000200 */
[----:B------:R-:W-:Y:S01]  /*2310*/  HMMA.16816.F32 R44, R36, R50, R96 ;  /* 0x00000032242c723c */ /* 0x000fe20000001860 */
[----:B-1----:R-:W-:-:S04]  /*2320*/  FMUL.FTZ R0, R84, c[0x0][0x320] ;  /* 0x0000c80054007a20 */ /* 0x002fc80000410000 */
[----:B------:R1:W1:Y:S03]  /*2330*/  MUFU.TANH R151, R0 ;  /* 0x0000000000977308 */ /* 0x0002660000002400 */
[----:B--2---:R-:W-:Y:S08]  /*2340*/  HMMA.16816.F32 R72, R20, R40, R76 ;  /* 0x000000281448723c */ /* 0x004ff0000000184c */
[----:B------:R-:W-:Y:S01]  /*2350*/  HMMA.16816.F32 R76, R32, R50, R136 ;  /* 0x00000032204c723c */ /* 0x000fe20000001888 */
[----:B-1----:R-:W-:-:S07]  /*2360*/  FMUL.FTZ R0, R85, c[0x0][0x320] ;  /* 0x0000c80055007a20 */ /* 0x002fce0000410000 */
[----:B------:R-:W-:Y:S01]  /*2370*/  HMMA.16816.F32 R68, R16, R40, R68 ;  /* 0x000000281044723c */ /* 0x000fe20000001844 */
[----:B------:R1:W2:Y:S07]  /*2380*/  MUFU.TANH R123, R0 ;  /* 0x00000000007b7308 */ /* 0x0002ae0000002400 */
[----:B------:R-:W-:Y:S01]  /*2390*/  HMMA.16816.F32 R48, R28, R58, R44 ;  /* 0x0000003a1c30723c */ /* 0x000fe2000000182c */
[----:B------:R-:W2:Y:S01]  /*23a0*/  LDSM.16.M88.4 R44, [R223+0x1800] ;  /* 0x00180000df2c783b */ /* 0x000ea20000000200 */
[----:B-1----:R-:W-:-:S04]  /*23b0*/  FMUL.FTZ R0, R86, c[0x0][0x320] ;  /* 0x0000c80056007a20 */ /* 0x002fc80000410000 */
[----:B------:R1:W1:Y:S10]  /*23c0*/  MUFU.TANH R122, R0 ;  /* 0x00000000007a7308 */ /* 0x0002740000002400 */
[----:B------:R-:W-:Y:S08]  /*23d0*/  HMMA.16816.F32 R88, R8, R52, R68 ;  /* 0x000000340858723c */ /* 0x000ff00000001844 */
[----:B------:R-:W-:Y:S01]  /*23e0*/  HMMA.16816.F32 R68, R20, R42, R48 ;  /* 0x0000002a1444723c */ /* 0x000fe20000001830 */
[----:B-1----:R-:W-:-:S07]  /*23f0*/  FMUL.FTZ R0, R87, c[0x0][0x320] ;  /* 0x0000c80057007a20 */ /* 0x002fce0000410000 */
[----:B---3--:R-:W-:Y:S01]  /*2400*/  HMMA.16816.F32 R48, R32, R60, R140 ;  /* 0x0000003c2030723c */ /* 0x008fe2000000188c */
[----:B------:R1:W3:-:S15]  /*2410*/  MUFU.TANH R120, R0 ;  /* 0x0000000000787308 */ /* 0x0002de0000002400 */
[----:B------:R-:W-:Y:S01]  /*2420*/  HMMA.16816.F32 R84, R12, R54, R68 ;  /* 0x000000360c54723c */ /* 0x000fe20000001844 */
[----:B-1----:R-:W-:-:S04]  /*2430*/  FMUL.FTZ R0, R80, c[0x0][0x320] ;  /* 0x0000c80050007a20 */ /* 0x002fc80000410000 */
[----:B------:R1:W1:Y:S03]  /*2440*/  MUFU.TANH R121, R0 ;  /* 0x0000000000797308 */ /* 0x0002660000002400 */
[----:B------:R-:W-:Y:S01]  /*2450*/  HMMA.16816.F32 R68, R36, R62, R128 ;  /* 0x0000003e2444723c */ /* 0x000fe20000001880 */
[----:B-1----:R-:W-:-:S04]  /*2460*/  FMUL.FTZ R0, R81, c[0x0][0x320] ;  /* 0x0000c80051007a20 */ /* 0x002fc80000410000 */
[----:B------:R1:W1:Y:S02]  /*2470*/  MUFU.TANH R115, R0 ;  /* 0x0000000000737308 */ /* 0x0002640000002400 */
[----:B-1----:R-:W-:-:S06]  /*2480*/  FMUL.FTZ R0, R82, c[0x0][0x320] ;  /* 0x0000c80052007a20 */ /* 0x002fcc0000410000 */
[----:B------:R1:W1:Y:S02]  /*2490*/  MUFU.TANH R114, R0 ;  /* 0x0000000000727308 */ /* 0x0002640000002400 */
[----:B-1----:R-:W-:Y:S02]  /*24a0*/  FMUL.FTZ R0, R83, c[0x0][0x320] ;  /* 0x0000c80053007a20 */ /* 0x002fe40000410000 */
[----:B------:R-:W-:Y:S04]  /*24b0*/  HMMA.16816.F32 R80, R12, R52, R72 ;  /* 0x000000340c50723c */ /* 0x000fe80000001848 */
[----:B------:R1:W1:Y:S04]  /*24c0*/  MUFU.TANH R113, R0 ;  /* 0x0000000000717308 */ /* 0x0002680000002400 */
[----:B------:R-:W-:Y:S01]  /*24d0*/  HMMA.16816.F32 R72, R24, R58, R76 ;  /* 0x0000003a1848723c */ /* 0x000fe2000000184c */
[----:B------:R-:W3:Y:S07]  /*24e0*/  LDSM.16.M88.4 R56, [R220+0x5900] ;  /* 0x00590000dc38783b */ /* 0x000eee0000000200 */
[----:B------:R-:W-:Y:S01]  /*24f0*/  HMMA.16816.F32 R76, R36, R60, R132 ;  /* 0x0000003c244c723c */ /* 0x000fe20000001884 */
[----:B-1----:R-:W-:-:S04]  /*2500*/  FMUL.FTZ R0, R92, c[0x0][0x320] ;  /* 0x0000c8005c007a20 */ /* 0x002fc80000410000 */
[----:B------:R1:W1:Y:S03]  /*2510*/  MUFU.TANH R112, R0 ;  /* 0x0000000000707308 */ /* 0x0002660000002400 */
[----:B------:R-:W-:Y:S08]  /*2520*/  HMMA.16816.F32 R60, R32, R62, R144 ;  /* 0x0000003e203c723c */ /* 0x000ff00000001890 */
[----:B------:R-:W-:Y:S01]  /*2530*/  HMMA.16816.F32 R72, R16, R42, R72 ;  /* 0x0000002a1048723c */ /* 0x000fe20000001848 */
[----:B------:R-:W-:Y:S01]  /*2540*/  LDSM.16.M88.4 R40, [R223+0x2800] ;  /* 0x00280000df28783b */ /* 0x000fe20000000200 */
[----:B-1----:R-:W-:-:S06]  /*2550*/  FMUL.FTZ R0, R93, c[0x0][0x320] ;  /* 0x0000c8005d007a20 */ /* 0x002fcc0000410000 */
[----:B--2---:R-:W-:Y:S01]  /*2560*/  HMMA.16816.F32 R76, R28, R44, R76 ;  /* 0x0000002c1c4c723c */ /* 0x004fe2000000184c */
[----:B------:R1:W2:Y:S02]  /*2570*/  MUFU.TANH R111, R0 ;  /* 0x00000000006f7308 */ /* 0x0002a40000002400 */
[----:B-1----:R-:W-:-:S06]  /*2580*/  FMUL.FTZ R0, R94, c[0x0][0x320] ;  /* 0x0000c8005e007a20 */ /* 0x002fcc0000410000 */
[----:B------:R1:W1:Y:S02]  /*2590*/  MUFU.TANH R110, R0 ;  /* 0x00000000006e7308 */ /* 0x0002640000002400 */
[----:B-1----:R-:W-:-:S05]  /*25a0*/  FMUL.FTZ R0, R95, c[0x0][0x320] ;  /* 0x0000c8005f007a20 */ /* 0x002fca0000410000 */
[----:B------:R-:W-:Y:S01]  /*25b0*/  HMMA.16816.F32 R92, R8, R54, R72 ;  /* 0x00000036085c723c */ /* 0x000fe20000001848 */
[----:B------:R1:W1:Y:S07]  /*25c0*/  MUFU.TANH R108, R0 ;  /* 0x00000000006c7308 */ /* 0x00026e0000002400 */
[----:B---3--:R-:W-:Y:S08]  /*25d0*/  HMMA.16816.F32 R52, R20, R56, R76 ;  /* 0x000000381434723c */ /* 0x008ff0000000184c */
[----:B------:R-:W-:Y:S01]  /*25e0*/  HMMA.16816.F32 R76, R28, R46, R68 ;  /* 0x0000002e1c4c723c */ /* 0x000fe20000001844 */
[----:B-1----:R-:W-:-:S04]  /*25f0*/  FMUL.FTZ R0, R80, c[0x0][0x320] ;  /* 0x0000c80050007a20 */ /* 0x002fc80000410000 */
[----:B------:R1:W3:Y:S03]  /*2600*/  MUFU.TANH R109, R0 ;  /* 0x00000000006d7308 */ /* 0x0002e60000002400 */
[----:B------:R-:W-:Y:S01]  /*2610*/  HMMA.16816.F32 R68, R24, R46, R60 ;  /* 0x0000002e1844723c */ /* 0x000fe2000000183c */
[----:B-1----:R-:W-:-:S04]  /*2620*/  FMUL.FTZ R0, R81, c[0x0][0x320] ;  /* 0x0000c80051007a20 */ /* 0x002fc80000410000 */
[----:B------:R1:W1:Y:S02]  /*2630*/  MUFU.TANH R106, R0 ;  /* 0x00000000006a7308 */ /* 0x0002640000002400 */
[----:B-1----:R-:W-:-:S06]  /*2640*/  FMUL.FTZ R0, R82, c[0x0][0x320] ;  /* 0x0000c80052007a20 */ /* 0x002fcc0000410000 */
[----:B------:R1:W1:Y:S02]  /*2650*/  MUFU.TANH R107, R0 ;  /* 0x00000000006b7308 */ /* 0x0002640000002400 */
[----:B-1----:R-:W-:Y:S02]  /*2660*/  FMUL.FTZ R0, R83, c[0x0][0x320] ;  /* 0x0000c80053007a20 */ /* 0x002fe40000410000 */
[----:B------:R-:W-:Y:S01]  /*2670*/  HMMA.16816.F32 R80, R24, R44, R48 ;  /* 0x0000002c1850723c */ /* 0x000fe20000001830 */
[----:B------:R-:W1:Y:S03]  /*2680*/  LDSM.16.M88.4 R48, [R220+0x4d00] ;  /* 0x004d0000dc30783b */ /* 0x000e660000000200 */
[----:B------:R2:W1:Y:S01]  /*2690*/  MUFU.TANH R105, R0 ;  /* 0x0000000000697308 */ /* 0x0004620000002400 */
[----:B------:R-:W-:Y:S01]  /*26a0*/  LDSM.16.M88.4 R44, [R220+0x5d00] ;  /* 0x005d0000dc2c783b */ /* 0x000fe20000000200 */
[----:B--2---:R-:W-:-:S06]  /*26b0*/  FMUL.FTZ R0, R88, c[0x0][0x320] ;  /* 0x0000c80058007a20 */ /* 0x004fcc0000410000 */
[----:B------:R2:W1:-:S12]  /*26c0*/  MUFU.TANH R104, R0 ;  /* 0x0000000000687308 */ /* 0x0004580000002400 */
[----:B------:R-:W-:Y:S01]  /*26d0*/  HMMA.16816.F32 R72, R16, R56, R80 ;  /* 0x000000381048723c */ /* 0x000fe20000001850 */
[----:B--2---:R-:W-:-:S07]  /*26e0*/  FMUL.FTZ R0, R89, c[0x0][0x320] ;  /* 0x0000c80059007a20 */ /* 0x004fce0000410000 */
[-C--:B-1----:R-:W-:Y:S01]  /*26f0*/  HMMA.16816.F32 R60, R36, R48.reuse, R116 ;  /* 0x00000030243c723c */ /* 0x082fe20000001874 */
[----:B------:R1:W2:Y:S07]  /*2700*/  MUFU.TANH R101, R0 ;  /* 0x0000000000657308 */ /* 0x0002ae0000002400 */
[----:B------:R-:W-:Y:S08]  /*2710*/  HMMA.16816.F32 R80, R32, R48, R152 ;  /* 0x000000302050723c */ /* 0x000ff00000001898 */
[----:B------:R-:W-:Y:S01]  /*2720*/  HMMA.16816.F32 R36, R36, R50, R124 ;  /* 0x000000322424723c */ /* 0x000fe2000000187c */
[----:B-1----:R-:W-:-:S04]  /*2730*/  FMUL.FTZ R0, R90, c[0x0][0x320] ;  /* 0x0000c8005a007a20 */ /* 0x002fc80000410000 */
[----:B------:R1:W1:Y:S03]  /*2740*/  MUFU.TANH R100, R0 ;  /* 0x0000000000647308 */ /* 0x0002660000002400 */
[----:B------:R-:W-:Y:S01]  /*2750*/  HMMA.16816.F32 R32, R32, R50, R156 ;  /* 0x000000322020723c */ /* 0x000fe2000000189c */
[----:B-1----:R-:W-:-:S07]  /*2760*/  FMUL.FTZ R0, R91, c[0x0][0x320] ;  /* 0x0000c8005b007a20 */ /* 0x002fce0000410000 */
[----:B------:R-:W-:Y:S01]  /*2770*/  HMMA.16816.F32 R88, R8, R40, R72 ;  /* 0x000000280858723c */ /* 0x000fe20000001848 */
[----:B------:R1:W1:Y:S07]  /*2780*/  MUFU.TANH R65, R0 ;  /* 0x0000000000417308 */ /* 0x00026e0000002400 */
[-C--:B------:R-:W-:Y:S08]  /*2790*/  HMMA.16816.F32 R72, R20, R58.reuse, R76 ;  /* 0x0000003a1448723c */ /* 0x080ff0000000184c */
[----:B------:R-:W-:Y:S01]  /*27a0*/  HMMA.16816.F32 R76, R16, R58, R68 ;  /* 0x0000003a104c723c */ /* 0x000fe20000001844 */
[----:B------:R-:W-:Y:S01]  /*27b0*/  LDSM.16.M88.4 R56, [R223+0x2c00] ;  /* 0x002c0000df38783b */ /* 0x000fe20000000200 */
[----:B-1----:R-:W-:-:S04]  /*27c0*/  FMUL.FTZ R0, R84, c[0x0][0x320] ;  /* 0x0000c80054007a20 */ /* 0x002fc80000410000 */
[----:B------:R1:W1:Y:S10]  /*27d0*/  MUFU.TANH R102, R0 ;  /* 0x0000000000667308 */ /* 0x0002740000002400 */
[----:B------:R-:W-:Y:S01]  /*27e0*/  HMMA.16816.F32 R72, R12, R42, R72 ;  /* 0x0000002a0c48723c */ /* 0x000fe20000001848 */
[----:B-1----:R-:W-:-:S07]  /*27f0*/  FMUL.FTZ R0, R85, c[0x0][0x320] ;  /* 0x0000c80055007a20 */ /* 0x002fce0000410000 */
[----:B------:R-:W-:Y:S01]  /*2800*/  HMMA.16816.F32 R76, R8, R42, R76 ;  /* 0x0000002a084c723c */ /* 0x000fe2000000184c */
[----:B------:R1:W1:Y:S02]  /*2810*/  MUFU.TANH R103, R0 ;  /* 0x0000000000677308 */ /* 0x0002640000002400 */
[----:B-1----:R-:W-:-:S06]  /*2820*/  FMUL.FTZ R0, R86, c[0x0][0x320] ;  /* 0x0000c80056007a20 */ /* 0x002fcc0000410000 */
[----:B------:R1:W1:Y:S02]  /*2830*/  MUFU.TANH R99, R0 ;  /* 0x0000000000637308 */ /* 0x0002640000002400 */
[----:B-1----:R-:W-:Y:S02]  /*2840*/  FMUL.FTZ R0, R87, c[0x0][0x320] ;  /* 0x0000c80057007a20 */ /* 0x002fe40000410000 */
[----:B------:R-:W-:Y:S01]  /*2850*/  HMMA.16816.F32 R84, R12, R40, R52 ;  /* 0x000000280c54723c */ /* 0x000fe20000001834 */
[----:B------:R-:W1:Y:S03]  /*2860*/  LDSM.16.M88.4 R52, [R223+0x1c00] ;  /* 0x001c0000df34783b */ /* 0x000e660000000200 */
[----:B------:R2:W1:Y:S01]  /*2870*/  MUFU.TANH R98, R0 ;  /* 0x0000000000627308 */ /* 0x0004620000002400 */
[----:B------:R-:W-:-:S04]  /*2880*/  DEPBAR.LE SB0, 0x0 ;  /* 0x000080000000791a */ /* 0x000fc80000000000 */
[----:B--2---:R-:W-:-:S04]  /*2890*/  FMUL.FTZ R0, R92, c[0x0][0x320] ;  /* 0x0000c8005c007a20 */ /* 0x004fc80000410000 */
[----:B------:R2:W1:Y:S02]  /*28a0*/  MUFU.TANH R97, R0 ;  /* 0x0000000000617308 */ /* 0x0004640000002400 */
[----:B--2---:R-:W-:Y:S01]  /*28b0*/  FMUL.FTZ R0, R93, c[0x0][0x320] ;  /* 0x0000c8005d007a20 */ /* 0x004fe20000410000 */
[-C--:B-1----:R-:W-:Y:S05]  /*28c0*/  HMMA.16816.F32 R60, R28, R52.reuse, R60 ;  /* 0x000000341c3c723c */ /* 0x082fea000000183c */
[----:B------:R1:W2:Y:S03]  /*28d0*/  MUFU.TANH R96, R0 ;  /* 0x0000000000607308 */ /* 0x0002a60000002400 */
[----:B------:R-:W-:Y:S08]  /*28e0*/  HMMA.16816.F32 R68, R24, R52, R80 ;  /* 0x000000341844723c */ /* 0x000ff00000001850 */
[----:B------:R-:W-:Y:S01]  /*28f0*/  HMMA.16816.F32 R28, R28, R54, R36 ;  /* 0x000000361c1c723c */ /* 0x000fe20000001824 */
[----:B-1----:R-:W-:-:S04]  /*2900*/  FMUL.FTZ R0, R94, c[0x0][0x320] ;  /* 0x0000c8005e007a20 */ /* 0x002fc80000410000 */
[----:B------:R1:W1:Y:S03]  /*2910*/  MUFU.TANH R66, R0 ;  /* 0x0000000000427308 */ /* 0x0002660000002400 */
[-C--:B------:R-:W-:Y:S08]  /*2920*/  HMMA.16816.F32 R60, R20, R44.reuse, R60 ;  /* 0x0000002c143c723c */ /* 0x080ff0000000183c */
[----:B------:R-:W-:Y:S01]  /*2930*/  HMMA.16816.F32 R36, R16, R44, R68 ;  /* 0x0000002c1024723c */ /* 0x000fe20000001844 */
[----:B-1----:R-:W-:-:S07]  /*2940*/  FMUL.FTZ R0, R95, c[0x0][0x320] ;  /* 0x0000c8005f007a20 */ /* 0x002fce0000410000 */
[----:B------:R-:W-:Y:S01]  /*2950*/  HMMA.16816.F32 R24, R24, R54, R32 ;  /* 0x000000361818723c */ /* 0x000fe20000001820 */
[----:B------:R1:W1:Y:S07]  /*2960*/  MUFU.TANH R67, R0 ;  /* 0x0000000000437308 */ /* 0x00026e0000002400 */
[----:B------:R-:W-:Y:S08]  /*2970*/  HMMA.16816.F32 R60, R12, R56, R60 ;  /* 0x000000380c3c723c */ /* 0x000ff0000000183c */
[----:B------:R-:W-:Y:S01]  /*2980*/  HMMA.16816.F32 R20, R20, R46, R28 ;  /* 0x0000002e1414723c */ /* 0x000fe2000000181c */
[----:B-1----:R-:W-:-:S04]  /*2990*/  FMUL.FTZ R0, R84, c[0x0][0x320] ;  /* 0x0000c80054007a20 */ /* 0x002fc80000410000 */
[----:B------:R1:W1:Y:S03]  /*29a0*/  MUFU.TANH R93, R0 ;  /* 0x00000000005d7308 */ /* 0x0002660000002400 */
[----:B------:R-:W-:Y:S08]  /*29b0*/  HMMA.16816.F32 R28, R8, R56, R36 ;  /* 0x00000038081c723c */ /* 0x000ff00000001824 */
[----:B------:R-:W-:Y:S01]  /*29c0*/  HMMA.16816.F32 R16, R16, R46, R24 ;  /* 0x0000002e1010723c */ /* 0x000fe20000001818 */
[----:B-1----:R-:W-:-:S07]  /*29d0*/  FMUL.FTZ R0, R85, c[0x0][0x320] ;  /* 0x0000c80055007a20 */ /* 0x002fce0000410000 */
[----:B------:R-:W-:Y:S01]  /*29e0*/  HMMA.16816.F32 R12, R12, R58, R20 ;  /* 0x0000003a0c0c723c */ /* 0x000fe20000001814 */
[----:B------:R1:W1:-:S15]  /*29f0*/  MUFU.TANH R94, R0 ;  /* 0x00000000005e7308 */ /* 0x00025e0000002400 */
[----:B------:R-:W-:Y:S01]  /*2a00*/  HMMA.16816.F32 R8, R8, R58, R16 ;  /* 0x0000003a0808723c */ /* 0x000fe20000001810 */
[----:B-1----:R-:W-:-:S04]  /*2a10*/  FMUL.FTZ R0, R86, c[0x0][0x320] ;  /* 0x0000c80056007a20 */ /* 0x002fc80000410000 */
[----:B------:R1:W1:Y:S02]  /*2a20*/  MUFU.TANH R92, R0 ;  /* 0x00000000005c7308 */ /* 0x0002640000002400 */
[----:B-1----:R-:W-:-:S06]  /*2a30*/  FMUL.FTZ R0, R87, c[0x0][0x320] ;  /* 0x0000c80057007a20 */ /* 0x002fcc0000410000 */
        /* <DEDUP_REMOVED lines=57> */
[----:B-1----:R-:W-:-:S04]  /*2dd0*/  LEA R0, R150, R148, 0x5 ;  /* 0x0000009496007211 */ /* 0x002fc800078e28ff */
[----:B------:R-:W-:Y:S01]  /*2de0*/  IADD3 R0, R149, R0, RZ ;  /* 0x0000000095007210 */ /* 0x000fe20007ffe0ff */
[----:B------:R-:W-:Y:S06]  /*2df0*/  BAR.SYNC.DEFER_BLOCKING 0x0 ;  /* 0x0000000000007b1d */ /* 0x000fec0000010000 */
[----:B------:R-:W-:Y:S05]  /*2e00*/  @!P4 BRA `(.L_x_10) ;  /* 0x000004200000c947 */ /* 0x000fea0003800000 */
[----:B--234-:R-:W-:Y:S02]  /*2e10*/  IMAD R3, R165, 0x40, R178 ;  /* 0x00000040a5037824 */ /* 0x01cfe400078e02b2 */
[----:B------:R-:W-:-:S03]  /*2e20*/  IMAD.MOV.U32 R227, RZ, RZ, RZ ;  /* 0x000000ffffe37224 */ /* 0x000fc600078e00ff */
[----:B------:R-:W-:-:S05]  /*2e30*/  IADD3 R3, R3, -0x40, R177 ;  /* 0xffffffc003037810 */ /* 0x000fca0007ffe0b1 */
[----:B------:R-:W-:-:S04]  /*2e40*/  @P0 IMAD.HI.U32 R5, R3, c[0x0][0x2bc], RZ ;  /* 0x0000af0003050a27 */ /* 0x000fc800078e00ff */
[----:B------:R-:W-:Y:S01]  /*2e50*/  IMAD.MOV.U32 R2, RZ, RZ, R3 ;  /* 0x000000ffff027224 */ /* 0x000fe200078e0003 */
[----:B------:R-:W-:-:S04]  /*2e60*/  @P0 SHF.R.U32.HI R2, RZ, c[0x0][0x2c0], R5 ;  /* 0x0000b000ff020a19 */ /* 0x000fc80000011605 */
[----:B------:R-:W-:-:S04]  /*2e70*/  @!P6 IADD3 R5, P4, R2, R174, RZ ;  /* 0x000000ae0205e210 */ /* 0x000fc80007f9e0ff */
[----:B------:R-:W-:Y:S02]  /*2e80*/  @!P6 LEA.HI.X.SX32 R7, R2, R171, 0x1, P4 ;  /* 0x000000ab0207e211 */ /* 0x000fe400020f0eff */
[----:B------:R-:W-:-:S04]  /*2e90*/  @!P6 LEA R6, P4, R5, c[0x0][0x2a0], 0x2 ;  /* 0x0000a8000506ea11 */ /* 0x000fc800078810ff */
[----:B------:R-:W-:-:S05]  /*2ea0*/  @!P6 LEA.HI.X R7, R5, c[0x0][0x2a4], R7, 0x2, P4 ;  /* 0x0000a9000507ea11 */ /* 0x000fca00020f1407 */
[----:B------:R1:W2:Y:S01]  /*2eb0*/  @!P6 LDG.E R227, [R6.64] ;  /* 0x0000000606e3e981 */ /* 0x0002a2000c1e1900 */
[----:B------:R-:W-:Y:S01]  /*2ec0*/  IMAD.MOV R2, RZ, RZ, -R2 ;  /* 0x000000ffff027224 */ /* 0x000fe200078e0a02 */
[----:B------:R-:W-:Y:S01]  /*2ed0*/  SEL R20, RZ, 0x10, P3 ;  /* 0x00000010ff147807 */ /* 0x000fe20001800000 */
[----:B------:R-:W-:Y:S01]  /*2ee0*/  IMAD.SHL.U32 R8, R64, 0x2, RZ ;  /* 0x0000000240087824 */ /* 0x000fe200078e00ff */
[----:B------:R-:W-:Y:S01]  /*2ef0*/  SEL R21, RZ, 0x10, P2 ;  /* 0x00000010ff157807 */ /* 0x000fe20001000000 */
[----:B------:R-:W-:Y:S01]  /*2f00*/  IMAD R230, R2, c[0x0][0x2b8], R3 ;  /* 0x0000ae0002e67a24 */ /* 0x000fe200078e0203 */
[----:B------:R-:W-:Y:S02]  /*2f10*/  SEL R19, RZ, 0x10, P1 ;  /* 0x00000010ff137807 */ /* 0x000fe40000800000 */
[----:B------:R-:W-:Y:S02]  /*2f20*/  IADD3 R12, -R21, 0x10, RZ ;  /* 0x00000010150c7810 */ /* 0x000fe40007ffe1ff */
[----:B------:R-:W-:-:S02]  /*2f30*/  SHF.R.S32.HI R2, RZ, 0x1f, R230 ;  /* 0x0000001fff027819 */ /* 0x000fc400000114e6 */
[----:B------:R-:W-:Y:S02]  /*2f40*/  SHF.L.U64.HI R9, R64, 0x1, R169 ;  /* 0x0000000140097819 */ /* 0x000fe400000102a9 */
[----:B------:R-:W-:Y:S01]  /*2f50*/  LOP3.LUT R12, R12, 0xf, RZ, 0xc0, !PT ;  /* 0x0000000f0c0c7812 */ /* 0x000fe200078ec0ff */
[----:B------:R-:W-:Y:S01]  /*2f60*/  IMAD R5, R2, c[0x0][0x1e0], RZ ;  /* 0x0000780002057a24 */ /* 0x000fe200078e02ff */
[----:B------:R-:W-:Y:S01]  /*2f70*/  IADD3 R10, -R19, 0x10, RZ ;  /* 0x00000010130a7810 */ /* 0x000fe20007ffe1ff */
[----:B------:R-:W-:Y:S01]  /*2f80*/  IMAD.WIDE.U32 R2, R230, c[0x0][0x1e0], RZ ;  /* 0x00007800e6027a25 */ /* 0x000fe200078e00ff */
[----:B------:R-:W-:Y:S02]  /*2f90*/  SHF.L.U64.HI R18, R184, 0x1, R167 ;  /* 0x00000001b8127819 */ /* 0x000fe400000102a7 */
[----:B------:R-:W-:Y:S01]  /*2fa0*/  LOP3.LUT R10, R10, 0xf, RZ, 0xc0, !PT ;  /* 0x0000000f0a0a7812 */ /* 0x000fe200078ec0ff */
[----:B------:R-:W-:-:S04]  /*2fb0*/  IMAD R5, R230, c[0x0][0x1e4], R5 ;  /* 0x00007900e6057a24 */ /* 0x000fc800078e0205 */
[----:B------:R-:W-:Y:S01]  /*2fc0*/  IMAD.IADD R3, R3, 0x1, R5 ;  /* 0x0000000103037824 */ /* 0x000fe200078e0205 */
[----:B-1----:R-:W-:Y:S02]  /*2fd0*/  IADD3 R6, -R20, 0x10, RZ ;  /* 0x0000001014067810 */ /* 0x002fe40007ffe1ff */
[----:B------:R-:W-:Y:S02]  /*2fe0*/  SHF.L.U64.HI R7, R183, 0x1, R168 ;  /* 0x00000001b7077819 */ /* 0x000fe400000102a8 */
[----:B--2---:R-:W-:Y:S01]  /*2ff0*/  SHF.R.S32.HI R5, RZ, 0x1f, R227 ;  /* 0x0000001fff057819 */ /* 0x004fe200000114e3 */
[----:B------:R-:W-:-:S04]  /*3000*/  IMAD.WIDE.U32 R2, R227, c[0x0][0x1f0], R2 ;  /* 0x00007c00e3027a25 */ /* 0x000fc800078e0002 */
[----:B------:R-:W-:Y:S01]  /*3010*/  IMAD R5, R5, c[0x0][0x1f0], RZ ;  /* 0x00007c0005057a24 */ /* 0x000fe200078e02ff */
[----:B------:R-:W-:-:S03]  /*3020*/  IADD3 R2, P4, R172, R2, RZ ;  /* 0x00000002ac027210 */ /* 0x000fc60007f9e0ff */
[----:B------:R-:W-:-:S05]  /*3030*/  IMAD R5, R227, c[0x0][0x1f4], R5 ;  /* 0x00007d00e3057a24 */ /* 0x000fca00078e0205 */
[----:B------:R-:W-:Y:S02]  /*3040*/  IADD3.X R3, R170, R3, R5, P4, !PT ;  /* 0x00000003aa037210 */ /* 0x000fe400027fe405 */
[----:B------:R-:W-:-:S04]  /*3050*/  LEA R5, P4, R2, c[0x0][0x1c8], 0x1 ;  /* 0x0000720002057a11 */ /* 0x000fc800078808ff */
[----:B------:R-:W-:Y:S01]  /*3060*/  LEA.HI.X R17, R2, c[0x0][0x1cc], R3, 0x1, P4 ;  /* 0x0000730002117a11 */ /* 0x000fe200020f0c03 */
[----:B------:R-:W-:Y:S04]  /*3070*/  SHFL.IDX PT, R16, R5, RZ, 0x1c1f ;  /* 0x001c1fff05107589 */ /* 0x000fe800000e0000 */
[----:B------:R1:W2:Y:S04]  /*3080*/  SHFL.IDX PT, R2, R5, 0x1, 0x1c1f ;  /* 0x003c1f0005027f89 */ /* 0x0002a800000e0000 */
[----:B------:R-:W3:Y:S04]  /*3090*/  SHFL.IDX PT, R3, R17, 0x1, 0x1c1f ;  /* 0x003c1f0011037f89 */ /* 0x000ee800000e0000 */
[----:B------:R-:W4:Y:S01]  /*30a0*/  SHFL.IDX PT, R17, R17, RZ, 0x1c1f ;  /* 0x001c1fff11117589 */ /* 0x000f2200000e0000 */
[----:B-1----:R-:W-:Y:S01]  /*30b0*/  LOP3.LUT R5, R6, 0xf, RZ, 0xc0, !PT ;  /* 0x0000000f06057812 */ /* 0x002fe200078ec0ff */
[----:B------:R-:W-:-:S03]  /*30c0*/  IMAD.SHL.U32 R6, R183, 0x2, RZ ;  /* 0x00000002b7067824 */ /* 0x000fc600078e00ff */
[----:B--2---:R-:W-:Y:S01]  /*30d0*/  IADD3 R14, P5, P4, R5, R2, R8 ;  /* 0x00000002050e7210 */ /* 0x004fe20007cbe008 */
[----:B------:R-:W-:-:S03]  /*30e0*/  IMAD.SHL.U32 R5, R184, 0x2, RZ ;  /* 0x00000002b8057824 */ /* 0x000fc600078e00ff */
[----:B---3--:R-:W-:Y:S02]  /*30f0*/  IADD3.X R15, RZ, R3, R9, P5, P4 ;  /* 0x00000003ff0f7210 */ /* 0x008fe40002fe8409 */
[----:B------:R-:W-:-:S04]  /*3100*/  IADD3 R12, P5, P4, R12, R2, R6 ;  /* 0x000000020c0c7210 */ /* 0x000fc80007cbe006 */
[----:B------:R-:W-:Y:S02]  /*3110*/  IADD3.X R13, RZ, R3, R7, P5, P4 ;  /* 0x00000003ff0d7210 */ /* 0x000fe40002fe8407 */
[----:B------:R-:W-:-:S04]  /*3120*/  IADD3 R10, P5, P4, R10, R2, R5 ;  /* 0x000000020a0a7210 */ /* 0x000fc80007cbe005 */
[----:B------:R-:W-:Y:S02]  /*3130*/  IADD3.X R11, RZ, R3, R18, P5, P4 ;  /* 0x00000003ff0b7210 */ /* 0x000fe40002fe8412 */
[C---:B------:R-:W-:Y:S02]  /*3140*/  IADD3 R8, P5, R16.reuse, R8, RZ ;  /* 0x0000000810087210 */ /* 0x040fe40007fbe0ff */
[----:B------:R-:W-:-:S03]  /*3150*/  IADD3 R6, P4, R16, R6, RZ ;  /* 0x0000000610067210 */ /* 0x000fc60007f9e0ff */
[C---:B----4-:R-:W-:Y:S01]  /*3160*/  IMAD.X R9, R17.reuse, 0x1, R9, P5 ;  /* 0x0000000111097824 */ /* 0x050fe200028e0609 */
[----:B------:R-:W-:Y:S01]  /*3170*/  ISETP.NE.U32.AND P5, PT, R20, RZ, PT ;  /* 0x000000ff1400720c */ /* 0x000fe20003fa5070 */
[C---:B------:R-:W-:Y:S01]  /*3180*/  IMAD.X R7, R17.reuse, 0x1, R7, P4 ;  /* 0x0000000111077824 */ /* 0x040fe200020e0607 */
[----:B------:R-:W-:Y:S02]  /*3190*/  IADD3 R2, P4, R16, R5, RZ ;  /* 0x0000000510027210 */ /* 0x000fe40007f9e0ff */
[----:B------:R1:W-:Y:S03]  /*31a0*/  LDGSTS.E.BYPASS.LTC128B.128 [R226+0x3100], [R8.64], !P3 ;  /* 0x0310000008e27fae */ /* 0x0003e6000d901d46 */
[----:B------:R-:W-:Y:S01]  /*31b0*/  IMAD.X R3, R17, 0x1, R18, P4 ;  /* 0x0000000111037824 */ /* 0x000fe200020e0612 */
[----:B------:R1:W-:Y:S01]  /*31c0*/  LDGSTS.E.BYPASS.LTC128B.128 [R226+0x4100], [R6.64], !P2 ;  /* 0x0410000006e27fae */ /* 0x0003e2000d101d46 */
[----:B------:R-:W-:-:S03]  /*31d0*/  ISETP.NE.U32.AND P4, PT, R21, RZ, PT ;  /* 0x000000ff1500720c */ /* 0x000fc60003f85070 */
[----:B------:R1:W-:Y:S04]  /*31e0*/  LDGSTS.E.BYPASS.LTC128B.128 [R226+0x5100], [R2.64], !P1 ;  /* 0x0510000002e27fae */ /* 0x0003e8000c901d46 */
[----:B------:R1:W-:Y:S01]  /*31f0*/  LDGSTS.E.BYPASS.LTC128B.128.ZFILL [R226+0x3900], [R14.64], P5 ;  /* 0x039000000ee27fae */ /* 0x0003e2000a941d46 */
[----:B------:R-:W-:-:S05]  /*3200*/  ISETP.NE.U32.AND P5, PT, R19, RZ, PT ;  /* 0x000000ff1300720c */ /* 0x000fca0003fa5070 */
[----:B------:R1:W-:Y:S08]  /*3210*/  LDGSTS.E.BYPASS.LTC128B.128.ZFILL [R226+0x4900], [R12.64], P4 ;  /* 0x049000000ce27fae */ /* 0x0003f0000a141d46 */
[----:B------:R1:W-:Y:S02]  /*3220*/  LDGSTS.E.BYPASS.LTC128B.128.ZFILL [R226+0x5900], [R10.64], P5 ;  /* 0x059000000ae27fae */ /* 0x0003e4000a941d46 */
.L_x_10:
[----:B-1234-:R-:W-:Y:S01]  /*3230*/  LOP3.LUT R2, R166, 0xffffffe0, RZ, 0xc0, !PT ;  /* 0xffffffe0a6027812 */ /* 0x01efe200078ec0ff */
[----:B------:R-:W-:Y:S01]  /*3240*/  IMAD.SHL.U32 R221, R0, 0x2, RZ ;  /* 0x0000000200dd7824 */ /* 0x000fe200078e00ff */
[----:B------:R-:W0:Y:S03]  /*3250*/  LDGDEPBAR ;  /* 0x00000000000079af */ /* 0x000e260000000000 */
[----:B------:R-:W-:-:S02]  /*3260*/  IMAD.IADD R2, R176, 0x1, -R2 ;  /* 0x00000001b0027824 */ /* 0x000fc400078e0a02 */
[----:B------:R-:W-:-:S03]  /*3270*/  IMAD R222, R4, 0x2, R221 ;  /* 0x0000000204de7824 */ /* 0x000fc600078e02dd */
[----:B------:R-:W-:-:S04]  /*3280*/  SHF.R.S32.HI R3, RZ, 0x1f, R2 ;  /* 0x0000001fff037819 */ /* 0x000fc80000011402 */
[----:B------:R-:W-:-:S04]  /*3290*/  LEA.HI R3, R3, R2, RZ, 0x2 ;  /* 0x0000000203037211 */ /* 0x000fc800078f10ff */
[----:B------:R-:W-:-:S05]  /*32a0*/  LOP3.LUT R3, R3, 0x7ffffffc, RZ, 0xc0, !PT ;  /* 0x7ffffffc03037812 */ /* 0x000fca00078ec0ff */
[----:B------:R-:W-:-:S04]  /*32b0*/  IMAD.IADD R2, R2, 0x1, -R3 ;  /* 0x0000000102027824 */ /* 0x000fc800078e0a03 */
[----:B------:R-:W-:-:S05]  /*32c0*/  IMAD R2, R2, -0x2, R162 ;  /* 0xfffffffe02027824 */ /* 0x000fca00078e02a2 */
[C---:B------:R-:W-:Y:S02]  /*32d0*/  ISETP.GT.AND P4, PT, R2.reuse, RZ, PT ;  /* 0x000000ff0200720c */ /* 0x040fe40003f84270 */
[----:B------:R-:W-:Y:S02]  /*32e0*/  ISETP.GT.AND P5, PT, R2, 0x1, PT ;  /* 0x000000010200780c */ /* 0x000fe40003fa4270 */
[----:B------:R-:W-:Y:S02]  /*32f0*/  FSEL R15, R122, -INF , P4 ;  /* 0xff8000007a0f7808 */ /* 0x000fe40002000000 */
[----:B------:R-:W-:Y:S02]  /*3300*/  FSEL R10, R151, -INF , P4 ;  /* 0xff800000970a7808 */ /* 0x000fe40002000000 */
[----:B------:R-:W-:Y:S02]  /*3310*/  FSEL R39, R161, -INF , P4 ;  /* 0xff800000a1277808 */ /* 0x000fe40002000000 */
[----:B------:R-:W-:-:S02]  /*3320*/  FSEL R32, R164, -INF , P4 ;  /* 0xff800000a4207808 */ /* 0x000fc40002000000 */
[----:B------:R-:W-:Y:S02]  /*3330*/  ISETP.GT.AND P4, PT, R2, 0x8, PT ;  /* 0x000000080200780c */ /* 0x000fe40003f84270 */
[----:B------:R-:W-:Y:S02]  /*3340*/  FSEL R11, R123, -INF , P5 ;  /* 0xff8000007b0b7808 */ /* 0x000fe40002800000 */
[----:B------:R-:W-:Y:S02]  /*3350*/  FSEL R16, R120, -INF , P5 ;  /* 0xff80000078107808 */ /* 0x000fe40002800000 */
[----:B------:R-:W-:Y:S02]  /*3360*/  FSEL R44, R160, -INF , P5 ;  /* 0xff800000a02c7808 */ /* 0x000fe40002800000 */
[----:B------:R-:W-:Y:S02]  /*3370*/  FSEL R36, R163, -INF , P5 ;  /* 0xff800000a3247808 */ /* 0x000fe40002800000 */
[----:B------:R-:W-:-:S02]  /*3380*/  ISETP.GT.AND P5, PT, R2, 0x9, PT ;  /* 0x000000090200780c */ /* 0x000fc40003fa4270 */
[----:B------:R-:W-:Y:S02]  /*3390*/  FSEL R13, R112, -INF , P4 ;  /* 0xff800000700d7808 */ /* 0x000fe40002000000 */
[----:B------:R-:W-:Y:S02]  /*33a0*/  FMNMX.FTZ R3, R10, R11, !PT ;  /* 0x0000000b0a037209 */ /* 0x000fe40007810000 */
        /* <DEDUP_REMOVED lines=30> */
[----:B------:R-:W-:Y:S02]  /*3590*/  FMNMX.FTZ R5, R15, R16, !PT ;  /* 0x000000100f057209 */ /* 0x000fe40007810000 */
[----:B------:R-:W-:Y:S02]  /*35a0*/  FSEL R67, R67, -INF , P5 ;  /* 0xff80000043437808 */ /* 0x000fe40002800000 */
[----:B------:R-:W-:Y:S02]  /*35b0*/  FSEL R130, R98, -INF , P5 ;  /* 0xff80000062827808 */ /* 0x000fe40002800000 */
[----:B------:R-:W-:-:S02]  /*35c0*/  FSEL R106, R103, -INF , P5 ;  /* 0xff800000676a7808 */ /* 0x000fc40002800000 */
[----:B------:R-:W-:Y:S02]  /*35d0*/  ISETP.GT.AND P5, PT, R2, 0x21, PT ;  /* 0x000000210200780c */ /* 0x000fe40003fa4270 */
[----:B------:R-:W-:Y:S02]  /*35e0*/  FSEL R131, R85, -INF , P4 ;  /* 0xff80000055837808 */ /* 0x000fe40002000000 */
[----:B------:R-:W-:Y:S02]  /*35f0*/  FMNMX.FTZ R3, R50, R3, !PT ;  /* 0x0000000332037209 */ /* 0x000fe40007810000 */
[----:B------:R-:W-:Y:S02]  /*3600*/  FMNMX.FTZ R5, R17, R5, !PT ;  /* 0x0000000511057209 */ /* 0x000fe40007810000 */
[----:B------:R-:W-:Y:S02]  /*3610*/  FSEL R155, R82, -INF , P4 ;  /* 0xff800000529b7808 */ /* 0x000fe40002000000 */
[----:B------:R-:W-:-:S02]  /*3620*/  FSEL R189, R92, -INF , P4 ;  /* 0xff8000005cbd7808 */ /* 0x000fc40002000000 */
[----:B------:R-:W-:Y:S02]  /*3630*/  FSEL R171, R93, -INF , P4 ;  /* 0xff8000005dab7808 */ /* 0x000fe40002000000 */
[----:B------:R-:W-:Y:S02]  /*3640*/  ISETP.GT.AND P4, PT, R2, 0x28, PT ;  /* 0x000000280200780c */ /* 0x000fe40003f84270 */
[----:B------:R-:W-:Y:S02]  /*3650*/  FSEL R154, R84, -INF , P5 ;  /* 0xff800000549a7808 */ /* 0x000fe40002800000 */
[----:B------:R-:W-:Y:S02]  /*3660*/  FMNMX.FTZ R3, R131, R3, !PT ;  /* 0x0000000383037209 */ /* 0x000fe40007810000 */
[----:B------:R-:W-:Y:S02]  /*3670*/  FMNMX.FTZ R5, R28, R5, !PT ;  /* 0x000000051c057209 */ /* 0x000fe40007810000 */
[----:B------:R-:W-:-:S02]  /*3680*/  FSEL R168, R81, -INF , P5 ;  /* 0xff80000051a87808 */ /* 0x000fc40002800000 */
[----:B------:R-:W-:Y:S02]  /*3690*/  FSEL R191, R86, -INF , P5 ;  /* 0xff80000056bf7808 */ /* 0x000fe40002800000 */
[----:B------:R-:W-:Y:S02]  /*36a0*/  FSEL R186, R94, -INF , P5 ;  /* 0xff8000005eba7808 */ /* 0x000fe40002800000 */
[----:B------:R-:W-:Y:S02]  /*36b0*/  ISETP.GT.AND P5, PT, R2, 0x29, PT ;  /* 0x000000290200780c */ /* 0x000fe40003fa4270 */
[----:B------:R-:W-:Y:S02]  /*36c0*/  FSEL R153, R69, -INF , P4 ;  /* 0xff80000045997808 */ /* 0x000fe40002000000 */
[----:B------:R-:W-:Y:S02]  /*36d0*/  FMNMX.FTZ R3, R154, R3, !PT ;  /* 0x000000039a037209 */ /* 0x000fe40007810000 */
[----:B------:R-:W-:-:S02]  /*36e0*/  FMNMX.FTZ R5, R51, R5, !PT ;  /* 0x0000000533057209 */ /* 0x000fc40007810000 */
[----:B------:R-:W-:Y:S02]  /*36f0*/  FSEL R169, R53, -INF , P4 ;  /* 0xff80000035a97808 */ /* 0x000fe40002000000 */
[----:B------:R-:W-:Y:S02]  /*3700*/  FSEL R190, R72, -INF , P4 ;  /* 0xff80000048be7808 */ /* 0x000fe40002000000 */
[----:B------:R-:W-:Y:S02]  /*3710*/  FSEL R188, R80, -INF , P4 ;  /* 0xff80000050bc7808 */ /* 0x000fe40002000000 */
[----:B------:R-:W-:Y:S02]  /*3720*/  ISETP.GT.AND P4, PT, R2, 0x30, PT ;  /* 0x000000300200780c */ /* 0x000fe40003f84270 */
[----:B------:R-:W-:Y:S02]  /*3730*/  FSEL R152, R68, -INF , P5 ;  /* 0xff80000044987808 */ /* 0x000fe40002800000 */
[----:B------:R-:W-:-:S02]  /*3740*/  FMNMX.FTZ R3, R153, R3, !PT ;  /* 0x0000000399037209 */ /* 0x000fc40007810000 */
[----:B------:R-:W-:Y:S02]  /*3750*/  FMNMX.FTZ R5, R65, R5, !PT ;  /* 0x0000000541057209 */ /* 0x000fe40007810000 */
[----:B------:R-:W-:Y:S02]  /*3760*/  FSEL R170, R41, -INF , P5 ;  /* 0xff80000029aa7808 */ /* 0x000fe40002800000 */
[----:B------:R-:W-:Y:S02]  /*3770*/  FSEL R192, R70, -INF , P5 ;  /* 0xff80000046c07808 */ /* 0x000fe40002800000 */
[----:B------:R-:W-:Y:S02]  /*3780*/  FSEL R187, R73, -INF , P5 ;  /* 0xff80000049bb7808 */ /* 0x000fe40002800000 */
[----:B------:R-:W-:Y:S02]  /*3790*/  ISETP.GT.AND P5, PT, R2, 0x31, PT ;  /* 0x000000310200780c */ /* 0x000fe40003fa4270 */
[----:B------:R-:W-:-:S02]  /*37a0*/  FSEL R207, R33, -INF , P4 ;  /* 0xff80000021cf7808 */ /* 0x000fc40002000000 */
[----:B------:R-:W-:Y:S02]  /*37b0*/  FMNMX.FTZ R3, R152, R3, !PT ;  /* 0x0000000398037209 */ /* 0x000fe40007810000 */
        /* <DEDUP_REMOVED lines=15> */
[----:B------:R-:W-:Y:S02]  /*38b0*/  FMNMX.FTZ R6, R32, R36, !PT ;  /* 0x0000002420067209 */ /* 0x000fe40007810000 */
[----:B------:R-:W-:-:S02]  /*38c0*/  FSEL R206, R22, -INF , P5 ;  /* 0xff80000016ce7808 */ /* 0x000fc40002800000 */
[----:B------:R-:W-:Y:S01]  /*38d0*/  FMNMX.FTZ R2, R204, R2, !PT ;  /* 0x00000002cc027209 */ /* 0x000fe20007810000 */
[----:B------:R-:W-:Y:S01]  /*38e0*/  LDSM.16.MT88.4 R20, [R221+0x1100] ;  /* 0x00110000dd14783b */ /* 0x000fe20000004200 */
[----:B------:R-:W-:Y:S02]  /*38f0*/  FMNMX.FTZ R3, R168, R3, !PT ;  /* 0x00000003a8037209 */ /* 0x000fe40007810000 */
[----:B------:R-:W-:Y:S02]  /*3900*/  FMNMX.FTZ R5, R37, R6, !PT ;  /* 0x0000000625057209 */ /* 0x000fe40007810000 */
[----:B------:R-:W-:Y:S02]  /*3910*/  FMNMX.FTZ R6, R206, R2, !PT ;  /* 0x00000002ce067209 */ /* 0x000fe40007810000 */
[----:B------:R-:W-:Y:S02]  /*3920*/  FMNMX.FTZ R2, R169, R3, !PT ;  /* 0x00000003a9027209 */ /* 0x000fe40007810000 */
[----:B------:R-:W-:Y:S01]  /*3930*/  FMNMX.FTZ R5, R38, R5, !PT ;  /* 0x0000000526057209 */ /* 0x000fe20007810000 */
[----:B------:R-:W1:Y:S01]  /*3940*/  SHFL.BFLY PT, R103, R6, 0x2, 0x1f ;  /* 0x0c401f0006677f89 */ /* 0x000e6200000e0000 */
[----:B------:R-:W-:-:S02]  /*3950*/  FMNMX.FTZ R2, R170, R2, !PT ;  /* 0x00000002aa027209 */ /* 0x000fc40007810000 */
[----:B------:R-:W-:Y:S02]  /*3960*/  FMNMX.FTZ R3, R100, R5, !PT ;  /* 0x0000000564037209 */ /* 0x000fe40007810000 */
[----:B------:R-:W-:Y:S02]  /*3970*/  FMNMX.FTZ R2, R215, R2, !PT ;  /* 0x00000002d7027209 */ /* 0x000fe40007810000 */
[----:B------:R-:W-:Y:S02]  /*3980*/  FMNMX.FTZ R3, R101, R3, !PT ;  /* 0x0000000365037209 */ /* 0x000fe40007810000 */
[----:B------:R-:W-:Y:S02]  /*3990*/  FSEL R208, R25, -INF , P4 ;  /* 0xff80000019d07808 */ /* 0x000fe40002000000 */
[----:B------:R-:W-:Y:S02]  /*39a0*/  FMNMX.FTZ R2, R214, R2, !PT ;  /* 0x00000002d6027209 */ /* 0x000fe40007810000 */
[----:B------:R-:W-:-:S02]  /*39b0*/  FMNMX.FTZ R3, R102, R3, !PT ;  /* 0x0000000366037209 */ /* 0x000fc40007810000 */
[----:B------:R-:W-:Y:S02]  /*39c0*/  FSEL R209, R24, -INF , P5 ;  /* 0xff80000018d17808 */ /* 0x000fe40002800000 */
[----:B------:R-:W-:Y:S01]  /*39d0*/  FMNMX.FTZ R2, R208, R2, !PT ;  /* 0x00000002d0027209 */ /* 0x000fe20007810000 */
[----:B------:R-:W-:Y:S01]  /*39e0*/  LDSM.16.MT88.4 R24, [R221+0x100] ;  /* 0x00010000dd18783b */ /* 0x000fe20000004200 */
[----:B------:R-:W-:Y:S02]  /*39f0*/  FMNMX.FTZ R3, R106, R3, !PT ;  /* 0x000000036a037209 */ /* 0x000fe40007810000 */
[----:B------:R-:W-:Y:S02]  /*3a00*/  FMNMX.FTZ R5, R39, R44, !PT ;  /* 0x0000002c27057209 */ /* 0x000fe40007810000 */
[----:B------:R-:W-:Y:S02]  /*3a10*/  FMNMX.FTZ R8, R209, R2, !PT ;  /* 0x00000002d1087209 */ /* 0x000fe40007810000 */
[----:B------:R-:W-:-:S02]  /*3a20*/  FMNMX.FTZ R3, R171, R3, !PT ;  /* 0x00000003ab037209 */ /* 0x000fc40007810000 */
[----:B------:R-:W-:Y:S01]  /*3a30*/  FMNMX.FTZ R5, R45, R5, !PT ;  /* 0x000000052d057209 */ /* 0x000fe20007810000 */
[----:B------:R-:W2:Y:S01]  /*3a40*/  SHFL.BFLY PT, R7, R8, 0x2, 0x1f ;  /* 0x0c401f0008077f89 */ /* 0x000ea200000e0000 */
[----:B------:R-:W-:Y:S02]  /*3a50*/  FMNMX.FTZ R2, R186, R3, !PT ;  /* 0x00000003ba027209 */ /* 0x000fe40007810000 */
[----:B------:R-:W-:Y:S02]  /*3a60*/  FMNMX.FTZ R3, R46, R5, !PT ;  /* 0x000000052e037209 */ /* 0x000fe40007810000 */
[----:B-1----:R-:W-:Y:S02]  /*3a70*/  FMNMX.FTZ R103, R6, R103, !PT ;  /* 0x0000006706677209 */ /* 0x002fe40007810000 */
        /* <DEDUP_REMOVED lines=11> */
[----:B------:R-:W-:Y:S02]  /*3b30*/  FMNMX.FTZ R2, R216, R2, !PT ;  /* 0x00000002d8027209 */ /* 0x000fe40007810000 */
[----:B------:R-:W-:Y:S02]  /*3b40*/  FMNMX.FTZ R3, R189, R3, !PT ;  /* 0x00000003bd037209 */ /* 0x000fe40007810000 */
[----:B------:R-:W-:Y:S02]  /*3b50*/  FMNMX.FTZ R6, R217, R2, !PT ;  /* 0x00000002d9067209 */ /* 0x000fe40007810000 */
[----:B--2---:R-:W-:Y:S02]  /*3b60*/  FMNMX.FTZ R8, R8, R7, !PT ;  /* 0x0000000708087209 */ /* 0x004fe40007810000 */
[----:B------:R-:W-:Y:S01]  /*3b70*/  FMNMX.FTZ R2, R191, R3, !PT ;  /* 0x00000003bf027209 */ /* 0x000fe20007810000 */
[----:B------:R-:W2:Y:S01]  /*3b80*/  SHFL.BFLY PT, R7, R6, 0x2, 0x1f ;  /* 0x0c401f0006077f89 */ /* 0x000ea200000e0000 */
[----:B-1----:R-:W-:-:S02]  /*3b90*/  FMNMX.FTZ R103, R103, R5, !PT ;  /* 0x0000000567677209 */ /* 0x002fc40007810000 */
[----:B------:R-:W-:Y:S01]  /*3ba0*/  FMNMX.FTZ R2, R190, R2, !PT ;  /* 0x00000002be027209 */ /* 0x000fe20007810000 */
[----:B------:R-:W1:Y:S01]  /*3bb0*/  SHFL.BFLY PT, R9, R8, 0x1, 0x1f ;  /* 0x0c201f0008097f89 */ /* 0x000e6200000e0000 */
[----:B------:R-:W-:Y:S01]  /*3bc0*/  FSEL R231, R43, -INF , P4 ;  /* 0xff8000002be77808 */ /* 0x000fe20002000000 */
[C---:B------:R-:W-:Y:S01]  /*3bd0*/  FMUL.FTZ R12, R103.reuse, c[0x0][0x2d0] ;  /* 0x0000b400670c7a20 */ /* 0x040fe20000410000 */
[----:B------:R-:W-:Y:S01]  /*3be0*/  FMNMX.FTZ R2, R192, R2, !PT ;  /* 0x00000002c0027209 */ /* 0x000fe20007810000 */
[----:B------:R-:W-:Y:S01]  /*3bf0*/  LDSM.16.MT88.4 R40, [R222+0x2100] ;  /* 0x00210000de28783b */ /* 0x000fe20000004200 */
[----:B------:R-:W-:Y:S02]  /*3c00*/  FSETP.NEU.FTZ.AND P4, PT, R103, -INF , PT ;  /* 0xff8000006700780b */ /* 0x000fe40003f9d000 */
[----:B------:R-:W-:Y:S02]  /*3c10*/  FMNMX.FTZ R2, R252, R2, !PT ;  /* 0x00000002fc027209 */ /* 0x000fe40007810000 */
[----:B------:R-:W-:-:S02]  /*3c20*/  FSEL R12, R12, RZ, P4 ;  /* 0x000000ff0c0c7208 */ /* 0x000fc40002000000 */
[----:B------:R-:W-:Y:S02]  /*3c30*/  FMNMX.FTZ R5, R251, R2, !PT ;  /* 0x00000002fb057209 */ /* 0x000fe40007810000 */
[----:B------:R-:W-:Y:S01]  /*3c40*/  FSEL R232, R52, -INF , P5 ;  /* 0xff80000034e87808 */ /* 0x000fe20002800000 */
[--C-:B------:R-:W-:Y:S01]  /*3c50*/  FFMA.FTZ R2, R10, c[0x0][0x2d0], -R12.reuse ;  /* 0x0000b4000a027a23 */ /* 0x100fe2000001080c */
[----:B------:R-:W-:Y:S01]  /*3c60*/  FMNMX.FTZ R5, R231, R5, !PT ;  /* 0x00000005e7057209 */ /* 0x000fe20007810000 */
[--C-:B------:R-:W-:Y:S02]  /*3c70*/  FFMA.FTZ R3, R11, c[0x0][0x2d0], -R12.reuse ;  /* 0x0000b4000b037a23 */ /* 0x100fe4000001080c */
[----:B------:R1:W-:Y:S01]  /*3c80*/  MUFU.EX2 R136, R2 ;  /* 0x0000000200887308 */ /* 0x0003e20000000800 */
[----:B------:R-:W-:Y:S02]  /*3c90*/  FMNMX.FTZ R5, R232, R5, !PT ;  /* 0x00000005e8057209 */ /* 0x000fe40007810000 */
[----:B--2---:R-:W-:Y:S01]  /*3ca0*/  FMNMX.FTZ R7, R6, R7, !PT ;  /* 0x0000000706077209 */ /* 0x004fe20007810000 */
[----:B------:R-:W-:-:S04]  /*3cb0*/  FFMA.FTZ R6, R13, c[0x0][0x2d0], -R12 ;  /* 0x0000b4000d067a23 */ /* 0x000fc8000001080c */
[----:B------:R2:W3:Y:S01]  /*3cc0*/  MUFU.EX2 R18, R3 ;  /* 0x0000000300127308 */ /* 0x0004e20000000800 */
[----:B-1----:R-:W-:-:S07]  /*3cd0*/  FMNMX.FTZ R2, R9, R8, !PT ;  /* 0x0000000809027209 */ /* 0x002fce0007810000 */
[----:B------:R1:W-:Y:S01]  /*3ce0*/  MUFU.EX2 R138, R6 ;  /* 0x00000006008a7308 */ /* 0x0003e20000000800 */
[----:B------:R-:W4:Y:S01]  /*3cf0*/  SHFL.BFLY PT, R8, R5, 0x2, 0x1f ;  /* 0x0c401f0005087f89 */ /* 0x000f2200000e0000 */
[----:B------:R-:W-:-:S03]  /*3d00*/  FSETP.NEU.FTZ.AND P4, PT, R2, -INF , PT ;  /* 0xff8000000200780b */ /* 0x000fc60003f9d000 */
[----:B------:R-:W5:Y:S01]  /*3d10*/  SHFL.BFLY PT, R9, R7, 0x1, 0x1f ;  /* 0x0c201f0007097f89 */ /* 0x000f6200000e0000 */
[----:B--2---:R-:W-:-:S05]  /*3d20*/  FMUL.FTZ R3, R2, c[0x0][0x2d0] ;  /* 0x0000b40002037a20 */ /* 0x004fca0000410000 */
[----:B------:R-:W-:Y:S01]  /*3d30*/  FSEL R3, R3, RZ, P4 ;  /* 0x000000ff03037208 */ /* 0x000fe20002000000 */
[----:B-1----:R-:W-:-:S04]  /*3d40*/  FFMA.FTZ R6, R14, c[0x0][0x2d0], -R12 ;  /* 0x0000b4000e067a23 */ /* 0x002fc8000001080c */
[--C-:B------:R-:W-:Y:S01]  /*3d50*/  FFMA.FTZ R0, R16, c[0x0][0x2d0], -R3.reuse ;  /* 0x0000b40010007a23 */ /* 0x100fe20000010803 */
[----:B------:R1:W-:Y:S01]  /*3d60*/  MUFU.EX2 R194, R6 ;  /* 0x0000000600c27308 */ /* 0x0003e20000000800 */
[----:B------:R-:W-:Y:S02]  /*3d70*/  FFMA.FTZ R4, R28, c[0x0][0x2d0], -R3 ;  /* 0x0000b4001c047a23 */ /* 0x000fe40000010803 */
[----:B------:R-:W-:Y:S01]  /*3d80*/  LDSM.16.MT88.4 R28, [R222+0x1100] ;  /* 0x00110000de1c783b */ /* 0x000fe20000004200 */
[----:B----4-:R-:W-:-:S04]  /*3d90*/  FMNMX.FTZ R5, R5, R8, !PT ;  /* 0x0000000805057209 */ /* 0x010fc80007810000 */
[----:B------:R2:W-:Y:S01]  /*3da0*/  MUFU.EX2 R14, R0 ;  /* 0x00000000000e7308 */ /* 0x0005e20000000800 */
[----:B-----5:R-:W-:-:S04]  /*3db0*/  FMNMX.FTZ R105, R7, R9, !PT ;  /* 0x0000000907697209 */ /* 0x020fc80007810000 */
[----:B------:R-:W-:Y:S01]  /*3dc0*/  FSETP.NEU.FTZ.AND P4, PT, R105, -INF , PT ;  /* 0xff8000006900780b */ /* 0x000fe20003f9d000 */
[--C-:B-1----:R-:W-:Y:S02]  /*3dd0*/  FFMA.FTZ R6, R15, c[0x0][0x2d0], -R3.reuse ;  /* 0x0000b4000f067a23 */ /* 0x102fe40000010803 */
[----:B------:R-:W-:Y:S01]  /*3de0*/  MUFU.EX2 R195, R4 ;  /* 0x0000000400c37308 */ /* 0x000fe20000000800 */
[----:B---3--:R-:W-:Y:S02]  /*3df0*/  IMAD.MOV.U32 R15, RZ, RZ, R18 ;  /* 0x000000ffff0f7224 */ /* 0x008fe400078e0012 */
[----:B--2---:R-:W-:-:S05]  /*3e00*/  FFMA.FTZ R0, R17, c[0x0][0x2d0], -R3 ;  /* 0x0000b40011007a23 */ /* 0x004fca0000010803 */
[----:B------:R1:W-:Y:S01]  /*3e10*/  MUFU.EX2 R137, R6 ;  /* 0x0000000600897308 */ /* 0x0003e20000000800 */
[----:B------:R-:W-:Y:S07]  /*3e20*/  LDSM.16.MT88.4 R16, [R222+0x100] ;  /* 0x00010000de10783b */ /* 0x000fee0000004200 */
[----:B------:R2:W3:Y:S01]  /*3e30*/  MUFU.EX2 R193, R0 ;  /* 0x0000000000c17308 */ /* 0x0004e20000000800 */
[----:B-1----:R-:W1:Y:S01]  /*3e40*/  SHFL.BFLY PT, R6, R5, 0x1, 0x1f ;  /* 0x0c201f0005067f89 */ /* 0x002e6200000e0000 */
[----:B--2---:R-:W-:Y:S01]  /*3e50*/  FMUL.FTZ R0, R105, c[0x0][0x2d0] ;  /* 0x0000b40069007a20 */ /* 0x004fe20000410000 */
[----:B---3--:R-:W-:-:S04]  /*3e60*/  F2FP.PACK_AB R7, R195, R193 ;  /* 0x000000c1c307723e */ /* 0x008fc800000000ff */
[----:B------:R-:W-:-:S05]  /*3e70*/  FSEL R0, R0, RZ, P4 ;  /* 0x000000ff00007208 */ /* 0x000fca0002000000 */
[--C-:B------:R-:W-:Y:S02]  /*3e80*/  FFMA.FTZ R4, R32, c[0x0][0x2d0], -R0.reuse ;  /* 0x0000b40020047a23 */ /* 0x100fe40000010800 */
[----:B------:R-:W2:Y:S01]  /*3e90*/  LDSM.16.MT88.4 R32, [R221+0x2100] ;  /* 0x00210000dd20783b */ /* 0x000ea20000004200 */
[--C-:B------:R-:W-:Y:S01]  /*3ea0*/  FFMA.FTZ R9, R37, c[0x0][0x2d0], -R0.reuse ;  /* 0x0000b40025097a23 */ /* 0x100fe20000010800 */
[----:B------:R3:W-:Y:S01]  /*3eb0*/  MUFU.EX2 R248, R4 ;  /* 0x0000000400f87308 */ /* 0x0007e20000000800 */
[----:B-1----:R-:W-:Y:S02]  /*3ec0*/  FMNMX.FTZ R104, R5, R6, !PT ;  /* 0x0000000605687209 */ /* 0x002fe40007810000 */
[----:B------:R-:W-:Y:S02]  /*3ed0*/  F2FP.PACK_AB R6, R194, R138 ;  /* 0x0000008ac206723e */ /* 0x000fe400000000ff */
[C---:B------:R-:W-:Y:S01]  /*3ee0*/  FSETP.NEU.FTZ.AND P4, PT, R104.reuse, -INF , PT ;  /* 0xff8000006800780b */ /* 0x040fe20003f9d000 */
[----:B------:R-:W-:Y:S01]  /*3ef0*/  FMUL.FTZ R8, R104, c[0x0][0x2d0] ;  /* 0x0000b40068087a20 */ /* 0x000fe20000410000 */
[----:B------:R-:W-:Y:S01]  /*3f00*/  F2FP.PACK_AB R5, R14, R137 ;  /* 0x000000890e05723e */ /* 0x000fe200000000ff */
[----:B------:R-:W-:Y:S03]  /*3f10*/  MUFU.EX2 R249, R9 ;  /* 0x0000000900f97308 */ /* 0x000fe60000000800 */
[----:B------:R-:W-:Y:S01]  /*3f20*/  FSEL R13, R8, RZ, P4 ;  /* 0x000000ff080d7208 */ /* 0x000fe20002000000 */
[----:B------:R-:W-:-:S02]  /*3f30*/  FFMA.FTZ R8, R38, c[0x0][0x2d0], -R0 ;  /* 0x0000b40026087a23 */ /* 0x000fc40000010800 */
[----:B---3--:R-:W-:Y:S02]  /*3f40*/  FFMA.FTZ R4, R36, c[0x0][0x2d0], -R0 ;  /* 0x0000b40024047a23 */ /* 0x008fe40000010800 */
[----:B------:R1:W3:Y:S08]  /*3f50*/  MUFU.EX2 R250, R8 ;  /* 0x0000000800fa7308 */ /* 0x0002f00000000800 */
[----:B------:R4:W-:Y:S01]  /*3f60*/  MUFU.EX2 R243, R4 ;  /* 0x0000000400f37308 */ /* 0x0009e20000000800 */
[----:B-1----:R-:W-:Y:S01]  /*3f70*/  FFMA.FTZ R8, R39, c[0x0][0x2d0], -R13 ;  /* 0x0000b40027087a23 */ /* 0x002fe2000001080d */
[----:B---3--:R-:W-:Y:S01]  /*3f80*/  F2FP.PACK_AB R10, R250, R249 ;  /* 0x000000f9fa0a723e */ /* 0x008fe200000000ff */
[----:B------:R-:W-:Y:S05]  /*3f90*/  LDSM.16.MT88.4 R36, [R222+0x2500] ;  /* 0x00250000de24783b */ /* 0x000fea0000004200 */
[----:B------:R1:W-:Y:S01]  /*3fa0*/  MUFU.EX2 R240, R8 ;  /* 0x0000000800f07308 */ /* 0x0003e20000000800 */
[----:B----4-:R-:W-:-:S07]  /*3fb0*/  F2FP.PACK_AB R4, R15, R136 ;  /* 0x000000880f04723e */ /* 0x010fce00000000ff */
[----:B------:R-:W-:Y:S01]  /*3fc0*/  HMMA.16816.F32 R124, R4, R24, RZ ;  /* 0x00000018047c723c */ /* 0x000fe200000018ff */
[----:B-1----:R-:W-:-:S07]  /*3fd0*/  FFMA.FTZ R8, R44, c[0x0][0x2d0], -R13 ;  /* 0x0000b4002c087a23 */ /* 0x002fce000001080d */
[C---:B------:R-:W-:Y:S01]  /*3fe0*/  HMMA.16816.F32 R120, R4.reuse, R16, RZ ;  /* 0x000000100478723c */ /* 0x040fe200000018ff */
[----:B------:R1:W3:Y:S07]  /*3ff0*/  MUFU.EX2 R239, R8 ;  /* 0x0000000800ef7308 */ /* 0x0002ee0000000800 */
[C---:B------:R-:W-:Y:S08]  /*4000*/  HMMA.16816.F32 R116, R4.reuse, R20, RZ ;  /* 0x000000140474723c */ /* 0x040ff000000018ff */
[----:B------:R-:W-:Y:S01]  /*4010*/  HMMA.16816.F32 R112, R4, R28, RZ ;  /* 0x0000001c0470723c */ /* 0x000fe200000018ff */
[----:B-1----:R-:W-:Y:S01]  /*4020*/  FFMA.FTZ R8, R45, c[0x0][0x2d0], -R13 ;  /* 0x0000b4002d087a23 */ /* 0x002fe2000001080d */
[----:B---3--:R-:W-:-:S03]  /*4030*/  F2FP.PACK_AB R9, R239, R240 ;  /* 0x000000f0ef09723e */ /* 0x008fc600000000ff */
[----:B------:R1:W-:Y:S03]  /*4040*/  MUFU.EX2 R242, R8 ;  /* 0x0000000800f27308 */ /* 0x0003e60000000800 */
[C---:B--2---:R-:W-:Y:S08]  /*4050*/  HMMA.16816.F32 R108, R4.reuse, R32, RZ ;  /* 0x00000020046c723c */ /* 0x044ff000000018ff */
[----:B------:R-:W-:Y:S01]  /*4060*/  HMMA.16816.F32 R96, R4, R40, RZ ;  /* 0x000000280460723c */ /* 0x000fe200000018ff */
[----:B-1----:R-:W-:-:S07]  /*4070*/  FFMA.FTZ R8, R46, c[0x0][0x2d0], -R13 ;  /* 0x0000b4002e087a23 */ /* 0x002fce000001080d */
[C---:B------:R-:W-:Y:S01]  /*4080*/  HMMA.16816.F32 R92, R4.reuse, R26, RZ ;  /* 0x0000001a045c723c */ /* 0x040fe200000018ff */
[----:B------:R1:W2:Y:S07]  /*4090*/  MUFU.EX2 R247, R8 ;  /* 0x0000000800f77308 */ /* 0x0002ae0000000800 */
[C---:B------:R-:W-:Y:S08]  /*40a0*/  HMMA.16816.F32 R88, R4.reuse, R18, RZ ;  /* 0x000000120458723c */ /* 0x040ff000000018ff */
[----:B------:R-:W-:Y:S01]  /*40b0*/  HMMA.16816.F32 R84, R4, R22, RZ ;  /* 0x000000160454723c */ /* 0x000fe200000018ff */
[----:B-1----:R-:W-:-:S02]  /*40c0*/  F2FP.PACK_AB R8, R243, R248 ;  /* 0x000000f8f308723e */ /* 0x002fc400000000ff */
[----:B--2---:R-:W-:-:S05]  /*40d0*/  F2FP.PACK_AB R11, R247, R242 ;  /* 0x000000f2f70b723e */ /* 0x004fca00000000ff */
[C---:B------:R-:W-:Y:S08]  /*40e0*/  HMMA.16816.F32 R80, R4.reuse, R30, RZ ;  /* 0x0000001e0450723c */ /* 0x040ff000000018ff */
[C---:B------:R-:W-:Y:S08]  /*40f0*/  HMMA.16816.F32 R76, R4.reuse, R34, RZ ;  /* 0x00000022044c723c */ /* 0x040ff000000018ff */
[----:B------:R-:W-:Y:S07]  /*4100*/  HMMA.16816.F32 R68, R4, R42, RZ ;  /* 0x0000002a0444723c */ /* 0x000fee00000018ff */
[--C-:B------:R-:W-:Y:S01]  /*4110*/  FFMA.FTZ R4, R47, c[0x0][0x2d0], -R12.reuse ;  /* 0x0000b4002f047a23 */ /* 0x100fe2000001080c */
[C---:B------:R-:W-:Y:S03]  /*4120*/  HMMA.16816.F32 R72, R8.reuse, R24, RZ ;  /* 0x000000180848723c */ /* 0x040fe600000018ff */
[----:B------:R1:W-:Y:S05]  /*4130*/  MUFU.EX2 R241, R4 ;  /* 0x0000000400f17308 */ /* 0x0003ea0000000800 */
[C---:B------:R-:W-:Y:S01]  /*4140*/  HMMA.16816.F32 R144, R8.reuse, R26, RZ ;  /* 0x0000001a0890723c */ /* 0x040fe200000018ff */
[----:B------:R-:W-:Y:S07]  /*4150*/  LDSM.16.MT88.4 R24, [R221+0x500] ;  /* 0x00050000dd18783b */ /* 0x000fee0000004200 */
[----:B------:R-:W-:Y:S01]  /*4160*/  HMMA.16816.F32 R60, R8, R16, RZ ;  /* 0x00000010083c723c */ /* 0x000fe200000018ff */
[----:B-1----:R-:W-:-:S04]  /*4170*/  FFMA.FTZ R4, R48, c[0x0][0x2d0], -R12 ;  /* 0x0000b40030047a23 */ /* 0x002fc8000001080c */
[----:B------:R1:W-:Y:S03]  /*4180*/  MUFU.EX2 R246, R4 ;  /* 0x0000000400f67308 */ /* 0x0003e60000000800 */
[C---:B------:R-:W-:Y:S01]  /*4190*/  HMMA.16816.F32 R140, R8.reuse, R18, RZ ;  /* 0x00000012088c723c */ /* 0x040fe200000018ff */
[----:B------:R-:W2:Y:S07]  /*41a0*/  LDSM.16.MT88.4 R16, [R221+0x1500] ;  /* 0x00150000dd10783b */ /* 0x000eae0000004200 */
[----:B------:R-:W-:Y:S01]  /*41b0*/  HMMA.16816.F32 R56, R8, R20, RZ ;  /* 0x000000140838723c */ /* 0x000fe200000018ff */
[----:B-1----:R-:W-:-:S07]  /*41c0*/  FFMA.FTZ R4, R49, c[0x0][0x2d0], -R12 ;  /* 0x0000b40031047a23 */ /* 0x002fce000001080c */
[C---:B------:R-:W-:Y:S01]  /*41d0*/  HMMA.16816.F32 R132, R8.reuse, R22, RZ ;  /* 0x000000160884723c */ /* 0x040fe200000018ff */
[----:B------:R-:W-:Y:S01]  /*41e0*/  LDSM.16.MT88.4 R20, [R222+0x500] ;  /* 0x00050000de14783b */ /* 0x000fe20000004200 */
[----:B------:R1:W-:Y:S06]  /*41f0*/  MUFU.EX2 R245, R4 ;  /* 0x0000000400f57308 */ /* 0x0003ec0000000800 */
[C---:B------:R-:W-:Y:S08]  /*4200*/  HMMA.16816.F32 R52, R8.reuse, R28, RZ ;  /* 0x0000001c0834723c */ /* 0x040ff000000018ff */
[----:B------:R-:W-:Y:S01]  /*4210*/  HMMA.16816.F32 R148, R8, R30, RZ ;  /* 0x0000001e0894723c */ /* 0x000fe200000018ff */
[----:B------:R-:W-:Y:S01]  /*4220*/  LDSM.16.MT88.4 R28, [R222+0x1500] ;  /* 0x00150000de1c783b */ /* 0x000fe20000004200 */
[----:B-1----:R-:W-:-:S04]  /*4230*/  FFMA.FTZ R4, R50, c[0x0][0x2d0], -R12 ;  /* 0x0000b40032047a23 */ /* 0x002fc8000001080c */
[----:B------:R1:W3:Y:S02]  /*4240*/  MUFU.EX2 R244, R4 ;  /* 0x0000000400f47308 */ /* 0x0002e40000000800 */
[C---:B------:R-:W-:Y:S08]  /*4250*/  HMMA.16816.F32 R160, R8.reuse, R34, RZ ;  /* 0x0000002208a0723c */ /* 0x040ff000000018ff */
[----:B------:R-:W-:Y:S01]  /*4260*/  HMMA.16816.F32 R44, R8, R40, RZ ;  /* 0x00000028082c723c */ /* 0x000fe200000018ff */
[----:B-1----:R-:W-:-:S07]  /*4270*/  FFMA.FTZ R4, R51, c[0x0][0x2d0], -R3 ;  /* 0x0000b40033047a23 */ /* 0x002fce0000010803 */
[C---:B------:R-:W-:Y:S01]  /*4280*/  HMMA.16816.F32 R164, R8.reuse, R42, RZ ;  /* 0x0000002a08a4723c */ /* 0x040fe200000018ff */
[----:B---3--:R-:W-:Y:S01]  /*4290*/  F2FP.PACK_AB R6, R244, R245 ;  /* 0x000000f5f406723e */ /* 0x008fe200000000ff */
[----:B------:R1:W-:Y:S06]  /*42a0*/  MUFU.EX2 R235, R4 ;  /* 0x0000000400eb7308 */ /* 0x0003ec0000000800 */
[----:B------:R-:W-:Y:S01]  /*42b0*/  HMMA.16816.F32 R48, R8, R32, RZ ;  /* 0x000000200830723c */ /* 0x000fe200000018ff */
[----:B------:R-:W3:Y:S06]  /*42c0*/  LDSM.16.MT88.4 R32, [R221+0x2500] ;  /* 0x00250000dd20783b */ /* 0x000eec0000004200 */
[----:B------:R-:W-:-:S04]  /*42d0*/  FFMA.FTZ R8, R102, c[0x0][0x2d0], -R0 ;  /* 0x0000b40066087a23 */ /* 0x000fc80000010800 */
[----:B------:R4:W-:Y:S01]  /*42e0*/  MUFU.EX2 R219, R8 ;  /* 0x0000000800db7308 */ /* 0x0009e20000000800 */
[----:B-1----:R-:W-:Y:S02]  /*42f0*/  FFMA.FTZ R4, R65, c[0x0][0x2d0], -R3 ;  /* 0x0000b40041047a23 */ /* 0x002fe40000010803 */
[----:B------:R-:W-:-:S05]  /*4300*/  IMAD.MOV.U32 R65, RZ, RZ, R138 ;  /* 0x000000ffff417224 */ /* 0x000fca00078e008a */
[----:B------:R1:W5:Y:S01]  /*4310*/  MUFU.EX2 R238, R4 ;  /* 0x0000000400ee7308 */ /* 0x0003620000000800 */
[----:B----4-:R-:W-:Y:S02]  /*4320*/  FFMA.FTZ R8, R106, c[0x0][0x2d0], -R0 ;  /* 0x0000b4006a087a23 */ /* 0x010fe40000010800 */
[----:B------:R-:W-:-:S05]  /*4330*/  IMAD.MOV.U32 R106, RZ, RZ, R181 ;  /* 0x000000ffff6a7224 */ /* 0x000fca00078e00b5 */
[----:B------:R4:W-:Y:S01]  /*4340*/  MUFU.EX2 R218, R8 ;  /* 0x0000000800da7308 */ /* 0x0009e20000000800 */
[----:B-1----:R-:W-:Y:S01]  /*4350*/  FFMA.FTZ R4, R66, c[0x0][0x2d0], -R3 ;  /* 0x0000b40042047a23 */ /* 0x002fe20000010803 */
[----:B-----5:R-:W-:Y:S01]  /*4360*/  F2FP.PACK_AB R5, R238, R235 ;  /* 0x000000ebee05723e */ /* 0x020fe200000000ff */
[----:B------:R-:W-:-:S05]  /*4370*/  IMAD.MOV.U32 R66, RZ, RZ, R137 ;  /* 0x000000ffff427224 */ /* 0x000fca00078e0089 */
[----:B------:R1:W-:Y:S01]  /*4380*/  MUFU.EX2 R237, R4 ;  /* 0x0000000400ed7308 */ /* 0x0003e20000000800 */
[----:B----4-:R-:W-:-:S07]  /*4390*/  FFMA.FTZ R8, R107, c[0x0][0x2d0], -R13 ;  /* 0x0000b4006b087a23 */ /* 0x010fce000001080d */
[----:B------:R4:W-:Y:S01]  /*43a0*/  MUFU.EX2 R212, R8 ;  /* 0x0000000800d47308 */ /* 0x0009e20000000800 */
[----:B-1----:R-:W-:Y:S02]  /*43b0*/  FFMA.FTZ R4, R67, c[0x0][0x2d0], -R3 ;  /* 0x0000b40043047a23 */ /* 0x002fe40000010803 */
[----:B------:R-:W-:-:S05]  /*43c0*/  IMAD.MOV.U32 R67, RZ, RZ, R14 ;  /* 0x000000ffff437224 */ /* 0x000fca00078e000e */
[----:B------:R1:W5:Y:S01]  /*43d0*/  MUFU.EX2 R236, R4 ;  /* 0x0000000400ec7308 */ /* 0x0003620000000800 */
[----:B------:R-:W-:Y:S02]  /*43e0*/  FFMA.FTZ R14, R169, c[0x0][0x2d0], -R3 ;  /* 0x0000b400a90e7a23 */ /* 0x000fe40000010803 */
[----:B----4-:R-:W-:Y:S02]  /*43f0*/  FFMA.FTZ R8, R128, c[0x0][0x2d0], -R13 ;  /* 0x0000b40080087a23 */ /* 0x010fe4000001080d */
[----:B------:R-:W-:-:S03]  /*4400*/  IMAD.MOV.U32 R128, RZ, RZ, R180 ;  /* 0x000000ffff807224 */ /* 0x000fc600078e00b4 */
[----:B------:R4:W-:Y:S01]  /*4410*/  MUFU.EX2 R213, R8 ;  /* 0x0000000800d57308 */ /* 0x0009e20000000800 */
[----:B-1----:R-:W-:Y:S01]  /*4420*/  FFMA.FTZ R4, R100, c[0x0][0x2d0], -R0 ;  /* 0x0000b40064047a23 */ /* 0x002fe20000010800 */
[----:B-----5:R-:W-:Y:S01]  /*4430*/  F2FP.PACK_AB R7, R236, R237 ;  /* 0x000000edec07723e */ /* 0x020fe200000000ff */
[----:B------:R-:W-:-:S05]  /*4440*/  IMAD.MOV.U32 R100, RZ, RZ, R136 ;  /* 0x000000ffff647224 */ /* 0x000fca00078e0088 */
[----:B------:R1:W-:Y:S01]  /*4450*/  MUFU.EX2 R229, R4 ;  /* 0x0000000400e57308 */ /* 0x0003e20000000800 */
[----:B----4-:R-:W-:-:S07]  /*4460*/  FFMA.FTZ R8, R129, c[0x0][0x2d0], -R13 ;  /* 0x0000b40081087a23 */ /* 0x010fce000001080d */
[----:B------:R4:W-:Y:S01]  /*4470*/  MUFU.EX2 R180, R14 ;  /* 0x0000000e00b47308 */ /* 0x0009e20000000800 */
[----:B-1----:R-:W-:-:S07]  /*4480*/  FFMA.FTZ R4, R101, c[0x0][0x2d0], -R0 ;  /* 0x0000b40065047a23 */ /* 0x002fce0000010800 */
[----:B------:R1:W-:Y:S08]  /*4490*/  MUFU.EX2 R211, R8 ;  /* 0x0000000800d37308 */ /* 0x0003f00000000800 */
[----:B------:R5:W2:Y:S01]  /*44a0*/  MUFU.EX2 R228, R4 ;  /* 0x0000000400e47308 */ /* 0x000aa20000000800 */
[----:B----4-:R-:W-:Y:S02]  /*44b0*/  FFMA.FTZ R14, R170, c[0x0][0x2d0], -R3 ;  /* 0x0000b400aa0e7a23 */ /* 0x010fe40000010803 */
[----:B-1----:R-:W-:-:S05]  /*44c0*/  FFMA.FTZ R8, R130, c[0x0][0x2d0], -R13 ;  /* 0x0000b40082087a23 */ /* 0x002fca000001080d */
[----:B------:R1:W-:Y:S01]  /*44d0*/  MUFU.EX2 R181, R14 ;  /* 0x0000000e00b57308 */ /* 0x0003e20000000800 */
[----:B-----5:R-:W-:-:S07]  /*44e0*/  F2FP.PACK_AB R4, R246, R241 ;  /* 0x000000f1f604723e */ /* 0x020fce00000000ff */
[----:B------:R4:W5:Y:S01]  /*44f0*/  MUFU.EX2 R210, R8 ;  /* 0x0000000800d27308 */ /* 0x0009620000000800 */
[----:B--2---:R-:W-:Y:S01]  /*4500*/  HMMA.16816.F32 R156, R4, R16, R116 ;  /* 0x00000010049c723c */ /* 0x004fe20000001874 */
[----:B-1----:R-:W-:-:S06]  /*4510*/  FFMA.FTZ R14, R171, c[0x0][0x2d0], -R0 ;  /* 0x0000b400ab0e7a23 */ /* 0x002fcc0000010800 */
[----:B------:R1:W-:Y:S01]  /*4520*/  MUFU.EX2 R107, R14 ;  /* 0x0000000e006b7308 */ /* 0x0003e20000000800 */
[----:B---3--:R-:W-:Y:S01]  /*4530*/  HMMA.16816.F32 R116, R4, R32, R108 ;  /* 0x000000200474723c */ /* 0x008fe2000000186c */
[----:B----4-:R-:W-:-:S06]  /*4540*/  FFMA.FTZ R8, R131, c[0x0][0x2d0], -R12 ;  /* 0x0000b40083087a23 */ /* 0x010fcc000001080c */
[----:B------:R2:W-:Y:S01]  /*4550*/  MUFU.EX2 R203, R8 ;  /* 0x0000000800cb7308 */ /* 0x0005e20000000800 */
[----:B------:R-:W-:Y:S01]  /*4560*/  HMMA.16816.F32 R172, R4, R20, R120 ;  /* 0x0000001404ac723c */ /* 0x000fe20000001878 */
[----:B-1----:R-:W-:-:S07]  /*4570*/  FFMA.FTZ R14, R186, c[0x0][0x2d0], -R0 ;  /* 0x0000b400ba0e7a23 */ /* 0x002fce0000010800 */
[----:B------:R-:W-:Y:S01]  /*4580*/  HMMA.16816.F32 R108, R4, R36, R96 ;  /* 0x00000024046c723c */ /* 0x000fe20000001860 */
[----:B------:R-:W-:Y:S01]  /*4590*/  IMAD.MOV.U32 R186, RZ, RZ, R106 ;  /* 0x000000ffffba7224 */ /* 0x000fe200078e006a */
[----:B------:R1:W-:Y:S01]  /*45a0*/  MUFU.EX2 R101, R14 ;  /* 0x0000000e00657308 */ /* 0x0003e20000000800 */
[----:B--2---:R-:W-:-:S05]  /*45b0*/  FFMA.FTZ R8, R154, c[0x0][0x2d0], -R12 ;  /* 0x0000b4009a087a23 */ /* 0x004fca000001080c */
[C---:B------:R-:W-:Y:S01]  /*45c0*/  HMMA.16816.F32 R176, R4.reuse, R24, R124 ;  /* 0x0000001804b0723c */ /* 0x040fe2000000187c */
[----:B------:R-:W-:Y:S01]  /*45d0*/  IMAD.MOV.U32 R154, RZ, RZ, R100 ;  /* 0x000000ffff9a7224 */ /* 0x000fe200078e0064 */
[----:B------:R2:W3:Y:S06]  /*45e0*/  MUFU.EX2 R202, R8 ;  /* 0x0000000800ca7308 */ /* 0x0004ec0000000800 */
[----:B------:R-:W-:Y:S01]  /*45f0*/  HMMA.16816.F32 R120, R4, R26, R92 ;  /* 0x0000001a0478723c */ /* 0x000fe2000000185c */
[----:B-1----:R-:W-:-:S04]  /*4600*/  FFMA.FTZ R14, R188, c[0x0][0x2d0], -R0 ;  /* 0x0000b400bc0e7a23 */ /* 0x002fc80000010800 */
[----:B------:R1:W-:Y:S03]  /*4610*/  MUFU.EX2 R102, R14 ;  /* 0x0000000e00667308 */ /* 0x0003e60000000800 */
[C---:B------:R-:W-:Y:S01]  /*4620*/  HMMA.16816.F32 R136, R4.reuse, R22, R88 ;  /* 0x000000160488723c */ /* 0x040fe20000001858 */
[----:B--2---:R-:W-:Y:S02]  /*4630*/  FFMA.FTZ R8, R153, c[0x0][0x2d0], -R12 ;  /* 0x0000b40099087a23 */ /* 0x004fe4000001080c */
[----:B------:R-:W-:Y:S02]  /*4640*/  IMAD.MOV.U32 R153, RZ, RZ, R67 ;  /* 0x000000ffff997224 */ /* 0x000fe400078e0043 */
[----:B------:R2:W-:Y:S03]  /*4650*/  MUFU.EX2 R201, R8 ;  /* 0x0000000800c97308 */ /* 0x0005e60000000800 */
        /* <DEDUP_REMOVED lines=8> */
[----:B------:R2:W-:Y:S06]  /*46e0*/  MUFU.EX2 R200, R8 ;  /* 0x0000000800c87308 */ /* 0x0005ec0000000800 */
[----:B------:R-:W-:Y:S01]  /*46f0*/  HMMA.16816.F32 R88, R4, R34, R76 ;  /* 0x000000220458723c */ /* 0x000fe2000000184c */
[----:B-1----:R-:W-:-:S04]  /*4700*/  FFMA.FTZ R14, R189, c[0x0][0x2d0], -R13 ;  /* 0x0000b400bd0e7a23 */ /* 0x002fc8000001080d */
[----:B------:R1:W-:Y:S03]  /*4710*/  MUFU.EX2 R100, R14 ;  /* 0x0000000e00647308 */ /* 0x0003e60000000800 */
[----:B------:R-:W-:Y:S01]  /*4720*/  HMMA.16816.F32 R84, R4, R38, R68 ;  /* 0x000000260454723c */ /* 0x000fe20000001844 */
[----:B--2---:R-:W-:-:S04]  /*4730*/  FFMA.FTZ R8, R155, c[0x0][0x2d0], -R3 ;  /* 0x0000b4009b087a23 */ /* 0x004fc80000010803 */
[----:B------:R2:W-:Y:S02]  /*4740*/  MUFU.EX2 R185, R8 ;  /* 0x0000000800b97308 */ /* 0x0005e40000000800 */
[----:B------:R-:W-:Y:S02]  /*4750*/  F2FP.PACK_AB R4, R228, R229 ;  /* 0x000000e5e404723e */ /* 0x000fe400000000ff */
[----:B------:R-:W-:Y:S02]  /*4760*/  F2FP.PACK_AB R5, R213, R212 ;  /* 0x000000d4d505723e */ /* 0x000fe400000000ff */
[----:B------:R-:W-:Y:S02]  /*4770*/  F2FP.PACK_AB R6, R218, R219 ;  /* 0x000000dbda06723e */ /* 0x000fe400000000ff */
[----:B-----5:R-:W-:Y:S01]  /*4780*/  F2FP.PACK_AB R7, R210, R211 ;  /* 0x000000d3d207723e */ /* 0x020fe200000000ff */
[----:B-1----:R-:W-:-:S04]  /*4790*/  FFMA.FTZ R14, R191, c[0x0][0x2d0], -R13 ;  /* 0x0000b400bf0e7a23 */ /* 0x002fc8000001080d */
[----:B------:R1:W-:Y:S02]  /*47a0*/  MUFU.EX2 R67, R14 ;  /* 0x0000000e00437308 */ /* 0x0003e40000000800 */
[----:B------:R-:W-:Y:S01]  /*47b0*/  HMMA.16816.F32 R80, R4, R24, R72 ;  /* 0x000000180450723c */ /* 0x000fe20000001848 */
[----:B--2---:R-:W-:-:S05]  /*47c0*/  FFMA.FTZ R8, R168, c[0x0][0x2d0], -R3 ;  /* 0x0000b400a8087a23 */ /* 0x004fca0000010803 */
[----:B------:R2:W4:Y:S02]  /*47d0*/  MUFU.EX2 R182, R8 ;  /* 0x0000000800b67308 */ /* 0x0005240000000800 */
[----:B------:R-:W-:Y:S01]  /*47e0*/  HMMA.16816.F32 R76, R4, R20, R60 ;  /* 0x00000014044c723c */ /* 0x000fe2000000183c */
[----:B-1----:R-:W-:-:S07]  /*47f0*/  FFMA.FTZ R14, R190, c[0x0][0x2d0], -R13 ;  /* 0x0000b400be0e7a23 */ /* 0x002fce000001080d */
[C---:B------:R-:W-:Y:S01]  /*4800*/  HMMA.16816.F32 R72, R4.reuse, R16, R56 ;  /* 0x000000100448723c */ /* 0x040fe20000001838 */
[----:B--2---:R-:W-:Y:S07]  /*4810*/  LDSM.16.MT88.4 R8, [R222+0x900] ;  /* 0x00090000de08783b */ /* 0x004fee0000004200 */
[C---:B------:R-:W-:Y:S08]  /*4820*/  HMMA.16816.F32 R68, R4.reuse, R28, R52 ;  /* 0x0000001c0444723c */ /* 0x040ff00000001834 */
[C---:B------:R-:W-:Y:S08]  /*4830*/  HMMA.16816.F32 R60, R4.reuse, R32, R48 ;  /* 0x00000020043c723c */ /* 0x040ff00000001830 */
[C---:B------:R-:W-:Y:S08]  /*4840*/  HMMA.16816.F32 R196, R4.reuse, R36, R44 ;  /* 0x0000002404c4723c */ /* 0x040ff0000000182c */
[C---:B------:R-:W-:Y:S01]  /*4850*/  HMMA.16816.F32 R40, R4.reuse, R30, R148 ;  /* 0x0000001e0428723c */ /* 0x040fe20000001894 */
[----:B------:R-:W1:Y:S07]  /*4860*/  LDSM.16.MT88.4 R28, [R221+0x2900] ;  /* 0x00290000dd1c783b */ /* 0x000e6e0000004200 */
[C---:B------:R-:W-:Y:S01]  /*4870*/  HMMA.16816.F32 R56, R4.reuse, R26, R144 ;  /* 0x0000001a0438723c */ /* 0x040fe20000001890 */
[----:B------:R-:W-:Y:S06]  /*4880*/  LDSM.16.MT88.4 R24, [R222+0x1900] ;  /* 0x00190000de18783b */ /* 0x000fec0000004200 */
[----:B------:R-:W-:Y:S01]  /*4890*/  IMAD.MOV.U32 R147, RZ, RZ, R66 ;  /* 0x000000ffff937224 */ /* 0x000fe200078e0042 */
[----:B------:R-:W-:Y:S01]  /*48a0*/  HMMA.16816.F32 R48, R4, R22, R140 ;  /* 0x000000160430723c */ /* 0x000fe2000000188c */
[----:B------:R-:W-:Y:S01]  /*48b0*/  LDSM.16.MT88.4 R20, [R221+0x1900] ;  /* 0x00190000dd14783b */ /* 0x000fe20000004200 */
[----:B------:R2:W-:Y:S01]  /*48c0*/  MUFU.EX2 R66, R14 ;  /* 0x0000000e00427308 */ /* 0x0005e20000000800 */
[----:B------:R-:W-:-:S02]  /*48d0*/  IMAD.MOV.U32 R146, RZ, RZ, R65 ;  /* 0x000000ffff927224 */ /* 0x000fc400078e0041 */
[----:B------:R-:W-:Y:S01]  /*48e0*/  IMAD.MOV.U32 R144, RZ, RZ, R194 ;  /* 0x000000ffff907224 */ /* 0x000fe200078e00c2 */
[----:B------:R-:W-:Y:S01]  /*48f0*/  LDSM.16.MT88.4 R140, [R222+0xd00] ;  /* 0x000d0000de8c783b */ /* 0x000fe20000004200 */
[----:B------:R-:W-:Y:S01]  /*4900*/  IMAD.MOV.U32 R145, RZ, RZ, R193 ;  /* 0x000000ffff917224 */ /* 0x000fe200078e00c1 */
[C---:B------:R-:W-:Y:S02]  /*4910*/  HMMA.16816.F32 R44, R4.reuse, R18, R132 ;  /* 0x00000012042c723c */ /* 0x040fe40000001884 */
[----:B------:R-:W5:Y:S06]  /*4920*/  LDSM.16.MT88.4 R16, [R221+0x900] ;  /* 0x00090000dd10783b */ /* 0x000f6c0000004200 */
[----:B------:R-:W-:Y:S01]  /*4930*/  HMMA.16816.F32 R52, R4, R34, R160 ;  /* 0x000000220434723c */ /* 0x000fe200000018a0 */
[----:B------:R-:W5:Y:S01]  /*4940*/  LDSM.16.MT88.4 R32, [R222+0x2900] ;  /* 0x00290000de20783b */ /* 0x000f620000004200 */
[----:B--2---:R-:W-:-:S04]  /*4950*/  FFMA.FTZ R14, R192, c[0x0][0x2d0], -R13 ;  /* 0x0000b400c00e7a23 */ /* 0x004fc8000001080d */
[----:B------:R-:W2:Y:S02]  /*4960*/  MUFU.EX2 R65, R14 ;  /* 0x0000000e00417308 */ /* 0x000ea40000000800 */
[----:B------:R-:W-:Y:S07]  /*4970*/  HMMA.16816.F32 R36, R4, R38, R164 ;  /* 0x000000260424723c */ /* 0x000fee00000018a4 */
[----:B---3--:R-:W-:Y:S02]  /*4980*/  F2FP.PACK_AB R4, R202, R203 ;  /* 0x000000cbca04723e */ /* 0x008fe400000000ff */
[----:B----4-:R-:W-:-:S02]  /*4990*/  F2FP.PACK_AB R5, R182, R185 ;  /* 0x000000b9b605723e */ /* 0x010fc400000000ff */
[----:B------:R-:W-:Y:S02]  /*49a0*/  F2FP.PACK_AB R6, R200, R201 ;  /* 0x000000c9c806723e */ /* 0x000fe400000000ff */
[----:B------:R-:W-:-:S07]  /*49b0*/  F2FP.PACK_AB R7, R181, R180 ;  /* 0x000000b4b507723e */ /* 0x000fce00000000ff */
[C---:B-1----:R-:W-:Y:S08]  /*49c0*/  HMMA.16816.F32 R188, R4.reuse, R28, R116 ;  /* 0x0000001c04bc723c */ /* 0x042ff00000001874 */
[C---:B-----5:R-:W-:Y:S08]  /*49d0*/  HMMA.16816.F32 R112, R4.reuse, R16, R176 ;  /* 0x000000100470723c */ /* 0x060ff000000018b0 */
[C---:B------:R-:W-:Y:S01]  /*49e0*/  HMMA.16816.F32 R132, R4.reuse, R8, R172 ;  /* 0x000000080484723c */ /* 0x040fe200000018ac */
[----:B------:R-:W-:Y:S07]  /*49f0*/  LDSM.16.MT88.4 R172, [R222+0x1d00] ;  /* 0x001d0000deac783b */ /* 0x000fee0000004200 */
[C---:B------:R-:W-:Y:S01]  /*4a00*/  HMMA.16816.F32 R148, R4.reuse, R20, R156 ;  /* 0x000000140494723c */ /* 0x040fe2000000189c */
[----:B------:R-:W1:Y:S07]  /*4a10*/  LDSM.16.MT88.4 R156, [R221+0x1d00] ;  /* 0x001d0000dd9c783b */ /* 0x000e6e0000004200 */
[C---:B------:R-:W-:Y:S01]  /*4a20*/  HMMA.16816.F32 R164, R4.reuse, R24, R124 ;  /* 0x0000001804a4723c */ /* 0x040fe2000000187c */
[----:B------:R-:W-:Y:S07]  /*4a30*/  LDSM.16.MT88.4 R124, [R221+0xd00] ;  /* 0x000d0000dd7c783b */ /* 0x000fee0000004200 */
[C---:B------:R-:W-:Y:S08]  /*4a40*/  HMMA.16816.F32 R192, R4.reuse, R32, R108 ;  /* 0x0000002004c0723c */ /* 0x040ff0000000186c */
[C---:B------:R-:W-:Y:S08]  /*4a50*/  HMMA.16816.F32 R120, R4.reuse, R18, R120 ;  /* 0x000000120478723c */ /* 0x040ff00000001878 */
[C---:B------:R-:W-:Y:S08]  /*4a60*/  HMMA.16816.F32 R136, R4.reuse, R10, R136 ;  /* 0x0000000a0488723c */ /* 0x040ff00000001888 */
[C---:B------:R-:W-:Y:S08]  /*4a70*/  HMMA.16816.F32 R96, R4.reuse, R22, R96 ;  /* 0x000000160460723c */ /* 0x040ff00000001860 */
[C---:B------:R-:W-:Y:S08]  /*4a80*/  HMMA.16816.F32 R168, R4.reuse, R26, R92 ;  /* 0x0000001a04a8723c */ /* 0x040ff0000000185c */
[C---:B------:R-:W-:Y:S08]  /*4a90*/  HMMA.16816.F32 R88, R4.reuse, R30, R88 ;  /* 0x0000001e0458723c */ /* 0x040ff00000001858 */
[----:B------:R-:W-:Y:S07]  /*4aa0*/  HMMA.16816.F32 R116, R4, R34, R84 ;  /* 0x000000220474723c */ /* 0x000fee0000001854 */
[----:B------:R-:W-:-:S02]  /*4ab0*/  F2FP.PACK_AB R4, R101, R107 ;  /* 0x0000006b6504723e */ /* 0x000fc400000000ff */
[----:B------:R-:W-:Y:S02]  /*4ac0*/  F2FP.PACK_AB R5, R67, R100 ;  /* 0x000000644305723e */ /* 0x000fe400000000ff */
[----:B------:R-:W-:Y:S02]  /*4ad0*/  F2FP.PACK_AB R6, R106, R102 ;  /* 0x000000666a06723e */ /* 0x000fe400000000ff */
[----:B--2---:R-:W-:-:S07]  /*4ae0*/  F2FP.PACK_AB R7, R65, R66 ;  /* 0x000000424107723e */ /* 0x004fce00000000ff */
[C---:B------:R-:W-:Y:S07]  /*4af0*/  HMMA.16816.F32 R128, R4.reuse, R8, R76 ;  /* 0x000000080480723c */ /* 0x040fee000000184c */
[----:B------:R-:W-:Y:S01]  /*4b00*/  FFMA.FTZ R8, R207, c[0x0][0x2d0], -R12 ;  /* 0x0000b400cf087a23 */ /* 0x000fe2000001080c */
[----:B------:R-:W-:Y:S01]  /*4b10*/  HMMA.16816.F32 R108, R4, R10, R48 ;  /* 0x0000000a046c723c */ /* 0x000fe20000001830 */
[----:B------:R-:W-:Y:S02]  /*4b20*/  IMAD.MOV.U32 R207, RZ, RZ, R145 ;  /* 0x000000ffffcf7224 */ /* 0x000fe400078e0091 */
[----:B------:R2:W-:Y:S01]  /*4b30*/  MUFU.EX2 R49, R8 ;  /* 0x0000000800317308 */ /* 0x0005e20000000800 */
[----:B------:R-:W-:-:S03]  /*4b40*/  FADD.FTZ R9, R240, R239 ;  /* 0x000000eff0097221 */ /* 0x000fc60000010000 */
[----:B------:R-:W-:Y:S01]  /*4b50*/  IMAD.MOV.U32 R50, RZ, RZ, R144 ;  /* 0x000000ffff327224 */ /* 0x000fe200078e0090 */
[----:B------:R-:W-:Y:S01]  /*4b60*/  HMMA.16816.F32 R160, R4, R18, R56 ;  /* 0x0000001204a0723c */ /* 0x000fe20000001838 */
[----:B------:R-:W-:Y:S02]  /*4b70*/  IMAD.MOV.U32 R10, RZ, RZ, R146 ;  /* 0x000000ffff0a7224 */ /* 0x000fe400078e0092 */
[----:B------:R-:W-:Y:S02]  /*4b80*/  IMAD.MOV.U32 R11, RZ, RZ, R147 ;  /* 0x000000ffff0b7224 */ /* 0x000fe400078e0093 */
[----:B------:R-:W-:-:S03]  /*4b90*/  IMAD.MOV.U32 R51, RZ, RZ, R152 ;  /* 0x000000ffff337224 */ /* 0x000fc600078e0098 */
[C---:B------:R-:W-:Y:S01]  /*4ba0*/  HMMA.16816.F32 R56, R4.reuse, R22, R44 ;  /* 0x000000160438723c */ /* 0x040fe2000000182c */
[----:B--2---:R-:W-:Y:S02]  /*4bb0*/  FFMA.FTZ R8, R205, c[0x0][0x2d0], -R12 ;  /* 0x0000b400cd087a23 */ /* 0x004fe4000001080c */
[----:B------:R-:W-:Y:S02]  /*4bc0*/  IMAD.MOV.U32 R205, RZ, RZ, R153 ;  /* 0x000000ffffcd7224 */ /* 0x000fe400078e0099 */
[----:B------:R2:W3:Y:S03]  /*4bd0*/  MUFU.EX2 R48, R8 ;  /* 0x0000000800307308 */ /* 0x0004e60000000800 */
[----:B------:R-:W-:Y:S01]  /*4be0*/  HMMA.16816.F32 R68, R4, R24, R68 ;  /* 0x000000180444723c */ /* 0x000fe20000001844 */
[----:B------:R-:W-:Y:S02]  /*4bf0*/  IMAD.MOV.U32 R46, RZ, RZ, R15 ;  /* 0x000000ffff2e7224 */ /* 0x000fe400078e000f */
[----:B------:R-:W-:-:S05]  /*4c00*/  IMAD.MOV.U32 R47, RZ, RZ, R154 ;  /* 0x000000ffff2f7224 */ /* 0x000fca00078e009a */
[----:B------:R-:W-:Y:S01]  /*4c10*/  HMMA.16816.F32 R144, R4, R20, R72 ;  /* 0x000000140490723c */ /* 0x000fe20000001848 */
[----:B--2---:R-:W-:-:S07]  /*4c20*/  FFMA.FTZ R8, R204, c[0x0][0x2d0], -R12 ;  /* 0x0000b400cc087a23 */ /* 0x004fce000001080c */
[C---:B------:R-:W-:Y:S01]  /*4c30*/  HMMA.16816.F32 R176, R4.reuse, R16, R80 ;  /* 0x0000001004b0723c */ /* 0x040fe20000001850 */
[----:B------:R-:W2:Y:S01]  /*4c40*/  LDSM.16.MT88.4 R80, [R221+0x2d00] ;  /* 0x002d0000dd50783b */ /* 0x000ea20000004200 */
[----:B---3--:R-:W-:Y:S01]  /*4c50*/  F2FP.PACK_AB R92, R48, R49 ;  /* 0x00000031305c723e */ /* 0x008fe200000000ff */
[----:B------:R3:W-:Y:S05]  /*4c60*/  MUFU.EX2 R44, R8 ;  /* 0x00000008002c7308 */ /* 0x0007ea0000000800 */
[C---:B------:R-:W-:Y:S08]  /*4c70*/  HMMA.16816.F32 R40, R4.reuse, R26, R40 ;  /* 0x0000001a0428723c */ /* 0x040ff00000001828 */
[----:B------:R-:W-:Y:S01]  /*4c80*/  HMMA.16816.F32 R60, R4, R28, R60 ;  /* 0x0000001c043c723c */ /* 0x000fe2000000183c */
[----:B---3--:R-:W-:-:S04]  /*4c90*/  FFMA.FTZ R8, R206, c[0x0][0x2d0], -R12 ;  /* 0x0000b400ce087a23 */ /* 0x008fc8000001080c */
[----:B------:R3:W4:Y:S03]  /*4ca0*/  MUFU.EX2 R24, R8 ;  /* 0x0000000800187308 */ /* 0x0007260000000800 */
[C---:B------:R-:W-:Y:S08]  /*4cb0*/  HMMA.16816.F32 R52, R4.reuse, R30, R52 ;  /* 0x0000001e0434723c */ /* 0x040ff00000001834 */
[----:B------:R-:W-:Y:S01]  /*4cc0*/  HMMA.16816.F32 R84, R4, R32, R196 ;  /* 0x000000200454723c */ /* 0x000fe200000018c4 */
[----:B---3--:R-:W-:-:S07]  /*4cd0*/  FFMA.FTZ R8, R215, c[0x0][0x2d0], -R3 ;  /* 0x0000b400d7087a23 */ /* 0x008fce0000010803 */
[----:B------:R-:W-:Y:S01]  /*4ce0*/  HMMA.16816.F32 R36, R4, R34, R36 ;  /* 0x000000220424723c */ /* 0x000fe20000001824 */
[----:B------:R-:W3:Y:S01]  /*4cf0*/  LDSM.16.MT88.4 R4, [R222+0x2d00] ;  /* 0x002d0000de04783b */ /* 0x000ee20000004200 */
[----:B----4-:R-:W-:Y:S01]  /*4d00*/  F2FP.PACK_AB R94, R24, R44 ;  /* 0x0000002c185e723e */ /* 0x010fe200000000ff */
[----:B------:R4:W-:Y:S02]  /*4d10*/  MUFU.EX2 R23, R8 ;  /* 0x0000000800177308 */ /* 0x0009e40000000800 */
[----:B----4-:R-:W-:-:S06]  /*4d20*/  FFMA.FTZ R8, R214, c[0x0][0x2d0], -R3 ;  /* 0x0000b400d6087a23 */ /* 0x010fcc0000010803 */
[----:B------:R4:W5:Y:S02]  /*4d30*/  MUFU.EX2 R22, R8 ;  /* 0x0000000800167308 */ /* 0x0009640000000800 */
[--C-:B----4-:R-:W-:Y:S01]  /*4d40*/  FFMA.FTZ R8, R208, c[0x0][0x2d0], -R3.reuse ;  /* 0x0000b400d0087a23 */ /* 0x110fe20000010803 */
[----:B-----5:R-:W-:Y:S01]  /*4d50*/  F2FP.PACK_AB R93, R22, R23 ;  /* 0x00000017165d723e */ /* 0x020fe200000000ff */
[----:B------:R-:W-:-:S04]  /*4d60*/  FFMA.FTZ R3, R209, c[0x0][0x2d0], -R3 ;  /* 0x0000b400d1037a23 */ /* 0x000fc80000010803 */
[----:B------:R4:W-:Y:S08]  /*4d70*/  MUFU.EX2 R20, R8 ;  /* 0x0000000800147308 */ /* 0x0009f00000000800 */
[----:B------:R5:W1:Y:S01]  /*4d80*/  MUFU.EX2 R21, R3 ;  /* 0x0000000300157308 */ /* 0x000a620000000800 */
[----:B----4-:R-:W-:-:S04]  /*4d90*/  FADD.FTZ R8, R47, R46 ;  /* 0x0000002e2f087221 */ /* 0x010fc80000010000 */
[----:B------:R-:W-:Y:S02]  /*4da0*/  FADD.FTZ R10, R10, R8 ;  /* 0x000000080a0a7221 */ /* 0x000fe40000010000 */
[----:B-----5:R-:W-:Y:S01]  /*4db0*/  FFMA.FTZ R3, R234, c[0x0][0x2d0], -R0 ;  /* 0x0000b400ea037a23 */ /* 0x020fe20000010800 */
[----:B-1----:R-:W-:-:S03]  /*4dc0*/  F2FP.PACK_AB R95, R21, R20 ;  /* 0x00000014155f723e */ /* 0x002fc600000000ff */
[----:B------:R1:W-:Y:S04]  /*4dd0*/  MUFU.EX2 R19, R3 ;  /* 0x0000000300137308 */ /* 0x0003e80000000800 */
[C---:B------:R-:W-:Y:S08]  /*4de0*/  HMMA.16816.F32 R152, R92.reuse, R158, R96 ;  /* 0x0000009e5c98723c */ /* 0x040ff00000001860 */
[----:B--2---:R-:W-:Y:S01]  /*4df0*/  HMMA.16816.F32 R76, R92, R82, R88 ;  /* 0x000000525c4c723c */ /* 0x004fe20000001858 */
[----:B-1----:R-:W-:-:S04]  /*4e00*/  FFMA.FTZ R3, R233, c[0x0][0x2d0], -R0 ;  /* 0x0000b400e9037a23 */ /* 0x002fc80000010800 */
[----:B------:R1:W2:Y:S03]  /*4e10*/  MUFU.EX2 R18, R3 ;  /* 0x0000000300127308 */ /* 0x0002a60000000800 */
[C---:B---3--:R-:W-:Y:S08]  /*4e20*/  HMMA.16816.F32 R88, R92.reuse, R4, R192 ;  /* 0x000000045c58723c */ /* 0x048ff000000018c0 */
[----:B------:R-:W-:Y:S01]  /*4e30*/  HMMA.16816.F32 R112, R92, R124, R112 ;  /* 0x0000007c5c70723c */ /* 0x000fe20000001870 */
[--C-:B-1----:R-:W-:Y:S01]  /*4e40*/  FFMA.FTZ R3, R216, c[0x0][0x2d0], -R0.reuse ;  /* 0x0000b400d8037a23 */ /* 0x102fe20000010800 */
[----:B--2---:R-:W-:Y:S01]  /*4e50*/  F2FP.PACK_AB R96, R18, R19 ;  /* 0x000000131260723e */ /* 0x004fe200000000ff */
[----:B------:R-:W-:-:S05]  /*4e60*/  FFMA.FTZ R0, R217, c[0x0][0x2d0], -R0 ;  /* 0x0000b400d9007a23 */ /* 0x000fca0000010800 */
[C---:B------:R-:W-:Y:S01]  /*4e70*/  HMMA.16816.F32 R120, R92.reuse, R126, R120 ;  /* 0x0000007e5c78723c */ /* 0x040fe20000001878 */
[----:B------:R1:W-:Y:S07]  /*4e80*/  MUFU.EX2 R17, R3 ;  /* 0x0000000300117308 */ /* 0x0003ee0000000800 */
[C---:B------:R-:W-:Y:S01]  /*4e90*/  HMMA.16816.F32 R132, R92.reuse, R140, R132 ;  /* 0x0000008c5c84723c */ /* 0x040fe20000001884 */
[----:B------:R2:W3:Y:S07]  /*4ea0*/  MUFU.EX2 R16, R0 ;  /* 0x0000000000107308 */ /* 0x0004ee0000000800 */
[----:B------:R-:W-:Y:S01]  /*4eb0*/  HMMA.16816.F32 R136, R92, R142, R136 ;  /* 0x0000008e5c88723c */ /* 0x000fe20000001888 */
[----:B-1----:R-:W-:-:S02]  /*4ec0*/  FADD.FTZ R3, R11, R205 ;  /* 0x000000cd0b037221 */ /* 0x002fc40000010000 */
[----:B------:R-:W-:Y:S02]  /*4ed0*/  FADD.FTZ R11, R242, R9 ;  /* 0x00000009f20b7221 */ /* 0x000fe40000010000 */
[----:B------:R-:W-:Y:S02]  /*4ee0*/  FADD.FTZ R9, R207, R3 ;  /* 0x00000003cf097221 */ /* 0x000fe40000010000 */
[----:B------:R-:W-:Y:S01]  /*4ef0*/  FADD.FTZ R3, R50, R10 ;  /* 0x0000000a32037221 */ /* 0x000fe20000010000 */
[----:B------:R-:W-:Y:S01]  /*4f00*/  HMMA.16816.F32 R148, R92, R156, R148 ;  /* 0x0000009c5c94723c */ /* 0x000fe20000001894 */
[----:B--2---:R-:W-:Y:S01]  /*4f10*/  FFMA.FTZ R0, R252, c[0x0][0x2d0], -R13 ;  /* 0x0000b400fc007a23 */ /* 0x004fe2000001080d */
[----:B---3--:R-:W-:-:S03]  /*4f20*/  F2FP.PACK_AB R98, R16, R17 ;  /* 0x000000111062723e */ /* 0x008fc600000000ff */
[----:B------:R1:W-:Y:S03]  /*4f30*/  MUFU.EX2 R12, R0 ;  /* 0x00000000000c7308 */ /* 0x0003e60000000800 */
[C---:B------:R-:W-:Y:S08]  /*4f40*/  HMMA.16816.F32 R164, R92.reuse, R172, R164 ;  /* 0x000000ac5ca4723c */ /* 0x040ff000000018a4 */
[----:B------:R-:W-:Y:S01]  /*4f50*/  HMMA.16816.F32 R168, R92, R174, R168 ;  /* 0x000000ae5ca8723c */ /* 0x000fe200000018a8 */
[----:B-1----:R-:W-:-:S07]  /*4f60*/  FFMA.FTZ R0, R251, c[0x0][0x2d0], -R13 ;  /* 0x0000b400fb007a23 */ /* 0x002fce000001080d */
[C---:B------:R-:W-:Y:S01]  /*4f70*/  HMMA.16816.F32 R72, R92.reuse, R80, R188 ;  /* 0x000000505c48723c */ /* 0x040fe200000018bc */
[----:B------:R1:W2:Y:S07]  /*4f80*/  MUFU.EX2 R14, R0 ;  /* 0x00000000000e7308 */ /* 0x0002ae0000000800 */
[----:B------:R-:W-:Y:S01]  /*4f90*/  HMMA.16816.F32 R92, R92, R6, R116 ;  /* 0x000000065c5c723c */ /* 0x000fe20000001874 */
[----:B-1----:R-:W-:Y:S01]  /*4fa0*/  FFMA.FTZ R0, R231, c[0x0][0x2d0], -R13 ;  /* 0x0000b400e7007a23 */ /* 0x002fe2000001080d */
[----:B--2---:R-:W-:-:S03]  /*4fb0*/  F2FP.PACK_AB R97, R14, R12 ;  /* 0x0000000c0e61723e */ /* 0x004fc600000000ff */
[----:B------:R1:W-:Y:S02]  /*4fc0*/  MUFU.EX2 R15, R0 ;  /* 0x00000000000f7308 */ /* 0x0003e40000000800 */
[----:B-1----:R-:W-:-:S06]  /*4fd0*/  FFMA.FTZ R0, R232, c[0x0][0x2d0], -R13 ;  /* 0x0000b400e8007a23 */ /* 0x002fcc000001080d */
[----:B------:R1:W2:Y:S02]  /*4fe0*/  MUFU.EX2 R13, R0 ;  /* 0x00000000000d7308 */ /* 0x0002a40000000800 */
[----:B-1----:R-:W-:Y:S01]  /*4ff0*/  FADD.FTZ R0, R248, R243 ;  /* 0x000000f3f8007221 */ /* 0x002fe20000010000 */
[----:B--2---:R-:W-:-:S03]  /*5000*/  F2FP.PACK_AB R99, R13, R15 ;  /* 0x0000000f0d63723e */ /* 0x004fc600000000ff */
[----:B------:R-:W-:-:S04]  /*5010*/  FADD.FTZ R0, R249, R0 ;  /* 0x00000000f9007221 */ /* 0x000fc80000010000 */
[----:B------:R-:W-:Y:S01]  /*5020*/  FADD.FTZ R8, R250, R0 ;  /* 0x00000000fa087221 */ /* 0x000fe20000010000 */
[----:B------:R-:W-:Y:S01]  /*5030*/  HMMA.16816.F32 R84, R96, R4, R84 ;  /* 0x000000046054723c */ /* 0x000fe20000001854 */
[----:B------:R-:W-:Y:S01]  /*5040*/  FADD.FTZ R0, R51, R9 ;  /* 0x0000000933007221 */ /* 0x000fe20000010000 */
[----:B------:R-:W-:Y:S01]  /*5050*/  IADD3 R250, R187, -0x2, RZ ;  /* 0xfffffffebbfa7810 */ /* 0x000fe20007ffe0ff */
[----:B------:R-:W-:-:S03]  /*5060*/  FADD.FTZ R8, R229, R8 ;  /* 0x00000008e5087221 */ /* 0x000fc60000010000 */
[----:B------:R-:W-:Y:S01]  /*5070*/  ISETP.GE.AND P4, PT, R250, R186, PT ;  /* 0x000000bafa00720c */ /* 0x000fe20003f86270 */
[----:B------:R-:W-:Y:S01]  /*5080*/  FADD.FTZ R4, R247, R11 ;  /* 0x0000000bf7047221 */ /* 0x000fe20000010000 */
[C---:B------:R-:W-:Y:S01]  /*5090*/  HMMA.16816.F32 R116, R96.reuse, R124, R176 ;  /* 0x0000007c6074723c */ /* 0x040fe200000018b0 */
[----:B------:R-:W-:Y:S02]  /*50a0*/  FADD.FTZ R5, R241, R3 ;  /* 0x00000003f1057221 */ /* 0x000fe40000010000 */
[----:B------:R-:W-:Y:S02]  /*50b0*/  FADD.FTZ R4, R212, R4 ;  /* 0x00000004d4047221 */ /* 0x000fe40000010000 */
[----:B------:R-:W-:Y:S02]  /*50c0*/  FADD.FTZ R3, R235, R0 ;  /* 0x00000000eb037221 */ /* 0x000fe40000010000 */
[----:B------:R-:W-:Y:S01]  /*50d0*/  FADD.FTZ R0, R228, R8 ;  /* 0x00000008e4007221 */ /* 0x000fe20000010000 */
[----:B------:R-:W-:Y:S01]  /*50e0*/  HMMA.16816.F32 R124, R96, R126, R160 ;  /* 0x0000007e607c723c */ /* 0x000fe200000018a0 */
[----:B------:R-:W-:-:S02]  /*50f0*/  FADD.FTZ R4, R213, R4 ;  /* 0x00000004d5047221 */ /* 0x000fc40000010000 */
[----:B------:R-:W-:Y:S02]  /*5100*/  FADD.FTZ R5, R246, R5 ;  /* 0x00000005f6057221 */ /* 0x000fe40000010000 */
[----:B------:R-:W-:Y:S02]  /*5110*/  FADD.FTZ R0, R219, R0 ;  /* 0x00000000db007221 */ /* 0x000fe40000010000 */
[----:B------:R-:W-:Y:S01]  /*5120*/  FADD.FTZ R4, R211, R4 ;  /* 0x00000004d3047221 */ /* 0x000fe20000010000 */
[----:B------:R-:W-:Y:S01]  /*5130*/  HMMA.16816.F32 R160, R96, R172, R68 ;  /* 0x000000ac60a0723c */ /* 0x000fe20000001844 */
[----:B------:R-:W-:Y:S02]  /*5140*/  FADD.FTZ R5, R245, R5 ;  /* 0x00000005f5057221 */ /* 0x000fe40000010000 */
[----:B------:R-:W-:Y:S02]  /*5150*/  FADD.FTZ R0, R218, R0 ;  /* 0x00000000da007221 */ /* 0x000fe40000010000 */
[----:B------:R-:W-:-:S02]  /*5160*/  FADD.FTZ R4, R210, R4 ;  /* 0x00000004d2047221 */ /* 0x000fc40000010000 */
        /* <DEDUP_REMOVED lines=12> */
[----:B------:R-:W-:-:S04]  /*5230*/  FADD.FTZ R5, R201, R5 ;  /* 0x00000005c9057221 */ /* 0x000fc80000010000 */
[----:B------:R-:W-:-:S03]  /*5240*/  FADD.FTZ R5, R200, R5 ;  /* 0x00000005c8057221 */ /* 0x000fc60000010000 */
[C---:B------:R-:W-:Y:S08]  /*5250*/  HMMA.16816.F32 R140, R96.reuse, R142, R108 ;  /* 0x0000008e608c723c */ /* 0x040ff0000000186c */
[C---:B------:R-:W-:Y:S08]  /*5260*/  HMMA.16816.F32 R156, R96.reuse, R158, R56 ;  /* 0x0000009e609c723c */ /* 0x040ff00000001838 */
[C---:B------:R-:W-:Y:S08]  /*5270*/  HMMA.16816.F32 R172, R96.reuse, R174, R40 ;  /* 0x000000ae60ac723c */ /* 0x040ff00000001828 */
[C---:B------:R-:W-:Y:S08]  /*5280*/  HMMA.16816.F32 R80, R96.reuse, R82, R52 ;  /* 0x000000526050723c */ /* 0x040ff00000001834 */
[----:B------:R-:W-:Y:S07]  /*5290*/  HMMA.16816.F32 R96, R96, R6, R36 ;  /* 0x000000066060723c */ /* 0x000fee0000001824 */
[----:B------:R-:W-:-:S02]  /*52a0*/  FADD.FTZ R6, R238, R3 ;  /* 0x00000003ee067221 */ /* 0x000fc40000010000 */
[----:B------:R-:W-:Y:S02]  /*52b0*/  FADD.FTZ R3, R106, R0 ;  /* 0x000000006a037221 */ /* 0x000fe40000010000 */
[----:B------:R-:W-:Y:S02]  /*52c0*/  FADD.FTZ R6, R237, R6 ;  /* 0x00000006ed067221 */ /* 0x000fe40000010000 */
[----:B------:R-:W-:Y:S02]  /*52d0*/  FADD.FTZ R0, R65, R4 ;  /* 0x0000000441007221 */ /* 0x000fe40000010000 */
[----:B------:R-:W-:Y:S02]  /*52e0*/  FADD.FTZ R6, R236, R6 ;  /* 0x00000006ec067221 */ /* 0x000fe40000010000 */
[----:B------:R-:W-:Y:S02]  /*52f0*/  FADD.FTZ R4, R19, R3 ;  /* 0x0000000313047221 */ /* 0x000fe40000010000 */
        /* <DEDUP_REMOVED lines=17> */
[----:B------:R-:W-:Y:S01]  /*5410*/  FADD.FTZ R3, R24, R0 ;  /* 0x0000000018037221 */ /* 0x000fe20000010000 */
[----:B------:R1:W-:Y:S01]  /*5420*/  STL [R1+0x1c], R6 ;  /* 0x00001c0601007387 */ /* 0x0003e20000100800 */
[----:B------:R-:W-:-:S03]  /*5430*/  FADD.FTZ R0, R21, R5 ;  /* 0x0000000515007221 */ /* 0x000fc60000010000 */
[----:B------:R1:W-:Y:S04]  /*5440*/  STL [R1+0x20], R4 ;  /* 0x0000200401007387 */ /* 0x0003e80000100800 */
[----:B------:R1:W-:Y:S04]  /*5450*/  STL [R1+0x28], R0 ;  /* 0x0000280001007387 */ /* 0x0003e80000100800 */
[----:B------:R1:W-:Y:S01]  /*5460*/  STL [R1+0x24], R3 ;  /* 0x0000240301007387 */ /* 0x0003e20000100800 */
[----:B------:R-:W-:Y:S05]  /*5470*/  @!P4 BRA `(.L_x_11) ;  /* 0x00003d300000c947 */ /* 0x000fea0003800000 */
[----:B------:R-:W-:Y:S01]  /*5480*/  SHF.R.S32.HI R187, RZ, 0x1f, R64 ;  /* 0x0000001fffbb7819 */ /* 0x000fe20000011440 */
[C---:B-1----:R-:W-:Y:S01]  /*5490*/  IMAD.SHL.U32 R4, R64.reuse, 0x2, RZ ;  /* 0x0000000240047824 */ /* 0x042fe200078e00ff */
[----:B------:R-:W-:Y:S01]  /*54a0*/  SHF.R.S32.HI R186, RZ, 0x1f, R183 ;  /* 0x0000001fffba7819 */ /* 0x000fe200000114b7 */
[----:B------:R-:W-:Y:S01]  /*54b0*/  IMAD.MOV.U32 R107, RZ, RZ, R2 ;  /* 0x000000ffff6b7224 */ /* 0x000fe200078e0002 */
[----:B------:R-:W-:Y:S01]  /*54c0*/  SHF.L.U64.HI R0, R64, 0x1, R187 ;  /* 0x0000000140007819 */ /* 0x000fe200000102bb */
[----:B------:R-:W-:Y:S01]  /*54d0*/  IMAD.MOV.U32 R100, RZ, RZ, R104 ;  /* 0x000000ffff647224 */ /* 0x000fe200078e0068 */
[C---:B------:R-:W-:Y:S01]  /*54e0*/  SHF.L.U64.HI R3, R183.reuse, 0x1, R186 ;  /* 0x00000001b7037819 */ /* 0x040fe200000102ba */
[----:B------:R-:W-:Y:S01]  /*54f0*/  IMAD.MOV.U32 R106, RZ, RZ, R103 ;  /* 0x000000ffff6a7224 */ /* 0x000fe200078e0067 */
[----:B------:R-:W-:Y:S01]  /*5500*/  SHF.R.S32.HI R186, RZ, 0x1f, R184 ;  /* 0x0000001fffba7819 */ /* 0x000fe200000114b8 */
[----:B------:R1:W-:Y:S03]  /*5510*/  STL [R1+0x14], R0 ;  /* 0x0000140001007387 */ /* 0x0003e60000100800 */
[----:B------:R-:W-:Y:S01]  /*5520*/  SHF.L.U64.HI R2, R184, 0x1, R186 ;  /* 0x00000001b8027819 */ /* 0x000fe200000102ba */
[----:B------:R-:W-:Y:S04]  /*5530*/  STL [R1+0x10], R4 ;  /* 0x0000100401007387 */ /* 0x000fe80000100800 */
[----:B------:R2:W-:Y:S01]  /*5540*/  STL [R1+0xc], R3 ;  /* 0x00000c0301007387 */ /* 0x0005e20000100800 */
[----:B-1----:R-:W-:-:S05]  /*5550*/  IMAD.SHL.U32 R0, R183, 0x2, RZ ;  /* 0x00000002b7007824 */ /* 0x002fca00078e00ff */
[----:B------:R1:W-:Y:S01]  /*5560*/  STL [R1+0x8], R0 ;  /* 0x0000080001007387 */ /* 0x0003e20000100800 */
[----:B--2---:R-:W-:Y:S02]  /*5570*/  MOV R3, R105 ;  /* 0x0000006900037202 */ /* 0x004fe40000000f00 */
[----:B-1----:R-:W-:-:S05]  /*5580*/  SHF.L.U32 R0, R184, 0x1, RZ ;  /* 0x00000001b8007819 */ /* 0x002fca00000006ff */
[----:B------:R1:W-:Y:S04]  /*5590*/  STL [R1], R0 ;  /* 0x0000000001007387 */ /* 0x0003e80000100800 */
[----:B------:R1:W-:Y:S01]  /*55a0*/  STL [R1+0x4], R2 ;  /* 0x0000040201007387 */ /* 0x0003e20000100800 */
[----:B------:R-:W-:Y:S05]  /*55b0*/  BRA `(.L_x_12) ;  /* 0x0000037000007947 */ /* 0x000fea0003800000 */
.L_x_14:
[----:B------:R-:W2:Y:S01]  /*55c0*/  LDL R2, [R1+0x34] ;  /* 0x0000340001027983 */ /* 0x000ea20000100800 */
[----:B------:R-:W-:Y:S03]  /*55d0*/  IMAD.MOV.U32 R227, RZ, RZ, RZ ;  /* 0x000000ffffe37224 */ /* 0x000fe600078e00ff */
[----:B------:R-:W3:Y:S04]  /*55e0*/  LDL R102, [R1+0x18] ;  /* 0x0000180001667983 */ /* 0x000ee80000100800 */
[----:B------:R-:W4:Y:S04]  /*55f0*/  LDL.64 R216, [R1+0x40] ;  /* 0x0000400001d87983 */ /* 0x000f280000100a00 */
[----:B------:R-:W5:Y:S04]  /*5600*/  LDL R103, [R1+0x54] ;  /* 0x0000540001677983 */ /* 0x000f680000100800 */
[----:B------:R-:W4:Y:S04]  /*5610*/  LDL.64 R104, [R1+0x38] ;  /* 0x0000380001687983 */ /* 0x000f280000100a00 */
[----:B------:R-:W5:Y:S01]  /*5620*/  LDL R101, [R1+0x50] ;  /* 0x0000500001657983 */ /* 0x000f620000100800 */
[----:B--2---:R-:W-:Y:S05]  /*5630*/  IMAD R2, R250, 0x40, R2 ;  /* 0x00000040fa027824 */ /* 0x004fea00078e0202 */
[----:B---3--:R-:W-:Y:S05]  /*5640*/  IADD3 R2, R2, -0x40, R102 ;  /* 0xffffffc002027810 */ /* 0x008fea0007ffe066 */
[----:B------:R-:W-:Y:S04]  /*5650*/  @P0 IMAD.HI.U32 R4, R2, c[0x0][0x2bc], RZ ;  /* 0x0000af0002040a27 */ /* 0x000fe800078e00ff */
[----:B------:R-:W-:Y:S01]  /*5660*/  IMAD.MOV.U32 R0, RZ, RZ, R2 ;  /* 0x000000ffff007224 */ /* 0x000fe200078e0002 */
[----:B------:R-:W-:Y:S04]  /*5670*/  @P0 SHF.R.U32.HI R0, RZ, c[0x0][0x2c0], R4 ;  /* 0x0000b000ff000a19 */ /* 0x000fe80000011604 */
[C---:B----4-:R-:W-:Y:S04]  /*5680*/  @!P6 IADD3 R5, P4, R0.reuse, R216, RZ ;  /* 0x000000d80005e210 */ /* 0x050fe80007f9e0ff */
[----:B-----5:R-:W-:Y:S01]  /*5690*/  @!P6 LEA.HI.X.SX32 R6, R0, R103, 0x1, P4 ;  /* 0x000000670006e211 */ /* 0x020fe200020f0eff */
[----:B------:R-:W-:Y:S01]  /*56a0*/  IMAD.MOV R0, RZ, RZ, -R0 ;  /* 0x000000ffff007224 */ /* 0x000fe200078e0a00 */
[C---:B------:R-:W-:Y:S03]  /*56b0*/  @!P6 LEA R4, P4, R5.reuse, c[0x0][0x2a0], 0x2 ;  /* 0x0000a8000504ea11 */ /* 0x040fe600078810ff */
[----:B------:R-:W-:Y:S01]  /*56c0*/  IMAD R230, R0, c[0x0][0x2b8], R2 ;  /* 0x0000ae0000e67a24 */ /* 0x000fe200078e0202 */
[----:B------:R-:W-:Y:S04]  /*56d0*/  @!P6 LEA.HI.X R5, R5, c[0x0][0x2a4], R6, 0x2, P4 ;  /* 0x0000a9000505ea11 */ /* 0x000fe800020f1406 */
[----:B------:R-:W-:Y:S01]  /*56e0*/  SHF.R.S32.HI R0, RZ, 0x1f, R230 ;  /* 0x0000001fff007819 */ /* 0x000fe200000114e6 */
[----:B------:R1:W2:Y:S04]  /*56f0*/  @!P6 LDG.E R227, [R4.64] ;  /* 0x0000000604e3e981 */ /* 0x0002a8000c1e1900 */
[----:B------:R-:W-:Y:S04]  /*5700*/  IMAD R0, R0, c[0x0][0x1e0], RZ ;  /* 0x0000780000007a24 */ /* 0x000fe800078e02ff */
[C---:B------:R-:W-:Y:S02]  /*5710*/  IMAD R0, R230.reuse, c[0x0][0x1e4], R0 ;  /* 0x00007900e6007a24 */ /* 0x040fe400078e0200 */
[----:B-1----:R-:W-:Y:S04]  /*5720*/  IMAD.WIDE.U32 R4, R230, c[0x0][0x1e0], RZ ;  /* 0x00007800e6047a25 */ /* 0x002fe800078e00ff */
[----:B------:R-:W-:Y:S01]  /*5730*/  IMAD.IADD R5, R5, 0x1, R0 ;  /* 0x0000000105057824 */ /* 0x000fe200078e0200 */
[----:B--2---:R-:W-:Y:S03]  /*5740*/  SHF.R.S32.HI R0, RZ, 0x1f, R227 ;  /* 0x0000001fff007819 */ /* 0x004fe600000114e3 */
[C---:B------:R-:W-:Y:S04]  /*5750*/  IMAD.WIDE.U32 R4, R227.reuse, c[0x0][0x1f0], R4 ;  /* 0x00007c00e3047a25 */ /* 0x040fe800078e0004 */
[----:B------:R-:W-:Y:S01]  /*5760*/  IMAD R0, R0, c[0x0][0x1f0], RZ ;  /* 0x00007c0000007a24 */ /* 0x000fe200078e02ff */
[----:B------:R-:W-:Y:S03]  /*5770*/  IADD3 R2, P4, R104, R4, RZ ;  /* 0x0000000468027210 */ /* 0x000fe60007f9e0ff */
[----:B------:R-:W-:Y:S05]  /*5780*/  IMAD R0, R227, c[0x0][0x1f4], R0 ;  /* 0x00007d00e3007a24 */ /* 0x000fea00078e0200 */
[----:B------:R-:W-:Y:S02]  /*5790*/  IADD3.X R4, R101, R5, R0, P4, !PT ;  /* 0x0000000565047210 */ /* 0x000fe400027fe400 */
[C---:B------:R-:W-:Y:S04]  /*57a0*/  LEA R0, P4, R2.reuse, c[0x0][0x1c8], 0x1 ;  /* 0x0000720002007a11 */ /* 0x040fe800078808ff */
[----:B------:R-:W-:Y:S02]  /*57b0*/  LEA.HI.X R2, R2, c[0x0][0x1cc], R4, 0x1, P4 ;  /* 0x0000730002027a11 */ /* 0x000fe400020f0c04 */
[----:B------:R-:W1:Y:S04]  /*57c0*/  SHFL.IDX PT, R4, R0, RZ, 0x1c1f ;  /* 0x001c1fff00047589 */ /* 0x000e6800000e0000 */
[----:B------:R-:W2:Y:S04]  /*57d0*/  SHFL.IDX PT, R5, R2, RZ, 0x1c1f ;  /* 0x001c1fff02057589 */ /* 0x000ea800000e0000 */
[----:B------:R-:W3:Y:S04]  /*57e0*/  SHFL.IDX PT, R0, R0, 0x1, 0x1c1f ;  /* 0x003c1f0000007f89 */ /* 0x000ee800000e0000 */
[----:B------:R-:W4:Y:S01]  /*57f0*/  SHFL.IDX PT, R2, R2, 0x1, 0x1c1f ;  /* 0x003c1f0002027f89 */ /* 0x000f2200000e0000 */
[C---:B-1----:R-:W-:Y:S02]  /*5800*/  IADD3 R6, P5, R4.reuse, R252, RZ ;  /* 0x000000fc04067210 */ /* 0x042fe40007fbe0ff */
[C---:B------:R-:W-:Y:S02]  /*5810*/  IADD3 R12, P4, R4.reuse, R251, RZ ;  /* 0x000000fb040c7210 */ /* 0x040fe40007f9e0ff */
[C---:B--2---:R-:W-:Y:S02]  /*5820*/  IADD3.X R7, R5.reuse, R249, RZ, P5, !PT ;  /* 0x000000f905077210 */ /* 0x044fe40002ffe4ff */
[----:B------:R-:W-:Y:S01]  /*5830*/  IADD3 R10, P5, R4, R248, RZ ;  /* 0x000000f8040a7210 */ /* 0x000fe20007fbe0ff */
[C---:B------:R-:W-:Y:S01]  /*5840*/  IMAD.X R13, R5.reuse, 0x1, R247, P4 ;  /* 0x00000001050d7824 */ /* 0x040fe200020e06f7 */
[----:B---3--:R-:W-:Y:S01]  /*5850*/  IADD3 R8, P4, R0, R252, RZ ;  /* 0x000000fc00087210 */ /* 0x008fe20007f9e0ff */
[----:B------:R1:W-:Y:S02]  /*5860*/  LDGSTS.E.BYPASS.LTC128B.128 [R226+0x3100], [R6.64], !P3 ;  /* 0x0310000006e27fae */ /* 0x0003e4000d901d46 */
[--C-:B------:R-:W-:Y:S02]  /*5870*/  IMAD.X R11, R5, 0x1, R228.reuse, P5 ;  /* 0x00000001050b7824 */ /* 0x100fe400028e06e4 */
[----:B------:R2:W-:Y:S01]  /*5880*/  LDGSTS.E.BYPASS.LTC128B.128 [R226+0x4100], [R12.64], !P2 ;  /* 0x041000000ce27fae */ /* 0x0005e2000d101d46 */
[----:B----4-:R-:W-:Y:S01]  /*5890*/  IMAD.X R9, R2, 0x1, R249, P4 ;  /* 0x0000000102097824 */ /* 0x010fe200020e06f9 */
[----:B------:R-:W-:Y:S02]  /*58a0*/  IADD3 R4, P4, R0, R248, RZ ;  /* 0x000000f800047210 */ /* 0x000fe40007f9e0ff */
[----:B------:R2:W-:Y:S03]  /*58b0*/  LDGSTS.E.BYPASS.LTC128B.128 [R226+0x5100], [R10.64], !P1 ;  /* 0x051000000ae27fae */ /* 0x0005e6000c901d46 */
[----:B------:R-:W-:Y:S01]  /*58c0*/  IMAD.X R5, R2, 0x1, R228, P4 ;  /* 0x0000000102057824 */ /* 0x000fe200020e06e4 */
[----:B------:R2:W-:Y:S01]  /*58d0*/  LDGSTS.E.BYPASS.LTC128B.128 [R226+0x3900], [R8.64], !P3 ;  /* 0x0390000008e27fae */ /* 0x0005e2000d901d46 */
[----:B-1----:R-:W-:Y:S04]  /*58e0*/  IADD3 R6, P5, R0, R251, RZ ;  /* 0x000000fb00067210 */ /* 0x002fe80007fbe0ff */
[----:B------:R-:W-:Y:S05]  /*58f0*/  IADD3.X R7, R2, R247, RZ, P5, !PT ;  /* 0x000000f702077210 */ /* 0x000fea0002ffe4ff */
[----:B------:R2:W-:Y:S04]  /*5900*/  LDGSTS.E.BYPASS.LTC128B.128 [R226+0x4900], [R6.64], !P2 ;  /* 0x0490000006e27fae */ /* 0x0005e8000d101d46 */
[----:B------:R2:W-:Y:S01]  /*5910*/  LDGSTS.E.BYPASS.LTC128B.128 [R226+0x5900], [R4.64], !P1 ;  /* 0x0590000004e27fae */ /* 0x0005e2000c901d46 */
[----:B------:R-:W-:-:S05]  /*5920*/  BRA `(.L_x_13) ;  /* 0x0000137000007947 */ /* 0x000fca0003800000 */
.L_x_12:
[----:B------:R-:W2:Y:S01]  /*5930*/  LDL.64 R104, [R1+0x48] ;  /* 0x0000480001687983 */ /* 0x000ea20000100a00 */
[----:B------:R-:W-:Y:S04]  /*5940*/  DEPBAR.LE SB0, 0x0 ;  /* 0x000080000000791a */ /* 0x000fe80000000000 */
[----:B-1----:R-:W-:Y:S01]  /*5950*/  SHF.R.S32.HI R0, RZ, 0x1f, R230 ;  /* 0x0000001fff007819 */ /* 0x002fe200000114e6 */
[----:B------:R-:W3:Y:S01]  /*5960*/  LDL R101, [R1+0x58] ;  /* 0x0000580001657983 */ /* 0x000ee20000100800 */
[----:B------:R-:W-:Y:S01]  /*5970*/  IMAD.WIDE.U32 R102, R230, c[0x0][0x208], RZ ;  /* 0x00008200e6667a25 */ /* 0x000fe200078e00ff */
[----:B------:R-:W-:Y:S02]  /*5980*/  SHF.R.S32.HI R2, RZ, 0x1f, R227 ;  /* 0x0000001fff027819 */ /* 0x000fe400000114e3 */
[----:B------:R-:W4:Y:S01]  /*5990*/  LDL R252, [R1+0x10] ;  /* 0x0000100001fc7983 */ /* 0x000f220000100800 */
[----:B------:R-:W-:Y:S02]  /*59a0*/  IMAD R0, R0, c[0x0][0x208], RZ ;  /* 0x0000820000007a24 */ /* 0x000fe400078e02ff */
[----:B------:R-:W-:Y:S01]  /*59b0*/  IMAD R2, R2, c[0x0][0x218], RZ ;  /* 0x0000860002027a24 */ /* 0x000fe200078e02ff */
[----:B------:R-:W5:Y:S01]  /*59c0*/  LDL R249, [R1+0x14] ;  /* 0x0000140001f97983 */ /* 0x000f620000100800 */
[----:B------:R-:W-:Y:S02]  /*59d0*/  IMAD R0, R230, c[0x0][0x20c], R0 ;  /* 0x00008300e6007a24 */ /* 0x000fe400078e0200 */
[----:B------:R-:W-:Y:S01]  /*59e0*/  IMAD R2, R227, c[0x0][0x21c], R2 ;  /* 0x00008700e3027a24 */ /* 0x000fe200078e0202 */
[----:B------:R-:W4:Y:S02]  /*59f0*/  LDL R251, [R1+0x8] ;  /* 0x0000080001fb7983 */ /* 0x000f240000100800 */
[----:B------:R-:W-:Y:S02]  /*5a00*/  IADD3 R103, R103, R0, RZ ;  /* 0x0000000067677210 */ /* 0x000fe40007ffe0ff */
[----:B------:R-:W4:Y:S03]  /*5a10*/  LDL R247, [R1+0xc] ;  /* 0x00000c0001f77983 */ /* 0x000f260000100800 */
[----:B------:R-:W-:Y:S01]  /*5a20*/  IMAD.WIDE.U32 R102, R227, c[0x0][0x218], R102 ;  /* 0x00008600e3667a25 */ /* 0x000fe200078e0066 */
[----:B------:R-:W4:Y:S04]  /*5a30*/  LDL R248, [R1] ;  /* 0x0000000001f87983 */ /* 0x000f280000100800 */
[----:B------:R-:W4:Y:S04]  /*5a40*/  LDL R228, [R1+0x4] ;  /* 0x0000040001e47983 */ /* 0x000f280000100800 */
[----:B------:R-:W-:Y:S08]  /*5a50*/  BAR.SYNC.DEFER_BLOCKING 0x0 ;  /* 0x0000000000007b1d */ /* 0x000ff00000010000 */
[----:B------:R-:W-:Y:S08]  /*5a60*/  LDSM.16.M88.4 R64, [R224+0x6100] ;  /* 0x00610000e040783b */ /* 0x000ff00000000200 */
[----:B------:R-:W1:Y:S08]  /*5a70*/  LDSM.16.M88.4 R16, [R220+0x3100] ;  /* 0x00310000dc10783b */ /* 0x000e700000000200 */
[----:B------:R-:W1:Y:S08]  /*5a80*/  LDSM.16.M88.4 R60, [R224+0x7100] ;  /* 0x00710000e03c783b */ /* 0x000e700000000200 */
[----:B------:R-:W1:Y:S08]  /*5a90*/  LDSM.16.M88.4 R32, [R220+0x3500] ;  /* 0x00350000dc20783b */ /* 0x000e700000000200 */
[----:B------:R-:W5:Y:S04]  /*5aa0*/  LDL R246, [R1+0x2c] ;  /* 0x00002c0001f67983 */ /* 0x000f680000100800 */
[----:B------:R-:W1:Y:S08]  /*5ab0*/  LDSM.16.M88.4 R48, [R220+0x3900] ;  /* 0x00390000dc30783b */ /* 0x000e700000000200 */
[----:B------:R-:W1:Y:S02]  /*5ac0*/  LDSM.16.M88.4 R108, [R220+0x3d00] ;  /* 0x003d0000dc6c783b */ /* 0x000e640000000200 */
[-C--:B-1----:R-:W-:Y:S06]  /*5ad0*/  HMMA.16816.F32 R4, R64, R16.reuse, RZ ;  /* 0x000000104004723c */ /* 0x082fec00000018ff */
[----:B------:R-:W-:Y:S02]  /*5ae0*/  LDSM.16.M88.4 R176, [R225+0x6100] ;  /* 0x00610000e1b0783b */ /* 0x000fe40000000200 */
[C---:B------:R-:W-:Y:S06]  /*5af0*/  HMMA.16816.F32 R8, R60.reuse, R16, RZ ;  /* 0x000000103c08723c */ /* 0x040fec00000018ff */
[----:B------:R-:W1:Y:S02]  /*5b00*/  LDSM.16.M88.4 R180, [R223] ;  /* 0x00000000dfb4783b */ /* 0x000e640000000200 */
[-C--:B------:R-:W-:Y:S06]  /*5b10*/  HMMA.16816.F32 R12, R60, R18.reuse, RZ ;  /* 0x000000123c0c723c */ /* 0x080fec00000018ff */
[----:B------:R-:W1:Y:S02]  /*5b20*/  LDSM.16.M88.4 R184, [R225+0x7100] ;  /* 0x00710000e1b8783b */ /* 0x000e640000000200 */
[C---:B------:R-:W-:Y:S06]  /*5b30*/  HMMA.16816.F32 R16, R64.reuse, R18, RZ ;  /* 0x000000124010723c */ /* 0x040fec00000018ff */
[----:B------:R-:W1:Y:S02]  /*5b40*/  LDSM.16.M88.4 R188, [R223+0x400] ;  /* 0x00040000dfbc783b */ /* 0x000e640000000200 */
[-C--:B------:R-:W-:Y:S08]  /*5b50*/  HMMA.16816.F32 R20, R64, R32.reuse, RZ ;  /* 0x000000204014723c */ /* 0x080ff000000018ff */
[C---:B------:R-:W-:Y:S08]  /*5b60*/  HMMA.16816.F32 R24, R60.reuse, R32, RZ ;  /* 0x000000203c18723c */ /* 0x040ff000000018ff */
        /* <DEDUP_REMOVED lines=9> */
[----:B------:R-:W-:Y:S01]  /*5c00*/  HMMA.16816.F32 R64, R64, R110, RZ ;  /* 0x0000006e4040723c */ /* 0x000fe200000018ff */
[----:B------:R-:W2:Y:S07]  /*5c10*/  LDSM.16.M88.4 R108, [R223+0x800] ;  /* 0x00080000df6c783b */ /* 0x000eae0000000200 */
[-C--:B-1----:R-:W-:Y:S08]  /*5c20*/  HMMA.16816.F32 R4, R176, R180.reuse, R4 ;  /* 0x000000b4b004723c */ /* 0x082ff00000001804 */
[C---:B------:R-:W-:Y:S08]  /*5c30*/  HMMA.16816.F32 R8, R184.reuse, R180, R8 ;  /* 0x000000b4b808723c */ /* 0x040ff00000001808 */
[-C--:B------:R-:W-:Y:S08]  /*5c40*/  HMMA.16816.F32 R12, R184, R182.reuse, R12 ;  /* 0x000000b6b80c723c */ /* 0x080ff0000000180c */
[C---:B------:R-:W-:Y:S01]  /*5c50*/  HMMA.16816.F32 R16, R176.reuse, R182, R16 ;  /* 0x000000b6b010723c */ /* 0x040fe20000001810 */
[----:B------:R-:W1:Y:S07]  /*5c60*/  LDSM.16.M88.4 R180, [R223+0xc00] ;  /* 0x000c0000dfb4783b */ /* 0x000e6e0000000200 */
[-C--:B------:R-:W-:Y:S08]  /*5c70*/  HMMA.16816.F32 R20, R176, R188.reuse, R20 ;  /* 0x000000bcb014723c */ /* 0x080ff00000001814 */
[C---:B------:R-:W-:Y:S08]  /*5c80*/  HMMA.16816.F32 R24, R184.reuse, R188, R24 ;  /* 0x000000bcb818723c */ /* 0x040ff00000001818 */
[-C--:B------:R-:W-:Y:S08]  /*5c90*/  HMMA.16816.F32 R28, R184, R190.reuse, R28 ;  /* 0x000000beb81c723c */ /* 0x080ff0000000181c */
[C---:B------:R-:W-:Y:S08]  /*5ca0*/  HMMA.16816.F32 R32, R176.reuse, R190, R32 ;  /* 0x000000beb020723c */ /* 0x040ff00000001820 */
[-C--:B--2---:R-:W-:Y:S04]  /*5cb0*/  HMMA.16816.F32 R36, R176, R108.reuse, R36 ;  /* 0x0000006cb024723c */ /* 0x084fe80000001824 */
[----:B------:R-:W-:Y:S04]  /*5cc0*/  IADD3 R0, P4, R104, R102, RZ ;  /* 0x0000006668007210 */ /* 0x000fe80007f9e0ff */
[----:B---3--:R-:W-:Y:S01]  /*5cd0*/  IADD3.X R102, R101, R103, R2, P4, !PT ;  /* 0x0000006765667210 */ /* 0x008fe200027fe402 */
[C---:B------:R-:W-:Y:S04]  /*5ce0*/  HMMA.16816.F32 R40, R184.reuse, R108, R40 ;  /* 0x0000006cb828723c */ /* 0x040fe80000001828 */
[C---:B------:R-:W-:Y:S04]  /*5cf0*/  LEA R2, P4, R0.reuse, c[0x0][0x1f8], 0x1 ;  /* 0x00007e0000027a11 */ /* 0x040fe800078808ff */
[----:B------:R-:W-:Y:S01]  /*5d00*/  LEA.HI.X R0, R0, c[0x0][0x1fc], R102, 0x1, P4 ;  /* 0x00007f0000007a11 */ /* 0x000fe200020f0c66 */
[-C--:B------:R-:W-:Y:S01]  /*5d10*/  HMMA.16816.F32 R44, R184, R110.reuse, R44 ;  /* 0x0000006eb82c723c */ /* 0x080fe2000000182c */
[----:B------:R-:W4:Y:S07]  /*5d20*/  SHFL.IDX PT, R102, R2, RZ, 0x1c1f ;  /* 0x001c1fff02667589 */ /* 0x000f2e00000e0000 */
[C---:B------:R-:W-:Y:S01]  /*5d30*/  HMMA.16816.F32 R48, R176.reuse, R110, R48 ;  /* 0x0000006eb030723c */ /* 0x040fe20000001830 */
[----:B------:R-:W5:Y:S07]  /*5d40*/  SHFL.IDX PT, R101, R0, RZ, 0x1c1f ;  /* 0x001c1fff00657589 */ /* 0x000f6e00000e0000 */
[-C--:B-1----:R-:W-:Y:S01]  /*5d50*/  HMMA.16816.F32 R52, R176, R180.reuse, R52 ;  /* 0x000000b4b034723c */ /* 0x082fe20000001834 */
[----:B------:R-:W1:Y:S07]  /*5d60*/  SHFL.IDX PT, R2, R2, 0x1, 0x1c1f ;  /* 0x003c1f0002027f89 */ /* 0x000e6e00000e0000 */
[C---:B------:R-:W-:Y:S01]  /*5d70*/  HMMA.16816.F32 R56, R184.reuse, R180, R56 ;  /* 0x000000b4b838723c */ /* 0x040fe20000001838 */
[----:B------:R-:W2:Y:S03]  /*5d80*/  SHFL.IDX PT, R0, R0, 0x1, 0x1c1f ;  /* 0x003c1f0000007f89 */ /* 0x000ea600000e0000 */
[C---:B----4-:R-:W-:Y:S02]  /*5d90*/  IADD3 R104, P5, R102.reuse, R252, RZ ;  /* 0x000000fc66687210 */ /* 0x050fe40007fbe0ff */
[C---:B------:R-:W-:Y:S02]  /*5da0*/  IADD3 R192, P4, R102.reuse, R251, RZ ;  /* 0x000000fb66c07210 */ /* 0x040fe40007f9e0ff */
[-C--:B------:R-:W-:Y:S04]  /*5db0*/  HMMA.16816.F32 R60, R184, R182.reuse, R60 ;  /* 0x000000b6b83c723c */ /* 0x080fe8000000183c */
[C---:B-----5:R-:W-:Y:S02]  /*5dc0*/  IADD3.X R105, R101.reuse, R249, RZ, P5, !PT ;  /* 0x000000f965697210 */ /* 0x060fe40002ffe4ff */
[C---:B------:R-:W-:Y:S02]  /*5dd0*/  IADD3.X R193, R101.reuse, R247, RZ, P4, !PT ;  /* 0x000000f765c17210 */ /* 0x040fe400027fe4ff */
[----:B------:R-:W-:Y:S01]  /*5de0*/  IADD3 R188, P5, R102, R248, RZ ;  /* 0x000000f866bc7210 */ /* 0x000fe20007fbe0ff */
[----:B------:R1:W-:Y:S01]  /*5df0*/  LDGSTS.E.BYPASS.LTC128B.128 [R226+0x100], [R104.64], !P3 ;  /* 0x0010000068e27fae */ /* 0x0003e2000d901d46 */
[----:B------:R-:W-:Y:S04]  /*5e00*/  HMMA.16816.F32 R64, R176, R182, R64 ;  /* 0x000000b6b040723c */ /* 0x000fe80000001840 */
[----:B------:R-:W-:Y:S03]  /*5e10*/  IADD3.X R189, R101, R228, RZ, P5, !PT ;  /* 0x000000e465bd7210 */ /* 0x000fe60002ffe4ff */
[----:B------:R3:W-:Y:S08]  /*5e20*/  LDGSTS.E.BYPASS.LTC128B.128 [R226+0x1100], [R192.64], !P2 ;  /* 0x01100000c0e27fae */ /* 0x0007f0000d101d46 */
[----:B------:R4:W-:Y:S01]  /*5e30*/  LDGSTS.E.BYPASS.LTC128B.128 [R226+0x2100], [R188.64], !P1 ;  /* 0x02100000bce27fae */ /* 0x0009e2000c901d46 */
[----:B-1----:R-:W-:Y:S04]  /*5e40*/  IADD3 R104, P5, R2, R251, RZ ;  /* 0x000000fb02687210 */ /* 0x002fe80007fbe0ff */
[----:B--2---:R-:W-:Y:S02]  /*5e50*/  IADD3.X R105, R0, R247, RZ, P5, !PT ;  /* 0x000000f700697210 */ /* 0x004fe40002ffe4ff */
[----:B---3--:R-:W-:Y:S04]  /*5e60*/  IADD3 R192, P4, R2, R252, RZ ;  /* 0x000000fc02c07210 */ /* 0x008fe80007f9e0ff */
[----:B------:R-:W-:Y:S02]  /*5e70*/  IADD3.X R193, R0, R249, RZ, P4, !PT ;  /* 0x000000f900c17210 */ /* 0x000fe400027fe4ff */
[----:B------:R-:W-:Y:S03]  /*5e80*/  IADD3 R102, P4, R2, R248, RZ ;  /* 0x000000f802667210 */ /* 0x000fe60007f9e0ff */
[----:B------:R1:W-:Y:S01]  /*5e90*/  LDGSTS.E.BYPASS.LTC128B.128 [R226+0x900], [R192.64], !P3 ;  /* 0x00900000c0e27fae */ /* 0x0003e2000d901d46 */
[----:B------:R-:W-:Y:S02]  /*5ea0*/  IADD3.X R103, R0, R228, RZ, P4, !PT ;  /* 0x000000e400677210 */ /* 0x000fe400027fe4ff */
[----:B------:R-:W-:Y:S05]  /*5eb0*/  ISETP.GT.AND P4, PT, R250, R246, PT ;  /* 0x000000f6fa00720c */ /* 0x000fea0003f84270 */
[----:B------:R2:W-:Y:S08]  /*5ec0*/  LDGSTS.E.BYPASS.LTC128B.128 [R226+0x1900], [R104.64], !P2 ;  /* 0x0190000068e27fae */ /* 0x0005f0000d101d46 */
[----:B------:R2:W-:Y:S08]  /*5ed0*/  LDGSTS.E.BYPASS.LTC128B.128 [R226+0x2900], [R102.64], !P1 ;  /* 0x0290000066e27fae */ /* 0x0005f0000c901d46 */
[----:B----4-:R-:W-:Y:S08]  /*5ee0*/  LDSM.16.M88.4 R188, [R224+0x8100] ;  /* 0x00810000e0bc783b */ /* 0x010ff00000000200 */
[----:B-1----:R-:W1:Y:S08]  /*5ef0*/  LDSM.16.M88.4 R192, [R220+0x4100] ;  /* 0x00410000dcc0783b */ /* 0x002e700000000200 */
[----:B------:R-:W3:Y:S08]  /*5f00*/  LDSM.16.M88.4 R196, [R224+0x9100] ;  /* 0x00910000e0c4783b */ /* 0x000ef00000000200 */
[----:B------:R-:W0:Y:S08]  /*5f10*/  LDGDEPBAR ;  /* 0x00000000000079af */ /* 0x000e300000000000 */
[----:B------:R-:W4:Y:S08]  /*5f20*/  LDSM.16.M88.4 R108, [R220+0x4500] ;  /* 0x00450000dc6c783b */ /* 0x000f300000000200 */
[----:B------:R-:W5:Y:S08]  /*5f30*/  LDSM.16.M88.4 R200, [R220+0x4900] ;  /* 0x00490000dcc8783b */ /* 0x000f700000000200 */
[----:B------:R-:W2:Y:S01]  /*5f40*/  LDSM.16.M88.4 R204, [R220+0x4d00] ;  /* 0x004d0000dccc783b */ /* 0x000ea20000000200 */
[-C--:B-1----:R-:W-:Y:S07]  /*5f50*/  HMMA.16816.F32 R4, R188, R192.reuse, R4 ;  /* 0x000000c0bc04723c */ /* 0x082fee0000001804 */
[----:B------:R-:W-:Y:S01]  /*5f60*/  LDSM.16.M88.4 R208, [R225+0x8100] ;  /* 0x00810000e1d0783b */ /* 0x000fe20000000200 */
[C---:B---3--:R-:W-:Y:S07]  /*5f70*/  HMMA.16816.F32 R8, R196.reuse, R192, R8 ;  /* 0x000000c0c408723c */ /* 0x048fee0000001808 */
[----:B------:R-:W1:Y:S01]  /*5f80*/  LDSM.16.M88.4 R212, [R223+0x1000] ;  /* 0x00100000dfd4783b */ /* 0x000e620000000200 */
[-C--:B------:R-:W-:Y:S07]  /*5f90*/  HMMA.16816.F32 R12, R196, R194.reuse, R12 ;  /* 0x000000c2c40c723c */ /* 0x080fee000000180c */
[----:B------:R-:W3:Y:S01]  /*5fa0*/  LDSM.16.M88.4 R184, [R225+0x9100] ;  /* 0x00910000e1b8783b */ /* 0x000ee20000000200 */
[C---:B------:R-:W-:Y:S07]  /*5fb0*/  HMMA.16816.F32 R16, R188.reuse, R194, R16 ;  /* 0x000000c2bc10723c */ /* 0x040fee0000001810 */
[----:B------:R-:W1:Y:S01]  /*5fc0*/  LDSM.16.M88.4 R176, [R223+0x1400] ;  /* 0x00140000dfb0783b */ /* 0x000e620000000200 */
[-C--:B----4-:R-:W-:Y:S07]  /*5fd0*/  HMMA.16816.F32 R20, R188, R108.reuse, R20 ;  /* 0x0000006cbc14723c */ /* 0x090fee0000001814 */
[----:B------:R-:W-:Y:S01]  /*5fe0*/  LDSM.16.M88.4 R180, [R223+0x1c00] ;  /* 0x001c0000dfb4783b */ /* 0x000fe20000000200 */
[C---:B------:R-:W-:Y:S07]  /*5ff0*/  HMMA.16816.F32 R24, R196.reuse, R108, R24 ;  /* 0x0000006cc418723c */ /* 0x040fee0000001818 */
[----:B------:R-:W-:Y:S01]  /*6000*/  LDSM.16.M88.4 R192, [R220+0x5100] ;  /* 0x00510000dcc0783b */ /* 0x000fe20000000200 */
[-C--:B------:R-:W-:Y:S07]  /*6010*/  HMMA.16816.F32 R28, R196, R110.reuse, R28 ;  /* 0x0000006ec41c723c */ /* 0x080fee000000181c */
[----:B------:R-:W-:Y:S01]  /*6020*/  LDSM.16.M88.4 R216, [R223+0x2000] ;  /* 0x00200000dfd8783b */ /* 0x000fe20000000200 */
[C---:B------:R-:W-:Y:S07]  /*6030*/  HMMA.16816.F32 R32, R188.reuse, R110, R32 ;  /* 0x0000006ebc20723c */ /* 0x040fee0000001820 */
[----:B------:R-:W4:Y:S01]  /*6040*/  LDSM.16.M88.4 R108, [R223+0x1800] ;  /* 0x00180000df6c783b */ /* 0x000f220000000200 */
[-C--:B-----5:R-:W-:Y:S08]  /*6050*/  HMMA.16816.F32 R36, R188, R200.reuse, R36 ;  /* 0x000000c8bc24723c */ /* 0x0a0ff00000001824 */
[C---:B------:R-:W-:Y:S08]  /*6060*/  HMMA.16816.F32 R40, R196.reuse, R200, R40 ;  /* 0x000000c8c428723c */ /* 0x040ff00000001828 */
[-C--:B------:R-:W-:Y:S08]  /*6070*/  HMMA.16816.F32 R44, R196, R202.reuse, R44 ;  /* 0x000000cac42c723c */ /* 0x080ff0000000182c */
[C---:B------:R-:W-:Y:S01]  /*6080*/  HMMA.16816.F32 R48, R188.reuse, R202, R48 ;  /* 0x000000cabc30723c */ /* 0x040fe20000001830 */
[----:B------:R-:W-:Y:S07]  /*6090*/  LDSM.16.M88.4 R200, [R220+0x5500] ;  /* 0x00550000dcc8783b */ /* 0x000fee0000000200 */
[-C--:B--2---:R-:W-:Y:S08]  /*60a0*/  HMMA.16816.F32 R52, R188, R204.reuse, R52 ;  /* 0x000000ccbc34723c */ /* 0x084ff00000001834 */
[C---:B------:R-:W-:Y:S08]  /*60b0*/  HMMA.16816.F32 R56, R196.reuse, R204, R56 ;  /* 0x000000ccc438723c */ /* 0x040ff00000001838 */
[-C--:B------:R-:W-:Y:S01]  /*60c0*/  HMMA.16816.F32 R60, R196, R206.reuse, R60 ;  /* 0x000000cec43c723c */ /* 0x080fe2000000183c */
[----:B------:R-:W-:Y:S07]  /*60d0*/  LDSM.16.M88.4 R196, [R224+0xb100] ;  /* 0x00b10000e0c4783b */ /* 0x000fee0000000200 */
[----:B------:R-:W-:Y:S01]  /*60e0*/  HMMA.16816.F32 R64, R188, R206, R64 ;  /* 0x000000cebc40723c */ /* 0x000fe20000001840 */
[----:B------:R-:W2:Y:S07]  /*60f0*/  LDSM.16.M88.4 R188, [R224+0xa100] ;  /* 0x00a10000e0bc783b */ /* 0x000eae0000000200 */
[-C--:B-1----:R-:W-:Y:S01]  /*6100*/  HMMA.16816.F32 R4, R208, R212.reuse, R4 ;  /* 0x000000d4d004723c */ /* 0x082fe20000001804 */
[----:B------:R-:W1:Y:S07]  /*6110*/  LDSM.16.M88.4 R204, [R220+0x5900] ;  /* 0x00590000dccc783b */ /* 0x000e6e0000000200 */
[C---:B---3--:R-:W-:Y:S08]  /*6120*/  HMMA.16816.F32 R8, R184.reuse, R212, R8 ;  /* 0x000000d4b808723c */ /* 0x048ff00000001808 */
[-C--:B------:R-:W-:Y:S08]  /*6130*/  HMMA.16816.F32 R12, R184, R214.reuse, R12 ;  /* 0x000000d6b80c723c */ /* 0x080ff0000000180c */
[C---:B------:R-:W-:Y:S01]  /*6140*/  HMMA.16816.F32 R16, R208.reuse, R214, R16 ;  /* 0x000000d6d010723c */ /* 0x040fe20000001810 */
[----:B------:R-:W3:Y:S07]  /*6150*/  LDSM.16.M88.4 R212, [R220+0x5d00] ;  /* 0x005d0000dcd4783b */ /* 0x000eee0000000200 */
[-C--:B------:R-:W-:Y:S08]  /*6160*/  HMMA.16816.F32 R20, R208, R176.reuse, R20 ;  /* 0x000000b0d014723c */ /* 0x080ff00000001814 */
[C---:B------:R-:W-:Y:S08]  /*6170*/  HMMA.16816.F32 R24, R184.reuse, R176, R24 ;  /* 0x000000b0b818723c */ /* 0x040ff00000001818 */
[-C--:B------:R-:W-:Y:S08]  /*6180*/  HMMA.16816.F32 R28, R184, R178.reuse, R28 ;  /* 0x000000b2b81c723c */ /* 0x080ff0000000181c */
[C---:B------:R-:W-:Y:S01]  /*6190*/  HMMA.16816.F32 R32, R208.reuse, R178, R32 ;  /* 0x000000b2d020723c */ /* 0x040fe20000001820 */
[----:B------:R-:W5:Y:S07]  /*61a0*/  LDSM.16.M88.4 R176, [R225+0xa100] ;  /* 0x00a10000e1b0783b */ /* 0x000f6e0000000200 */
[-C--:B----4-:R-:W-:Y:S08]  /*61b0*/  HMMA.16816.F32 R36, R208, R108.reuse, R36 ;  /* 0x0000006cd024723c */ /* 0x090ff00000001824 */
[C---:B------:R-:W-:Y:S08]  /*61c0*/  HMMA.16816.F32 R40, R184.reuse, R108, R40 ;  /* 0x0000006cb828723c */ /* 0x040ff00000001828 */
[-C--:B------:R-:W-:Y:S08]  /*61d0*/  HMMA.16816.F32 R44, R184, R110.reuse, R44 ;  /* 0x0000006eb82c723c */ /* 0x080ff0000000182c */
[C---:B------:R-:W-:Y:S01]  /*61e0*/  HMMA.16816.F32 R48, R208.reuse, R110, R48 ;  /* 0x0000006ed030723c */ /* 0x040fe20000001830 */
[----:B------:R-:W4:Y:S07]  /*61f0*/  LDSM.16.M88.4 R108, [R225+0xb100] ;  /* 0x00b10000e16c783b */ /* 0x000f2e0000000200 */
[-C--:B------:R-:W-:Y:S08]  /*6200*/  HMMA.16816.F32 R52, R208, R180.reuse, R52 ;  /* 0x000000b4d034723c */ /* 0x080ff00000001834 */
[C---:B------:R-:W-:Y:S08]  /*6210*/  HMMA.16816.F32 R56, R184.reuse, R180, R56 ;  /* 0x000000b4b838723c */ /* 0x040ff00000001838 */
[-C--:B------:R-:W-:Y:S08]  /*6220*/  HMMA.16816.F32 R60, R184, R182.reuse, R60 ;  /* 0x000000b6b83c723c */ /* 0x080ff0000000183c */
[----:B------:R-:W-:Y:S08]  /*6230*/  HMMA.16816.F32 R64, R208, R182, R64 ;  /* 0x000000b6d040723c */ /* 0x000ff00000001840 */
[-C--:B--2---:R-:W-:Y:S08]  /*6240*/  HMMA.16816.F32 R4, R188, R192.reuse, R4 ;  /* 0x000000c0bc04723c */ /* 0x084ff00000001804 */
[C---:B------:R-:W-:Y:S08]  /*6250*/  HMMA.16816.F32 R8, R196.reuse, R192, R8 ;  /* 0x000000c0c408723c */ /* 0x040ff00000001808 */
[-C--:B------:R-:W-:Y:S08]  /*6260*/  HMMA.16816.F32 R12, R196, R194.reuse, R12 ;  /* 0x000000c2c40c723c */ /* 0x080ff0000000180c */
[C---:B------:R-:W-:Y:S08]  /*6270*/  HMMA.16816.F32 R16, R188.reuse, R194, R16 ;  /* 0x000000c2bc10723c */ /* 0x040ff00000001810 */
[-C--:B------:R-:W-:Y:S08]  /*6280*/  HMMA.16816.F32 R20, R188, R200.reuse, R20 ;  /* 0x000000c8bc14723c */ /* 0x080ff00000001814 */
[C---:B------:R-:W-:Y:S08]  /*6290*/  HMMA.16816.F32 R24, R196.reuse, R200, R24 ;  /* 0x000000c8c418723c */ /* 0x040ff00000001818 */
[-C--:B------:R-:W-:Y:S08]  /*62a0*/  HMMA.16816.F32 R28, R196, R202.reuse, R28 ;  /* 0x000000cac41c723c */ /* 0x080ff0000000181c */
[C---:B------:R-:W-:Y:S08]  /*62b0*/  HMMA.16816.F32 R32, R188.reuse, R202, R32 ;  /* 0x000000cabc20723c */ /* 0x040ff00000001820 */
[-C--:B-1----:R-:W-:Y:S08]  /*62c0*/  HMMA.16816.F32 R36, R188, R204.reuse, R36 ;  /* 0x000000ccbc24723c */ /* 0x082ff00000001824 */
[C---:B------:R-:W-:Y:S08]  /*62d0*/  HMMA.16816.F32 R40, R196.reuse, R204, R40 ;  /* 0x000000ccc428723c */ /* 0x040ff00000001828 */
[-C--:B------:R-:W-:Y:S08]  /*62e0*/  HMMA.16816.F32 R44, R196, R206.reuse, R44 ;  /* 0x000000cec42c723c */ /* 0x080ff0000000182c */
[C---:B------:R-:W-:Y:S08]  /*62f0*/  HMMA.16816.F32 R48, R188.reuse, R206, R48 ;  /* 0x000000cebc30723c */ /* 0x040ff00000001830 */
[-C--:B---3--:R-:W-:Y:S08]  /*6300*/  HMMA.16816.F32 R52, R188, R212.reuse, R52 ;  /* 0x000000d4bc34723c */ /* 0x088ff00000001834 */
[C---:B------:R-:W-:Y:S08]  /*6310*/  HMMA.16816.F32 R56, R196.reuse, R212, R56 ;  /* 0x000000d4c438723c */ /* 0x040ff00000001838 */
[-C--:B------:R-:W-:Y:S08]  /*6320*/  HMMA.16816.F32 R60, R196, R214.reuse, R60 ;  /* 0x000000d6c43c723c */ /* 0x080ff0000000183c */
[----:B------:R-:W-:Y:S08]  /*6330*/  HMMA.16816.F32 R64, R188, R214, R64 ;  /* 0x000000d6bc40723c */ /* 0x000ff00000001840 */
[-C--:B-----5:R-:W-:Y:S08]  /*6340*/  HMMA.16816.F32 R4, R176, R216.reuse, R4 ;  /* 0x000000d8b004723c */ /* 0x0a0ff00000001804 */
[C---:B----4-:R-:W-:Y:S08]  /*6350*/  HMMA.16816.F32 R8, R108.reuse, R216, R8 ;  /* 0x000000d86c08723c */ /* 0x050ff00000001808 */
[-C--:B------:R-:W-:Y:S08]  /*6360*/  HMMA.16816.F32 R12, R108, R218.reuse, R12 ;  /* 0x000000da6c0c723c */ /* 0x080ff0000000180c */
[----:B------:R-:W-:Y:S01]  /*6370*/  FMUL.FTZ R4, R4, c[0x0][0x320] ;  /* 0x0000c80004047a20 */ /* 0x000fe20000410000 */
[C---:B------:R-:W-:Y:S03]  /*6380*/  HMMA.16816.F32 R16, R176.reuse, R218, R16 ;  /* 0x000000dab010723c */ /* 0x040fe60000001810 */
[----:B------:R-:W1:Y:S01]  /*6390*/  MUFU.TANH R183, R4 ;  /* 0x0000000400b77308 */ /* 0x000e620000002400 */
[----:B------:R-:W-:Y:S02]  /*63a0*/  FMUL.FTZ R5, R5, c[0x0][0x320] ;  /* 0x0000c80005057a20 */ /* 0x000fe40000410000 */
[----:B------:R-:W-:Y:S02]  /*63b0*/  FMUL.FTZ R6, R6, c[0x0][0x320] ;  /* 0x0000c80006067a20 */ /* 0x000fe40000410000 */
[----:B------:R-:W-:Y:S04]  /*63c0*/  FMUL.FTZ R7, R7, c[0x0][0x320] ;  /* 0x0000c80007077a20 */ /* 0x000fe80000410000 */
[----:B------:R-:W-:Y:S01]  /*63d0*/  FMUL.FTZ R8, R8, c[0x0][0x320] ;  /* 0x0000c80008087a20 */ /* 0x000fe20000410000 */
[----:B------:R-:W2:Y:S01]  /*63e0*/  MUFU.TANH R182, R5 ;  /* 0x0000000500b67308 */ /* 0x000ea20000002400 */
[----:B------:R-:W-:Y:S02]  /*63f0*/  FMUL.FTZ R9, R9, c[0x0][0x320] ;  /* 0x0000c80009097a20 */ /* 0x000fe40000410000 */
[----:B------:R-:W-:Y:S02]  /*6400*/  FMUL.FTZ R10, R10, c[0x0][0x320] ;  /* 0x0000c8000a0a7a20 */ /* 0x000fe40000410000 */
[----:B------:R-:W-:Y:S02]  /*6410*/  FMUL.FTZ R11, R11, c[0x0][0x320] ;  /* 0x0000c8000b0b7a20 */ /* 0x000fe40000410000 */
[----:B------:R-:W-:Y:S02]  /*6420*/  FMUL.FTZ R14, R14, c[0x0][0x320] ;  /* 0x0000c8000e0e7a20 */ /* 0x000fe40000410000 */
[----:B------:R-:W-:Y:S01]  /*6430*/  FMUL.FTZ R15, R15, c[0x0][0x320] ;  /* 0x0000c8000f0f7a20 */ /* 0x000fe20000410000 */
[----:B------:R-:W3:Y:S01]  /*6440*/  MUFU.TANH R186, R6 ;  /* 0x0000000600ba7308 */ /* 0x000ee20000002400 */
[----:B------:R-:W-:Y:S02]  /*6450*/  FMUL.FTZ R16, R16, c[0x0][0x320] ;  /* 0x0000c80010107a20 */ /* 0x000fe40000410000 */
[----:B------:R-:W-:Y:S02]  /*6460*/  FMUL.FTZ R17, R17, c[0x0][0x320] ;  /* 0x0000c80011117a20 */ /* 0x000fe40000410000 */
[----:B------:R-:W-:Y:S02]  /*6470*/  FMUL.FTZ R18, R18, c[0x0][0x320] ;  /* 0x0000c80012127a20 */ /* 0x000fe40000410000 */
[----:B------:R-:W-:Y:S02]  /*6480*/  FMUL.FTZ R19, R19, c[0x0][0x320] ;  /* 0x0000c80013137a20 */ /* 0x000fe40000410000 */
[----:B------:R-:W-:Y:S01]  /*6490*/  FMUL.FTZ R12, R12, c[0x0][0x320] ;  /* 0x0000c8000c0c7a20 */ /* 0x000fe20000410000 */
[----:B------:R4:W1:Y:S01]  /*64a0*/  MUFU.TANH R185, R7 ;  /* 0x0000000700b97308 */ /* 0x0008620000002400 */
[----:B------:R-:W-:Y:S09]  /*64b0*/  FMUL.FTZ R13, R13, c[0x0][0x320] ;  /* 0x0000c8000d0d7a20 */ /* 0x000ff20000410000 */
[----:B------:R-:W1:Y:S10]  /*64c0*/  MUFU.TANH R189, R8 ;  /* 0x0000000800bd7308 */ /* 0x000e740000002400 */
[----:B------:R-:W1:Y:S01]  /*64d0*/  MUFU.TANH R184, R9 ;  /* 0x0000000900b87308 */ /* 0x000e620000002400 */
[----:B----4-:R-:W4:Y:S09]  /*64e0*/  LDSM.16.M88.4 R4, [R223+0x2400] ;  /* 0x00240000df04783b */ /* 0x010f320000000200 */
[----:B------:R-:W1:Y:S10]  /*64f0*/  MUFU.TANH R187, R10 ;  /* 0x0000000a00bb7308 */ /* 0x000e740000002400 */
[----:B------:R5:W1:Y:S10]  /*6500*/  MUFU.TANH R188, R11 ;  /* 0x0000000b00bc7308 */ /* 0x000a740000002400 */
[----:B------:R1:W1:Y:S10]  /*6510*/  MUFU.TANH R181, R12 ;  /* 0x0000000c00b57308 */ /* 0x0002740000002400 */
[----:B------:R1:W1:Y:S01]  /*6520*/  MUFU.TANH R180, R13 ;  /* 0x0000000d00b47308 */ /* 0x0002620000002400 */
[----:B-----5:R-:W5:Y:S01]  /*6530*/  LDSM.16.M88.4 R8, [R223+0x2800] ;  /* 0x00280000df08783b */ /* 0x020f620000000200 */
[-C--:B----4-:R-:W-:Y:S08]  /*6540*/  HMMA.16816.F32 R20, R176, R4.reuse, R20 ;  /* 0x00000004b014723c */ /* 0x090ff00000001814 */
[----:B------:R-:W4:Y:S01]  /*6550*/  MUFU.TANH R14, R14 ;  /* 0x0000000e000e7308 */ /* 0x000f220000002400 */
[C---:B------:R-:W-:Y:S09]  /*6560*/  HMMA.16816.F32 R24, R108.reuse, R4, R24 ;  /* 0x000000046c18723c */ /* 0x040ff20000001818 */
[----:B------:R-:W1:Y:S01]  /*6570*/  MUFU.TANH R15, R15 ;  /* 0x0000000f000f7308 */ /* 0x000e620000002400 */
[-C--:B------:R-:W-:Y:S08]  /*6580*/  HMMA.16816.F32 R28, R108, R6.reuse, R28 ;  /* 0x000000066c1c723c */ /* 0x080ff0000000181c */
[C---:B------:R-:W-:Y:S01]  /*6590*/  HMMA.16816.F32 R32, R176.reuse, R6, R32 ;  /* 0x00000006b020723c */ /* 0x040fe20000001820 */
[----:B------:R-:W1:Y:S01]  /*65a0*/  MUFU.TANH R16, R16 ;  /* 0x0000001000107308 */ /* 0x000e620000002400 */
[----:B------:R-:W1:Y:S01]  /*65b0*/  LDSM.16.M88.4 R4, [R223+0x2c00] ;  /* 0x002c0000df04783b */ /* 0x000e620000000200 */
[----:B------:R-:W-:Y:S04]  /*65c0*/  DEPBAR.LE SB0, 0x0 ;  /* 0x000080000000791a */ /* 0x000fe80000000000 */
[----:B------:R-:W-:Y:S02]  /*65d0*/  FMUL.FTZ R20, R20, c[0x0][0x320] ;  /* 0x0000c80014147a20 */ /* 0x000fe40000410000 */
[----:B------:R-:W-:Y:S02]  /*65e0*/  FMUL.FTZ R21, R21, c[0x0][0x320] ;  /* 0x0000c80015157a20 */ /* 0x000fe40000410000 */
[----:B------:R-:W1:Y:S01]  /*65f0*/  MUFU.TANH R17, R17 ;  /* 0x0000001100117308 */ /* 0x000e620000002400 */
[----:B------:R-:W-:Y:S01]  /*6600*/  BAR.SYNC.DEFER_BLOCKING 0x0 ;  /* 0x0000000000007b1d */ /* 0x000fe20000010000 */
[----:B------:R-:W-:Y:S01]  /*6610*/  FMUL.FTZ R22, R22, c[0x0][0x320] ;  /* 0x0000c80016167a20 */ /* 0x000fe20000410000 */
[-C--:B-----5:R-:W-:Y:S05]  /*6620*/  HMMA.16816.F32 R36, R176, R8.reuse, R36 ;  /* 0x00000008b024723c */ /* 0x0a0fea0000001824 */
[----:B------:R-:W-:Y:S02]  /*6630*/  FMUL.FTZ R23, R23, c[0x0][0x320] ;  /* 0x0000c80017177a20 */ /* 0x000fe40000410000 */
[----:B------:R-:W1:Y:S01]  /*6640*/  MUFU.TANH R18, R18 ;  /* 0x0000001200127308 */ /* 0x000e620000002400 */
[----:B------:R-:W-:Y:S01]  /*6650*/  FMUL.FTZ R24, R24, c[0x0][0x320] ;  /* 0x0000c80018187a20 */ /* 0x000fe20000410000 */
[C---:B------:R-:W-:Y:S04]  /*6660*/  HMMA.16816.F32 R40, R108.reuse, R8, R40 ;  /* 0x000000086c28723c */ /* 0x040fe80000001828 */
[----:B------:R-:W-:Y:S02]  /*6670*/  FMUL.FTZ R25, R25, c[0x0][0x320] ;  /* 0x0000c80019197a20 */ /* 0x000fe40000410000 */
[----:B------:R-:W-:Y:S02]  /*6680*/  FMUL.FTZ R26, R26, c[0x0][0x320] ;  /* 0x0000c8001a1a7a20 */ /* 0x000fe40000410000 */
[----:B------:R-:W2:Y:S01]  /*6690*/  MUFU.TANH R19, R19 ;  /* 0x0000001300137308 */ /* 0x000ea20000002400 */
[-C--:B------:R-:W-:Y:S03]  /*66a0*/  HMMA.16816.F32 R44, R108, R10.reuse, R44 ;  /* 0x0000000a6c2c723c */ /* 0x080fe6000000182c */
[----:B------:R-:W-:Y:S02]  /*66b0*/  FMUL.FTZ R27, R27, c[0x0][0x320] ;  /* 0x0000c8001b1b7a20 */ /* 0x000fe40000410000 */
[----:B------:R-:W-:Y:S02]  /*66c0*/  FMUL.FTZ R28, R28, c[0x0][0x320] ;  /* 0x0000c8001c1c7a20 */ /* 0x000fe40000410000 */
[----:B------:R-:W-:Y:S01]  /*66d0*/  FMUL.FTZ R29, R29, c[0x0][0x320] ;  /* 0x0000c8001d1d7a20 */ /* 0x000fe20000410000 */
[C---:B------:R-:W-:Y:S01]  /*66e0*/  HMMA.16816.F32 R48, R176.reuse, R10, R48 ;  /* 0x0000000ab030723c */ /* 0x040fe20000001830 */
[----:B------:R2:W2:Y:S03]  /*66f0*/  MUFU.TANH R190, R20 ;  /* 0x0000001400be7308 */ /* 0x0004a60000002400 */
[----:B------:R-:W-:Y:S02]  /*6700*/  FMUL.FTZ R30, R30, c[0x0][0x320] ;  /* 0x0000c8001e1e7a20 */ /* 0x000fe40000410000 */
[----:B------:R-:W-:Y:S02]  /*6710*/  FMUL.FTZ R31, R31, c[0x0][0x320] ;  /* 0x0000c8001f1f7a20 */ /* 0x000fe40000410000 */
[-C--:B-1----:R-:W-:Y:S03]  /*6720*/  HMMA.16816.F32 R52, R176, R4.reuse, R52 ;  /* 0x00000004b034723c */ /* 0x082fe60000001834 */
[----:B------:R1:W1:Y:S01]  /*6730*/  MUFU.TANH R191, R21 ;  /* 0x0000001500bf7308 */ /* 0x0002620000002400 */
[----:B------:R-:W-:Y:S02]  /*6740*/  FMUL.FTZ R32, R32, c[0x0][0x320] ;  /* 0x0000c80020207a20 */ /* 0x000fe40000410000 */
[----:B------:R-:W-:Y:S02]  /*6750*/  FMUL.FTZ R33, R33, c[0x0][0x320] ;  /* 0x0000c80021217a20 */ /* 0x000fe40000410000 */
[C---:B------:R-:W-:Y:S04]  /*6760*/  HMMA.16816.F32 R56, R108.reuse, R4, R56 ;  /* 0x000000046c38723c */ /* 0x040fe80000001838 */
[----:B------:R-:W-:Y:S01]  /*6770*/  FMUL.FTZ R34, R34, c[0x0][0x320] ;  /* 0x0000c80022227a20 */ /* 0x000fe20000410000 */
[----:B------:R1:W1:Y:S01]  /*6780*/  MUFU.TANH R194, R22 ;  /* 0x0000001600c27308 */ /* 0x0002620000002400 */
[----:B------:R-:W-:Y:S02]  /*6790*/  FMUL.FTZ R35, R35, c[0x0][0x320] ;  /* 0x0000c80023237a20 */ /* 0x000fe40000410000 */
[-C--:B------:R-:W-:Y:S04]  /*67a0*/  HMMA.16816.F32 R60, R108, R6.reuse, R60 ;  /* 0x000000066c3c723c */ /* 0x080fe8000000183c */
[----:B------:R-:W-:Y:S02]  /*67b0*/  FMUL.FTZ R36, R36, c[0x0][0x320] ;  /* 0x0000c80024247a20 */ /* 0x000fe40000410000 */
[----:B------:R-:W-:Y:S01]  /*67c0*/  FMUL.FTZ R37, R37, c[0x0][0x320] ;  /* 0x0000c80025257a20 */ /* 0x000fe20000410000 */
[----:B------:R1:W1:Y:S01]  /*67d0*/  MUFU.TANH R196, R23 ;  /* 0x0000001700c47308 */ /* 0x0002620000002400 */
[----:B------:R-:W-:Y:S04]  /*67e0*/  HMMA.16816.F32 R64, R176, R6, R64 ;  /* 0x00000006b040723c */ /* 0x000fe80000001840 */
[----:B------:R-:W-:Y:S02]  /*67f0*/  FMUL.FTZ R38, R38, c[0x0][0x320] ;  /* 0x0000c80026267a20 */ /* 0x000fe40000410000 */
[----:B------:R-:W-:Y:S02]  /*6800*/  FMUL.FTZ R39, R39, c[0x0][0x320] ;  /* 0x0000c80027277a20 */ /* 0x000fe40000410000 */
[----:B------:R-:W-:Y:S01]  /*6810*/  FMUL.FTZ R40, R40, c[0x0][0x320] ;  /* 0x0000c80028287a20 */ /* 0x000fe20000410000 */
[----:B------:R1:W1:Y:S03]  /*6820*/  MUFU.TANH R199, R24 ;  /* 0x0000001800c77308 */ /* 0x0002660000002400 */
[----:B------:R-:W-:Y:S02]  /*6830*/  FMUL.FTZ R41, R41, c[0x0][0x320] ;  /* 0x0000c80029297a20 */ /* 0x000fe40000410000 */
[----:B------:R-:W-:Y:S02]  /*6840*/  FMUL.FTZ R42, R42, c[0x0][0x320] ;  /* 0x0000c8002a2a7a20 */ /* 0x000fe40000410000 */
[----:B------:R-:W-:Y:S02]  /*6850*/  FMUL.FTZ R43, R43, c[0x0][0x320] ;  /* 0x0000c8002b2b7a20 */ /* 0x000fe40000410000 */
[----:B------:R-:W-:Y:S01]  /*6860*/  FMUL.FTZ R44, R44, c[0x0][0x320] ;  /* 0x0000c8002c2c7a20 */ /* 0x000fe20000410000 */
[----:B------:R1:W1:Y:S01]  /*6870*/  MUFU.TANH R198, R25 ;  /* 0x0000001900c67308 */ /* 0x0002620000002400 */
[----:B------:R-:W-:Y:S02]  /*6880*/  FMUL.FTZ R45, R45, c[0x0][0x320] ;  /* 0x0000c8002d2d7a20 */ /* 0x000fe40000410000 */
        /* <DEDUP_REMOVED lines=25> */
[----:B------:R-:W-:Y:S05]  /*6a20*/  FMUL.FTZ R67, R67, c[0x0][0x320] ;  /* 0x0000c80043437a20 */ /* 0x000fea0000410000 */
[----:B------:R1:W1:Y:S10]  /*6a30*/  MUFU.TANH R204, R30 ;  /* 0x0000001e00cc7308 */ /* 0x0002740000002400 */
        /* <DEDUP_REMOVED lines=36> */
[----:B------:R1:W1:Y:S02]  /*6c80*/  MUFU.TANH R236, R67 ;  /* 0x0000004300ec7308 */ /* 0x0002640000002400 */
[----:B-1234-:R-:W-:-:S05]  /*6c90*/  @P4 BRA `(.L_x_14) ;  /* 0xffffe92000004947 */ /* 0x01efca000383ffff */
.L_x_13:
[----:B------:R-:W-:Y:S01]  /*6ca0*/  FMNMX.FTZ R0, R183, R3, !PT ;  /* 0x00000003b7007209 */ /* 0x000fe20007810000 */
[----:B------:R-:W-:Y:S01]  /*6cb0*/  LDSM.16.MT88.4 R20, [R221+0x100] ;  /* 0x00010000dd14783b */ /* 0x000fe20000004200 */
[----:B------:R-:W-:Y:S02]  /*6cc0*/  FMNMX.FTZ R2, R189, R106, !PT ;  /* 0x0000006abd027209 */ /* 0x000fe40007810000 */
[----:B------:R-:W-:Y:S02]  /*6cd0*/  FMNMX.FTZ R0, R182, R0, !PT ;  /* 0x00000000b6007209 */ /* 0x000fe40007810000 */
[----:B------:R-:W-:Y:S02]  /*6ce0*/  FMNMX.FTZ R2, R184, R2, !PT ;  /* 0x00000002b8027209 */ /* 0x000fe40007810000 */
[----:B------:R-:W-:Y:S01]  /*6cf0*/  FMNMX.FTZ R0, R16, R0, !PT ;  /* 0x0000000010007209 */ /* 0x000fe20007810000 */
[----:B------:R-:W-:Y:S01]  /*6d00*/  LDSM.16.MT88.4 R36, [R222+0x100] ;  /* 0x00010000de24783b */ /* 0x000fe20000004200 */
[----:B--2---:R-:W-:Y:S02]  /*6d10*/  FMNMX.FTZ R4, R186, R100, !PT ;  /* 0x00000064ba047209 */ /* 0x004fe40007810000 */
[----:B------:R-:W-:Y:S02]  /*6d20*/  FMNMX.FTZ R0, R17, R0, !PT ;  /* 0x0000000011007209 */ /* 0x000fe40007810000 */
[----:B------:R-:W-:Y:S02]  /*6d30*/  FMNMX.FTZ R2, R181, R2, !PT ;  /* 0x00000002b5027209 */ /* 0x000fe40007810000 */
[----:B------:R-:W-:Y:S01]  /*6d40*/  FMNMX.FTZ R0, R190, R0, !PT ;  /* 0x00000000be007209 */ /* 0x000fe20007810000 */
[----:B------:R-:W-:Y:S01]  /*6d50*/  LDSM.16.MT88.4 R52, [R221+0x1100] ;  /* 0x00110000dd34783b */ /* 0x000fe20000004200 */
[----:B------:R-:W-:Y:S02]  /*6d60*/  FMNMX.FTZ R4, R185, R4, !PT ;  /* 0x00000004b9047209 */ /* 0x000fe40007810000 */
[----:B------:R-:W-:Y:S02]  /*6d70*/  FMNMX.FTZ R0, R191, R0, !PT ;  /* 0x00000000bf007209 */ /* 0x000fe40007810000 */
[----:B------:R-:W-:Y:S02]  /*6d80*/  FMNMX.FTZ R2, R180, R2, !PT ;  /* 0x00000002b4027209 */ /* 0x000fe40007810000 */
[----:B------:R-:W-:Y:S01]  /*6d90*/  FMNMX.FTZ R0, R193, R0, !PT ;  /* 0x00000000c1007209 */ /* 0x000fe20007810000 */
[----:B------:R-:W0:Y:S01]  /*6da0*/  LDGDEPBAR ;  /* 0x00000000000079af */ /* 0x000e220000000000 */
[----:B------:R-:W-:Y:S02]  /*6db0*/  FMNMX.FTZ R4, R18, R4, !PT ;  /* 0x0000000412047209 */ /* 0x000fe40007810000 */
        /* <DEDUP_REMOVED lines=19> */
[----:B------:R-:W-:Y:S01]  /*6ef0*/  FMNMX.FTZ R2, R215, R2, !PT ;  /* 0x00000002d7027209 */ /* 0x000fe20007810000 */
[----:B------:R-:W-:Y:S01]  /*6f00*/  SHFL.BFLY PT, R7, R0, 0x2, 0x1f ;  /* 0x0c401f0000077f89 */ /* 0x000fe200000e0000 */
        /* <DEDUP_REMOVED lines=19> */
[----:B------:R-:W-:Y:S03]  /*7040*/  FMNMX.FTZ R5, R200, R5, !PT ;  /* 0x00000005c8057209 */ /* 0x000fe60007810000 */
[----:B------:R-:W1:Y:S01]  /*7050*/  SHFL.BFLY PT, R6, R4, 0x2, 0x1f ;  /* 0x0c401f0004067f89 */ /* 0x000e6200000e0000 */
[----:B------:R-:W-:Y:S04]  /*7060*/  FMNMX.FTZ R5, R201, R5, !PT ;  /* 0x00000005c9057209 */ /* 0x000fe80007810000 */
[----:B------:R-:W-:Y:S04]  /*7070*/  FMNMX.FTZ R5, R204, R5, !PT ;  /* 0x00000005cc057209 */ /* 0x000fe80007810000 */
[----:B------:R-:W-:Y:S04]  /*7080*/  FMNMX.FTZ R5, R205, R5, !PT ;  /* 0x00000005cd057209 */ /* 0x000fe80007810000 */
[----:B------:R-:W-:Y:S02]  /*7090*/  FMNMX.FTZ R5, R218, R5, !PT ;  /* 0x00000005da057209 */ /* 0x000fe40007810000 */
[----:B-1----:R-:W-:Y:S02]  /*70a0*/  FMNMX.FTZ R4, R4, R6, !PT ;  /* 0x0000000604047209 */ /* 0x002fe40007810000 */
[----:B------:R-:W-:Y:S02]  /*70b0*/  FMNMX.FTZ R0, R0, R7, !PT ;  /* 0x0000000700007209 */ /* 0x000fe40007810000 */
[----:B------:R-:W-:Y:S01]  /*70c0*/  FMNMX.FTZ R103, R2, R103, !PT ;  /* 0x0000006702677209 */ /* 0x000fe20007810000 */
[----:B------:R-:W1:Y:S01]  /*70d0*/  SHFL.BFLY PT, R104, R4, 0x1, 0x1f ;  /* 0x0c201f0004687f89 */ /* 0x000e6200000e0000 */
[----:B------:R-:W-:Y:S04]  /*70e0*/  FMNMX.FTZ R2, R229, R5, !PT ;  /* 0x00000005e5027209 */ /* 0x000fe80007810000 */
[----:B------:R-:W-:Y:S03]  /*70f0*/  FMNMX.FTZ R2, R233, R2, !PT ;  /* 0x00000002e9027209 */ /* 0x000fe60007810000 */
[----:B------:R-:W2:Y:S01]  /*7100*/  SHFL.BFLY PT, R105, R0, 0x1, 0x1f ;  /* 0x0c201f0000697f89 */ /* 0x000ea200000e0000 */
[----:B------:R-:W-:Y:S07]  /*7110*/  FMNMX.FTZ R2, R234, R2, !PT ;  /* 0x00000002ea027209 */ /* 0x000fee0007810000 */
[----:B------:R-:W3:Y:S01]  /*7120*/  SHFL.BFLY PT, R5, R103, 0x1, 0x1f ;  /* 0x0c201f0067057f89 */ /* 0x000ee200000e0000 */
[----:B-1----:R-:W-:Y:S05]  /*7130*/  FMNMX.FTZ R104, R4, R104, !PT ;  /* 0x0000006804687209 */ /* 0x002fea0007810000 */
[----:B------:R-:W-:Y:S01]  /*7140*/  FMUL.FTZ R111, R104, c[0x0][0x2d0] ;  /* 0x0000b400686f7a20 */ /* 0x000fe20000410000 */
[----:B--2---:R-:W-:Y:S03]  /*7150*/  FMNMX.FTZ R105, R0, R105, !PT ;  /* 0x0000006900697209 */ /* 0x004fe60007810000 */
[--C-:B------:R-:W-:Y:S02]  /*7160*/  FFMA.FTZ R64, R197, c[0x0][0x2d0], -R111.reuse ;  /* 0x0000b400c5407a23 */ /* 0x100fe4000001086f */
[----:B------:R-:W-:Y:S02]  /*7170*/  FFMA.FTZ R60, R195, c[0x0][0x2d0], -R111 ;  /* 0x0000b400c33c7a23 */ /* 0x000fe4000001086f */
[C---:B------:R-:W-:Y:S01]  /*7180*/  FADD.FTZ R0, -R105.reuse, R3 ;  /* 0x0000000369007221 */ /* 0x040fe20000010100 */
[----:B------:R-:W-:Y:S01]  /*7190*/  FMNMX.FTZ R3, R242, R2, !PT ;  /* 0x00000002f2037209 */ /* 0x000fe20007810000 */
[----:B------:R-:W-:Y:S01]  /*71a0*/  FMUL.FTZ R110, R105, c[0x0][0x2d0] ;  /* 0x0000b400696e7a20 */ /* 0x000fe20000410000 */
[----:B---3--:R-:W-:Y:S01]  /*71b0*/  FMNMX.FTZ R103, R103, R5, !PT ;  /* 0x0000000567677209 */ /* 0x008fe20007810000 */
[----:B------:R-:W-:Y:S01]  /*71c0*/  FMUL.FTZ R2, R0, c[0x0][0x2d0] ;  /* 0x0000b40000027a20 */ /* 0x000fe20000410000 */
[----:B------:R-:W-:Y:S01]  /*71d0*/  FMNMX.FTZ R0, R244, R3, !PT ;  /* 0x00000003f4007209 */ /* 0x000fe20007810000 */
[--C-:B------:R-:W-:Y:S02]  /*71e0*/  FFMA.FTZ R4, R183, c[0x0][0x2d0], -R110.reuse ;  /* 0x0000b400b7047a23 */ /* 0x100fe4000001086e */
[----:B------:R1:W2:Y:S01]  /*71f0*/  MUFU.EX2 R102, R2 ;  /* 0x0000000200667308 */ /* 0x0002a20000000800 */
[----:B------:R-:W-:Y:S01]  /*7200*/  FMNMX.FTZ R0, R108, R0, !PT ;  /* 0x000000006c007209 */ /* 0x000fe20007810000 */
[----:B------:R-:W-:Y:S02]  /*7210*/  FMUL.FTZ R176, R103, c[0x0][0x2d0] ;  /* 0x0000b40067b07a20 */ /* 0x000fe40000410000 */
[----:B------:R-:W-:Y:S01]  /*7220*/  FFMA.FTZ R56, R192, c[0x0][0x2d0], -R110 ;  /* 0x0000b400c0387a23 */ /* 0x000fe2000001086e */
[----:B------:R-:W-:Y:S01]  /*7230*/  FMNMX.FTZ R0, R109, R0, !PT ;  /* 0x000000006d007209 */ /* 0x000fe20007810000 */
[--C-:B------:R-:W-:Y:S02]  /*7240*/  FFMA.FTZ R44, R194, c[0x0][0x2d0], -R111.reuse ;  /* 0x0000b400c22c7a23 */ /* 0x100fe4000001086f */
[--C-:B------:R-:W-:Y:S02]  /*7250*/  FFMA.FTZ R48, R196, c[0x0][0x2d0], -R111.reuse ;  /* 0x0000b400c4307a23 */ /* 0x100fe4000001086f */
[----:B------:R-:W3:Y:S01]  /*7260*/  SHFL.BFLY PT, R3, R0, 0x2, 0x1f ;  /* 0x0c401f0000037f89 */ /* 0x000ee200000e0000 */
[----:B------:R-:W-:Y:S01]  /*7270*/  MUFU.EX2 R183, R4 ;  /* 0x0000000400b77308 */ /* 0x000fe20000000800 */
[----:B-1----:R-:W-:Y:S02]  /*7280*/  FADD.FTZ R2, -R104, R100 ;  /* 0x0000006468027221 */ /* 0x002fe40000010100 */
[----:B--2---:R-:W-:Y:S02]  /*7290*/  FMUL.FTZ R49, R102, R157 ;  /* 0x0000009d66317220 */ /* 0x004fe40000410000 */
[----:B------:R-:W-:Y:S02]  /*72a0*/  FMUL.FTZ R2, R2, c[0x0][0x2d0] ;  /* 0x0000b40002027a20 */ /* 0x000fe40000410000 */
[C---:B------:R-:W-:Y:S03]  /*72b0*/  FMUL.FTZ R65, R102.reuse, R173 ;  /* 0x000000ad66417220 */ /* 0x040fe60000410000 */
[----:B------:R1:W2:Y:S01]  /*72c0*/  MUFU.EX2 R101, R2 ;  /* 0x0000000200657308 */ /* 0x0002a20000000800 */
[----:B------:R-:W-:Y:S01]  /*72d0*/  FMUL.FTZ R68, R102, R68 ;  /* 0x0000004466447220 */ /* 0x000fe20000410000 */
[----:B---3--:R-:W-:Y:S01]  /*72e0*/  FMNMX.FTZ R0, R0, R3, !PT ;  /* 0x0000000300007209 */ /* 0x008fe20007810000 */
[----:B------:R-:W-:Y:S02]  /*72f0*/  FFMA.FTZ R3, R17, c[0x0][0x2d0], -R110 ;  /* 0x0000b40011037a23 */ /* 0x000fe4000001086e */
[C---:B------:R-:W-:Y:S02]  /*7300*/  FMUL.FTZ R17, R102.reuse, R125 ;  /* 0x0000007d66117220 */ /* 0x040fe40000410000 */
[C---:B------:R-:W-:Y:S02]  /*7310*/  FMUL.FTZ R69, R102.reuse, R69 ;  /* 0x0000004566457220 */ /* 0x040fe40000410000 */
[C---:B------:R-:W-:Y:S01]  /*7320*/  FMUL.FTZ R80, R102.reuse, R80 ;  /* 0x0000005066507220 */ /* 0x040fe20000410000 */
[----:B------:R3:W-:Y:S01]  /*7330*/  MUFU.EX2 R34, R3 ;  /* 0x0000000300227308 */ /* 0x0007e20000000800 */
[C---:B------:R-:W-:Y:S02]  /*7340*/  FMUL.FTZ R81, R102.reuse, R81 ;  /* 0x0000005166517220 */ /* 0x040fe40000410000 */
[C---:B------:R-:W-:Y:S02]  /*7350*/  FMUL.FTZ R84, R102.reuse, R84 ;  /* 0x0000005466547220 */ /* 0x040fe40000410000 */
[C---:B------:R-:W-:Y:S02]  /*7360*/  FMUL.FTZ R85, R102.reuse, R85 ;  /* 0x0000005566557220 */ /* 0x040fe40000410000 */
[C---:B------:R-:W-:Y:S02]  /*7370*/  FMUL.FTZ R96, R102.reuse, R96 ;  /* 0x0000006066607220 */ /* 0x040fe40000410000 */
[----:B------:R-:W-:Y:S02]  /*7380*/  FMUL.FTZ R97, R102, R97 ;  /* 0x0000006166617220 */ /* 0x000fe40000410000 */
[----:B-1----:R-:W-:Y:S02]  /*7390*/  FADD.FTZ R2, -R103, R106 ;  /* 0x0000006a67027221 */ /* 0x002fe40000010100 */
[C---:B--2---:R-:W-:Y:S02]  /*73a0*/  FMUL.FTZ R6, R101.reuse, R118 ;  /* 0x0000007665067220 */ /* 0x044fe40000410000 */
[----:B------:R-:W-:Y:S02]  /*73b0*/  FMUL.FTZ R2, R2, c[0x0][0x2d0] ;  /* 0x0000b40002027a20 */ /* 0x000fe40000410000 */
[----:B------:R-:W-:Y:S02]  /*73c0*/  FMUL.FTZ R7, R101, R119 ;  /* 0x0000007765077220 */ /* 0x000fe40000410000 */
[----:B------:R1:W2:Y:S01]  /*73d0*/  MUFU.EX2 R100, R2 ;  /* 0x0000000200647308 */ /* 0x0002a20000000800 */
[----:B------:R-:W-:Y:S02]  /*73e0*/  FFMA.FTZ R106, R199, c[0x0][0x2d0], -R176 ;  /* 0x0000b400c76a7a23 */ /* 0x000fe400000108b0 */
[--C-:B---3--:R-:W-:Y:S02]  /*73f0*/  FFMA.FTZ R3, R186, c[0x0][0x2d0], -R111.reuse ;  /* 0x0000b400ba037a23 */ /* 0x108fe4000001086f */
[C---:B------:R-:W-:Y:S02]  /*7400*/  FMUL.FTZ R50, R101.reuse, R158 ;  /* 0x0000009e65327220 */ /* 0x040fe40000410000 */
        /* <DEDUP_REMOVED lines=8> */
[----:B------:R-:W-:Y:S02]  /*7490*/  FMUL.FTZ R87, R101, R87 ;  /* 0x0000005765577220 */ /* 0x000fe40000410000 */
[--C-:B-1----:R-:W-:Y:S02]  /*74a0*/  FFMA.FTZ R2, R182, c[0x0][0x2d0], -R110.reuse ;  /* 0x0000b400b6027a23 */ /* 0x102fe4000001086e */
[----:B------:R1:W-:Y:S01]  /*74b0*/  MUFU.EX2 R182, R3 ;  /* 0x0000000300b67308 */ /* 0x0003e20000000800 */
[C---:B--2---:R-:W-:Y:S02]  /*74c0*/  FMUL.FTZ R12, R100.reuse, R120 ;  /* 0x00000078640c7220 */ /* 0x044fe40000410000 */
[C---:B------:R-:W-:Y:S02]  /*74d0*/  FMUL.FTZ R13, R100.reuse, R121 ;  /* 0x00000079640d7220 */ /* 0x040fe40000410000 */
[C---:B------:R-:W-:Y:S02]  /*74e0*/  FMUL.FTZ R24, R100.reuse, R132 ;  /* 0x0000008464187220 */ /* 0x040fe40000410000 */
[C---:B------:R-:W-:Y:S02]  /*74f0*/  FMUL.FTZ R25, R100.reuse, R133 ;  /* 0x0000008564197220 */ /* 0x040fe40000410000 */
[C---:B------:R-:W-:Y:S01]  /*7500*/  FMUL.FTZ R28, R100.reuse, R136 ;  /* 0x00000088641c7220 */ /* 0x040fe20000410000 */
[----:B------:R2:W-:Y:S01]  /*7510*/  MUFU.EX2 R8, R2 ;  /* 0x0000000200087308 */ /* 0x0005e20000000800 */
[----:B------:R-:W-:Y:S01]  /*7520*/  MOV R136, R246 ;  /* 0x000000f600887202 */ /* 0x000fe20000000f00 */
[C---:B------:R-:W-:Y:S02]  /*7530*/  FMUL.FTZ R29, R100.reuse, R137 ;  /* 0x00000089641d7220 */ /* 0x040fe40000410000 */
[C---:B------:R-:W-:Y:S02]  /*7540*/  FMUL.FTZ R41, R100.reuse, R149 ;  /* 0x0000009564297220 */ /* 0x040fe40000410000 */
[C---:B------:R-:W-:Y:S02]  /*7550*/  FMUL.FTZ R45, R100.reuse, R153 ;  /* 0x00000099642d7220 */ /* 0x040fe40000410000 */
[C---:B------:R-:W-:Y:S02]  /*7560*/  FMUL.FTZ R57, R100.reuse, R165 ;  /* 0x000000a564397220 */ /* 0x040fe40000410000 */
[----:B------:R3:W-:Y:S01]  /*7570*/  MUFU.EX2 R133, R60 ;  /* 0x0000003c00857308 */ /* 0x0007e20000000800 */
[C---:B------:R-:W-:Y:S02]  /*7580*/  FMUL.FTZ R61, R100.reuse, R169 ;  /* 0x000000a9643d7220 */ /* 0x040fe40000410000 */
[C---:B------:R-:W-:Y:S02]  /*7590*/  FMUL.FTZ R72, R100.reuse, R72 ;  /* 0x0000004864487220 */ /* 0x040fe40000410000 */
[--C-:B-1----:R-:W-:Y:S02]  /*75a0*/  FFMA.FTZ R3, R185, c[0x0][0x2d0], -R111.reuse ;  /* 0x0000b400b9037a23 */ /* 0x102fe4000001086f */
[C---:B------:R-:W-:Y:S02]  /*75b0*/  FMUL.FTZ R73, R100.reuse, R73 ;  /* 0x0000004964497220 */ /* 0x040fe40000410000 */
[C---:B------:R-:W-:Y:S01]  /*75c0*/  FMUL.FTZ R76, R100.reuse, R76 ;  /* 0x0000004c644c7220 */ /* 0x040fe20000410000 */
[----:B------:R1:W4:Y:S01]  /*75d0*/  MUFU.EX2 R32, R3 ;  /* 0x0000000300207308 */ /* 0x0003220000000800 */
[C---:B------:R-:W-:Y:S02]  /*75e0*/  FMUL.FTZ R77, R100.reuse, R77 ;  /* 0x0000004d644d7220 */ /* 0x040fe40000410000 */
[----:B------:R-:W-:Y:S02]  /*75f0*/  FMUL.FTZ R88, R100, R88 ;  /* 0x0000005864587220 */ /* 0x000fe40000410000 */
[----:B--2---:R-:W-:Y:S02]  /*7600*/  FFMA.FTZ R2, R16, c[0x0][0x2d0], -R110 ;  /* 0x0000b40010027a23 */ /* 0x004fe4000001086e */
[----:B------:R-:W-:Y:S02]  /*7610*/  FMUL.FTZ R16, R102, R124 ;  /* 0x0000007c66107220 */ /* 0x000fe40000410000 */
[C---:B------:R-:W-:Y:S01]  /*7620*/  FMUL.FTZ R89, R100.reuse, R89 ;  /* 0x0000005964597220 */ /* 0x040fe20000410000 */
[----:B------:R2:W5:Y:S01]  /*7630*/  MUFU.EX2 R9, R2 ;  /* 0x0000000200097308 */ /* 0x0005620000000800 */
[C---:B------:R-:W-:Y:S02]  /*7640*/  FMUL.FTZ R92, R100.reuse, R92 ;  /* 0x0000005c645c7220 */ /* 0x040fe40000410000 */
[C---:B------:R-:W-:Y:S02]  /*7650*/  FMUL.FTZ R93, R100.reuse, R93 ;  /* 0x0000005d645d7220 */ /* 0x040fe40000410000 */
[----:B---3--:R-:W-:Y:S02]  /*7660*/  FMUL.FTZ R60, R100, R168 ;  /* 0x000000a8643c7220 */ /* 0x008fe40000410000 */
[C---:B------:R-:W-:Y:S02]  /*7670*/  FMUL.FTZ R98, R101.reuse, R98 ;  /* 0x0000006265627220 */ /* 0x040fe40000410000 */
[C---:B------:R-:W-:Y:S02]  /*7680*/  FMUL.FTZ R99, R101.reuse, R99 ;  /* 0x0000006365637220 */ /* 0x040fe40000410000 */
[--C-:B-1----:R-:W-:Y:S01]  /*7690*/  FFMA.FTZ R3, R18, c[0x0][0x2d0], -R111.reuse ;  /* 0x0000b40012037a23 */ /* 0x102fe2000001086f */
[----:B----4-:R-:W-:Y:S01]  /*76a0*/  MOV R137, R32 ;  /* 0x0000002000897202 */ /* 0x010fe20000000f00 */
[----:B------:R-:W-:Y:S02]  /*76b0*/  FMUL.FTZ R18, R101, R126 ;  /* 0x0000007e65127220 */ /* 0x000fe40000410000 */
[----:B------:R1:W3:Y:S01]  /*76c0*/  MUFU.EX2 R4, R3 ;  /* 0x0000000300047308 */ /* 0x0002e20000000800 */
[----:B--2---:R-:W2:Y:S01]  /*76d0*/  SHFL.BFLY PT, R2, R0, 0x1, 0x1f ;  /* 0x0c201f0000027f89 */ /* 0x004ea200000e0000 */
[----:B-----5:R-:W-:Y:S01]  /*76e0*/  MOV R185, R9 ;  /* 0x0000000900b97202 */ /* 0x020fe20000000f00 */
[----:B------:R-:W-:Y:S03]  /*76f0*/  FMUL.FTZ R9, R100, R113 ;  /* 0x0000007164097220 */ /* 0x000fe60000410000 */
[----:B------:R-:W-:Y:S01]  /*7700*/  F2FP.PACK_AB R118, R34, R185 ;  /* 0x000000b92276723e */ /* 0x000fe200000000ff */
[--C-:B-1----:R-:W-:Y:S04]  /*7710*/  FFMA.FTZ R3, R189, c[0x0][0x2d0], -R176.reuse ;  /* 0x0000b400bd037a23 */ /* 0x102fe800000108b0 */
[----:B------:R1:W4:Y:S01]  /*7720*/  MUFU.EX2 R35, R3 ;  /* 0x0000000300237308 */ /* 0x0003220000000800 */
[----:B--2---:R-:W-:Y:S01]  /*7730*/  FMNMX.FTZ R2, R2, R0, !PT ;  /* 0x0000000002027209 */ /* 0x004fe20007810000 */
[----:B------:R-:W-:Y:S02]  /*7740*/  FFMA.FTZ R0, R19, c[0x0][0x2d0], -R111 ;  /* 0x0000b40013007a23 */ /* 0x000fe4000001086f */
[----:B------:R-:W-:Y:S02]  /*7750*/  FMUL.FTZ R19, R101, R127 ;  /* 0x0000007f65137220 */ /* 0x000fe40000410000 */
[----:B------:R-:W-:Y:S04]  /*7760*/  LDSM.16.MT88.4 R124, [R221+0x2100] ;  /* 0x00210000dd7c783b */ /* 0x000fe80000004200 */
[----:B------:R2:W-:Y:S01]  /*7770*/  MUFU.EX2 R5, R0 ;  /* 0x0000000000057308 */ /* 0x0005e20000000800 */
[----:B-1----:R-:W-:Y:S01]  /*7780*/  FFMA.FTZ R3, R184, c[0x0][0x2d0], -R176 ;  /* 0x0000b400b8037a23 */ /* 0x002fe200000108b0 */
[----:B---3--:R-:W-:Y:S02]  /*7790*/  MOV R184, R4 ;  /* 0x0000000400b87202 */ /* 0x008fe40000000f00 */
[----:B----4-:R-:W-:Y:S06]  /*77a0*/  MOV R132, R35 ;  /* 0x0000002300847202 */ /* 0x010fec0000000f00 */
[----:B------:R1:W-:Y:S01]  /*77b0*/  MUFU.EX2 R33, R3 ;  /* 0x0000000300217308 */ /* 0x0003e20000000800 */
[----:B--2---:R-:W-:Y:S02]  /*77c0*/  FADD.FTZ R0, -R2, R107 ;  /* 0x0000006b02007221 */ /* 0x004fe40000010100 */
[----:B------:R-:W-:Y:S02]  /*77d0*/  FFMA.FTZ R107, R207, c[0x0][0x2d0], -R110 ;  /* 0x0000b400cf6b7a23 */ /* 0x000fe4000001086e */
[----:B------:R-:W-:Y:S06]  /*77e0*/  FMUL.FTZ R0, R0, c[0x0][0x2d0] ;  /* 0x0000b40000007a20 */ /* 0x000fec0000410000 */
[----:B------:R-:W2:Y:S01]  /*77f0*/  MUFU.EX2 R0, R0 ;  /* 0x0000000000007308 */ /* 0x000ea20000000800 */
[--C-:B-1----:R-:W-:Y:S09]  /*7800*/  FFMA.FTZ R3, R181, c[0x0][0x2d0], -R176.reuse ;  /* 0x0000b400b5037a23 */ /* 0x102ff200000108b0 */
[----:B------:R1:W-:Y:S01]  /*7810*/  MUFU.EX2 R186, R3 ;  /* 0x0000000300ba7308 */ /* 0x0003e20000000800 */
[C---:B--2---:R-:W-:Y:S02]  /*7820*/  FMUL.FTZ R10, R0.reuse, R114 ;  /* 0x00000072000a7220 */ /* 0x044fe40000410000 */
[C---:B------:R-:W-:Y:S02]  /*7830*/  FMUL.FTZ R11, R0.reuse, R115 ;  /* 0x00000073000b7220 */ /* 0x040fe40000410000 */
[C---:B------:R-:W-:Y:S02]  /*7840*/  FMUL.FTZ R26, R0.reuse, R134 ;  /* 0x00000086001a7220 */ /* 0x040fe40000410000 */
[C---:B------:R-:W-:Y:S03]  /*7850*/  FMUL.FTZ R27, R0.reuse, R135 ;  /* 0x00000087001b7220 */ /* 0x040fe60000410000 */
[----:B------:R2:W-:Y:S01]  /*7860*/  MUFU.EX2 R134, R56 ;  /* 0x0000003800867308 */ /* 0x0005e20000000800 */
[C---:B------:R-:W-:Y:S02]  /*7870*/  FMUL.FTZ R31, R0.reuse, R139 ;  /* 0x0000008b001f7220 */ /* 0x040fe40000410000 */
[----:B------:R-:W-:Y:S01]  /*7880*/  FMUL.FTZ R30, R0, R138 ;  /* 0x0000008a001e7220 */ /* 0x000fe20000410000 */
[----:B------:R-:W-:Y:S01]  /*7890*/  MOV R138, R33 ;  /* 0x00000021008a7202 */ /* 0x000fe20000000f00 */
[----:B-1----:R-:W-:Y:S01]  /*78a0*/  FFMA.FTZ R3, R180, c[0x0][0x2d0], -R176 ;  /* 0x0000b400b4037a23 */ /* 0x002fe200000108b0 */
[----:B------:R-:W-:Y:S01]  /*78b0*/  MOV R180, R8 ;  /* 0x0000000800b47202 */ /* 0x000fe20000000f00 */
[----:B------:R-:W-:Y:S01]  /*78c0*/  FMUL.FTZ R8, R100, R112 ;  /* 0x0000007064087220 */ /* 0x000fe20000410000 */
[----:B------:R-:W-:Y:S01]  /*78d0*/  F2FP.PACK_AB R112, R33, R35 ;  /* 0x000000232170723e */ /* 0x000fe200000000ff */
[----:B------:R-:W-:Y:S01]  /*78e0*/  FMUL.FTZ R35, R101, R143 ;  /* 0x0000008f65237220 */ /* 0x000fe20000410000 */
[----:B------:R-:W1:Y:S01]  /*78f0*/  MUFU.EX2 R40, R3 ;  /* 0x0000000300287308 */ /* 0x000e620000000800 */
[----:B------:R-:W-:Y:S02]  /*7900*/  FMUL.FTZ R33, R102, R141 ;  /* 0x0000008d66217220 */ /* 0x000fe40000410000 */
[C---:B------:R-:W-:Y:S02]  /*7910*/  FMUL.FTZ R42, R0.reuse, R150 ;  /* 0x00000096002a7220 */ /* 0x040fe40000410000 */
[C---:B------:R-:W-:Y:S02]  /*7920*/  FMUL.FTZ R43, R0.reuse, R151 ;  /* 0x00000097002b7220 */ /* 0x040fe40000410000 */
[C---:B------:R-:W-:Y:S02]  /*7930*/  FMUL.FTZ R46, R0.reuse, R154 ;  /* 0x0000009a002e7220 */ /* 0x040fe40000410000 */
[C---:B------:R-:W-:Y:S01]  /*7940*/  FMUL.FTZ R47, R0.reuse, R155 ;  /* 0x0000009b002f7220 */ /* 0x040fe20000410000 */
[----:B------:R3:W-:Y:S01]  /*7950*/  MUFU.EX2 R141, R48 ;  /* 0x00000030008d7308 */ /* 0x0007e20000000800 */
[C---:B------:R-:W-:Y:S02]  /*7960*/  FMUL.FTZ R58, R0.reuse, R166 ;  /* 0x000000a6003a7220 */ /* 0x040fe40000410000 */
[----:B------:R-:W-:Y:S02]  /*7970*/  FMUL.FTZ R59, R0, R167 ;  /* 0x000000a7003b7220 */ /* 0x000fe40000410000 */
[----:B--2---:R-:W-:Y:S02]  /*7980*/  FMUL.FTZ R56, R100, R164 ;  /* 0x000000a464387220 */ /* 0x004fe40000410000 */
[C---:B------:R-:W-:Y:S02]  /*7990*/  FMUL.FTZ R62, R0.reuse, R170 ;  /* 0x000000aa003e7220 */ /* 0x040fe40000410000 */
[C---:B------:R-:W-:Y:S01]  /*79a0*/  FMUL.FTZ R63, R0.reuse, R171 ;  /* 0x000000ab003f7220 */ /* 0x040fe20000410000 */
[----:B------:R2:W-:Y:S01]  /*79b0*/  MUFU.EX2 R135, R64 ;  /* 0x0000004000877308 */ /* 0x0005e20000000800 */
[C---:B------:R-:W-:Y:S02]  /*79c0*/  FMUL.FTZ R74, R0.reuse, R74 ;  /* 0x0000004a004a7220 */ /* 0x040fe40000410000 */
[----:B------:R-:W-:Y:S01]  /*79d0*/  FMUL.FTZ R75, R0, R75 ;  /* 0x0000004b004b7220 */ /* 0x000fe20000410000 */
[----:B-1----:R-:W-:Y:S01]  /*79e0*/  F2FP.PACK_AB R114, R40, R186 ;  /* 0x000000ba2872723e */ /* 0x002fe200000000ff */
[----:B------:R-:W-:Y:S01]  /*79f0*/  FMUL.FTZ R3, R2, c[0x0][0x2d0] ;  /* 0x0000b40002037a20 */ /* 0x000fe20000410000 */
[----:B------:R-:W-:Y:S01]  /*7a00*/  MOV R139, R40 ;  /* 0x00000028008b7202 */ /* 0x000fe20000000f00 */
[----:B------:R-:W-:Y:S02]  /*7a10*/  FFMA.FTZ R40, R191, c[0x0][0x2d0], -R110 ;  /* 0x0000b400bf287a23 */ /* 0x000fe4000001086e */
[--C-:B------:R-:W-:Y:S01]  /*7a20*/  FFMA.FTZ R4, R187, c[0x0][0x2d0], -R3.reuse ;  /* 0x0000b400bb047a23 */ /* 0x100fe20000010803 */
[----:B------:R-:W-:Y:S01]  /*7a30*/  MOV R187, R5 ;  /* 0x0000000500bb7202 */ /* 0x000fe20000000f00 */
[----:B------:R-:W-:Y:S01]  /*7a40*/  FMUL.FTZ R5, R102, R117 ;  /* 0x0000007566057220 */ /* 0x000fe20000410000 */
[----:B------:R-:W-:Y:S01]  /*7a50*/  F2FP.PACK_AB R117, R32, R182 ;  /* 0x000000b62075723e */ /* 0x000fe200000000ff */
[----:B------:R1:W-:Y:S01]  /*7a60*/  MUFU.EX2 R216, R4 ;  /* 0x0000000400d87308 */ /* 0x0003e20000000800 */
[----:B------:R-:W-:Y:S01]  /*7a70*/  F2FP.PACK_AB R119, R187, R184 ;  /* 0x000000b8bb77723e */ /* 0x000fe200000000ff */
[C---:B------:R-:W-:Y:S01]  /*7a80*/  FMUL.FTZ R32, R102.reuse, R140 ;  /* 0x0000008c66207220 */ /* 0x040fe20000410000 */
[----:B------:R-:W-:Y:S01]  /*7a90*/  MOV R140, R34 ;  /* 0x00000022008c7202 */ /* 0x000fe20000000f00 */
[----:B------:R-:W-:Y:S02]  /*7aa0*/  FMUL.FTZ R34, R101, R142 ;  /* 0x0000008e65227220 */ /* 0x000fe40000410000 */
[----:B---3--:R-:W-:Y:S02]  /*7ab0*/  FMUL.FTZ R48, R102, R156 ;  /* 0x0000009c66307220 */ /* 0x008fe40000410000 */
[----:B------:R-:W-:Y:S01]  /*7ac0*/  FMUL.FTZ R78, R0, R78 ;  /* 0x0000004e004e7220 */ /* 0x000fe20000410000 */
[----:B------:R-:W-:Y:S01]  /*7ad0*/  LDSM.16.MT88.4 R156, [R221+0x1d00] ;  /* 0x001d0000dd9c783b */ /* 0x000fe20000004200 */
[----:B------:R3:W-:Y:S01]  /*7ae0*/  MUFU.EX2 R191, R106 ;  /* 0x0000006a00bf7308 */ /* 0x0007e20000000800 */
[----:B--2---:R-:W-:Y:S02]  /*7af0*/  FMUL.FTZ R64, R102, R172 ;  /* 0x000000ac66407220 */ /* 0x004fe40000410000 */
[C---:B------:R-:W-:Y:S02]  /*7b00*/  FMUL.FTZ R79, R0.reuse, R79 ;  /* 0x0000004f004f7220 */ /* 0x040fe40000410000 */
[C---:B------:R-:W-:Y:S02]  /*7b10*/  FMUL.FTZ R90, R0.reuse, R90 ;  /* 0x0000005a005a7220 */ /* 0x040fe40000410000 */
[C---:B------:R-:W-:Y:S01]  /*7b20*/  FMUL.FTZ R91, R0.reuse, R91 ;  /* 0x0000005b005b7220 */ /* 0x040fe20000410000 */
[----:B------:R-:W-:Y:S01]  /*7b30*/  LDSM.16.MT88.4 R172, [R222+0x1d00] ;  /* 0x001d0000deac783b */ /* 0x000fe20000004200 */
[C---:B------:R-:W-:Y:S01]  /*7b40*/  FMUL.FTZ R94, R0.reuse, R94 ;  /* 0x0000005e005e7220 */ /* 0x040fe20000410000 */
[----:B------:R2:W-:Y:S01]  /*7b50*/  MUFU.EX2 R142, R40 ;  /* 0x00000028008e7308 */ /* 0x0005e20000000800 */
[----:B------:R-:W-:Y:S02]  /*7b60*/  FMUL.FTZ R95, R0, R95 ;  /* 0x0000005f005f7220 */ /* 0x000fe40000410000 */
[--C-:B------:R-:W-:Y:S02]  /*7b70*/  FFMA.FTZ R108, R108, c[0x0][0x2d0], -R3.reuse ;  /* 0x0000b4006c6c7a23 */ /* 0x100fe40000010803 */
[--C-:B-1----:R-:W-:Y:S05]  /*7b80*/  FFMA.FTZ R4, R188, c[0x0][0x2d0], -R3.reuse ;  /* 0x0000b400bc047a23 */ /* 0x102fea0000010803 */
[----:B------:R1:W4:Y:S01]  /*7b90*/  MUFU.EX2 R217, R4 ;  /* 0x0000000400d97308 */ /* 0x0003220000000800 */
[----:B---3--:R-:W-:Y:S02]  /*7ba0*/  FFMA.FTZ R106, R198, c[0x0][0x2d0], -R176 ;  /* 0x0000b400c66a7a23 */ /* 0x008fe400000108b0 */
[----:B--2---:R-:W-:Y:S02]  /*7bb0*/  FMUL.FTZ R40, R100, R148 ;  /* 0x0000009464287220 */ /* 0x004fe40000410000 */
[--C-:B-1----:R-:W-:Y:S01]  /*7bc0*/  FFMA.FTZ R4, R14, c[0x0][0x2d0], -R3.reuse ;  /* 0x0000b4000e047a23 */ /* 0x102fe20000010803 */
[----:B----4-:R-:W-:Y:S01]  /*7bd0*/  F2FP.PACK_AB R113, R217, R216 ;  /* 0x000000d8d971723e */ /* 0x010fe200000000ff */
[C---:B------:R-:W-:Y:S03]  /*7be0*/  FMUL.FTZ R14, R0.reuse, R122 ;  /* 0x0000007a000e7220 */ /* 0x040fe60000410000 */
[----:B------:R1:W-:Y:S02]  /*7bf0*/  MUFU.EX2 R219, R4 ;  /* 0x0000000400db7308 */ /* 0x0003e40000000800 */
[--C-:B-1----:R-:W-:Y:S02]  /*7c00*/  FFMA.FTZ R4, R15, c[0x0][0x2d0], -R3.reuse ;  /* 0x0000b4000f047a23 */ /* 0x102fe40000010803 */
[----:B------:R-:W-:Y:S06]  /*7c10*/  FMUL.FTZ R15, R0, R123 ;  /* 0x0000007b000f7220 */ /* 0x000fec0000410000 */
[----:B------:R1:W2:Y:S01]  /*7c20*/  MUFU.EX2 R228, R4 ;  /* 0x0000000400e47308 */ /* 0x0002a20000000800 */
[----:B------:R-:W3:Y:S01]  /*7c30*/  LDSM.16.MT88.4 R120, [R222+0x1100] ;  /* 0x00110000de78783b */ /* 0x000ee20000004200 */
[----:B-1----:R-:W-:Y:S01]  /*7c40*/  FMUL.FTZ R4, R102, R116 ;  /* 0x0000007466047220 */ /* 0x002fe20000410000 */
[----:B------:R-:W-:Y:S02]  /*7c50*/  F2FP.PACK_AB R116, R180, R183 ;  /* 0x000000b7b474723e */ /* 0x000fe400000000ff */
[----:B--2---:R-:W-:Y:S05]  /*7c60*/  F2FP.PACK_AB R115, R228, R219 ;  /* 0x000000dbe473723e */ /* 0x004fea00000000ff */
[-C--:B------:R-:W-:Y:S08]  /*7c70*/  HMMA.16816.F32 R4, R116, R20.reuse, R4 ;  /* 0x000000147404723c */ /* 0x080ff00000001804 */
[C---:B------:R-:W-:Y:S07]  /*7c80*/  HMMA.16816.F32 R8, R112.reuse, R20, R8 ;  /* 0x000000147008723c */ /* 0x040fee0000001808 */
[C---:B------:R-:W-:Y:S01]  /*7c90*/  FMUL.FTZ R20, R102.reuse, R128 ;  /* 0x0000008066147220 */ /* 0x040fe20000410000 */
[-C--:B------:R-:W-:Y:S04]  /*7ca0*/  HMMA.16816.F32 R12, R112, R22.reuse, R12 ;  /* 0x00000016700c723c */ /* 0x080fe8000000180c */
[----:B------:R-:W-:Y:S04]  /*7cb0*/  FMUL.FTZ R21, R102, R129 ;  /* 0x0000008166157220 */ /* 0x000fe80000410000 */
[C---:B------:R-:W-:Y:S07]  /*7cc0*/  HMMA.16816.F32 R16, R116.reuse, R22, R16 ;  /* 0x000000167410723c */ /* 0x040fee0000001810 */
[C---:B------:R-:W-:Y:S02]  /*7cd0*/  FMUL.FTZ R22, R101.reuse, R130 ;  /* 0x0000008265167220 */ /* 0x040fe40000410000 */
[C---:B------:R-:W-:Y:S02]  /*7ce0*/  FMUL.FTZ R23, R101.reuse, R131 ;  /* 0x0000008365177220 */ /* 0x040fe40000410000 */
[----:B------:R-:W-:Y:S05]  /*7cf0*/  LDSM.16.MT88.4 R128, [R222+0x500] ;  /* 0x00050000de80783b */ /* 0x000fea0000004200 */
[-C--:B------:R-:W-:Y:S08]  /*7d00*/  HMMA.16816.F32 R20, R116, R36.reuse, R20 ;  /* 0x000000247414723c */ /* 0x080ff00000001814 */
[C---:B------:R-:W-:Y:S07]  /*7d10*/  HMMA.16816.F32 R24, R112.reuse, R36, R24 ;  /* 0x000000247018723c */ /* 0x040fee0000001818 */
[--C-:B------:R-:W-:Y:S01]  /*7d20*/  FFMA.FTZ R36, R190, c[0x0][0x2d0], -R110.reuse ;  /* 0x0000b400be247a23 */ /* 0x100fe2000001086e */
[-C--:B------:R-:W-:Y:S01]  /*7d30*/  HMMA.16816.F32 R28, R112, R38.reuse, R28 ;  /* 0x00000026701c723c */ /* 0x080fe2000000181c */
[----:B------:R1:W-:Y:S03]  /*7d40*/  MUFU.EX2 R190, R44 ;  /* 0x0000002c00be7308 */ /* 0x0003e60000000800 */
[----:B------:R-:W-:Y:S04]  /*7d50*/  FMUL.FTZ R37, R102, R145 ;  /* 0x0000009166257220 */ /* 0x000fe80000410000 */
[C---:B------:R-:W-:Y:S03]  /*7d60*/  HMMA.16816.F32 R32, R116.reuse, R38, R32 ;  /* 0x000000267420723c */ /* 0x040fe60000001820 */
[----:B------:R2:W4:Y:S04]  /*7d70*/  MUFU.EX2 R143, R36 ;  /* 0x00000024008f7308 */ /* 0x0005280000000800 */
[C---:B------:R-:W-:Y:S02]  /*7d80*/  FMUL.FTZ R38, R101.reuse, R146 ;  /* 0x0000009265267220 */ /* 0x040fe40000410000 */
[----:B------:R-:W-:Y:S03]  /*7d90*/  FMUL.FTZ R39, R101, R147 ;  /* 0x0000009365277220 */ /* 0x000fe60000410000 */
[----:B-1----:R-:W-:Y:S02]  /*7da0*/  FMUL.FTZ R44, R100, R152 ;  /* 0x00000098642c7220 */ /* 0x002fe40000410000 */
[----:B--2---:R-:W-:Y:S02]  /*7db0*/  FMUL.FTZ R36, R102, R144 ;  /* 0x0000009066247220 */ /* 0x004fe40000410000 */
[----:B------:R1:W-:Y:S05]  /*7dc0*/  MUFU.EX2 R144, R106 ;  /* 0x0000006a00907308 */ /* 0x0003ea0000000800 */
[-C--:B------:R-:W-:Y:S08]  /*7dd0*/  HMMA.16816.F32 R36, R116, R52.reuse, R36 ;  /* 0x000000347424723c */ /* 0x080ff00000001824 */
[C---:B------:R-:W-:Y:S07]  /*7de0*/  HMMA.16816.F32 R40, R112.reuse, R52, R40 ;  /* 0x000000347028723c */ /* 0x040fee0000001828 */
[----:B------:R-:W-:Y:S01]  /*7df0*/  FFMA.FTZ R52, R193, c[0x0][0x2d0], -R110 ;  /* 0x0000b400c1347a23 */ /* 0x000fe2000001086e */
[-C--:B------:R-:W-:Y:S03]  /*7e00*/  HMMA.16816.F32 R44, R112, R54.reuse, R44 ;  /* 0x00000036702c723c */ /* 0x080fe6000000182c */
[----:B------:R2:W5:Y:S01]  /*7e10*/  MUFU.EX2 R181, R52 ;  /* 0x0000003400b57308 */ /* 0x0005620000000800 */
[--C-:B-1----:R-:W-:Y:S02]  /*7e20*/  FFMA.FTZ R106, R200, c[0x0][0x2d0], -R3.reuse ;  /* 0x0000b400c86a7a23 */ /* 0x102fe40000010803 */
[C---:B------:R-:W-:Y:S02]  /*7e30*/  FMUL.FTZ R53, R102.reuse, R161 ;  /* 0x000000a166357220 */ /* 0x040fe40000410000 */
[C---:B------:R-:W-:Y:S05]  /*7e40*/  HMMA.16816.F32 R48, R116.reuse, R54, R48 ;  /* 0x000000367430723c */ /* 0x040fea0000001830 */
[----:B------:R1:W-:Y:S02]  /*7e50*/  MUFU.EX2 R198, R106 ;  /* 0x0000006a00c67308 */ /* 0x0003e40000000800 */
[C---:B------:R-:W-:Y:S02]  /*7e60*/  FMUL.FTZ R54, R101.reuse, R162 ;  /* 0x000000a265367220 */ /* 0x040fe40000410000 */
[----:B------:R-:W-:Y:S03]  /*7e70*/  FMUL.FTZ R55, R101, R163 ;  /* 0x000000a365377220 */ /* 0x000fe60000410000 */
[----:B--2---:R-:W-:Y:S07]  /*7e80*/  FMUL.FTZ R52, R102, R160 ;  /* 0x000000a066347220 */ /* 0x004fee0000410000 */
[-C--:B---3--:R-:W-:Y:S03]  /*7e90*/  HMMA.16816.F32 R52, R116, R120.reuse, R52 ;  /* 0x000000787434723c */ /* 0x088fe60000001834 */
[--C-:B-1----:R-:W-:Y:S04]  /*7ea0*/  FFMA.FTZ R106, R201, c[0x0][0x2d0], -R3.reuse ;  /* 0x0000b400c96a7a23 */ /* 0x102fe80000010803 */
[----:B------:R1:W2:Y:S01]  /*7eb0*/  MUFU.EX2 R197, R106 ;  /* 0x0000006a00c57308 */ /* 0x0002a20000000800 */
[C---:B------:R-:W-:Y:S08]  /*7ec0*/  HMMA.16816.F32 R56, R112.reuse, R120, R56 ;  /* 0x000000787038723c */ /* 0x040ff00000001838 */
[-C--:B------:R-:W-:Y:S08]  /*7ed0*/  HMMA.16816.F32 R60, R112, R122.reuse, R60 ;  /* 0x0000007a703c723c */ /* 0x080ff0000000183c */
[C---:B------:R-:W-:Y:S01]  /*7ee0*/  HMMA.16816.F32 R64, R116.reuse, R122, R64 ;  /* 0x0000007a7440723c */ /* 0x040fe20000001840 */
[----:B------:R-:W3:Y:S03]  /*7ef0*/  LDSM.16.MT88.4 R120, [R222+0x2100] ;  /* 0x00210000de78783b */ /* 0x000ee60000004200 */
[--C-:B-1----:R-:W-:Y:S04]  /*7f00*/  FFMA.FTZ R106, R202, c[0x0][0x2d0], -R176.reuse ;  /* 0x0000b400ca6a7a23 */ /* 0x102fe800000108b0 */
[-C--:B------:R-:W-:Y:S01]  /*7f10*/  HMMA.16816.F32 R68, R116, R124.reuse, R68 ;  /* 0x0000007c7444723c */ /* 0x080fe20000001844 */
[----:B------:R1:W-:Y:S07]  /*7f20*/  MUFU.EX2 R252, R106 ;  /* 0x0000006a00fc7308 */ /* 0x0003ee0000000800 */
[C---:B------:R-:W-:Y:S08]  /*7f30*/  HMMA.16816.F32 R72, R112.reuse, R124, R72 ;  /* 0x0000007c7048723c */ /* 0x040ff00000001848 */
[-C--:B------:R-:W-:Y:S08]  /*7f40*/  HMMA.16816.F32 R76, R112, R126.reuse, R76 ;  /* 0x0000007e704c723c */ /* 0x080ff0000000184c */
[C---:B------:R-:W-:Y:S01]  /*7f50*/  HMMA.16816.F32 R80, R116.reuse, R126, R80 ;  /* 0x0000007e7450723c */ /* 0x040fe20000001850 */
[----:B------:R-:W2:Y:S03]  /*7f60*/  LDSM.16.MT88.4 R124, [R221+0x500] ;  /* 0x00050000dd7c783b */ /* 0x000ea60000004200 */
[----:B-1----:R-:W-:Y:S04]  /*7f70*/  FFMA.FTZ R106, R203, c[0x0][0x2d0], -R176 ;  /* 0x0000b400cb6a7a23 */ /* 0x002fe800000108b0 */
[----:B------:R1:W1:Y:S01]  /*7f80*/  MUFU.EX2 R251, R106 ;  /* 0x0000006a00fb7308 */ /* 0x0002620000000800 */
[-C--:B---3--:R-:W-:Y:S08]  /*7f90*/  HMMA.16816.F32 R84, R116, R120.reuse, R84 ;  /* 0x000000787454723c */ /* 0x088ff00000001854 */
[C---:B------:R-:W-:Y:S08]  /*7fa0*/  HMMA.16816.F32 R88, R112.reuse, R120, R88 ;  /* 0x000000787058723c */ /* 0x040ff00000001858 */
[-C--:B------:R-:W-:Y:S04]  /*7fb0*/  HMMA.16816.F32 R92, R112, R122.reuse, R92 ;  /* 0x0000007a705c723c */ /* 0x080fe8000000185c */
[--C-:B-1----:R-:W-:Y:S04]  /*7fc0*/  FFMA.FTZ R106, R204, c[0x0][0x2d0], -R3.reuse ;  /* 0x0000b400cc6a7a23 */ /* 0x102fe80000010803 */
[----:B------:R-:W-:Y:S01]  /*7fd0*/  HMMA.16816.F32 R96, R116, R122, R96 ;  /* 0x0000007a7460723c */ /* 0x000fe20000001860 */
[----:B------:R-:W1:Y:S01]  /*7fe0*/  LDSM.16.MT88.4 R120, [R221+0x1500] ;  /* 0x00150000dd78783b */ /* 0x000e620000004200 */
[----:B------:R3:W-:Y:S02]  /*7ff0*/  MUFU.EX2 R195, R106 ;  /* 0x0000006a00c37308 */ /* 0x0007e40000000800 */
[----:B----4-:R-:W-:Y:S02]  /*8000*/  F2FP.PACK_AB R112, R142, R143 ;  /* 0x0000008f8e70723e */ /* 0x010fe400000000ff */
[----:B-----5:R-:W-:Y:S02]  /*8010*/  F2FP.PACK_AB R114, R134, R181 ;  /* 0x000000b58672723e */ /* 0x020fe400000000ff */
[----:B------:R-:W-:Y:S04]  /*8020*/  F2FP.PACK_AB R113, R141, R190 ;  /* 0x000000be8d71723e */ /* 0x000fe800000000ff */
[----:B------:R-:W-:Y:S02]  /*8030*/  F2FP.PACK_AB R115, R135, R133 ;  /* 0x000000858773723e */ /* 0x000fe400000000ff */
[----:B------:R-:W-:Y:S02]  /*8040*/  F2FP.PACK_AB R116, R144, R191 ;  /* 0x000000bf9074723e */ /* 0x000fe400000000ff */
[----:B--2---:R-:W-:Y:S02]  /*8050*/  F2FP.PACK_AB R117, R197, R198 ;  /* 0x000000c6c575723e */ /* 0x004fe400000000ff */
[----:B------:R-:W-:Y:S01]  /*8060*/  F2FP.PACK_AB R118, R251, R252 ;  /* 0x000000fcfb76723e */ /* 0x000fe200000000ff */
[-C--:B------:R-:W-:Y:S05]  /*8070*/  HMMA.16816.F32 R4, R112, R124.reuse, R4 ;  /* 0x0000007c7004723c */ /* 0x080fea0000001804 */
[----:B---3--:R-:W-:Y:S04]  /*8080*/  FFMA.FTZ R106, R205, c[0x0][0x2d0], -R3 ;  /* 0x0000b400cd6a7a23 */ /* 0x008fe80000010803 */
[----:B------:R2:W3:Y:S03]  /*8090*/  MUFU.EX2 R192, R106 ;  /* 0x0000006a00c07308 */ /* 0x0004e60000000800 */
[--C-:B--2---:R-:W-:Y:S01]  /*80a0*/  FFMA.FTZ R106, R210, c[0x0][0x2d0], -R110.reuse ;  /* 0x0000b400d26a7a23 */ /* 0x104fe2000001086e */
[----:B---3--:R-:W-:Y:S06]  /*80b0*/  F2FP.PACK_AB R119, R192, R195 ;  /* 0x000000c3c077723e */ /* 0x008fec00000000ff */
[----:B------:R2:W-:Y:S01]  /*80c0*/  MUFU.EX2 R248, R106 ;  /* 0x0000006a00f87308 */ /* 0x0005e20000000800 */
[C---:B------:R-:W-:Y:S08]  /*80d0*/  HMMA.16816.F32 R8, R116.reuse, R124, R8 ;  /* 0x0000007c7408723c */ /* 0x040ff00000001808 */
[-C--:B------:R-:W-:Y:S08]  /*80e0*/  HMMA.16816.F32 R12, R116, R126.reuse, R12 ;  /* 0x0000007e740c723c */ /* 0x080ff0000000180c */
[C---:B------:R-:W-:Y:S01]  /*80f0*/  HMMA.16816.F32 R16, R112.reuse, R126, R16 ;  /* 0x0000007e7010723c */ /* 0x040fe20000001810 */
[----:B------:R-:W3:Y:S03]  /*8100*/  LDSM.16.MT88.4 R124, [R222+0x1500] ;  /* 0x00150000de7c783b */ /* 0x000ee60000004200 */
[----:B--2---:R-:W-:Y:S04]  /*8110*/  FFMA.FTZ R106, R211, c[0x0][0x2d0], -R110 ;  /* 0x0000b400d36a7a23 */ /* 0x004fe8000001086e */
[-C--:B------:R-:W-:Y:S01]  /*8120*/  HMMA.16816.F32 R20, R112, R128.reuse, R20 ;  /* 0x000000807014723c */ /* 0x080fe20000001814 */
[----:B------:R2:W4:Y:S07]  /*8130*/  MUFU.EX2 R249, R106 ;  /* 0x0000006a00f97308 */ /* 0x00052e0000000800 */
[C---:B------:R-:W-:Y:S08]  /*8140*/  HMMA.16816.F32 R24, R116.reuse, R128, R24 ;  /* 0x000000807418723c */ /* 0x040ff00000001818 */
[-C--:B------:R-:W-:Y:S08]  /*8150*/  HMMA.16816.F32 R28, R116, R130.reuse, R28 ;  /* 0x00000082741c723c */ /* 0x080ff0000000181c */
[C---:B------:R-:W-:Y:S01]  /*8160*/  HMMA.16816.F32 R32, R112.reuse, R130, R32 ;  /* 0x000000827020723c */ /* 0x040fe20000001820 */
[----:B------:R-:W5:Y:S03]  /*8170*/  LDSM.16.MT88.4 R128, [R221+0x2500] ;  /* 0x00250000dd80783b */ /* 0x000f660000004200 */
[--C-:B--2---:R-:W-:Y:S04]  /*8180*/  FFMA.FTZ R106, R212, c[0x0][0x2d0], -R111.reuse ;  /* 0x0000b400d46a7a23 */ /* 0x104fe8000001086f */
[-C--:B-1----:R-:W-:Y:S01]  /*8190*/  HMMA.16816.F32 R36, R112, R120.reuse, R36 ;  /* 0x000000787024723c */ /* 0x082fe20000001824 */
[----:B------:R1:W-:Y:S07]  /*81a0*/  MUFU.EX2 R246, R106 ;  /* 0x0000006a00f67308 */ /* 0x0003ee0000000800 */
[C---:B------:R-:W-:Y:S08]  /*81b0*/  HMMA.16816.F32 R40, R116.reuse, R120, R40 ;  /* 0x000000787428723c */ /* 0x040ff00000001828 */
[-C--:B------:R-:W-:Y:S08]  /*81c0*/  HMMA.16816.F32 R44, R116, R122.reuse, R44 ;  /* 0x0000007a742c723c */ /* 0x080ff0000000182c */
[C---:B------:R-:W-:Y:S01]  /*81d0*/  HMMA.16816.F32 R48, R112.reuse, R122, R48 ;  /* 0x0000007a7030723c */ /* 0x040fe20000001830 */
[----:B------:R-:W2:Y:S03]  /*81e0*/  LDSM.16.MT88.4 R120, [R222+0x2500] ;  /* 0x00250000de78783b */ /* 0x000ea60000004200 */
[--C-:B-1----:R-:W-:Y:S02]  /*81f0*/  FFMA.FTZ R106, R213, c[0x0][0x2d0], -R111.reuse ;  /* 0x0000b400d56a7a23 */ /* 0x102fe4000001086f */
[----:B------:R1:W-:Y:S02]  /*8200*/  MUFU.EX2 R213, R107 ;  /* 0x0000006b00d57308 */ /* 0x0003e40000000800 */
[-C--:B---3--:R-:W-:Y:S08]  /*8210*/  HMMA.16816.F32 R52, R112, R124.reuse, R52 ;  /* 0x0000007c7034723c */ /* 0x088ff00000001834 */
[C---:B------:R-:W-:Y:S01]  /*8220*/  HMMA.16816.F32 R56, R116.reuse, R124, R56 ;  /* 0x0000007c7438723c */ /* 0x040fe20000001838 */
[----:B------:R3:W2:Y:S07]  /*8230*/  MUFU.EX2 R247, R106 ;  /* 0x0000006a00f77308 */ /* 0x0006ae0000000800 */
[-C--:B------:R-:W-:Y:S04]  /*8240*/  HMMA.16816.F32 R60, R116, R126.reuse, R60 ;  /* 0x0000007e743c723c */ /* 0x080fe8000000183c */
[----:B-1----:R-:W-:Y:S01]  /*8250*/  FFMA.FTZ R107, R215, c[0x0][0x2d0], -R176 ;  /* 0x0000b400d76b7a23 */ /* 0x002fe200000108b0 */
[----:B------:R-:W-:Y:S03]  /*8260*/  MOV R215, R135 ;  /* 0x0000008700d77202 */ /* 0x000fe60000000f00 */
[C---:B------:R-:W-:Y:S01]  /*8270*/  HMMA.16816.F32 R64, R112.reuse, R126, R64 ;  /* 0x0000007e7040723c */ /* 0x040fe20000001840 */
[----:B------:R-:W1:Y:S03]  /*8280*/  LDSM.16.MT88.4 R124, [R221+0x900] ;  /* 0x00090000dd7c783b */ /* 0x000e660000004200 */
[----:B------:R-:W-:Y:S02]  /*8290*/  MOV R135, R132 ;  /* 0x0000008400877202 */ /* 0x000fe40000000f00 */
[----:B------:R-:W-:Y:S02]  /*82a0*/  MOV R132, R182 ;  /* 0x000000b600847202 */ /* 0x000fe40000000f00 */
[-C--:B-----5:R-:W-:Y:S04]  /*82b0*/  HMMA.16816.F32 R68, R112, R128.reuse, R68 ;  /* 0x000000807044723c */ /* 0x0a0fe80000001844 */
[--C-:B---3--:R-:W-:Y:S04]  /*82c0*/  FFMA.FTZ R106, R206, c[0x0][0x2d0], -R110.reuse ;  /* 0x0000b400ce6a7a23 */ /* 0x108fe8000001086e */
[C---:B------:R-:W-:Y:S01]  /*82d0*/  HMMA.16816.F32 R72, R116.reuse, R128, R72 ;  /* 0x000000807448723c */ /* 0x040fe20000001848 */
[----:B------:R3:W5:Y:S07]  /*82e0*/  MUFU.EX2 R212, R106 ;  /* 0x0000006a00d47308 */ /* 0x00076e0000000800 */
[-C--:B------:R-:W-:Y:S08]  /*82f0*/  HMMA.16816.F32 R76, R116, R130.reuse, R76 ;  /* 0x00000082744c723c */ /* 0x080ff0000000184c */
[C---:B------:R-:W-:Y:S01]  /*8300*/  HMMA.16816.F32 R80, R112.reuse, R130, R80 ;  /* 0x000000827050723c */ /* 0x040fe20000001850 */
[----:B------:R-:W1:Y:S07]  /*8310*/  LDSM.16.MT88.4 R128, [R222+0x900] ;  /* 0x00090000de80783b */ /* 0x000e6e0000004200 */
[-C--:B--2---:R-:W-:Y:S04]  /*8320*/  HMMA.16816.F32 R84, R112, R120.reuse, R84 ;  /* 0x000000787054723c */ /* 0x084fe80000001854 */
[--C-:B---3--:R-:W-:Y:S02]  /*8330*/  FFMA.FTZ R106, R208, c[0x0][0x2d0], -R111.reuse ;  /* 0x0000b400d06a7a23 */ /* 0x108fe4000001086f */
[----:B------:R2:W-:Y:S02]  /*8340*/  MUFU.EX2 R208, R107 ;  /* 0x0000006b00d07308 */ /* 0x0005e40000000800 */
[C---:B------:R-:W-:Y:S08]  /*8350*/  HMMA.16816.F32 R88, R116.reuse, R120, R88 ;  /* 0x000000787458723c */ /* 0x040ff00000001858 */
[-C--:B------:R-:W-:Y:S01]  /*8360*/  HMMA.16816.F32 R92, R116, R122.reuse, R92 ;  /* 0x0000007a745c723c */ /* 0x080fe2000000185c */
[----:B------:R3:W-:Y:S07]  /*8370*/  MUFU.EX2 R211, R106 ;  /* 0x0000006a00d37308 */ /* 0x0007ee0000000800 */
[----:B------:R-:W-:Y:S01]  /*8380*/  HMMA.16816.F32 R96, R112, R122, R96 ;  /* 0x0000007a7060723c */ /* 0x000fe20000001860 */
[----:B------:R-:W1:Y:S03]  /*8390*/  LDSM.16.MT88.4 R120, [R221+0x1900] ;  /* 0x00190000dd78783b */ /* 0x000e660000004200 */
[----:B--2---:R-:W-:Y:S03]  /*83a0*/  FFMA.FTZ R107, R178, c[0x0][0x2d0], -R110 ;  /* 0x0000b400b26b7a23 */ /* 0x004fe6000001086e */
[----:B----4-:R-:W-:Y:S02]  /*83b0*/  F2FP.PACK_AB R112, R249, R248 ;  /* 0x000000f8f970723e */ /* 0x010fe400000000ff */
[----:B------:R-:W-:Y:S01]  /*83c0*/  F2FP.PACK_AB R113, R247, R246 ;  /* 0x000000f6f771723e */ /* 0x000fe200000000ff */
[----:B------:R2:W-:Y:S02]  /*83d0*/  MUFU.EX2 R200, R107 ;  /* 0x0000006b00c87308 */ /* 0x0005e40000000800 */
[----:B-----5:R-:W-:Y:S01]  /*83e0*/  F2FP.PACK_AB R114, R213, R212 ;  /* 0x000000d4d572723e */ /* 0x020fe200000000ff */
[----:B---3--:R-:W-:Y:S07]  /*83f0*/  FFMA.FTZ R106, R209, c[0x0][0x2d0], -R111 ;  /* 0x0000b400d16a7a23 */ /* 0x008fee000001086f */
[----:B------:R3:W4:Y:S01]  /*8400*/  MUFU.EX2 R210, R106 ;  /* 0x0000006a00d27308 */ /* 0x0007220000000800 */
[--C-:B--2---:R-:W-:Y:S09]  /*8410*/  FFMA.FTZ R107, R241, c[0x0][0x2d0], -R176.reuse ;  /* 0x0000b400f16b7a23 */ /* 0x104ff200000108b0 */
[----:B------:R-:W-:Y:S01]  /*8420*/  MUFU.EX2 R193, R107 ;  /* 0x0000006b00c17308 */ /* 0x000fe20000000800 */
[--C-:B---3--:R-:W-:Y:S01]  /*8430*/  FFMA.FTZ R106, R214, c[0x0][0x2d0], -R176.reuse ;  /* 0x0000b400d66a7a23 */ /* 0x108fe200000108b0 */
[----:B----4-:R-:W-:Y:S08]  /*8440*/  F2FP.PACK_AB R115, R210, R211 ;  /* 0x000000d3d273723e */ /* 0x010ff000000000ff */
[----:B------:R-:W-:Y:S01]  /*8450*/  MUFU.EX2 R107, R108 ;  /* 0x0000006c006b7308 */ /* 0x000fe20000000800 */
[----:B------:R-:W-:Y:S01]  /*8460*/  MOV R214, R136 ;  /* 0x0000008800d67202 */ /* 0x000fe20000000f00 */
[-C--:B-1----:R-:W-:Y:S03]  /*8470*/  HMMA.16816.F32 R4, R112, R124.reuse, R4 ;  /* 0x0000007c7004723c */ /* 0x082fe60000001804 */
[----:B------:R-:W-:Y:S05]  /*8480*/  ISETP.GT.AND P4, PT, R250, R214, PT ;  /* 0x000000d6fa00720c */ /* 0x000fea0003f84270 */
[----:B------:R1:W2:Y:S04]  /*8490*/  MUFU.EX2 R209, R106 ;  /* 0x0000006a00d17308 */ /* 0x0002a80000000800 */
[--C-:B-1----:R-:W-:Y:S01]  /*84a0*/  FFMA.FTZ R106, R218, c[0x0][0x2d0], -R3.reuse ;  /* 0x0000b400da6a7a23 */ /* 0x102fe20000010803 */
[----:B--2---:R-:W-:Y:S02]  /*84b0*/  F2FP.PACK_AB R116, R208, R209 ;  /* 0x000000d1d074723e */ /* 0x004fe400000000ff */
[----:B------:R-:W-:Y:S03]  /*84c0*/  MOV R218, R134 ;  /* 0x0000008600da7202 */ /* 0x000fe60000000f00 */
[----:B------:R1:W-:Y:S01]  /*84d0*/  MUFU.EX2 R189, R106 ;  /* 0x0000006a00bd7308 */ /* 0x0003e20000000800 */
[----:B------:R-:W-:Y:S01]  /*84e0*/  MOV R134, R180 ;  /* 0x000000b400867202 */ /* 0x000fe20000000f00 */
[--C-:B-1----:R-:W-:Y:S01]  /*84f0*/  FFMA.FTZ R106, R229, c[0x0][0x2d0], -R3.reuse ;  /* 0x0000b400e56a7a23 */ /* 0x102fe20000010803 */
[----:B------:R-:W-:Y:S02]  /*8500*/  MOV R229, R133 ;  /* 0x0000008500e57202 */ /* 0x000fe40000000f00 */
[----:B------:R-:W-:Y:S05]  /*8510*/  MOV R133, R183 ;  /* 0x000000b700857202 */ /* 0x000fea0000000f00 */
[----:B------:R1:W2:Y:S02]  /*8520*/  MUFU.EX2 R188, R106 ;  /* 0x0000006a00bc7308 */ /* 0x0002a40000000800 */
[--C-:B-1----:R-:W-:Y:S01]  /*8530*/  FFMA.FTZ R106, R231, c[0x0][0x2d0], -R176.reuse ;  /* 0x0000b400e76a7a23 */ /* 0x102fe200000108b0 */
[----:B--2---:R-:W-:Y:S02]  /*8540*/  F2FP.PACK_AB R117, R188, R189 ;  /* 0x000000bdbc75723e */ /* 0x004fe400000000ff */
[----:B------:R-:W-:Y:S05]  /*8550*/  MOV R231, R181 ;  /* 0x000000b500e77202 */ /* 0x000fea0000000f00 */
[----:B------:R1:W-:Y:S01]  /*8560*/  MUFU.EX2 R207, R106 ;  /* 0x0000006a00cf7308 */ /* 0x0003e20000000800 */
[----:B------:R-:W-:Y:S01]  /*8570*/  LDSM.16.MT88.4 R180, [R221+0x2d00] ;  /* 0x002d0000ddb4783b */ /* 0x000fe20000004200 */
[----:B-1----:R-:W-:Y:S01]  /*8580*/  FFMA.FTZ R106, R232, c[0x0][0x2d0], -R176 ;  /* 0x0000b400e86a7a23 */ /* 0x002fe200000108b0 */
[----:B------:R-:W-:Y:S07]  /*8590*/  MOV R232, R144 ;  /* 0x0000009000e87202 */ /* 0x000fee0000000f00 */
[----:B------:R1:W2:Y:S02]  /*85a0*/  MUFU.EX2 R206, R106 ;  /* 0x0000006a00ce7308 */ /* 0x0002a40000000800 */
[--C-:B-1----:R-:W-:Y:S01]  /*85b0*/  FFMA.FTZ R106, R233, c[0x0][0x2d0], -R3.reuse ;  /* 0x0000b400e96a7a23 */ /* 0x102fe20000010803 */
[----:B------:R-:W-:Y:S02]  /*85c0*/  MOV R233, R141 ;  /* 0x0000008d00e97202 */ /* 0x000fe40000000f00 */
[----:B------:R-:W-:Y:S05]  /*85d0*/  MOV R141, R187 ;  /* 0x000000bb008d7202 */ /* 0x000fea0000000f00 */
[----:B------:R1:W-:Y:S01]  /*85e0*/  MUFU.EX2 R187, R106 ;  /* 0x0000006a00bb7308 */ /* 0x0003e20000000800 */
[----:B--2---:R-:W-:Y:S01]  /*85f0*/  F2FP.PACK_AB R118, R206, R207 ;  /* 0x000000cfce76723e */ /* 0x004fe200000000ff */
[----:B-1----:R-:W-:Y:S01]  /*8600*/  FFMA.FTZ R106, R234, c[0x0][0x2d0], -R3 ;  /* 0x0000b400ea6a7a23 */ /* 0x002fe20000010803 */
[----:B------:R-:W-:Y:S02]  /*8610*/  MOV R234, R142 ;  /* 0x0000008e00ea7202 */ /* 0x000fe40000000f00 */
[----:B------:R-:W-:Y:S02]  /*8620*/  MOV R142, R139 ;  /* 0x0000008b008e7202 */ /* 0x000fe40000000f00 */
[----:B------:R-:W-:Y:S03]  /*8630*/  MOV R139, R186 ;  /* 0x000000ba008b7202 */ /* 0x000fe60000000f00 */
[----:B------:R1:W2:Y:S01]  /*8640*/  MUFU.EX2 R186, R106 ;  /* 0x0000006a00ba7308 */ /* 0x0002a20000000800 */
[----:B------:R-:W-:Y:S01]  /*8650*/  MOV R241, R139 ;  /* 0x0000008b00f17202 */ /* 0x000fe20000000f00 */
[--C-:B-1----:R-:W-:Y:S01]  /*8660*/  FFMA.FTZ R106, R237, c[0x0][0x2d0], -R110.reuse ;  /* 0x0000b400ed6a7a23 */ /* 0x102fe2000001086e */
[----:B--2---:R-:W-:Y:S02]  /*8670*/  F2FP.PACK_AB R119, R186, R187 ;  /* 0x000000bbba77723e */ /* 0x004fe400000000ff */
[----:B------:R-:W-:Y:S05]  /*8680*/  MOV R237, R191 ;  /* 0x000000bf00ed7202 */ /* 0x000fea0000000f00 */
[----:B------:R1:W-:Y:S01]  /*8690*/  MUFU.EX2 R205, R106 ;  /* 0x0000006a00cd7308 */ /* 0x0003e20000000800 */
[C---:B------:R-:W-:Y:S08]  /*86a0*/  HMMA.16816.F32 R8, R116.reuse, R124, R8 ;  /* 0x0000007c7408723c */ /* 0x040ff00000001808 */
[-C--:B------:R-:W-:Y:S08]  /*86b0*/  HMMA.16816.F32 R12, R116, R126.reuse, R12 ;  /* 0x0000007e740c723c */ /* 0x080ff0000000180c */
[C---:B------:R-:W-:Y:S01]  /*86c0*/  HMMA.16816.F32 R16, R112.reuse, R126, R16 ;  /* 0x0000007e7010723c */ /* 0x040fe20000001810 */
[----:B------:R-:W2:Y:S03]  /*86d0*/  LDSM.16.MT88.4 R124, [R222+0x1900] ;  /* 0x00190000de7c783b */ /* 0x000ea60000004200 */
[--C-:B-1----:R-:W-:Y:S01]  /*86e0*/  FFMA.FTZ R106, R235, c[0x0][0x2d0], -R110.reuse ;  /* 0x0000b400eb6a7a23 */ /* 0x102fe2000001086e */
[----:B------:R-:W-:Y:S03]  /*86f0*/  MOV R235, R190 ;  /* 0x000000be00eb7202 */ /* 0x000fe60000000f00 */
[-C--:B------:R-:W-:Y:S01]  /*8700*/  HMMA.16816.F32 R20, R112, R128.reuse, R20 ;  /* 0x000000807014723c */ /* 0x080fe20000001814 */
[----:B------:R1:W3:Y:S07]  /*8710*/  MUFU.EX2 R204, R106 ;  /* 0x0000006a00cc7308 */ /* 0x0002ee0000000800 */
[C---:B------:R-:W-:Y:S08]  /*8720*/  HMMA.16816.F32 R24, R116.reuse, R128, R24 ;  /* 0x000000807418723c */ /* 0x040ff00000001818 */
[-C--:B------:R-:W-:Y:S08]  /*8730*/  HMMA.16816.F32 R28, R116, R130.reuse, R28 ;  /* 0x00000082741c723c */ /* 0x080ff0000000181c */
[C---:B------:R-:W-:Y:S01]  /*8740*/  HMMA.16816.F32 R32, R112.reuse, R130, R32 ;  /* 0x000000827020723c */ /* 0x040fe20000001820 */
[----:B------:R-:W4:Y:S03]  /*8750*/  LDSM.16.MT88.4 R128, [R221+0x2900] ;  /* 0x00290000dd80783b */ /* 0x000f260000004200 */
[--C-:B-1----:R-:W-:Y:S01]  /*8760*/  FFMA.FTZ R106, R238, c[0x0][0x2d0], -R111.reuse ;  /* 0x0000b400ee6a7a23 */ /* 0x102fe2000001086f */
[----:B------:R-:W-:Y:S02]  /*8770*/  MOV R238, R143 ;  /* 0x0000008f00ee7202 */ /* 0x000fe40000000f00 */
[----:B---3--:R-:W-:Y:S01]  /*8780*/  F2FP.PACK_AB R108, R204, R205 ;  /* 0x000000cdcc6c723e */ /* 0x008fe200000000ff */
[-C--:B------:R-:W-:Y:S01]  /*8790*/  HMMA.16816.F32 R36, R112, R120.reuse, R36 ;  /* 0x000000787024723c */ /* 0x080fe20000001824 */
[----:B------:R1:W-:Y:S07]  /*87a0*/  MUFU.EX2 R203, R106 ;  /* 0x0000006a00cb7308 */ /* 0x0003ee0000000800 */
[C---:B------:R-:W-:Y:S08]  /*87b0*/  HMMA.16816.F32 R40, R116.reuse, R120, R40 ;  /* 0x000000787428723c */ /* 0x040ff00000001828 */
[-C--:B------:R-:W-:Y:S08]  /*87c0*/  HMMA.16816.F32 R44, R116, R122.reuse, R44 ;  /* 0x0000007a742c723c */ /* 0x080ff0000000182c */
[C---:B------:R-:W-:Y:S01]  /*87d0*/  HMMA.16816.F32 R48, R112.reuse, R122, R48 ;  /* 0x0000007a7030723c */ /* 0x040fe20000001830 */
[----:B------:R-:W3:Y:S03]  /*87e0*/  LDSM.16.MT88.4 R120, [R222+0x2900] ;  /* 0x00290000de78783b */ /* 0x000ee60000004200 */
[--C-:B-1----:R-:W-:Y:S01]  /*87f0*/  FFMA.FTZ R106, R239, c[0x0][0x2d0], -R111.reuse ;  /* 0x0000b400ef6a7a23 */ /* 0x102fe2000001086f */
[----:B------:R-:W-:Y:S03]  /*8800*/  MOV R239, R142 ;  /* 0x0000008e00ef7202 */ /* 0x000fe60000000f00 */
[-C--:B--2---:R-:W-:Y:S01]  /*8810*/  HMMA.16816.F32 R52, R112, R124.reuse, R52 ;  /* 0x0000007c7034723c */ /* 0x084fe20000001834 */
[----:B------:R1:W-:Y:S07]  /*8820*/  MUFU.EX2 R201, R106 ;  /* 0x0000006a00c97308 */ /* 0x0003ee0000000800 */
[C---:B------:R-:W-:Y:S08]  /*8830*/  HMMA.16816.F32 R56, R116.reuse, R124, R56 ;  /* 0x0000007c7438723c */ /* 0x040ff00000001838 */
[-C--:B------:R-:W-:Y:S08]  /*8840*/  HMMA.16816.F32 R60, R116, R126.reuse, R60 ;  /* 0x0000007e743c723c */ /* 0x080ff0000000183c */
[C---:B------:R-:W-:Y:S01]  /*8850*/  HMMA.16816.F32 R64, R112.reuse, R126, R64 ;  /* 0x0000007e7040723c */ /* 0x040fe20000001840 */
[----:B------:R-:W2:Y:S03]  /*8860*/  LDSM.16.MT88.4 R124, [R221+0xd00] ;  /* 0x000d0000dd7c783b */ /* 0x000ea60000004200 */
[----:B-1----:R-:W-:Y:S04]  /*8870*/  FFMA.FTZ R106, R177, c[0x0][0x2d0], -R110 ;  /* 0x0000b400b16a7a23 */ /* 0x002fe8000001086e */
[-C--:B----4-:R-:W-:Y:S01]  /*8880*/  HMMA.16816.F32 R68, R112, R128.reuse, R68 ;  /* 0x000000807044723c */ /* 0x090fe20000001844 */
[----:B------:R1:W4:Y:S07]  /*8890*/  MUFU.EX2 R202, R106 ;  /* 0x0000006a00ca7308 */ /* 0x00032e0000000800 */
[C---:B------:R-:W-:Y:S08]  /*88a0*/  HMMA.16816.F32 R72, R116.reuse, R128, R72 ;  /* 0x000000807448723c */ /* 0x040ff00000001848 */
[-C--:B------:R-:W-:Y:S08]  /*88b0*/  HMMA.16816.F32 R76, R116, R130.reuse, R76 ;  /* 0x00000082744c723c */ /* 0x080ff0000000184c */
[C---:B------:R-:W-:Y:S04]  /*88c0*/  HMMA.16816.F32 R80, R112.reuse, R130, R80 ;  /* 0x000000827050723c */ /* 0x040fe80000001850 */
[--C-:B-1----:R-:W-:Y:S01]  /*88d0*/  FFMA.FTZ R106, R179, c[0x0][0x2d0], -R111.reuse ;  /* 0x0000b400b36a7a23 */ /* 0x102fe2000001086f */
[----:B----4-:R-:W-:Y:S03]  /*88e0*/  F2FP.PACK_AB R110, R200, R202 ;  /* 0x000000cac86e723e */ /* 0x010fe600000000ff */
[-C--:B---3--:R-:W-:Y:S01]  /*88f0*/  HMMA.16816.F32 R84, R112, R120.reuse, R84 ;  /* 0x000000787054723c */ /* 0x088fe20000001854 */
[----:B------:R1:W-:Y:S07]  /*8900*/  MUFU.EX2 R199, R106 ;  /* 0x0000006a00c77308 */ /* 0x0003ee0000000800 */
[C---:B------:R-:W-:Y:S08]  /*8910*/  HMMA.16816.F32 R88, R116.reuse, R120, R88 ;  /* 0x000000787458723c */ /* 0x040ff00000001858 */
[-C--:B------:R-:W-:Y:S08]  /*8920*/  HMMA.16816.F32 R92, R116, R122.reuse, R92 ;  /* 0x0000007a745c723c */ /* 0x080ff0000000185c */
[----:B------:R-:W-:Y:S04]  /*8930*/  HMMA.16816.F32 R96, R112, R122, R96 ;  /* 0x0000007a7060723c */ /* 0x000fe80000001860 */
[----:B-1----:R-:W-:Y:S01]  /*8940*/  FFMA.FTZ R106, R236, c[0x0][0x2d0], -R111 ;  /* 0x0000b400ec6a7a23 */ /* 0x002fe2000001086f */
[----:B------:R-:W-:Y:S03]  /*8950*/  MOV R236, R141 ;  /* 0x0000008d00ec7202 */ /* 0x000fe60000000f00 */
[----:B------:R1:W3:Y:S04]  /*8960*/  MUFU.EX2 R196, R106 ;  /* 0x0000006a00c47308 */ /* 0x0002e80000000800 */
[--C-:B-1----:R-:W-:Y:S01]  /*8970*/  FFMA.FTZ R106, R240, c[0x0][0x2d0], -R176.reuse ;  /* 0x0000b400f06a7a23 */ /* 0x102fe200000108b0 */
[----:B---3--:R-:W-:Y:S02]  /*8980*/  F2FP.PACK_AB R111, R196, R199 ;  /* 0x000000c7c46f723e */ /* 0x008fe400000000ff */
[----:B------:R-:W-:Y:S03]  /*8990*/  MOV R240, R140 ;  /* 0x0000008c00f07202 */ /* 0x000fe60000000f00 */
[----:B------:R1:W-:Y:S01]  /*89a0*/  MUFU.EX2 R194, R106 ;  /* 0x0000006a00c27308 */ /* 0x0003e20000000800 */
[----:B------:R-:W3:Y:S01]  /*89b0*/  LDSM.16.MT88.4 R140, [R222+0xd00] ;  /* 0x000d0000de8c783b */ /* 0x000ee20000004200 */
[--C-:B-1----:R-:W-:Y:S01]  /*89c0*/  FFMA.FTZ R106, R242, c[0x0][0x2d0], -R3.reuse ;  /* 0x0000b400f26a7a23 */ /* 0x102fe20000010803 */
[----:B------:R-:W-:Y:S07]  /*89d0*/  MOV R242, R184 ;  /* 0x000000b800f27202 */ /* 0x000fee0000000f00 */
[----:B------:R1:W-:Y:S02]  /*89e0*/  MUFU.EX2 R184, R106 ;  /* 0x0000006a00b87308 */ /* 0x0003e40000000800 */
[--C-:B-1----:R-:W-:Y:S01]  /*89f0*/  FFMA.FTZ R106, R244, c[0x0][0x2d0], -R3.reuse ;  /* 0x0000b400f46a7a23 */ /* 0x102fe20000010803 */
[----:B------:R-:W-:Y:S01]  /*8a00*/  MOV R244, R185 ;  /* 0x000000b900f47202 */ /* 0x000fe20000000f00 */
[----:B------:R-:W-:Y:S01]  /*8a10*/  FFMA.FTZ R3, R109, c[0x0][0x2d0], -R3 ;  /* 0x0000b4006d037a23 */ /* 0x000fe20000010803 */
[----:B------:R-:W-:Y:S05]  /*8a20*/  F2FP.PACK_AB R109, R201, R203 ;  /* 0x000000cbc96d723e */ /* 0x000fea00000000ff */
[----:B------:R1:W4:Y:S02]  /*8a30*/  MUFU.EX2 R185, R106 ;  /* 0x0000006a00b97308 */ /* 0x0003240000000800 */
[-C--:B--2---:R-:W-:Y:S01]  /*8a40*/  HMMA.16816.F32 R116, R108, R124.reuse, R4 ;  /* 0x0000007c6c74723c */ /* 0x084fe20000001804 */
[----:B------:R-:W2:Y:S04]  /*8a50*/  LDSM.16.MT88.4 R4, [R222+0x2d00] ;  /* 0x002d0000de04783b */ /* 0x000ea80000004200 */
[--C-:B-1----:R-:W-:Y:S01]  /*8a60*/  FFMA.FTZ R106, R245, c[0x0][0x2d0], -R176.reuse ;  /* 0x0000b400f56a7a23 */ /* 0x102fe200000108b0 */
[----:B----4-:R-:W-:Y:S02]  /*8a70*/  F2FP.PACK_AB R177, R185, R184 ;  /* 0x000000b8b9b1723e */ /* 0x010fe400000000ff */
[----:B------:R-:W-:Y:S01]  /*8a80*/  MOV R245, R138 ;  /* 0x0000008a00f57202 */ /* 0x000fe20000000f00 */
[----:B------:R1:W-:Y:S03]  /*8a90*/  MUFU.EX2 R191, R106 ;  /* 0x0000006a00bf7308 */ /* 0x0003e60000000800 */
[----:B-1----:R-:W-:Y:S01]  /*8aa0*/  FFMA.FTZ R106, R243, c[0x0][0x2d0], -R176 ;  /* 0x0000b400f36a7a23 */ /* 0x002fe200000108b0 */
[----:B------:R-:W-:Y:S02]  /*8ab0*/  F2FP.PACK_AB R176, R193, R194 ;  /* 0x000000c2c1b0723e */ /* 0x000fe400000000ff */
[----:B------:R-:W-:Y:S04]  /*8ac0*/  MOV R243, R137 ;  /* 0x0000008900f37202 */ /* 0x000fe80000000f00 */
[----:B------:R-:W1:Y:S10]  /*8ad0*/  MUFU.EX2 R190, R106 ;  /* 0x0000006a00be7308 */ /* 0x000e740000000800 */
[----:B------:R-:W4:Y:S01]  /*8ae0*/  MUFU.EX2 R106, R3 ;  /* 0x00000003006a7308 */ /* 0x000f220000000800 */
[----:B-1----:R-:W-:Y:S02]  /*8af0*/  F2FP.PACK_AB R178, R190, R191 ;  /* 0x000000bfbeb2723e */ /* 0x002fe400000000ff */
[----:B----4-:R-:W-:Y:S07]  /*8b00*/  F2FP.PACK_AB R179, R106, R107 ;  /* 0x0000006b6ab3723e */ /* 0x010fee00000000ff */
[C---:B------:R-:W-:Y:S01]  /*8b10*/  HMMA.16816.F32 R112, R176.reuse, R124, R8 ;  /* 0x0000007cb070723c */ /* 0x040fe20000001808 */
[----:B------:R-:W4:Y:S04]  /*8b20*/  LDL.LU R9, [R1+0x20] ;  /* 0x0000200001097983 */ /* 0x000f280000300800 */
[----:B------:R-:W5:Y:S02]  /*8b30*/  LDL.LU R8, [R1+0x24] ;  /* 0x0000240001087983 */ /* 0x000f640000300800 */
[----:B------:R-:W-:Y:S01]  /*8b40*/  MOV R11, R134 ;  /* 0x00000086000b7202 */ /* 0x000fe20000000f00 */
[-C--:B------:R-:W-:Y:S01]  /*8b50*/  HMMA.16816.F32 R120, R176, R126.reuse, R12 ;  /* 0x0000007eb078723c */ /* 0x080fe2000000180c */
[----:B------:R-:W5:Y:S03]  /*8b60*/  LDL.LU R3, [R1+0x28] ;  /* 0x0000280001037983 */ /* 0x000f660000300800 */
[----:B------:R-:W-:Y:S01]  /*8b70*/  MOV R10, R135 ;  /* 0x00000087000a7202 */ /* 0x000fe20000000f00 */
[----:B------:R-:W5:Y:S02]  /*8b80*/  LDL.LU R14, [R1+0x1c] ;  /* 0x00001c00010e7983 */ /* 0x000f640000300800 */
[----:B------:R-:W-:Y:S01]  /*8b90*/  MOV R13, R133 ;  /* 0x00000085000d7202 */ /* 0x000fe20000000f00 */
[C---:B------:R-:W-:Y:S04]  /*8ba0*/  HMMA.16816.F32 R124, R108.reuse, R126, R16 ;  /* 0x0000007e6c7c723c */ /* 0x040fe80000001810 */
[----:B------:R-:W-:Y:S04]  /*8bb0*/  MOV R15, R132 ;  /* 0x00000084000f7202 */ /* 0x000fe80000000f00 */
[-C--:B---3--:R-:W-:Y:S08]  /*8bc0*/  HMMA.16816.F32 R128, R108, R140.reuse, R20 ;  /* 0x0000008c6c80723c */ /* 0x088ff00000001814 */
[C---:B------:R-:W-:Y:S08]  /*8bd0*/  HMMA.16816.F32 R132, R176.reuse, R140, R24 ;  /* 0x0000008cb084723c */ /* 0x040ff00000001818 */
[-C--:B------:R-:W-:Y:S08]  /*8be0*/  HMMA.16816.F32 R136, R176, R142.reuse, R28 ;  /* 0x0000008eb088723c */ /* 0x080ff0000000181c */
        /* <DEDUP_REMOVED lines=13> */
[-C--:B--2---:R-:W-:Y:S08]  /*8cc0*/  HMMA.16816.F32 R84, R108, R4.reuse, R84 ;  /* 0x000000046c54723c */ /* 0x084ff00000001854 */
[C---:B------:R-:W-:Y:S08]  /*8cd0*/  HMMA.16816.F32 R88, R176.reuse, R4, R88 ;  /* 0x00000004b058723c */ /* 0x040ff00000001858 */
[-C--:B------:R-:W-:Y:S08]  /*8ce0*/  HMMA.16816.F32 R92, R176, R6.reuse, R92 ;  /* 0x00000006b05c723c */ /* 0x080ff0000000185c */
[----:B------:R-:W-:Y:S04]  /*8cf0*/  HMMA.16816.F32 R96, R108, R6, R96 ;  /* 0x000000066c60723c */ /* 0x000fe80000001860 */
[----:B----4-:R-:W-:Y:S02]  /*8d00*/  FFMA.FTZ R101, R101, R9, R15 ;  /* 0x0000000965657223 */ /* 0x010fe4000001000f */
[----:B-----5:R-:W-:Y:S02]  /*8d10*/  FFMA.FTZ R100, R100, R8, R10 ;  /* 0x0000000864647223 */ /* 0x020fe4000001000a */
[----:B------:R-:W-:Y:S04]  /*8d20*/  FADD.FTZ R8, R243, R101 ;  /* 0x00000065f3087221 */ /* 0x000fe80000010000 */
[----:B------:R-:W-:Y:S02]  /*8d30*/  FFMA.FTZ R3, R0, R3, R216 ;  /* 0x0000000300037223 */ /* 0x000fe400000100d8 */
[----:B------:R-:W-:Y:S01]  /*8d40*/  FADD.FTZ R10, R245, R100 ;  /* 0x00000064f50a7221 */ /* 0x000fe20000010000 */
[----:B------:R-:W-:Y:S01]  /*8d50*/  MOV R100, R104 ;  /* 0x0000006800647202 */ /* 0x000fe20000000f00 */
[----:B------:R-:W-:Y:S02]  /*8d60*/  FFMA.FTZ R102, R102, R14, R13 ;  /* 0x0000000e66667223 */ /* 0x000fe4000001000d */
[----:B------:R-:W-:Y:S02]  /*8d70*/  FADD.FTZ R3, R217, R3 ;  /* 0x00000003d9037221 */ /* 0x000fe40000010000 */
        /* <DEDUP_REMOVED lines=47> */
[----:B------:R-:W-:Y:S01]  /*9070*/  FADD.FTZ R3, R201, R3 ;  /* 0x00000003c9037221 */ /* 0x000fe20000010000 */
[----:B------:R1:W-:Y:S01]  /*9080*/  STL [R1+0x1c], R4 ;  /* 0x00001c0401007387 */ /* 0x0003e20000100800 */
[----:B------:R-:W-:Y:S02]  /*9090*/  FADD.FTZ R8, R184, R8 ;  /* 0x00000008b8087221 */ /* 0x000fe40000010000 */
[----:B------:R-:W-:Y:S02]  /*90a0*/  FADD.FTZ R5, R193, R0 ;  /* 0x00000000c1057221 */ /* 0x000fe40000010000 */
[----:B------:R-:W-:Y:S02]  /*90b0*/  FADD.FTZ R6, R199, R3 ;  /* 0x00000003c7067221 */ /* 0x000fe40000010000 */
[----:B------:R-:W-:Y:S02]  /*90c0*/  FADD.FTZ R5, R191, R5 ;  /* 0x00000005bf057221 */ /* 0x000fe40000010000 */
[----:B------:R-:W-:Y:S02]  /*90d0*/  FADD.FTZ R6, R196, R6 ;  /* 0x00000006c4067221 */ /* 0x000fe40000010000 */
[----:B------:R-:W-:Y:S03]  /*90e0*/  FADD.FTZ R0, R185, R8 ;  /* 0x00000008b9007221 */ /* 0x000fe60000010000 */
[----:B------:R-:W-:Y:S01]  /*90f0*/  STL [R1+0x20], R6 ;  /* 0x0000200601007387 */ /* 0x000fe20000100800 */
[----:B------:R-:W-:Y:S01]  /*9100*/  FADD.FTZ R3, R107, R0 ;  /* 0x000000006b037221 */ /* 0x000fe20000010000 */
[----:B------:R-:W-:Y:S02]  /*9110*/  IADD3 R0, R250, -0x1, RZ ;  /* 0xfffffffffa007810 */ /* 0x000fe40007ffe0ff */
[----:B------:R-:W-:Y:S01]  /*9120*/  MOV R107, R2 ;  /* 0x00000002006b7202 */ /* 0x000fe20000000f00 */
[----:B------:R-:W-:Y:S01]  /*9130*/  FADD.FTZ R3, R106, R3 ;  /* 0x000000036a037221 */ /* 0x000fe20000010000 */
[----:B------:R-:W-:Y:S02]  /*9140*/  MOV R250, R0 ;  /* 0x0000000000fa7202 */ /* 0x000fe40000000f00 */
[----:B------:R-:W-:Y:S01]  /*9150*/  MOV R106, R103 ;  /* 0x00000067006a7202 */ /* 0x000fe20000000f00 */
[----:B-1----:R-:W-:Y:S05]  /*9160*/  FADD.FTZ R4, R190, R5 ;  /* 0x00000005be047221 */ /* 0x002fea0000010000 */
[----:B------:R-:W-:Y:S04]  /*9170*/  STL [R1+0x24], R4 ;  /* 0x0000240401007387 */ /* 0x000fe80000100800 */
[----:B------:R1:W-:Y:S02]  /*9180*/  STL [R1+0x28], R3 ;  /* 0x0000280301007387 */ /* 0x0003e40000100800 */
[----:B-1----:R-:W-:Y:S01]  /*9190*/  MOV R3, R105 ;  /* 0x0000006900037202 */ /* 0x002fe20000000f00 */
[----:B------:R-:W-:-:S05]  /*91a0*/  @P4 BRA `(.L_x_12) ;  /* 0xffffc78000004947 */ /* 0x000fca000383ffff */
.L_x_11:
[----:B-1----:R-:W2:Y:S04]  /*91b0*/  LDL.LU R0, [R1+0x1c] ;  /* 0x00001c0001007983 */ /* 0x002ea80000300800 */
[----:B------:R-:W3:Y:S04]  /*91c0*/  LDL.LU R4, [R1+0x20] ;  /* 0x0000200001047983 */ /* 0x000ee80000300800 */
[----:B------:R-:W4:Y:S04]  /*91d0*/  LDL.LU R8, [R1+0x24] ;  /* 0x0000240001087983 */ /* 0x000f280000300800 */
[----:B------:R-:W5:Y:S01]  /*91e0*/  LDL.LU R5, [R1+0x28] ;  /* 0x0000280001057983 */ /* 0x000f620000300800 */
[----:B------:R-:W-:-:S02]  /*91f0*/  MOV R18, 0xff800000 ;  /* 0xff80000000127802 */ /* 0x000fc40000000f00 */
[----:B------:R-:W-:Y:S02]  /*9200*/  MOV R19, 0xff800000 ;  /* 0xff80000000137802 */ /* 0x000fe40000000f00 */
[----:B------:R-:W-:Y:S02]  /*9210*/  MOV R20, 0xff800000 ;  /* 0xff80000000147802 */ /* 0x000fe40000000f00 */
[----:B------:R-:W-:Y:S02]  /*9220*/  MOV R21, 0xff800000 ;  /* 0xff80000000157802 */ /* 0x000fe40000000f00 */
[----:B------:R-:W-:Y:S01]  /*9230*/  PLOP3.LUT P4, PT, PT, PT, PT, 0x8, 0x0 ;  /* 0x000000000000781c */ /* 0x000fe20003f8e170 */
[----:B--2---:R-:W1:Y:S04]  /*9240*/  SHFL.BFLY PT, R11, R0, 0x2, 0x1f ;  /* 0x0c401f00000b7f89 */ /* 0x004e6800000e0000 */
[----:B---3--:R-:W2:Y:S04]  /*9250*/  SHFL.BFLY PT, R9, R4, 0x2, 0x1f ;  /* 0x0c401f0004097f89 */ /* 0x008ea800000e0000 */
[----:B----4-:R-:W3:Y:S04]  /*9260*/  SHFL.BFLY PT, R7, R8, 0x2, 0x1f ;  /* 0x0c401f0008077f89 */ /* 0x010ee800000e0000 */
[----:B-----5:R-:W4:Y:S01]  /*9270*/  SHFL.BFLY PT, R6, R5, 0x2, 0x1f ;  /* 0x0c401f0005067f89 */ /* 0x020f2200000e0000 */
[----:B-1----:R-:W-:-:S02]  /*9280*/  FADD.FTZ R11, R11, R0 ;  /* 0x000000000b0b7221 */ /* 0x002fc40000010000 */
[----:B--2---:R-:W-:-:S03]  /*9290*/  FADD.FTZ R9, R9, R4 ;  /* 0x0000000409097221 */ /* 0x004fc60000010000 */
[----:B------:R-:W1:Y:S01]  /*92a0*/  SHFL.BFLY PT, R0, R11, 0x1, 0x1f ;  /* 0x0c201f000b007f89 */ /* 0x000e6200000e0000 */
[----:B---3--:R-:W-:-:S03]  /*92b0*/  FADD.FTZ R7, R7, R8 ;  /* 0x0000000807077221 */ /* 0x008fc60000010000 */
[----:B------:R-:W2:Y:S01]  /*92c0*/  SHFL.BFLY PT, R4, R9, 0x1, 0x1f ;  /* 0x0c201f0009047f89 */ /* 0x000ea200000e0000 */
[----:B----4-:R-:W-:-:S03]  /*92d0*/  FADD.FTZ R6, R6, R5 ;  /* 0x0000000506067221 */ /* 0x010fc60000010000 */
[----:B------:R-:W3:Y:S04]  /*92e0*/  SHFL.BFLY PT, R3, R7, 0x1, 0x1f ;  /* 0x0c201f0007037f89 */ /* 0x000ee800000e0000 */
[----:B------:R-:W4:Y:S01]  /*92f0*/  SHFL.BFLY PT, R5, R6, 0x1, 0x1f ;  /* 0x0c201f0006057f89 */ /* 0x000f2200000e0000 */
[----:B-1----:R-:W-:Y:S01]  /*9300*/  FADD.FTZ R11, R11, R0 ;  /* 0x000000000b0b7221 */ /* 0x002fe20000010000 */
[----:B------:R-:W-:Y:S01]  /*9310*/  MOV R0, RZ ;  /* 0x000000ff00007202 */ /* 0x000fe20000000f00 */
[----:B--2---:R-:W-:-:S03]  /*9320*/  FADD.FTZ R9, R9, R4 ;  /* 0x0000000409097221 */ /* 0x004fc60000010000 */
[----:B------:R-:W-:Y:S02]  /*9330*/  FSETP.NE.FTZ.AND P3, PT, R11, RZ, PT ;  /* 0x000000ff0b00720b */ /* 0x000fe40003f75000 */
[----:B------:R-:W-:Y:S01]  /*9340*/  MOV R4, RZ ;  /* 0x000000ff00047202 */ /* 0x000fe20000000f00 */
[----:B---3--:R-:W-:Y:S01]  /*9350*/  FADD.FTZ R7, R7, R3 ;  /* 0x0000000307077221 */ /* 0x008fe20000010000 */
[----:B------:R-:W-:Y:S02]  /*9360*/  FSETP.NE.FTZ.AND P2, PT, R9, RZ, PT ;  /* 0x000000ff0900720b */ /* 0x000fe40003f55000 */
[----:B------:R-:W-:Y:S01]  /*9370*/  MOV R3, RZ ;  /* 0x000000ff00037202 */ /* 0x000fe20000000f00 */
[----:B----4-:R-:W-:Y:S01]  /*9380*/  FADD.FTZ R6, R5, R6 ;  /* 0x0000000605067221 */ /* 0x010fe20000010000 */
[----:B------:R-:W-:-:S04]  /*9390*/  FSETP.NE.FTZ.AND P1, PT, R7, RZ, PT ;  /* 0x000000ff0700720b */ /* 0x000fc80003f35000 */
[----:B------:R-:W-:Y:S01]  /*93a0*/  FSETP.NE.FTZ.AND P0, PT, R6, RZ, PT ;  /* 0x000000ff0600720b */ /* 0x000fe20003f15000 */
[----:B------:R-:W1:Y:S08]  /*93b0*/  @P3 MUFU.RCP R0, R11 ;  /* 0x0000000b00003308 */ /* 0x000e700000001000 */
[----:B------:R-:W2:Y:S04]  /*93c0*/  @P1 MUFU.RCP R3, R7 ;  /* 0x0000000700031308 */ /* 0x000ea80000001000 */
[----:B------:R-:W-:Y:S01]  /*93d0*/  @P0 MOV R8, 0x3f317218 ;  /* 0x3f31721800080802 */ /* 0x000fe20000000f00 */
[----:B-1----:R-:W-:-:S03]  /*93e0*/  FMUL.FTZ R116, R0, R116 ;  /* 0x0000007400747220 */ /* 0x002fc60000410000 */
[----:B------:R-:W1:Y:S01]  /*93f0*/  @P2 MUFU.RCP R4, R9 ;  /* 0x0000000900042308 */ /* 0x000e620000001000 */
[C---:B------:R-:W-:Y:S02]  /*9400*/  FMUL.FTZ R117, R0.reuse, R117 ;  /* 0x0000007500757220 */ /* 0x040fe40000410000 */
[C---:B------:R-:W-:Y:S02]  /*9410*/  FMUL.FTZ R124, R0.reuse, R124 ;  /* 0x0000007c007c7220 */ /* 0x040fe40000410000 */
[C---:B------:R-:W-:Y:S02]  /*9420*/  FMUL.FTZ R125, R0.reuse, R125 ;  /* 0x0000007d007d7220 */ /* 0x040fe40000410000 */
[C---:B------:R-:W-:Y:S01]  /*9430*/  FMUL.FTZ R128, R0.reuse, R128 ;  /* 0x0000008000807220 */ /* 0x040fe20000410000 */
[----:B------:R-:W-:Y:S01]  /*9440*/  @P3 MUFU.LG2 R11, R11 ;  /* 0x0000000b000b3308 */ /* 0x000fe20000000c00 */
[C---:B------:R-:W-:Y:S02]  /*9450*/  FMUL.FTZ R129, R0.reuse, R129 ;  /* 0x0000008100817220 */ /* 0x040fe40000410000 */
[----:B------:R-:W-:-:S02]  /*9460*/  FMUL.FTZ R140, R0, R140 ;  /* 0x0000008c008c7220 */ /* 0x000fc40000410000 */
[C---:B------:R-:W-:Y:S02]  /*9470*/  FMUL.FTZ R141, R0.reuse, R141 ;  /* 0x0000008d008d7220 */ /* 0x040fe40000410000 */
[C---:B------:R-:W-:Y:S01]  /*9480*/  FMUL.FTZ R144, R0.reuse, R144 ;  /* 0x0000009000907220 */ /* 0x040fe20000410000 */
[----:B------:R-:W-:Y:S01]  /*9490*/  @P2 MUFU.LG2 R9, R9 ;  /* 0x0000000900092308 */ /* 0x000fe20000000c00 */
[C---:B------:R-:W-:Y:S02]  /*94a0*/  FMUL.FTZ R145, R0.reuse, R145 ;  /* 0x0000009100917220 */ /* 0x040fe40000410000 */
[C---:B------:R-:W-:Y:S02]  /*94b0*/  FMUL.FTZ R156, R0.reuse, R156 ;  /* 0x0000009c009c7220 */ /* 0x040fe40000410000 */
[C---:B------:R-:W-:Y:S02]  /*94c0*/  FMUL.FTZ R157, R0.reuse, R157 ;  /* 0x0000009d009d7220 */ /* 0x040fe40000410000 */
[C---:B------:R-:W-:Y:S01]  /*94d0*/  FMUL.FTZ R160, R0.reuse, R160 ;  /* 0x000000a000a07220 */ /* 0x040fe20000410000 */
[----:B------:R-:W-:Y:S01]  /*94e0*/  @P1 MUFU.LG2 R7, R7 ;  /* 0x0000000700071308 */ /* 0x000fe20000000c00 */
[----:B------:R-:W-:-:S02]  /*94f0*/  FMUL.FTZ R161, R0, R161 ;  /* 0x000000a100a17220 */ /* 0x000fc40000410000 */
[C---:B------:R-:W-:Y:S02]  /*9500*/  FMUL.FTZ R172, R0.reuse, R172 ;  /* 0x000000ac00ac7220 */ /* 0x040fe40000410000 */
[C---:B------:R-:W-:Y:S02]  /*9510*/  FMUL.FTZ R173, R0.reuse, R173 ;  /* 0x000000ad00ad7220 */ /* 0x040fe40000410000 */
[C---:B------:R-:W-:Y:S02]  /*9520*/  FMUL.FTZ R68, R0.reuse, R68 ;  /* 0x0000004400447220 */ /* 0x040fe40000410000 */
[C---:B------:R-:W-:Y:S02]  /*9530*/  FMUL.FTZ R69, R0.reuse, R69 ;  /* 0x0000004500457220 */ /* 0x040fe40000410000 */
[C---:B------:R-:W-:Y:S02]  /*9540*/  FMUL.FTZ R80, R0.reuse, R80 ;  /* 0x0000005000507220 */ /* 0x040fe40000410000 */
[----:B------:R-:W-:-:S02]  /*9550*/  FMUL.FTZ R81, R0, R81 ;  /* 0x0000005100517220 */ /* 0x000fc40000410000 */
[C---:B------:R-:W-:Y:S02]  /*9560*/  FMUL.FTZ R84, R0.reuse, R84 ;  /* 0x0000005400547220 */ /* 0x040fe40000410000 */
[C---:B------:R-:W-:Y:S02]  /*9570*/  FMUL.FTZ R85, R0.reuse, R85 ;  /* 0x0000005500557220 */ /* 0x040fe40000410000 */
[C---:B------:R-:W-:Y:S02]  /*9580*/  FMUL.FTZ R96, R0.reuse, R96 ;  /* 0x0000006000607220 */ /* 0x040fe40000410000 */
[----:B------:R-:W-:Y:S01]  /*9590*/  FMUL.FTZ R97, R0, R97 ;  /* 0x0000006100617220 */ /* 0x000fe20000410000 */
[----:B------:R-:W-:Y:S01]  /*95a0*/  MOV R0, RZ ;  /* 0x000000ff00007202 */ /* 0x000fe20000000f00 */
[C---:B--2---:R-:W-:Y:S02]  /*95b0*/  FMUL.FTZ R112, R3.reuse, R112 ;  /* 0x0000007003707220 */ /* 0x044fe40000410000 */
[----:B------:R-:W-:-:S02]  /*95c0*/  FMUL.FTZ R113, R3, R113 ;  /* 0x0000007103717220 */ /* 0x000fc40000410000 */
[C---:B------:R-:W-:Y:S01]  /*95d0*/  FMUL.FTZ R120, R3.reuse, R120 ;  /* 0x0000007803787220 */ /* 0x040fe20000410000 */
[----:B------:R-:W2:Y:S01]  /*95e0*/  @P0 MUFU.RCP R0, R6 ;  /* 0x0000000600000308 */ /* 0x000ea20000001000 */
[C---:B------:R-:W-:Y:S02]  /*95f0*/  FMUL.FTZ R121, R3.reuse, R121 ;  /* 0x0000007903797220 */ /* 0x040fe40000410000 */
[C---:B------:R-:W-:Y:S02]  /*9600*/  FMUL.FTZ R132, R3.reuse, R132 ;  /* 0x0000008403847220 */ /* 0x040fe40000410000 */
[C---:B------:R-:W-:Y:S02]  /*9610*/  FMUL.FTZ R133, R3.reuse, R133 ;  /* 0x0000008503857220 */ /* 0x040fe40000410000 */
[C---:B------:R-:W-:Y:S01]  /*9620*/  FMUL.FTZ R136, R3.reuse, R136 ;  /* 0x0000008803887220 */ /* 0x040fe20000410000 */
[----:B------:R-:W3:Y:S01]  /*9630*/  @P0 MUFU.LG2 R6, R6 ;  /* 0x0000000600060308 */ /* 0x000ee20000000c00 */
        /* <DEDUP_REMOVED lines=17> */
[----:B------:R-:W-:Y:S01]  /*9750*/  @P2 MOV R3, 0x3f317218 ;  /* 0x3f31721800032802 */ /* 0x000fe20000000f00 */
[C---:B-1----:R-:W-:Y:S02]  /*9760*/  FMUL.FTZ R118, R4.reuse, R118 ;  /* 0x0000007604767220 */ /* 0x042fe40000410000 */
        /* <DEDUP_REMOVED lines=24> */
[C---:B--2---:R-:W-:Y:S02]  /*98f0*/  FMUL.FTZ R114, R0.reuse, R114 ;  /* 0x0000007200727220 */ /* 0x044fe40000410000 */
        /* <DEDUP_REMOVED lines=24> */
[----:B------:R-:W-:Y:S02]  /*9a80*/  @P2 FMUL.FTZ R5, R3, c[0x0][0x2d0] ;  /* 0x0000b40003052a20 */ /* 0x000fe40000410000 */
[----:B------:R-:W-:-:S02]  /*9a90*/  @P3 FMUL.FTZ R10, R4, c[0x0][0x2d0] ;  /* 0x0000b400040a3a20 */ /* 0x000fc40000410000 */
[----:B------:R-:W-:Y:S02]  /*9aa0*/  @P1 FMUL.FTZ R3, R0, c[0x0][0x2d0] ;  /* 0x0000b40000031a20 */ /* 0x000fe40000410000 */
[----:B------:R-:W-:Y:S02]  /*9ab0*/  @P3 FMUL.FTZ R11, R11, 0.69314718246459960938 ;  /* 0x3f3172180b0b3820 */ /* 0x000fe40000410000 */
[----:B------:R-:W-:Y:S02]  /*9ac0*/  @P2 FMUL.FTZ R9, R9, 0.69314718246459960938 ;  /* 0x3f31721809092820 */ /* 0x000fe40000410000 */
[----:B------:R-:W-:Y:S02]  /*9ad0*/  @P1 FMUL.FTZ R7, R7, 0.69314718246459960938 ;  /* 0x3f31721807071820 */ /* 0x000fe40000410000 */
[----:B---3--:R-:W-:Y:S02]  /*9ae0*/  @P0 FMUL.FTZ R4, R6, 0.69314718246459960938 ;  /* 0x3f31721806040820 */ /* 0x008fe40000410000 */
[----:B------:R-:W-:-:S02]  /*9af0*/  @P0 FMUL.FTZ R0, R8, c[0x0][0x2d0] ;  /* 0x0000b40008000a20 */ /* 0x000fc40000410000 */
[----:B------:R-:W-:Y:S02]  /*9b00*/  @P3 FFMA.FTZ R18, R10, R105, R11 ;  /* 0x000000690a123223 */ /* 0x000fe4000001000b */
[----:B------:R-:W-:Y:S02]  /*9b10*/  @P2 FFMA.FTZ R19, R5, R104, R9 ;  /* 0x0000006805132223 */ /* 0x000fe40000010009 */
[----:B------:R-:W-:Y:S02]  /*9b20*/  @P1 FFMA.FTZ R20, R3, R103, R7 ;  /* 0x0000006703141223 */ /* 0x000fe40000010007 */
[----:B------:R-:W-:Y:S02]  /*9b30*/  @P0 FFMA.FTZ R21, R0, R2, R4 ;  /* 0x0000000200150223 */ /* 0x000fe40000010004 */
.L_x_3:
[----:B--2---:R-:W-:Y:S05]  /*9b40*/  @P4 BRA `(.L_x_15) ;  /* 0x00001a2000004947 */ /* 0x004fea0003800000 */
[----:B------:R-:W2:Y:S01]  /*9b50*/  LDL.LU R14, [R1+0x30] ;  /* 0x00003000010e7983 */ /* 0x000ea20000300800 */
[----:B------:R-:W-:Y:S01]  /*9b60*/  MOV R24, c[0x0][0x4e8] ;  /* 0x00013a0000187a02 */ /* 0x000fe20000000f00 */
[----:B------:R-:W-:Y:S02]  /*9b70*/  BSSY B0, `(.L_x_16) ;  /* 0x00000c1000007945 */ /* 0x000fe40003800000 */
[----:B------:R-:W3:Y:S01]  /*9b80*/  S2R R16, SR_TID.X ;  /* 0x0000000000107919 */ /* 0x000ee20000002100 */
[C---:B------:R-:W-:Y:S01]  /*9b90*/  ISETP.NE.AND P0, PT, R24.reuse, 0x1, PT ;  /* 0x000000011800780c */ /* 0x040fe20003f05270 */
[----:B------:R-:W-:-:S02]  /*9ba0*/  IMAD R24, R24, c[0x0][0x388], RZ ;  /* 0x0000e20018187a24 */ /* 0x000fc400078e02ff */
[----:B------:R-:W4:Y:S04]  /*9bb0*/  S2R R12, SR_CTAID.Y ;  /* 0x00000000000c7919 */ /* 0x000f280000002600 */
[----:B------:R-:W5:Y:S04]  /*9bc0*/  S2R R13, SR_CTAID.Z ;  /* 0x00000000000d7919 */ /* 0x000f680000002700 */
[----:B------:R-:W1:Y:S01]  /*9bd0*/  S2R R15, SR_CTAID.X ;  /* 0x00000000000f7919 */ /* 0x000e620000002500 */
[----:B---3--:R-:W-:-:S04]  /*9be0*/  SHF.R.S32.HI R11, RZ, 0x1f, R16 ;  /* 0x0000001fff0b7819 */ /* 0x008fc80000011410 */
[CC--:B------:R-:W-:Y:S02]  /*9bf0*/  LEA.HI R4, R11.reuse, R16.reuse, RZ, 0x2 ;  /* 0x000000100b047211 */ /* 0x0c0fe400078f10ff */
[----:B------:R-:W-:Y:S02]  /*9c00*/  LEA.HI R11, R11, R16, RZ, 0x5 ;  /* 0x000000100b0b7211 */ /* 0x000fe400078f28ff */
[----:B------:R-:W-:Y:S02]  /*9c10*/  LOP3.LUT R4, R4, 0xfffffffc, RZ, 0xc0, !PT ;  /* 0xfffffffc04047812 */ /* 0x000fe400078ec0ff */
[--C-:B------:R-:W-:Y:S02]  /*9c20*/  SHF.R.S32.HI R6, RZ, 0x5, R11.reuse ;  /* 0x00000005ff067819 */ /* 0x100fe4000001140b */
[----:B------:R-:W-:Y:S02]  /*9c30*/  SHF.R.S32.HI R5, RZ, 0x1f, R11 ;  /* 0x0000001fff057819 */ /* 0x000fe4000001140b */
[----:B------:R-:W-:Y:S01]  /*9c40*/  LOP3.LUT R11, R11, 0xffffffe0, RZ, 0xc0, !PT ;  /* 0xffffffe00b0b7812 */ /* 0x000fe200078ec0ff */
[----:B------:R-:W-:Y:S01]  /*9c50*/  BAR.SYNC.DEFER_BLOCKING 0x1, 0x80 ;  /* 0x0042000000007b1d */ /* 0x000fe20000010000 */
[----:B--2---:R-:W-:Y:S01]  /*9c60*/  SHF.R.S32.HI R10, RZ, 0x1f, R14 ;  /* 0x0000001fff0a7819 */ /* 0x004fe2000001140e */
[----:B------:R-:W-:-:S04]  /*9c70*/  IMAD.WIDE.U32 R2, R14, c[0x0][0x4d0], RZ ;  /* 0x000134000e027a25 */ /* 0x000fc800078e00ff */
[----:B------:R-:W-:Y:S02]  /*9c80*/  IMAD R0, R10, c[0x0][0x4d0], RZ ;  /* 0x000134000a007a24 */ /* 0x000fe400078e02ff */
[----:B------:R-:W-:Y:S02]  /*9c90*/  IMAD.MOV R9, RZ, RZ, -R14 ;  /* 0x000000ffff097224 */ /* 0x000fe400078e0a0e */
[----:B------:R-:W-:Y:S02]  /*9ca0*/  IMAD R8, R14, c[0x0][0x4d4], R0 ;  /* 0x000135000e087a24 */ /* 0x000fe400078e0200 */
[----:B------:R-:W-:Y:S01]  /*9cb0*/  IMAD.IADD R0, R16, 0x1, -R4 ;  /* 0x0000000110007824 */ /* 0x000fe200078e0a04 */
[----:B------:R-:W-:Y:S01]  /*9cc0*/  LEA.HI R4, R5, R6, RZ, 0x2 ;  /* 0x0000000605047211 */ /* 0x000fe200078f10ff */
[----:B------:R-:W-:Y:S01]  /*9cd0*/  IMAD.IADD R5, R3, 0x1, R8 ;  /* 0x0000000103057824 */ /* 0x000fe200078e0208 */
[----:B------:R-:W-:Y:S01]  /*9ce0*/  IADD3 R16, -R11, R16, RZ ;  /* 0x000000100b107210 */ /* 0x000fe20007ffe1ff */
[----:B----4-:R-:W-:Y:S01]  /*9cf0*/  IMAD R12, R9, c[0x0][0x550], R12 ;  /* 0x00015400090c7a24 */ /* 0x010fe200078e020c */
[----:B------:R-:W-:-:S02]  /*9d00*/  LEA.HI R7, R0, R0, RZ, 0x1 ;  /* 0x0000000000077211 */ /* 0x000fc400078f08ff */
[----:B------:R-:W-:Y:S01]  /*9d10*/  LOP3.LUT R8, R4, 0xffffffc, RZ, 0xc0, !PT ;  /* 0x0ffffffc04087812 */ /* 0x000fe200078ec0ff */
[----:B------:R-:W-:Y:S01]  /*9d20*/  IMAD.MOV.U32 R4, RZ, RZ, R2 ;  /* 0x000000ffff047224 */ /* 0x000fe200078e0002 */
[C---:B------:R-:W-:Y:S01]  /*9d30*/  LOP3.LUT R3, R7.reuse, 0x1ffffffe, RZ, 0xc0, !PT ;  /* 0x1ffffffe07037812 */ /* 0x040fe200078ec0ff */
[----:B------:R-:W-:Y:S01]  /*9d40*/  IMAD.SHL.U32 R2, R7, 0x20, RZ ;  /* 0x0000002007027824 */ /* 0x000fe200078e00ff */
[----:B------:R-:W-:Y:S01]  /*9d50*/  SHF.R.S32.HI R7, RZ, 0x1f, R16 ;  /* 0x0000001fff077819 */ /* 0x000fe20000011410 */
[----:B------:R-:W-:Y:S01]  /*9d60*/  IMAD.IADD R9, R6, 0x1, -R8 ;  /* 0x0000000106097824 */ /* 0x000fe200078e0a08 */
[----:B------:R-:W-:Y:S01]  /*9d70*/  IADD3 R8, R0, -R3, RZ ;  /* 0x8000000300087210 */ /* 0x000fe20007ffe0ff */
[----:B------:R-:W-:Y:S01]  /*9d80*/  IMAD R0, R10, c[0x0][0x438], RZ ;  /* 0x00010e000a007a24 */ /* 0x000fe200078e02ff */
[----:B------:R-:W-:Y:S01]  /*9d90*/  LEA.HI R17, R7, R16, RZ, 0x2 ;  /* 0x0000001007117211 */ /* 0x000fe200078f10ff */
[----:B-----5:R-:W-:Y:S01]  /*9da0*/  IMAD.WIDE.U32 R4, R13, c[0x0][0x4d8], R4 ;  /* 0x000136000d047a25 */ /* 0x020fe200078e0004 */
[----:B------:R-:W-:-:S02]  /*9db0*/  SHF.R.S32.HI R10, RZ, 0x1f, R13 ;  /* 0x0000001fff0a7819 */ /* 0x000fc4000001140d */
[----:B------:R-:W-:Y:S01]  /*9dc0*/  SHF.R.S32.HI R7, RZ, 0x2, R17 ;  /* 0x00000002ff077819 */ /* 0x000fe20000011411 */
[----:B------:R-:W-:Y:S01]  /*9dd0*/  IMAD R6, R14, c[0x0][0x43c], R0 ;  /* 0x00010f000e067a24 */ /* 0x000fe200078e0200 */
[----:B------:R-:W-:Y:S01]  /*9de0*/  LOP3.LUT R0, R2, 0xffffffc0, RZ, 0xc0, !PT ;  /* 0xffffffc002007812 */ /* 0x000fe200078ec0ff */
[----:B------:R-:W-:Y:S01]  /*9df0*/  IMAD.WIDE.U32 R2, R14, c[0x0][0x438], RZ ;  /* 0x00010e000e027a25 */ /* 0x000fe200078e00ff */
[----:B------:R-:W-:-:S03]  /*9e00*/  LOP3.LUT P1, RZ, R16, 0x3, RZ, 0xc0, !PT ;  /* 0x0000000310ff7812 */ /* 0x000fc6000782c0ff */
[----:B------:R-:W-:Y:S02]  /*9e10*/  IMAD R8, R8, 0x8, R0 ;  /* 0x0000000808087824 */ /* 0x000fe400078e0200 */
[----:B------:R-:W-:Y:S02]  /*9e20*/  IMAD R14, R9, 0x10, R7 ;  /* 0x00000010090e7824 */ /* 0x000fe400078e0207 */
[----:B------:R-:W-:Y:S02]  /*9e30*/  IMAD R11, R10, c[0x0][0x4d8], RZ ;  /* 0x000136000a0b7a24 */ /* 0x000fe400078e02ff */
[----:B------:R-:W-:Y:S02]  /*9e40*/  IMAD.IADD R8, R14, 0x1, R8 ;  /* 0x000000010e087824 */ /* 0x000fe400078e0208 */
[----:B------:R-:W-:Y:S02]  /*9e50*/  IMAD.IADD R3, R3, 0x1, R6 ;  /* 0x0000000103037824 */ /* 0x000fe400078e0206 */
[----:B------:R-:W-:-:S02]  /*9e60*/  IMAD R6, R10, c[0x0][0x440], RZ ;  /* 0x000110000a067a24 */ /* 0x000fc400078e02ff */
[----:B-1----:R-:W-:Y:S02]  /*9e70*/  IMAD R8, R15, 0x80, R8 ;  /* 0x000000800f087824 */ /* 0x002fe400078e0208 */
[C---:B------:R-:W-:Y:S02]  /*9e80*/  IMAD R0, R13.reuse, c[0x0][0x4dc], R11 ;  /* 0x000137000d007a24 */ /* 0x040fe400078e020b */
[C---:B------:R-:W-:Y:S02]  /*9e90*/  IMAD R6, R13.reuse, c[0x0][0x444], R6 ;  /* 0x000111000d067a24 */ /* 0x040fe400078e0206 */
[----:B------:R-:W-:Y:S01]  /*9ea0*/  IMAD.WIDE.U32 R2, R13, c[0x0][0x440], R2 ;  /* 0x000110000d027a25 */ /* 0x000fe200078e0002 */
[----:B------:R-:W-:Y:S02]  /*9eb0*/  IADD3 R5, R5, R0, RZ ;  /* 0x0000000005057210 */ /* 0x000fe40007ffe0ff */
[----:B------:R-:W-:Y:S01]  /*9ec0*/  SHF.R.S32.HI R0, RZ, 0x1f, R12 ;  /* 0x0000001fff007819 */ /* 0x000fe2000001140c */
[----:B------:R-:W-:Y:S01]  /*9ed0*/  @P0 IMAD.HI.U32 R11, R8, c[0x0][0x4ec], RZ ;  /* 0x00013b00080b0a27 */ /* 0x000fe200078e00ff */
[----:B------:R-:W-:-:S03]  /*9ee0*/  IADD3 R3, R3, R6, RZ ;  /* 0x0000000603037210 */ /* 0x000fc60007ffe0ff */
[----:B------:R-:W-:-:S04]  /*9ef0*/  @P0 IMAD.HI.U32 R10, R8, c[0x0][0x4ec], RZ ;  /* 0x00013b00080a0a27 */ /* 0x000fc800078e00ff */
[--C-:B------:R-:W-:Y:S01]  /*9f00*/  IMAD.MOV.U32 R6, RZ, RZ, R8.reuse ;  /* 0x000000ffff067224 */ /* 0x100fe200078e0008 */
[----:B------:R-:W-:Y:S01]  /*9f10*/  @P0 SHF.R.U32.HI R6, RZ, c[0x0][0x4f0], R11 ;  /* 0x00013c00ff060a19 */ /* 0x000fe2000001160b */
[----:B------:R-:W-:Y:S01]  /*9f20*/  IMAD.MOV.U32 R7, RZ, RZ, R8 ;  /* 0x000000ffff077224 */ /* 0x000fe200078e0008 */
[----:B------:R-:W-:Y:S01]  /*9f30*/  @P0 SHF.R.U32.HI R7, RZ, c[0x0][0x4f0], R10 ;  /* 0x00013c00ff070a19 */ /* 0x000fe2000001160a */
[----:B------:R-:W-:Y:S01]  /*9f40*/  IMAD R9, R0, c[0x0][0x448], RZ ;  /* 0x0001120000097a24 */ /* 0x000fe200078e02ff */
[----:B------:R-:W-:Y:S01]  /*9f50*/  IADD3 R10, -R6, RZ, RZ ;  /* 0x000000ff060a7210 */ /* 0x000fe20007ffe1ff */
[----:B------:R-:W-:Y:S02]  /*9f60*/  IMAD R0, R0, c[0x0][0x4e0], RZ ;  /* 0x0001380000007a24 */ /* 0x000fe400078e02ff */
[C---:B------:R-:W-:Y:S01]  /*9f70*/  IMAD R11, R12.reuse, c[0x0][0x44c], R9 ;  /* 0x000113000c0b7a24 */ /* 0x040fe200078e0209 */
[----:B------:R-:W-:Y:S01]  /*9f80*/  SHF.R.S32.HI R9, RZ, 0x1f, R7 ;  /* 0x0000001fff097819 */ /* 0x000fe20000011407 */
[----:B------:R-:W-:-:S02]  /*9f90*/  IMAD R13, R12, c[0x0][0x4e4], R0 ;  /* 0x000139000c0d7a24 */ /* 0x000fc400078e0200 */
[----:B------:R-:W-:-:S04]  /*9fa0*/  IMAD.WIDE.U32 R4, R12, c[0x0][0x4e0], R4 ;  /* 0x000138000c047a25 */ /* 0x000fc800078e0004 */
[----:B------:R-:W-:Y:S01]  /*9fb0*/  IMAD R0, R10, c[0x0][0x4e8], R8 ;  /* 0x00013a000a007a24 */ /* 0x000fe200078e0208 */
[----:B------:R-:W-:Y:S01]  /*9fc0*/  SHF.R.S32.HI R10, RZ, 0x1f, R6 ;  /* 0x0000001fff0a7819 */ /* 0x000fe20000011406 */
[----:B------:R-:W-:Y:S01]  /*9fd0*/  IMAD R9, R9, c[0x0][0x430], RZ ;  /* 0x00010c0009097a24 */ /* 0x000fe200078e02ff */
[----:B------:R-:W-:Y:S01]  /*9fe0*/  IADD3 R4, P0, R6, R4, RZ ;  /* 0x0000000406047210 */ /* 0x000fe20007f1e0ff */
[----:B------:R-:W-:Y:S01]  /*9ff0*/  IMAD.WIDE.U32 R2, R12, c[0x0][0x448], R2 ;  /* 0x000112000c027a25 */ /* 0x000fe200078e0002 */
[----:B------:R-:W-:Y:S02]  /*a000*/  SHF.R.S32.HI R6, RZ, 0x1f, R0 ;  /* 0x0000001fff067819 */ /* 0x000fe40000011400 */
[----:B------:R-:W-:Y:S01]  /*a010*/  IADD3.X R5, R10, R5, R13, P0, !PT ;  /* 0x000000050a057210 */ /* 0x000fe200007fe40d */
[----:B------:R-:W-:Y:S02]  /*a020*/  IMAD R10, R7, c[0x0][0x434], R9 ;  /* 0x00010d00070a7a24 */ /* 0x000fe400078e0209 */
[----:B------:R-:W-:-:S02]  /*a030*/  IMAD R9, R6, c[0x0][0x4c8], RZ ;  /* 0x0001320006097a24 */ /* 0x000fc400078e02ff */
[----:B------:R-:W-:Y:S02]  /*a040*/  IMAD.MOV R6, RZ, RZ, -R7 ;  /* 0x000000ffff067224 */ /* 0x000fe400078e0a07 */
[----:B------:R-:W-:-:S04]  /*a050*/  IMAD.WIDE.U32 R4, R0, c[0x0][0x4c8], R4 ;  /* 0x0001320000047a25 */ /* 0x000fc800078e0004 */
[----:B------:R-:W-:Y:S02]  /*a060*/  IMAD R0, R0, c[0x0][0x4cc], R9 ;  /* 0x0001330000007a24 */ /* 0x000fe400078e0209 */
[----:B------:R-:W-:Y:S02]  /*a070*/  IMAD.IADD R3, R3, 0x1, R11 ;  /* 0x0000000103037824 */ /* 0x000fe400078e020b */
[----:B------:R-:W-:Y:S01]  /*a080*/  IMAD R13, R6, c[0x0][0x4e8], R8 ;  /* 0x00013a00060d7a24 */ /* 0x000fe200078e0208 */
[C---:B------:R-:W-:Y:S01]  /*a090*/  LEA R6, P0, R4.reuse, c[0x0][0x4a8], 0x2 ;  /* 0x00012a0004067a11 */ /* 0x040fe200078010ff */
[----:B------:R-:W-:Y:S02]  /*a0a0*/  IMAD.IADD R0, R5, 0x1, R0 ;  /* 0x0000000105007824 */ /* 0x000fe400078e0200 */
[----:B------:R-:W-:Y:S01]  /*a0b0*/  IMAD.WIDE.U32 R2, R7, c[0x0][0x430], R2 ;  /* 0x00010c0007027a25 */ /* 0x000fe200078e0002 */
[----:B------:R-:W-:Y:S01]  /*a0c0*/  SHF.R.S32.HI R7, RZ, 0x1f, R13 ;  /* 0x0000001fff077819 */ /* 0x000fe2000001140d */
[----:B------:R-:W-:Y:S01]  /*a0d0*/  SHFL.IDX PT, R8, R6, 0x2, 0x1c1f ;  /* 0x005c1f0006087f89 */ /* 0x000fe200000e0000 */
[----:B------:R-:W-:Y:S01]  /*a0e0*/  LEA.HI.X R0, R4, c[0x0][0x4ac], R0, 0x2, P0 ;  /* 0x00012b0004007a11 */ /* 0x000fe200000f1400 */
[----:B------:R-:W-:Y:S01]  /*a0f0*/  IMAD R12, R15, 0x80, R14 ;  /* 0x000000800f0c7824 */ /* 0x000fe200078e020e */
[----:B------:R-:W-:Y:S01]  /*a100*/  IADD3 R3, R3, R10, RZ ;  /* 0x0000000a03037210 */ /* 0x000fe20007ffe0ff */
[----:B------:R-:W-:Y:S01]  /*a110*/  IMAD R7, R7, c[0x0][0x428], RZ ;  /* 0x00010a0007077a24 */ /* 0x000fe200078e02ff */
[----:B------:R-:W-:Y:S02]  /*a120*/  SHFL.IDX PT, R4, R6, RZ, 0x1c1f ;  /* 0x001c1fff06047589 */ /* 0x000fe400000e0000 */
[C---:B------:R-:W-:Y:S01]  /*a130*/  IADD3 R14, R12.reuse, 0x40, RZ ;  /* 0x000000400c0e7810 */ /* 0x040fe20007ffe0ff */
[C---:B------:R-:W-:Y:S01]  /*a140*/  IMAD R15, R13.reuse, c[0x0][0x42c], R7 ;  /* 0x00010b000d0f7a24 */ /* 0x040fe200078e0207 */
[----:B------:R-:W1:Y:S01]  /*a150*/  SHFL.IDX PT, R5, R0, RZ, 0x1c1f ;  /* 0x001c1fff00057589 */ /* 0x000e6200000e0000 */
[----:B------:R-:W-:Y:S01]  /*a160*/  IMAD.WIDE.U32 R2, R13, c[0x0][0x428], R2 ;  /* 0x00010a000d027a25 */ /* 0x000fe200078e0002 */
[----:B------:R-:W-:-:S02]  /*a170*/  IADD3 R13, R12, 0x48, RZ ;  /* 0x000000480c0d7810 */ /* 0x000fc40007ffe0ff */
[----:B------:R-:W-:Y:S01]  /*a180*/  SHFL.IDX PT, R10, R6, 0x1, 0x1c1f ;  /* 0x003c1f00060a7f89 */ /* 0x000fe200000e0000 */
[-C--:B------:R-:W-:Y:S02]  /*a190*/  ISETP.GE.OR P4, PT, R12, R24.reuse, P1 ;  /* 0x000000180c00720c */ /* 0x080fe40000f86670 */
[-C--:B------:R-:W-:Y:S01]  /*a1a0*/  ISETP.GE.OR P2, PT, R14, R24.reuse, P1 ;  /* 0x000000180e00720c */ /* 0x080fe20000f46670 */
[----:B------:R-:W2:Y:S01]  /*a1b0*/  SHFL.IDX PT, R11, R0, 0x1, 0x1c1f ;  /* 0x003c1f00000b7f89 */ /* 0x000ea200000e0000 */
[----:B------:R-:W-:Y:S02]  /*a1c0*/  IADD3 R3, R3, R15, RZ ;  /* 0x0000000f03037210 */ /* 0x000fe40007ffe0ff */
[----:B------:R-:W-:Y:S01]  /*a1d0*/  LEA R23, P0, R2, c[0x0][0x400], 0x2 ;  /* 0x0001000002177a11 */ /* 0x000fe200078010ff */
[----:B------:R-:W3:Y:S01]  /*a1e0*/  SHFL.IDX PT, R9, R0, 0x2, 0x1c1f ;  /* 0x005c1f0000097f89 */ /* 0x000ee200000e0000 */
[-C--:B------:R-:W-:Y:S02]  /*a1f0*/  ISETP.GE.AND P5, PT, R14, R24.reuse, PT ;  /* 0x000000180e00720c */ /* 0x080fe40003fa6270 */
[----:B------:R-:W-:Y:S01]  /*a200*/  LEA.HI.X R22, R2, c[0x0][0x404], R3, 0x2, P0 ;  /* 0x0001010002167a11 */ /* 0x000fe200000f1403 */
[----:B------:R-:W-:Y:S01]  /*a210*/  SHFL.IDX PT, R6, R6, 0x3, 0x1c1f ;  /* 0x007c1f0006067f89 */ /* 0x000fe200000e0000 */
[----:B------:R-:W-:-:S03]  /*a220*/  ISETP.GE.AND P6, PT, R13, R24, PT ;  /* 0x000000180d00720c */ /* 0x000fc60003fc6270 */
[----:B------:R4:W5:Y:S04]  /*a230*/  SHFL.IDX PT, R7, R0, 0x3, 0x1c1f ;  /* 0x007c1f0000077f89 */ /* 0x00096800000e0000 */
[----:B-1----:R1:W-:Y:S04]  /*a240*/  @!P4 ST.E [R4.64], R18 ;  /* 0x000000120400c985 */ /* 0x0023e8000c101906 */
[----:B------:R1:W1:Y:S04]  /*a250*/  SHFL.IDX PT, R2, R23, RZ, 0x1c1f ;  /* 0x001c1fff17027589 */ /* 0x00026800000e0000 */
[----:B------:R1:W1:Y:S01]  /*a260*/  SHFL.IDX PT, R3, R22, RZ, 0x1c1f ;  /* 0x001c1fff16037589 */ /* 0x00026200000e0000 */
[----:B----4-:R-:W-:-:S04]  /*a270*/  IADD3 R0, R12, 0x8, RZ ;  /* 0x000000080c007810 */ /* 0x010fc80007ffe0ff */
[CC--:B------:R-:W-:Y:S02]  /*a280*/  ISETP.GE.OR P3, PT, R0.reuse, R24.reuse, P1 ;  /* 0x000000180000720c */ /* 0x0c0fe40000f66670 */
[-C--:B------:R-:W-:Y:S02]  /*a290*/  ISETP.GE.OR P1, PT, R13, R24.reuse, P1 ;  /* 0x000000180d00720c */ /* 0x080fe40000f26670 */
[----:B------:R-:W-:Y:S02]  /*a2a0*/  ISETP.GE.AND P0, PT, R0, R24, PT ;  /* 0x000000180000720c */ /* 0x000fe40003f06270 */
[----:B------:R-:W-:-:S05]  /*a2b0*/  LOP3.LUT R0, R17, 0x7ffffffc, RZ, 0xc0, !PT ;  /* 0x7ffffffc11007812 */ /* 0x000fca00078ec0ff */
[----:B------:R-:W-:Y:S02]  /*a2c0*/  IMAD.IADD R0, R16, 0x1, -R0 ;  /* 0x0000000110007824 */ /* 0x000fe400078e0a00 */
[----:B--2---:R2:W-:Y:S03]  /*a2d0*/  @!P3 ST.E [R10.64], R19 ;  /* 0x000000130a00b985 */ /* 0x0045e6000c101906 */
[----:B------:R-:W-:Y:S01]  /*a2e0*/  SHF.L.U32 R0, R0, 0x1, RZ ;  /* 0x0000000100007819 */ /* 0x000fe200000006ff */
[----:B---3--:R2:W-:Y:S04]  /*a2f0*/  @!P2 ST.E [R8.64], R20 ;  /* 0x000000140800a985 */ /* 0x0085e8000c101906 */
[----:B-----5:R2:W-:Y:S01]  /*a300*/  @!P1 ST.E [R6.64], R21 ;  /* 0x0000001506009985 */ /* 0x0205e2000c101906 */
[----:B------:R-:W-:-:S13]  /*a310*/  ISETP.GE.AND P1, PT, R12, R24, PT ;  /* 0x000000180c00720c */ /* 0x000fda0003f26270 */
[----:B------:R-:W-:Y:S05]  /*a320*/  @P1 BRA `(.L_x_17) ;  /* 0x0000045000001947 */ /* 0x000fea0003800000 */
[C---:B-12---:R-:W-:Y:S02]  /*a330*/  IADD3 R6, R0.reuse, 0x8, RZ ;  /* 0x0000000800067810 */ /* 0x046fe40007ffe0ff */
[----:B------:R-:W-:Y:S02]  /*a340*/  IADD3 R5, R0, 0x10, RZ ;  /* 0x0000001000057810 */ /* 0x000fe40007ffe0ff */
[----:B------:R-:W-:Y:S02]  /*a350*/  ISETP.GE.AND P3, PT, R6, c[0x0][0x3c8], PT ;  /* 0x0000f20006007a0c */ /* 0x000fe40003f66270 */
[----:B------:R-:W-:Y:S02]  /*a360*/  ISETP.GE.AND P2, PT, R5, c[0x0][0x3c8], PT ;  /* 0x0000f20005007a0c */ /* 0x000fe40003f46270 */
[C---:B------:R-:W-:Y:S02]  /*a370*/  IADD3 R4, R0.reuse, 0x18, RZ ;  /* 0x0000001800047810 */ /* 0x040fe40007ffe0ff */
[----:B------:R-:W-:-:S02]  /*a380*/  ISETP.GE.AND P4, PT, R0, c[0x0][0x3c8], PT ;  /* 0x0000f20000007a0c */ /* 0x000fc40003f86270 */
[----:B------:R-:W-:-:S05]  /*a390*/  ISETP.GE.AND P1, PT, R4, c[0x0][0x3c8], PT ;  /* 0x0000f20004007a0c */ /* 0x000fca0003f26270 */
[----:B------:R-:W-:Y:S02]  /*a3a0*/  @!P3 LEA.HI R6, R6, R6, RZ, 0x1 ;  /* 0x000000060606b211 */ /* 0x000fe400078f08ff */
[----:B------:R-:W-:Y:S02]  /*a3b0*/  @!P2 LEA.HI R5, R5, R5, RZ, 0x1 ;  /* 0x000000050505a211 */ /* 0x000fe400078f08ff */
[----:B------:R-:W-:Y:S02]  /*a3c0*/  @!P3 LOP3.LUT R6, R6, 0xfffffffe, RZ, 0xc0, !PT ;  /* 0xfffffffe0606b812 */ /* 0x000fe400078ec0ff */
[----:B------:R-:W-:Y:S01]  /*a3d0*/  @!P2 LOP3.LUT R5, R5, 0xfffffffe, RZ, 0xc0, !PT ;  /* 0xfffffffe0505a812 */ /* 0x000fe200078ec0ff */
[----:B------:R-:W-:Y:S01]  /*a3e0*/  @!P4 IMAD.WIDE R8, R0, 0x4, R2 ;  /* 0x000000040008c825 */ /* 0x000fe200078e0202 */
[----:B------:R-:W-:-:S03]  /*a3f0*/  @!P1 LEA.HI R10, R4, R4, RZ, 0x1 ;  /* 0x00000004040a9211 */ /* 0x000fc600078f08ff */
[--C-:B------:R-:W-:Y:S01]  /*a400*/  @!P3 IMAD.WIDE R6, R6, 0x4, R2.reuse ;  /* 0x000000040606b825 */ /* 0x100fe200078e0202 */
[----:B------:R1:W-:Y:S03]  /*a410*/  @!P4 ST.E.64 [R8.64], R116 ;  /* 0x000000740800c985 */ /* 0x0003e6000c101b06 */
[----:B------:R-:W-:Y:S01]  /*a420*/  @!P2 IMAD.WIDE R4, R5, 0x4, R2 ;  /* 0x000000040504a825 */ /* 0x000fe200078e0202 */
[----:B------:R2:W-:Y:S04]  /*a430*/  @!P3 ST.E.64 [R6.64], R124 ;  /* 0x0000007c0600b985 */ /* 0x0005e8000c101b06 */
[----:B------:R3:W-:Y:S01]  /*a440*/  @!P2 ST.E.64 [R4.64], R128 ;  /* 0x000000800400a985 */ /* 0x0007e2000c101b06 */
[----:B-1----:R-:W-:-:S02]  /*a450*/  @!P1 LOP3.LUT R8, R10, 0xfffffffe, RZ, 0xc0, !PT ;  /* 0xfffffffe0a089812 */ /* 0x002fc400078ec0ff */
[----:B------:R-:W-:-:S03]  /*a460*/  IADD3 R9, R0, 0x20, RZ ;  /* 0x0000002000097810 */ /* 0x000fc60007ffe0ff */
[----:B--2---:R-:W-:Y:S01]  /*a470*/  @!P1 IMAD.WIDE R6, R8, 0x4, R2 ;  /* 0x0000000408069825 */ /* 0x004fe200078e0202 */
[----:B------:R-:W-:Y:S02]  /*a480*/  ISETP.GE.AND P4, PT, R9, c[0x0][0x3c8], PT ;  /* 0x0000f20009007a0c */ /* 0x000fe40003f86270 */
[C---:B---3--:R-:W-:Y:S02]  /*a490*/  IADD3 R5, R0.reuse, 0x28, RZ ;  /* 0x0000002800057810 */ /* 0x048fe40007ffe0ff */
[C---:B------:R-:W-:Y:S01]  /*a4a0*/  IADD3 R4, R0.reuse, 0x30, RZ ;  /* 0x0000003000047810 */ /* 0x040fe20007ffe0ff */
[----:B------:R1:W-:Y:S01]  /*a4b0*/  @!P1 ST.E.64 [R6.64], R140 ;  /* 0x0000008c06009985 */ /* 0x0003e2000c101b06 */
[----:B------:R-:W-:Y:S02]  /*a4c0*/  IADD3 R8, R0, 0x38, RZ ;  /* 0x0000003800087810 */ /* 0x000fe40007ffe0ff */
[----:B------:R-:W-:Y:S02]  /*a4d0*/  ISETP.GE.AND P3, PT, R5, c[0x0][0x3c8], PT ;  /* 0x0000f20005007a0c */ /* 0x000fe40003f66270 */
[----:B------:R-:W-:-:S02]  /*a4e0*/  ISETP.GE.AND P2, PT, R4, c[0x0][0x3c8], PT ;  /* 0x0000f20004007a0c */ /* 0x000fc40003f46270 */
[----:B------:R-:W-:Y:S02]  /*a4f0*/  ISETP.GE.AND P1, PT, R8, c[0x0][0x3c8], PT ;  /* 0x0000f20008007a0c */ /* 0x000fe40003f26270 */
[----:B------:R-:W-:-:S09]  /*a500*/  @!P4 LEA.HI R9, R9, R9, RZ, 0x1 ;  /* 0x000000090909c211 */ /* 0x000fd200078f08ff */
[----:B------:R-:W-:Y:S02]  /*a510*/  @!P2 LEA.HI R4, R4, R4, RZ, 0x1 ;  /* 0x000000040404a211 */ /* 0x000fe400078f08ff */
[----:B------:R-:W-:-:S04]  /*a520*/  @!P1 LEA.HI R8, R8, R8, RZ, 0x1 ;  /* 0x0000000808089211 */ /* 0x000fc800078f08ff */
[----:B------:R-:W-:Y:S02]  /*a530*/  @!P1 LOP3.LUT R10, R8, 0xfffffffe, RZ, 0xc0, !PT ;  /* 0xfffffffe080a9812 */ /* 0x000fe400078ec0ff */
[----:B-1----:R-:W-:Y:S02]  /*a540*/  @!P3 LEA.HI R6, R5, R5, RZ, 0x1 ;  /* 0x000000050506b211 */ /* 0x002fe400078f08ff */
[----:B------:R-:W-:Y:S02]  /*a550*/  @!P4 LOP3.LUT R5, R9, 0xfffffffe, RZ, 0xc0, !PT ;  /* 0xfffffffe0905c812 */ /* 0x000fe400078ec0ff */
[----:B------:R-:W-:Y:S02]  /*a560*/  @!P3 LOP3.LUT R9, R6, 0xfffffffe, RZ, 0xc0, !PT ;  /* 0xfffffffe0609b812 */ /* 0x000fe400078ec0ff */
[----:B------:R-:W-:Y:S01]  /*a570*/  @!P2 LOP3.LUT R6, R4, 0xfffffffe, RZ, 0xc0, !PT ;  /* 0xfffffffe0406a812 */ /* 0x000fe200078ec0ff */
[----:B------:R-:W-:-:S04]  /*a580*/  @!P4 IMAD.WIDE R4, R5, 0x4, R2 ;  /* 0x000000040504c825 */ /* 0x000fc800078e0202 */
[--C-:B------:R-:W-:Y:S01]  /*a590*/  @!P3 IMAD.WIDE R8, R9, 0x4, R2.reuse ;  /* 0x000000040908b825 */ /* 0x100fe200078e0202 */
[----:B------:R1:W-:Y:S03]  /*a5a0*/  @!P4 ST.E.64 [R4.64], R144 ;  /* 0x000000900400c985 */ /* 0x0003e6000c101b06 */
[--C-:B------:R-:W-:Y:S01]  /*a5b0*/  @!P2 IMAD.WIDE R6, R6, 0x4, R2.reuse ;  /* 0x000000040606a825 */ /* 0x100fe200078e0202 */
[----:B------:R2:W-:Y:S04]  /*a5c0*/  @!P3 ST.E.64 [R8.64], R156 ;  /* 0x0000009c0800b985 */ /* 0x0005e8000c101b06 */
[----:B------:R3:W-:Y:S01]  /*a5d0*/  @!P2 ST.E.64 [R6.64], R160 ;  /* 0x000000a00600a985 */ /* 0x0007e2000c101b06 */
[----:B-1----:R-:W-:Y:S01]  /*a5e0*/  @!P1 IMAD.WIDE R4, R10, 0x4, R2 ;  /* 0x000000040a049825 */ /* 0x002fe200078e0202 */
[----:B--2---:R-:W-:-:S04]  /*a5f0*/  IADD3 R8, R0, 0x40, RZ ;  /* 0x0000004000087810 */ /* 0x004fc80007ffe0ff */
[----:B------:R1:W-:Y:S01]  /*a600*/  @!P1 ST.E.64 [R4.64], R172 ;  /* 0x000000ac04009985 */ /* 0x0003e2000c101b06 */
[----:B---3--:R-:W-:Y:S02]  /*a610*/  IADD3 R6, R0, 0x48, RZ ;  /* 0x0000004800067810 */ /* 0x008fe40007ffe0ff */
[----:B------:R-:W-:Y:S02]  /*a620*/  ISETP.GE.AND P4, PT, R8, c[0x0][0x3c8], PT ;  /* 0x0000f20008007a0c */ /* 0x000fe40003f86270 */
[----:B------:R-:W-:-:S11]  /*a630*/  ISETP.GE.AND P3, PT, R6, c[0x0][0x3c8], PT ;  /* 0x0000f20006007a0c */ /* 0x000fd60003f66270 */
[----:B------:R-:W-:Y:S02]  /*a640*/  @!P4 LEA.HI R8, R8, R8, RZ, 0x1 ;  /* 0x000000080808c211 */ /* 0x000fe400078f08ff */
[----:B------:R-:W-:-:S04]  /*a650*/  @!P3 LEA.HI R7, R6, R6, RZ, 0x1 ;  /* 0x000000060607b211 */ /* 0x000fc800078f08ff */
[----:B------:R-:W-:Y:S02]  /*a660*/  @!P3 LOP3.LUT R7, R7, 0xfffffffe, RZ, 0xc0, !PT ;  /* 0xfffffffe0707b812 */ /* 0x000fe400078ec0ff */
[C---:B-1----:R-:W-:Y:S02]  /*a670*/  IADD3 R5, R0.reuse, 0x50, RZ ;  /* 0x0000005000057810 */ /* 0x042fe40007ffe0ff */
[----:B------:R-:W-:Y:S02]  /*a680*/  IADD3 R4, R0, 0x58, RZ ;  /* 0x0000005800047810 */ /* 0x000fe40007ffe0ff */
[----:B------:R-:W-:Y:S02]  /*a690*/  ISETP.GE.AND P2, PT, R5, c[0x0][0x3c8], PT ;  /* 0x0000f20005007a0c */ /* 0x000fe40003f46270 */
[----:B------:R-:W-:-:S11]  /*a6a0*/  ISETP.GE.AND P1, PT, R4, c[0x0][0x3c8], PT ;  /* 0x0000f20004007a0c */ /* 0x000fd60003f26270 */
[----:B------:R-:W-:Y:S02]  /*a6b0*/  @!P2 LEA.HI R6, R5, R5, RZ, 0x1 ;  /* 0x000000050506a211 */ /* 0x000fe400078f08ff */
[----:B------:R-:W-:Y:S02]  /*a6c0*/  @!P1 LEA.HI R4, R4, R4, RZ, 0x1 ;  /* 0x0000000404049211 */ /* 0x000fe400078f08ff */
[----:B------:R-:W-:Y:S02]  /*a6d0*/  @!P4 LOP3.LUT R5, R8, 0xfffffffe, RZ, 0xc0, !PT ;  /* 0xfffffffe0805c812 */ /* 0x000fe400078ec0ff */
[----:B------:R-:W-:Y:S01]  /*a6e0*/  @!P2 LOP3.LUT R10, R6, 0xfffffffe, RZ, 0xc0, !PT ;  /* 0xfffffffe060aa812 */ /* 0x000fe200078ec0ff */
[----:B------:R-:W-:Y:S01]  /*a6f0*/  @!P3 IMAD.WIDE R6, R7, 0x4, R2 ;  /* 0x000000040706b825 */ /* 0x000fe200078e0202 */
[----:B------:R-:W-:-:S03]  /*a700*/  @!P1 LOP3.LUT R11, R4, 0xfffffffe, RZ, 0xc0, !PT ;  /* 0xfffffffe040b9812 */ /* 0x000fc600078ec0ff */
[----:B------:R-:W-:-:S04]  /*a710*/  @!P4 IMAD.WIDE R8, R5, 0x4, R2 ;  /* 0x000000040508c825 */ /* 0x000fc800078e0202 */
[--C-:B------:R-:W-:Y:S01]  /*a720*/  @!P2 IMAD.WIDE R4, R10, 0x4, R2.reuse ;  /* 0x000000040a04a825 */ /* 0x100fe200078e0202 */
[----:B------:R1:W-:Y:S03]  /*a730*/  @!P4 ST.E.64 [R8.64], R68 ;  /* 0x000000440800c985 */ /* 0x0003e6000c101b06 */
[----:B------:R-:W-:Y:S01]  /*a740*/  @!P1 IMAD.WIDE R2, R11, 0x4, R2 ;  /* 0x000000040b029825 */ /* 0x000fe200078e0202 */
[----:B------:R1:W-:Y:S04]  /*a750*/  @!P3 ST.E.64 [R6.64], R80 ;  /* 0x000000500600b985 */ /* 0x0003e8000c101b06 */
[----:B------:R1:W-:Y:S04]  /*a760*/  @!P2 ST.E.64 [R4.64], R84 ;  /* 0x000000540400a985 */ /* 0x0003e8000c101b06 */
[----:B------:R1:W-:Y:S02]  /*a770*/  @!P1 ST.E.64 [R2.64], R96 ;  /* 0x0000006002009985 */ /* 0x0003e4000c101b06 */
.L_x_17:
[----:B-1----:R-:W-:Y:S05]  /*a780*/  BSYNC B0 ;  /* 0x0000000000007941 */ /* 0x002fea0003800000 */
.L_x_16:
[----:B------:R1:W3:Y:S01]  /*a790*/  SHFL.IDX PT, R3, R22, 0x1, 0x1c1f ;  /* 0x003c1f0016037f89 */ /* 0x0002e200000e0000 */
[----:B------:R-:W-:Y:S03]  /*a7a0*/  BSSY B0, `(.L_x_18) ;  /* 0x0000048000007945 */ /* 0x000fe60003800000 */
[----:B------:R1:W4:Y:S01]  /*a7b0*/  SHFL.IDX PT, R2, R23, 0x1, 0x1c1f ;  /* 0x003c1f0017027f89 */ /* 0x00032200000e0000 */
[----:B------:R-:W-:Y:S05]  /*a7c0*/  @P0 BRA `(.L_x_19) ;  /* 0x0000045000000947 */ /* 0x000fea0003800000 */
[C---:B------:R-:W-:Y:S02]  /*a7d0*/  IADD3 R4, R0.reuse, 0x8, RZ ;  /* 0x0000000800047810 */ /* 0x040fe40007ffe0ff */
[----:B------:R-:W-:-:S02]  /*a7e0*/  ISETP.GE.AND P1, PT, R0, c[0x0][0x3c8], PT ;  /* 0x0000f20000007a0c */ /* 0x000fc40003f26270 */
[----:B------:R-:W-:Y:S02]  /*a7f0*/  ISETP.GE.AND P0, PT, R4, c[0x0][0x3c8], PT ;  /* 0x0000f20004007a0c */ /* 0x000fe40003f06270 */
[C---:B--2---:R-:W-:Y:S02]  /*a800*/  IADD3 R8, R0.reuse, 0x10, RZ ;  /* 0x0000001000087810 */ /* 0x044fe40007ffe0ff */
[C---:B------:R-:W-:Y:S02]  /*a810*/  IADD3 R9, R0.reuse, 0x18, RZ ;  /* 0x0000001800097810 */ /* 0x040fe40007ffe0ff */
[C---:B------:R-:W-:Y:S02]  /*a820*/  IADD3 R10, R0.reuse, 0x20, RZ ;  /* 0x00000020000a7810 */ /* 0x040fe40007ffe0ff */
[----:B------:R-:W-:Y:S02]  /*a830*/  IADD3 R11, R0, 0x28, RZ ;  /* 0x00000028000b7810 */ /* 0x000fe40007ffe0ff */
[----:B------:R-:W-:Y:S01]  /*a840*/  ISETP.GE.AND P4, PT, R8, c[0x0][0x3c8], PT ;  /* 0x0000f20008007a0c */ /* 0x000fe20003f86270 */
[C---:B---34-:R-:W-:Y:S01]  /*a850*/  @!P1 IMAD.WIDE R6, R0.reuse, 0x4, R2 ;  /* 0x0000000400069825 */ /* 0x058fe200078e0202 */
[----:B------:R-:W-:-:S02]  /*a860*/  IADD3 R12, R0, 0x30, RZ ;  /* 0x00000030000c7810 */ /* 0x000fc40007ffe0ff */
[----:B------:R-:W-:Y:S02]  /*a870*/  @!P0 LEA.HI R4, R4, R4, RZ, 0x1 ;  /* 0x0000000404048211 */ /* 0x000fe400078f08ff */
[----:B------:R-:W-:Y:S01]  /*a880*/  ISETP.GE.AND P3, PT, R9, c[0x0][0x3c8], PT ;  /* 0x0000f20009007a0c */ /* 0x000fe20003f66270 */
[----:B------:R2:W-:Y:S01]  /*a890*/  @!P1 ST.E.64 [R6.64], R118 ;  /* 0x0000007606009985 */ /* 0x0005e2000c101b06 */
[----:B------:R-:W-:Y:S02]  /*a8a0*/  @!P0 LOP3.LUT R4, R4, 0xfffffffe, RZ, 0xc0, !PT ;  /* 0xfffffffe04048812 */ /* 0x000fe400078ec0ff */
[----:B------:R-:W-:Y:S02]  /*a8b0*/  ISETP.GE.AND P2, PT, R10, c[0x0][0x3c8], PT ;  /* 0x0000f2000a007a0c */ /* 0x000fe40003f46270 */
[----:B------:R-:W-:Y:S01]  /*a8c0*/  ISETP.GE.AND P1, PT, R11, c[0x0][0x3c8], PT ;  /* 0x0000f2000b007a0c */ /* 0x000fe20003f26270 */
[----:B------:R-:W-:-:S05]  /*a8d0*/  @!P0 IMAD.WIDE R4, R4, 0x4, R2 ;  /* 0x0000000404048825 */ /* 0x000fca00078e0202 */
[----:B------:R3:W-:Y:S01]  /*a8e0*/  @!P0 ST.E.64 [R4.64], R126 ;  /* 0x0000007e04008985 */ /* 0x0007e2000c101b06 */
[----:B------:R-:W-:-:S13]  /*a8f0*/  ISETP.GE.AND P0, PT, R12, c[0x0][0x3c8], PT ;  /* 0x0000f2000c007a0c */ /* 0x000fda0003f06270 */
[----:B------:R-:W-:Y:S02]  /*a900*/  @!P0 LEA.HI R12, R12, R12, RZ, 0x1 ;  /* 0x0000000c0c0c8211 */ /* 0x000fe400078f08ff */
[----:B--2---:R-:W-:Y:S02]  /*a910*/  @!P3 LEA.HI R6, R9, R9, RZ, 0x1 ;  /* 0x000000090906b211 */ /* 0x004fe400078f08ff */
[----:B------:R-:W-:Y:S02]  /*a920*/  @!P1 LEA.HI R7, R11, R11, RZ, 0x1 ;  /* 0x0000000b0b079211 */ /* 0x000fe400078f08ff */
[----:B------:R-:W-:Y:S02]  /*a930*/  @!P3 LOP3.LUT R6, R6, 0xfffffffe, RZ, 0xc0, !PT ;  /* 0xfffffffe0606b812 */ /* 0x000fe400078ec0ff */
[----:B------:R-:W-:Y:S02]  /*a940*/  @!P1 LOP3.LUT R7, R7, 0xfffffffe, RZ, 0xc0, !PT ;  /* 0xfffffffe07079812 */ /* 0x000fe400078ec0ff */
[----:B------:R-:W-:-:S02]  /*a950*/  @!P0 LOP3.LUT R12, R12, 0xfffffffe, RZ, 0xc0, !PT ;  /* 0xfffffffe0c0c8812 */ /* 0x000fc400078ec0ff */
[----:B---3--:R-:W-:Y:S01]  /*a960*/  @!P4 LEA.HI R4, R8, R8, RZ, 0x1 ;  /* 0x000000080804c211 */ /* 0x008fe200078f08ff */
[--C-:B------:R-:W-:Y:S01]  /*a970*/  @!P3 IMAD.WIDE R8, R6, 0x4, R2.reuse ;  /* 0x000000040608b825 */ /* 0x100fe200078e0202 */
[----:B------:R-:W-:Y:S02]  /*a980*/  @!P2 LEA.HI R5, R10, R10, RZ, 0x1 ;  /* 0x0000000a0a05a211 */ /* 0x000fe400078f08ff */
[----:B------:R-:W-:Y:S01]  /*a990*/  @!P4 LOP3.LUT R4, R4, 0xfffffffe, RZ, 0xc0, !PT ;  /* 0xfffffffe0404c812 */ /* 0x000fe200078ec0ff */
[----:B------:R-:W-:Y:S01]  /*a9a0*/  @!P1 IMAD.WIDE R6, R7, 0x4, R2 ;  /* 0x0000000407069825 */ /* 0x000fe200078e0202 */
[----:B------:R-:W-:-:S03]  /*a9b0*/  @!P2 LOP3.LUT R10, R5, 0xfffffffe, RZ, 0xc0, !PT ;  /* 0xfffffffe050aa812 */ /* 0x000fc600078ec0ff */
[----:B------:R-:W-:-:S04]  /*a9c0*/  @!P4 IMAD.WIDE R4, R4, 0x4, R2 ;  /* 0x000000040404c825 */ /* 0x000fc800078e0202 */
[--C-:B------:R-:W-:Y:S01]  /*a9d0*/  @!P2 IMAD.WIDE R10, R10, 0x4, R2.reuse ;  /* 0x000000040a0aa825 */ /* 0x100fe200078e0202 */
[----:B------:R2:W-:Y:S04]  /*a9e0*/  @!P4 ST.E.64 [R4.64], R130 ;  /* 0x000000820400c985 */ /* 0x0005e8000c101b06 */
[----:B------:R3:W-:Y:S04]  /*a9f0*/  @!P3 ST.E.64 [R8.64], R142 ;  /* 0x0000008e0800b985 */ /* 0x0007e8000c101b06 */
[----:B------:R-:W-:Y:S04]  /*aa00*/  @!P2 ST.E.64 [R10.64], R146 ;  /* 0x000000920a00a985 */ /* 0x000fe8000c101b06 */
[----:B------:R4:W-:Y:S01]  /*aa10*/  @!P1 ST.E.64 [R6.64], R158 ;  /* 0x0000009e06009985 */ /* 0x0009e2000c101b06 */
[----:B--2---:R-:W-:Y:S01]  /*aa20*/  @!P0 IMAD.WIDE R4, R12, 0x4, R2 ;  /* 0x000000040c048825 */ /* 0x004fe200078e0202 */
[----:B---3--:R-:W-:-:S04]  /*aa30*/  IADD3 R8, R0, 0x38, RZ ;  /* 0x0000003800087810 */ /* 0x008fc80007ffe0ff */
[----:B------:R2:W-:Y:S01]  /*aa40*/  @!P0 ST.E.64 [R4.64], R162 ;  /* 0x000000a204008985 */ /* 0x0005e2000c101b06 */
[----:B------:R-:W-:Y:S02]  /*aa50*/  ISETP.GE.AND P4, PT, R8, c[0x0][0x3c8], PT ;  /* 0x0000f20008007a0c */ /* 0x000fe40003f86270 */
[C---:B----4-:R-:W-:Y:S02]  /*aa60*/  IADD3 R7, R0.reuse, 0x40, RZ ;  /* 0x0000004000077810 */ /* 0x050fe40007ffe0ff */
[----:B------:R-:W-:Y:S02]  /*aa70*/  IADD3 R6, R0, 0x48, RZ ;  /* 0x0000004800067810 */ /* 0x000fe40007ffe0ff */
[----:B------:R-:W-:Y:S02]  /*aa80*/  ISETP.GE.AND P3, PT, R7, c[0x0][0x3c8], PT ;  /* 0x0000f20007007a0c */ /* 0x000fe40003f66270 */
[----:B------:R-:W-:-:S05]  /*aa90*/  ISETP.GE.AND P2, PT, R6, c[0x0][0x3c8], PT ;  /* 0x0000f20006007a0c */ /* 0x000fca0003f46270 */
[----:B------:R-:W-:-:S06]  /*aaa0*/  @!P4 LEA.HI R9, R8, R8, RZ, 0x1 ;  /* 0x000000080809c211 */ /* 0x000fcc00078f08ff */
[----:B------:R-:W-:Y:S02]  /*aab0*/  @!P3 LEA.HI R8, R7, R7, RZ, 0x1 ;  /* 0x000000070708b211 */ /* 0x000fe400078f08ff */
[----:B------:R-:W-:Y:S02]  /*aac0*/  @!P2 LEA.HI R7, R6, R6, RZ, 0x1 ;  /* 0x000000060607a211 */ /* 0x000fe400078f08ff */
[----:B------:R-:W-:Y:S02]  /*aad0*/  @!P3 LOP3.LUT R8, R8, 0xfffffffe, RZ, 0xc0, !PT ;  /* 0xfffffffe0808b812 */ /* 0x000fe400078ec0ff */
[C---:B--2---:R-:W-:Y:S02]  /*aae0*/  IADD3 R5, R0.reuse, 0x50, RZ ;  /* 0x0000005000057810 */ /* 0x044fe40007ffe0ff */
[----:B------:R-:W-:Y:S02]  /*aaf0*/  IADD3 R4, R0, 0x58, RZ ;  /* 0x0000005800047810 */ /* 0x000fe40007ffe0ff */
[----:B------:R-:W-:-:S02]  /*ab00*/  ISETP.GE.AND P1, PT, R5, c[0x0][0x3c8], PT ;  /* 0x0000f20005007a0c */ /* 0x000fc40003f26270 */
[----:B------:R-:W-:Y:S02]  /*ab10*/  ISETP.GE.AND P0, PT, R4, c[0x0][0x3c8], PT ;  /* 0x0000f20004007a0c */ /* 0x000fe40003f06270 */
[----:B------:R-:W-:-:S09]  /*ab20*/  @!P2 LOP3.LUT R7, R7, 0xfffffffe, RZ, 0xc0, !PT ;  /* 0xfffffffe0707a812 */ /* 0x000fd200078ec0ff */
[----:B------:R-:W-:Y:S02]  /*ab30*/  @!P1 LEA.HI R6, R5, R5, RZ, 0x1 ;  /* 0x0000000505069211 */ /* 0x000fe400078f08ff */
[----:B------:R-:W-:Y:S02]  /*ab40*/  @!P0 LEA.HI R4, R4, R4, RZ, 0x1 ;  /* 0x0000000404048211 */ /* 0x000fe400078f08ff */
[----:B------:R-:W-:Y:S01]  /*ab50*/  @!P4 LOP3.LUT R5, R9, 0xfffffffe, RZ, 0xc0, !PT ;  /* 0xfffffffe0905c812 */ /* 0x000fe200078ec0ff */
[--C-:B------:R-:W-:Y:S01]  /*ab60*/  @!P3 IMAD.WIDE R8, R8, 0x4, R2.reuse ;  /* 0x000000040808b825 */ /* 0x100fe200078e0202 */
[----:B------:R-:W-:Y:S02]  /*ab70*/  @!P1 LOP3.LUT R12, R6, 0xfffffffe, RZ, 0xc0, !PT ;  /* 0xfffffffe060c9812 */ /* 0x000fe400078ec0ff */
[----:B------:R-:W-:Y:S01]  /*ab80*/  @!P0 LOP3.LUT R13, R4, 0xfffffffe, RZ, 0xc0, !PT ;  /* 0xfffffffe040d8812 */ /* 0x000fe200078ec0ff */
[----:B------:R-:W-:-:S04]  /*ab90*/  @!P4 IMAD.WIDE R10, R5, 0x4, R2 ;  /* 0x00000004050ac825 */ /* 0x000fc800078e0202 */
[--C-:B------:R-:W-:Y:S01]  /*aba0*/  @!P2 IMAD.WIDE R6, R7, 0x4, R2.reuse ;  /* 0x000000040706a825 */ /* 0x100fe200078e0202 */
[----:B------:R2:W-:Y:S03]  /*abb0*/  @!P4 ST.E.64 [R10.64], R174 ;  /* 0x000000ae0a00c985 */ /* 0x0005e6000c101b06 */
[--C-:B------:R-:W-:Y:S01]  /*abc0*/  @!P1 IMAD.WIDE R4, R12, 0x4, R2.reuse ;  /* 0x000000040c049825 */ /* 0x100fe200078e0202 */
[----:B------:R2:W-:Y:S03]  /*abd0*/  @!P3 ST.E.64 [R8.64], R70 ;  /* 0x000000460800b985 */ /* 0x0005e6000c101b06 */
[----:B------:R-:W-:Y:S01]  /*abe0*/  @!P0 IMAD.WIDE R2, R13, 0x4, R2 ;  /* 0x000000040d028825 */ /* 0x000fe200078e0202 */
[----:B------:R2:W-:Y:S04]  /*abf0*/  @!P2 ST.E.64 [R6.64], R82 ;  /* 0x000000520600a985 */ /* 0x0005e8000c101b06 */
[----:B------:R2:W-:Y:S04]  /*ac00*/  @!P1 ST.E.64 [R4.64], R86 ;  /* 0x0000005604009985 */ /* 0x0005e8000c101b06 */
[----:B------:R2:W-:Y:S02]  /*ac10*/  @!P0 ST.E.64 [R2.64], R98 ;  /* 0x0000006202008985 */ /* 0x0005e4000c101b06 */
.L_x_19:
[----:B------:R-:W-:Y:S05]  /*ac20*/  BSYNC B0 ;  /* 0x0000000000007941 */ /* 0x000fea0003800000 */
.L_x_18:
[----:B--23--:R2:W3:Y:S01]  /*ac30*/  SHFL.IDX PT, R3, R22, 0x2, 0x1c1f ;  /* 0x005c1f0016037f89 */ /* 0x00c4e200000e0000 */
[----:B------:R-:W-:Y:S03]  /*ac40*/  BSSY B0, `(.L_x_20) ;  /* 0x0000048000007945 */ /* 0x000fe60003800000 */
[----:B----4-:R2:W4:Y:S01]  /*ac50*/  SHFL.IDX PT, R2, R23, 0x2, 0x1c1f ;  /* 0x005c1f0017027f89 */ /* 0x01052200000e0000 */
[----:B------:R-:W-:Y:S05]  /*ac60*/  @P5 BRA `(.L_x_21) ;  /* 0x0000045000005947 */ /* 0x000fea0003800000 */
[C---:B------:R-:W-:Y:S02]  /*ac70*/  IADD3 R6, R0.reuse, 0x8, RZ ;  /* 0x0000000800067810 */ /* 0x040fe40007ffe0ff */
[----:B------:R-:W-:-:S02]  /*ac80*/  IADD3 R5, R0, 0x10, RZ ;  /* 0x0000001000057810 */ /* 0x000fc40007ffe0ff */
[C---:B------:R-:W-:Y:S02]  /*ac90*/  IADD3 R4, R0.reuse, 0x18, RZ ;  /* 0x0000001800047810 */ /* 0x040fe40007ffe0ff */
[C---:B------:R-:W-:Y:S02]  /*aca0*/  ISETP.GE.AND P5, PT, R0.reuse, c[0x0][0x3c8], PT ;  /* 0x0000f20000007a0c */ /* 0x040fe40003fa6270 */
[----:B------:R-:W-:Y:S02]  /*acb0*/  IADD3 R7, R0, 0x20, RZ ;  /* 0x0000002000077810 */ /* 0x000fe40007ffe0ff */
[----:B------:R-:W-:Y:S02]  /*acc0*/  ISETP.GE.AND P4, PT, R6, c[0x0][0x3c8], PT ;  /* 0x0000f20006007a0c */ /* 0x000fe40003f86270 */
[----:B------:R-:W-:Y:S02]  /*acd0*/  IADD3 R10, R0, 0x28, RZ ;  /* 0x00000028000a7810 */ /* 0x000fe40007ffe0ff */
[----:B------:R-:W-:-:S02]  /*ace0*/  ISETP.GE.AND P3, PT, R5, c[0x0][0x3c8], PT ;  /* 0x0000f20005007a0c */ /* 0x000fc40003f66270 */
[----:B------:R-:W-:Y:S02]  /*acf0*/  ISETP.GE.AND P2, PT, R4, c[0x0][0x3c8], PT ;  /* 0x0000f20004007a0c */ /* 0x000fe40003f46270 */
[----:B------:R-:W-:Y:S01]  /*ad00*/  ISETP.GE.AND P1, PT, R7, c[0x0][0x3c8], PT ;  /* 0x0000f20007007a0c */ /* 0x000fe20003f26270 */
[----:B---34-:R-:W-:Y:S01]  /*ad10*/  @!P5 IMAD.WIDE R8, R0, 0x4, R2 ;  /* 0x000000040008d825 */ /* 0x018fe200078e0202 */
[----:B------:R-:W-:-:S03]  /*ad20*/  ISETP.GE.AND P0, PT, R10, c[0x0][0x3c8], PT ;  /* 0x0000f2000a007a0c */ /* 0x000fc60003f06270 */
[----:B------:R-:W-:Y:S01]  /*ad30*/  @!P4 LEA.HI R6, R6, R6, RZ, 0x1 ;  /* 0x000000060606c211 */ /* 0x000fe200078f08ff */
[----:B------:R3:W-:Y:S03]  /*ad40*/  @!P5 ST.E.64 [R8.64], R112 ;  /* 0x000000700800d985 */ /* 0x0007e6000c101b06 */
[----:B------:R-:W-:Y:S02]  /*ad50*/  @!P3 LEA.HI R5, R5, R5, RZ, 0x1 ;  /* 0x000000050505b211 */ /* 0x000fe400078f08ff */
[----:B------:R-:W-:Y:S02]  /*ad60*/  @!P2 LEA.HI R4, R4, R4, RZ, 0x1 ;  /* 0x000000040404a211 */ /* 0x000fe400078f08ff */
[----:B------:R-:W-:Y:S02]  /*ad70*/  @!P4 LOP3.LUT R6, R6, 0xfffffffe, RZ, 0xc0, !PT ;  /* 0xfffffffe0606c812 */ /* 0x000fe400078ec0ff */
[----:B------:R-:W-:-:S02]  /*ad80*/  @!P1 LEA.HI R7, R7, R7, RZ, 0x1 ;  /* 0x0000000707079211 */ /* 0x000fc400078f08ff */
[----:B------:R-:W-:Y:S02]  /*ad90*/  @!P0 LEA.HI R10, R10, R10, RZ, 0x1 ;  /* 0x0000000a0a0a8211 */ /* 0x000fe400078f08ff */
[----:B------:R-:W-:Y:S02]  /*ada0*/  @!P2 LOP3.LUT R11, R4, 0xfffffffe, RZ, 0xc0, !PT ;  /* 0xfffffffe040ba812 */ /* 0x000fe400078ec0ff */
[----:B------:R-:W-:Y:S02]  /*adb0*/  @!P1 LOP3.LUT R7, R7, 0xfffffffe, RZ, 0xc0, !PT ;  /* 0xfffffffe07079812 */ /* 0x000fe400078ec0ff */
[----:B------:R-:W-:Y:S01]  /*adc0*/  @!P0 LOP3.LUT R12, R10, 0xfffffffe, RZ, 0xc0, !PT ;  /* 0xfffffffe0a0c8812 */ /* 0x000fe200078ec0ff */
[----:B------:R-:W-:Y:S01]  /*add0*/  @!P2 IMAD.WIDE R10, R11, 0x4, R2 ;  /* 0x000000040b0aa825 */ /* 0x000fe200078e0202 */
[----:B---3--:R-:W-:-:S03]  /*ade0*/  @!P3 LOP3.LUT R8, R5, 0xfffffffe, RZ, 0xc0, !PT ;  /* 0xfffffffe0508b812 */ /* 0x008fc600078ec0ff */
[----:B------:R-:W-:-:S04]  /*adf0*/  @!P4 IMAD.WIDE R4, R6, 0x4, R2 ;  /* 0x000000040604c825 */ /* 0x000fc800078e0202 */
[--C-:B------:R-:W-:Y:S01]  /*ae00*/  @!P3 IMAD.WIDE R8, R8, 0x4, R2.reuse ;  /* 0x000000040808b825 */ /* 0x100fe200078e0202 */
[----:B------:R3:W-:Y:S03]  /*ae10*/  @!P4 ST.E.64 [R4.64], R120 ;  /* 0x000000780400c985 */ /* 0x0007e6000c101b06 */
[--C-:B------:R-:W-:Y:S01]  /*ae20*/  @!P1 IMAD.WIDE R6, R7, 0x4, R2.reuse ;  /* 0x0000000407069825 */ /* 0x100fe200078e0202 */
[----:B------:R4:W-:Y:S04]  /*ae30*/  @!P3 ST.E.64 [R8.64], R132 ;  /* 0x000000840800b985 */ /* 0x0009e8000c101b06 */
[----:B------:R-:W-:Y:S04]  /*ae40*/  @!P2 ST.E.64 [R10.64], R136 ;  /* 0x000000880a00a985 */ /* 0x000fe8000c101b06 */
[----:B------:R5:W-:Y:S01]  /*ae50*/  @!P1 ST.E.64 [R6.64], R148 ;  /* 0x0000009406009985 */ /* 0x000be2000c101b06 */
[----:B---3--:R-:W-:Y:S01]  /*ae60*/  @!P0 IMAD.WIDE R4, R12, 0x4, R2 ;  /* 0x000000040c048825 */ /* 0x008fe200078e0202 */
[----:B----4-:R-:W-:-:S04]  /*ae70*/  IADD3 R9, R0, 0x30, RZ ;  /* 0x0000003000097810 */ /* 0x010fc80007ffe0ff */
[----:B------:R3:W-:Y:S01]  /*ae80*/  @!P0 ST.E.64 [R4.64], R152 ;  /* 0x0000009804008985 */ /* 0x0007e2000c101b06 */
[----:B------:R-:W-:Y:S02]  /*ae90*/  IADD3 R8, R0, 0x38, RZ ;  /* 0x0000003800087810 */ /* 0x000fe40007ffe0ff */
[----:B------:R-:W-:Y:S02]  /*aea0*/  ISETP.GE.AND P5, PT, R9, c[0x0][0x3c8], PT ;  /* 0x0000f20009007a0c */ /* 0x000fe40003fa6270 */
[----:B------:R-:W-:Y:S02]  /*aeb0*/  ISETP.GE.AND P4, PT, R8, c[0x0][0x3c8], PT ;  /* 0x0000f20008007a0c */ /* 0x000fe40003f86270 */
[C---:B-----5:R-:W-:Y:S02]  /*aec0*/  IADD3 R7, R0.reuse, 0x40, RZ ;  /* 0x0000004000077810 */ /* 0x060fe40007ffe0ff */
[----:B------:R-:W-:Y:S02]  /*aed0*/  IADD3 R6, R0, 0x48, RZ ;  /* 0x0000004800067810 */ /* 0x000fe40007ffe0ff */
[----:B------:R-:W-:-:S02]  /*aee0*/  ISETP.GE.AND P3, PT, R7, c[0x0][0x3c8], PT ;  /* 0x0000f20007007a0c */ /* 0x000fc40003f66270 */
[----:B------:R-:W-:-:S03]  /*aef0*/  ISETP.GE.AND P2, PT, R6, c[0x0][0x3c8], PT ;  /* 0x0000f20006007a0c */ /* 0x000fc60003f46270 */
[----:B------:R-:W-:Y:S02]  /*af00*/  @!P5 LEA.HI R9, R9, R9, RZ, 0x1 ;  /* 0x000000090909d211 */ /* 0x000fe400078f08ff */
[----:B------:R-:W-:-:S04]  /*af10*/  @!P4 LEA.HI R10, R8, R8, RZ, 0x1 ;  /* 0x00000008080ac211 */ /* 0x000fc800078f08ff */
[----:B------:R-:W-:Y:S02]  /*af20*/  @!P4 LOP3.LUT R10, R10, 0xfffffffe, RZ, 0xc0, !PT ;  /* 0xfffffffe0a0ac812 */ /* 0x000fe400078ec0ff */
[----:B------:R-:W-:Y:S02]  /*af30*/  @!P3 LEA.HI R8, R7, R7, RZ, 0x1 ;  /* 0x000000070708b211 */ /* 0x000fe400078f08ff */
[----:B------:R-:W-:Y:S01]  /*af40*/  @!P2 LEA.HI R7, R6, R6, RZ, 0x1 ;  /* 0x000000060607a211 */ /* 0x000fe200078f08ff */
[----:B------:R-:W-:Y:S01]  /*af50*/  @!P4 IMAD.WIDE R10, R10, 0x4, R2 ;  /* 0x000000040a0ac825 */ /* 0x000fe200078e0202 */
[----:B------:R-:W-:Y:S02]  /*af60*/  @!P3 LOP3.LUT R8, R8, 0xfffffffe, RZ, 0xc0, !PT ;  /* 0xfffffffe0808b812 */ /* 0x000fe400078ec0ff */
[C---:B---3--:R-:W-:Y:S02]  /*af70*/  IADD3 R5, R0.reuse, 0x50, RZ ;  /* 0x0000005000057810 */ /* 0x048fe40007ffe0ff */
[----:B------:R-:W-:-:S02]  /*af80*/  IADD3 R4, R0, 0x58, RZ ;  /* 0x0000005800047810 */ /* 0x000fc40007ffe0ff */
[----:B------:R-:W-:Y:S02]  /*af90*/  ISETP.GE.AND P1, PT, R5, c[0x0][0x3c8], PT ;  /* 0x0000f20005007a0c */ /* 0x000fe40003f26270 */
[----:B------:R-:W-:Y:S02]  /*afa0*/  ISETP.GE.AND P0, PT, R4, c[0x0][0x3c8], PT ;  /* 0x0000f20004007a0c */ /* 0x000fe40003f06270 */
[----:B------:R-:W-:-:S09]  /*afb0*/  @!P2 LOP3.LUT R7, R7, 0xfffffffe, RZ, 0xc0, !PT ;  /* 0xfffffffe0707a812 */ /* 0x000fd200078ec0ff */
[----:B------:R-:W-:Y:S02]  /*afc0*/  @!P1 LEA.HI R6, R5, R5, RZ, 0x1 ;  /* 0x0000000505069211 */ /* 0x000fe400078f08ff */
[----:B------:R-:W-:Y:S01]  /*afd0*/  @!P5 LOP3.LUT R5, R9, 0xfffffffe, RZ, 0xc0, !PT ;  /* 0xfffffffe0905d812 */ /* 0x000fe200078ec0ff */
[--C-:B------:R-:W-:Y:S01]  /*afe0*/  @!P3 IMAD.WIDE R8, R8, 0x4, R2.reuse ;  /* 0x000000040808b825 */ /* 0x100fe200078e0202 */
[----:B------:R-:W-:Y:S02]  /*aff0*/  @!P0 LEA.HI R4, R4, R4, RZ, 0x1 ;  /* 0x0000000404048211 */ /* 0x000fe400078f08ff */
[----:B------:R-:W-:Y:S01]  /*b000*/  @!P1 LOP3.LUT R14, R6, 0xfffffffe, RZ, 0xc0, !PT ;  /* 0xfffffffe060e9812 */ /* 0x000fe200078ec0ff */
[----:B------:R-:W-:Y:S01]  /*b010*/  @!P5 IMAD.WIDE R12, R5, 0x4, R2 ;  /* 0x00000004050cd825 */ /* 0x000fe200078e0202 */
[----:B------:R-:W-:-:S03]  /*b020*/  @!P0 LOP3.LUT R15, R4, 0xfffffffe, RZ, 0xc0, !PT ;  /* 0xfffffffe040f8812 */ /* 0x000fc600078ec0ff */
[--C-:B------:R-:W-:Y:S01]  /*b030*/  @!P2 IMAD.WIDE R6, R7, 0x4, R2.reuse ;  /* 0x000000040706a825 */ /* 0x100fe200078e0202 */
[----:B------:R3:W-:Y:S03]  /*b040*/  @!P5 ST.E.64 [R12.64], R164 ;  /* 0x000000a40c00d985 */ /* 0x0007e6000c101b06 */
[--C-:B------:R-:W-:Y:S01]  /*b050*/  @!P1 IMAD.WIDE R4, R14, 0x4, R2.reuse ;  /* 0x000000040e049825 */ /* 0x100fe200078e0202 */
[----:B------:R3:W-:Y:S03]  /*b060*/  @!P4 ST.E.64 [R10.64], R168 ;  /* 0x000000a80a00c985 */ /* 0x0007e6000c101b06 */
[----:B------:R-:W-:Y:S01]  /*b070*/  @!P0 IMAD.WIDE R2, R15, 0x4, R2 ;  /* 0x000000040f028825 */ /* 0x000fe200078e0202 */
[----:B------:R3:W-:Y:S04]  /*b080*/  @!P3 ST.E.64 [R8.64], R72 ;  /* 0x000000480800b985 */ /* 0x0007e8000c101b06 */
[----:B------:R3:W-:Y:S04]  /*b090*/  @!P2 ST.E.64 [R6.64], R76 ;  /* 0x0000004c0600a985 */ /* 0x0007e8000c101b06 */
[----:B------:R3:W-:Y:S04]  /*b0a0*/  @!P1 ST.E.64 [R4.64], R88 ;  /* 0x0000005804009985 */ /* 0x0007e8000c101b06 */
[----:B------:R3:W-:Y:S02]  /*b0b0*/  @!P0 ST.E.64 [R2.64], R92 ;  /* 0x0000005c02008985 */ /* 0x0007e4000c101b06 */
.L_x_21:
[----:B------:R-:W-:Y:S05]  /*b0c0*/  BSYNC B0 ;  /* 0x0000000000007941 */ /* 0x000fea0003800000 */
.L_x_20:
[----:B---3--:R3:W1:Y:S04]  /*b0d0*/  SHFL.IDX PT, R3, R22, 0x3, 0x1c1f ;  /* 0x007c1f0016037f89 */ /* 0x00866800000e0000 */
[----:B----4-:R3:W4:Y:S01]  /*b0e0*/  SHFL.IDX PT, R2, R23, 0x3, 0x1c1f ;  /* 0x007c1f0017027f89 */ /* 0x01072200000e0000 */
[----:B------:R-:W-:Y:S05]  /*b0f0*/  @P6 EXIT ;  /* 0x000000000000694d */ /* 0x000fea0003800000 */
[C---:B------:R-:W-:Y:S02]  /*b100*/  IADD3 R6, R0.reuse, 0x8, RZ ;  /* 0x0000000800067810 */ /* 0x040fe40007ffe0ff */
[----:B------:R-:W-:-:S02]  /*b110*/  IADD3 R5, R0, 0x10, RZ ;  /* 0x0000001000057810 */ /* 0x000fc40007ffe0ff */
[----:B------:R-:W-:Y:S02]  /*b120*/  IADD3 R4, R0, 0x18, RZ ;  /* 0x0000001800047810 */ /* 0x000fe40007ffe0ff */
[----:B------:R-:W-:Y:S02]  /*b130*/  ISETP.GE.AND P2, PT, R6, c[0x0][0x3c8], PT ;  /* 0x0000f20006007a0c */ /* 0x000fe40003f46270 */
[----:B------:R-:W-:Y:S02]  /*b140*/  ISETP.GE.AND P1, PT, R5, c[0x0][0x3c8], PT ;  /* 0x0000f20005007a0c */ /* 0x000fe40003f26270 */
[----:B------:R-:W-:Y:S02]  /*b150*/  ISETP.GE.AND P0, PT, R4, c[0x0][0x3c8], PT ;  /* 0x0000f20004007a0c */ /* 0x000fe40003f06270 */
[C---:B------:R-:W-:Y:S02]  /*b160*/  ISETP.GE.AND P3, PT, R0.reuse, c[0x0][0x3c8], PT ;  /* 0x0000f20000007a0c */ /* 0x040fe40003f66270 */
[----:B------:R-:W-:-:S02]  /*b170*/  IADD3 R13, R0, 0x20, RZ ;  /* 0x00000020000d7810 */ /* 0x000fc40007ffe0ff */
[----:B------:R-:W-:Y:S02]  /*b180*/  IADD3 R14, R0, 0x28, RZ ;  /* 0x00000028000e7810 */ /* 0x000fe40007ffe0ff */
[----:B------:R-:W-:Y:S02]  /*b190*/  ISETP.GE.AND P6, PT, R13, c[0x0][0x3c8], PT ;  /* 0x0000f2000d007a0c */ /* 0x000fe40003fc6270 */
[----:B------:R-:W-:Y:S02]  /*b1a0*/  @!P2 LEA.HI R8, R6, R6, RZ, 0x1 ;  /* 0x000000060608a211 */ /* 0x000fe400078f08ff */
[----:B------:R-:W-:Y:S02]  /*b1b0*/  @!P1 LEA.HI R5, R5, R5, RZ, 0x1 ;  /* 0x0000000505059211 */ /* 0x000fe400078f08ff */
[----:B------:R-:W-:Y:S01]  /*b1c0*/  @!P0 LEA.HI R4, R4, R4, RZ, 0x1 ;  /* 0x0000000404048211 */ /* 0x000fe200078f08ff */
[----:B-1--4-:R-:W-:Y:S01]  /*b1d0*/  @!P3 IMAD.WIDE R10, R0, 0x4, R2 ;  /* 0x00000004000ab825 */ /* 0x012fe200078e0202 */
[----:B------:R-:W-:-:S02]  /*b1e0*/  @!P2 LOP3.LUT R8, R8, 0xfffffffe, RZ, 0xc0, !PT ;  /* 0xfffffffe0808a812 */ /* 0x000fc400078ec0ff */
[----:B------:R-:W-:Y:S02]  /*b1f0*/  @!P1 LOP3.LUT R5, R5, 0xfffffffe, RZ, 0xc0, !PT ;  /* 0xfffffffe05059812 */ /* 0x000fe400078ec0ff */
[----:B------:R-:W-:Y:S01]  /*b200*/  ISETP.GE.AND P5, PT, R14, c[0x0][0x3c8], PT ;  /* 0x0000f2000e007a0c */ /* 0x000fe20003fa6270 */
[--C-:B------:R-:W-:Y:S01]  /*b210*/  @!P2 IMAD.WIDE R8, R8, 0x4, R2.reuse ;  /* 0x000000040808a825 */ /* 0x100fe200078e0202 */
[----:B------:R-:W-:Y:S01]  /*b220*/  @!P0 LOP3.LUT R4, R4, 0xfffffffe, RZ, 0xc0, !PT ;  /* 0xfffffffe04048812 */ /* 0x000fe200078ec0ff */
[----:B------:R1:W-:Y:S01]  /*b230*/  @!P3 ST.E.64 [R10.64], R114 ;  /* 0x000000720a00b985 */ /* 0x0003e2000c101b06 */
[----:B------:R-:W-:Y:S01]  /*b240*/  IADD3 R12, R0, 0x50, RZ ;  /* 0x00000050000c7810 */ /* 0x000fe20007ffe0ff */
[--C-:B------:R-:W-:Y:S02]  /*b250*/  @!P1 IMAD.WIDE R6, R5, 0x4, R2.reuse ;  /* 0x0000000405069825 */ /* 0x100fe400078e0202 */
[----:B------:R4:W-:Y:S02]  /*b260*/  @!P2 ST.E.64 [R8.64], R122 ;  /* 0x0000007a0800a985 */ /* 0x0009e4000c101b06 */
[----:B------:R-:W-:-:S02]  /*b270*/  @!P0 IMAD.WIDE R4, R4, 0x4, R2 ;  /* 0x0000000404048825 */ /* 0x000fc400078e0202 */
[----:B------:R-:W-:Y:S04]  /*b280*/  @!P1 ST.E.64 [R6.64], R134 ;  /* 0x0000008606009985 */ /* 0x000fe8000c101b06 */
[----:B------:R5:W-:Y:S01]  /*b290*/  @!P0 ST.E.64 [R4.64], R138 ;  /* 0x0000008a04008985 */ /* 0x000be2000c101b06 */
[----:B------:R-:W-:Y:S02]  /*b2a0*/  ISETP.GE.AND P0, PT, R12, c[0x0][0x3c8], PT ;  /* 0x0000f2000c007a0c */ /* 0x000fe40003f06270 */
[C---:B-1----:R-:W-:Y:S02]  /*b2b0*/  IADD3 R10, R0.reuse, 0x40, RZ ;  /* 0x00000040000a7810 */ /* 0x042fe40007ffe0ff */
[C---:B------:R-:W-:Y:S02]  /*b2c0*/  IADD3 R11, R0.reuse, 0x48, RZ ;  /* 0x00000048000b7810 */ /* 0x040fe40007ffe0ff */
[----:B----4-:R-:W-:-:S02]  /*b2d0*/  IADD3 R8, R0, 0x30, RZ ;  /* 0x0000003000087810 */ /* 0x010fc40007ffe0ff */
[----:B------:R-:W-:Y:S02]  /*b2e0*/  IADD3 R9, R0, 0x38, RZ ;  /* 0x0000003800097810 */ /* 0x000fe40007ffe0ff */
[----:B------:R-:W-:Y:S02]  /*b2f0*/  ISETP.GE.AND P4, PT, R8, c[0x0][0x3c8], PT ;  /* 0x0000f20008007a0c */ /* 0x000fe40003f86270 */
[----:B------:R-:W-:Y:S02]  /*b300*/  ISETP.GE.AND P3, PT, R9, c[0x0][0x3c8], PT ;  /* 0x0000f20009007a0c */ /* 0x000fe40003f66270 */
[----:B-----5:R-:W-:Y:S02]  /*b310*/  @!P6 LEA.HI R4, R13, R13, RZ, 0x1 ;  /* 0x0000000d0d04e211 */ /* 0x020fe400078f08ff */
[----:B------:R-:W-:Y:S02]  /*b320*/  @!P5 LEA.HI R5, R14, R14, RZ, 0x1 ;  /* 0x0000000e0e05d211 */ /* 0x000fe400078f08ff */
[----:B------:R-:W-:-:S02]  /*b330*/  @!P6 LOP3.LUT R4, R4, 0xfffffffe, RZ, 0xc0, !PT ;  /* 0xfffffffe0404e812 */ /* 0x000fc400078ec0ff */
[----:B------:R-:W-:Y:S02]  /*b340*/  ISETP.GE.AND P2, PT, R10, c[0x0][0x3c8], PT ;  /* 0x0000f2000a007a0c */ /* 0x000fe40003f46270 */
[----:B------:R-:W-:Y:S01]  /*b350*/  @!P5 LOP3.LUT R5, R5, 0xfffffffe, RZ, 0xc0, !PT ;  /* 0xfffffffe0505d812 */ /* 0x000fe200078ec0ff */
[--C-:B------:R-:W-:Y:S01]  /*b360*/  @!P6 IMAD.WIDE R6, R4, 0x4, R2.reuse ;  /* 0x000000040406e825 */ /* 0x100fe200078e0202 */
[----:B------:R-:W-:Y:S02]  /*b370*/  ISETP.GE.AND P1, PT, R11, c[0x0][0x3c8], PT ;  /* 0x0000f2000b007a0c */ /* 0x000fe40003f26270 */
[----:B------:R-:W-:Y:S01]  /*b380*/  IADD3 R0, R0, 0x58, RZ ;  /* 0x0000005800007810 */ /* 0x000fe20007ffe0ff */
[----:B------:R-:W-:Y:S01]  /*b390*/  @!P5 IMAD.WIDE R4, R5, 0x4, R2 ;  /* 0x000000040504d825 */ /* 0x000fe200078e0202 */
[----:B------:R1:W-:Y:S04]  /*b3a0*/  @!P6 ST.E.64 [R6.64], R150 ;  /* 0x000000960600e985 */ /* 0x0003e8000c101b06 */
[----:B------:R4:W-:Y:S01]  /*b3b0*/  @!P5 ST.E.64 [R4.64], R154 ;  /* 0x0000009a0400d985 */ /* 0x0009e2000c101b06 */
[----:B-1----:R-:W-:-:S04]  /*b3c0*/  @!P2 LEA.HI R7, R10, R10, RZ, 0x1 ;  /* 0x0000000a0a07a211 */ /* 0x002fc800078f08ff */
[----:B------:R-:W-:Y:S02]  /*b3d0*/  @!P1 LEA.HI R6, R11, R11, RZ, 0x1 ;  /* 0x0000000b0b069211 */ /* 0x000fe400078f08ff */
[----:B----4-:R-:W-:Y:S02]  /*b3e0*/  @!P4 LEA.HI R4, R8, R8, RZ, 0x1 ;  /* 0x000000080804c211 */ /* 0x010fe400078f08ff */
[----:B------:R-:W-:Y:S02]  /*b3f0*/  @!P3 LEA.HI R8, R9, R9, RZ, 0x1 ;  /* 0x000000090908b211 */ /* 0x000fe400078f08ff */
[----:B------:R-:W-:Y:S02]  /*b400*/  @!P0 LEA.HI R5, R12, R12, RZ, 0x1 ;  /* 0x0000000c0c058211 */ /* 0x000fe400078f08ff */
[----:B------:R-:W-:Y:S02]  /*b410*/  @!P4 LOP3.LUT R4, R4, 0xfffffffe, RZ, 0xc0, !PT ;  /* 0xfffffffe0404c812 */ /* 0x000fe400078ec0ff */
[----:B------:R-:W-:-:S02]  /*b420*/  @!P3 LOP3.LUT R8, R8, 0xfffffffe, RZ, 0xc0, !PT ;  /* 0xfffffffe0808b812 */ /* 0x000fc400078ec0ff */
[----:B------:R-:W-:Y:S01]  /*b430*/  @!P2 LOP3.LUT R7, R7, 0xfffffffe, RZ, 0xc0, !PT ;  /* 0xfffffffe0707a812 */ /* 0x000fe200078ec0ff */
[--C-:B------:R-:W-:Y:S01]  /*b440*/  @!P4 IMAD.WIDE R12, R4, 0x4, R2.reuse ;  /* 0x00000004040cc825 */ /* 0x100fe200078e0202 */
[----:B------:R-:W-:Y:S02]  /*b450*/  @!P1 LOP3.LUT R6, R6, 0xfffffffe, RZ, 0xc0, !PT ;  /* 0xfffffffe06069812 */ /* 0x000fe400078ec0ff */
[----:B------:R-:W-:Y:S01]  /*b460*/  @!P0 LOP3.LUT R5, R5, 0xfffffffe, RZ, 0xc0, !PT ;  /* 0xfffffffe05058812 */ /* 0x000fe200078ec0ff */
[--C-:B------:R-:W-:Y:S01]  /*b470*/  @!P3 IMAD.WIDE R10, R8, 0x4, R2.reuse ;  /* 0x00000004080ab825 */ /* 0x100fe200078e0202 */
[----:B------:R1:W-:Y:S03]  /*b480*/  @!P4 ST.E.64 [R12.64], R166 ;  /* 0x000000a60c00c985 */ /* 0x0003e6000c101b06 */
[--C-:B------:R-:W-:Y:S01]  /*b490*/  @!P2 IMAD.WIDE R8, R7, 0x4, R2.reuse ;  /* 0x000000040708a825 */ /* 0x100fe200078e0202 */
[----:B------:R1:W-:Y:S03]  /*b4a0*/  @!P3 ST.E.64 [R10.64], R170 ;  /* 0x000000aa0a00b985 */ /* 0x0003e6000c101b06 */
[--C-:B------:R-:W-:Y:S01]  /*b4b0*/  @!P1 IMAD.WIDE R6, R6, 0x4, R2.reuse ;  /* 0x0000000406069825 */ /* 0x100fe200078e0202 */
[----:B------:R1:W-:Y:S03]  /*b4c0*/  @!P2 ST.E.64 [R8.64], R74 ;  /* 0x0000004a0800a985 */ /* 0x0003e6000c101b06 */
[----:B------:R-:W-:Y:S01]  /*b4d0*/  @!P0 IMAD.WIDE R4, R5, 0x4, R2 ;  /* 0x0000000405048825 */ /* 0x000fe200078e0202 */
[----:B------:R1:W-:Y:S04]  /*b4e0*/  @!P1 ST.E.64 [R6.64], R78 ;  /* 0x0000004e06009985 */ /* 0x0003e8000c101b06 */
[----:B------:R1:W-:Y:S01]  /*b4f0*/  @!P0 ST.E.64 [R4.64], R90 ;  /* 0x0000005a04008985 */ /* 0x0003e2000c101b06 */
[----:B------:R-:W-:-:S13]  /*b500*/  ISETP.GE.AND P0, PT, R0, c[0x0][0x3c8], PT ;  /* 0x0000f20000007a0c */ /* 0x000fda0003f06270 */
[----:B------:R-:W-:Y:S05]  /*b510*/  @P0 EXIT ;  /* 0x000000000000094d */ /* 0x000fea0003800000 */
[----:B------:R-:W-:-:S04]  /*b520*/  LEA.HI R0, R0, R0, RZ, 0x1 ;  /* 0x0000000000007211 */ /* 0x000fc800078f08ff */
[----:B------:R-:W-:-:S05]  /*b530*/  LOP3.LUT R0, R0, 0xfffffffe, RZ, 0xc0, !PT ;  /* 0xfffffffe00007812 */ /* 0x000fca00078ec0ff */
[----:B------:R-:W-:-:S05]  /*b540*/  IMAD.WIDE R2, R0, 0x4, R2 ;  /* 0x0000000400027825 */ /* 0x000fca00078e0202 */
[----:B------:R-:W-:Y:S01]  /*b550*/  ST.E.64 [R2.64], R94 ;  /* 0x0000005e02007985 */ /* 0x000fe2000c101b06 */
[----:B------:R-:W-:Y:S05]  /*b560*/  EXIT ;  /* 0x000000000000794d */ /* 0x000fea0003800000 */
.L_x_15:
[----:B------:R-:W2:Y:S02]  /*b570*/  S2R R0, SR_TID.X ;  /* 0x0000000000007919 */ /* 0x000ea40000002100 */
[----:B--2---:R-:W-:-:S13]  /*b580*/  ISETP.GT.AND P0, PT, R0, 0x7f, PT ;  /* 0x0000007f0000780c */ /* 0x004fda0003f04270 */
[----:B------:R-:W-:Y:S05]  /*b590*/  @P0 EXIT ;  /* 0x000000000000094d */ /* 0x000fea0003800000 */
[----:B------:R-:W2:Y:S01]  /*b5a0*/  S2R R8, SR_CTAID.X ;  /* 0x0000000000087919 */ /* 0x000ea20000002500 */
[----:B------:R-:W-:-:S05]  /*b5b0*/  MOV R3, c[0x0][0x4e8] ;  /* 0x00013a0000037a02 */ /* 0x000fca0000000f00 */
[----:B------:R-:W-:Y:S01]  /*b5c0*/  IMAD R2, R3, c[0x0][0x388], RZ ;  /* 0x0000e20003027a24 */ /* 0x000fe200078e02ff */
[----:B--2---:R-:W-:-:S04]  /*b5d0*/  LEA R8, R8, R0, 0x7 ;  /* 0x0000000008087211 */ /* 0x004fc800078e38ff */
[----:B------:R-:W-:-:S13]  /*b5e0*/  ISETP.GE.AND P0, PT, R8, R2, PT ;  /* 0x000000020800720c */ /* 0x000fda0003f06270 */
[----:B------:R-:W-:Y:S05]  /*b5f0*/  @P0 EXIT ;  /* 0x000000000000094d */ /* 0x000fea0003800000 */
[----:B------:R-:W2:Y:S01]  /*b600*/  LDL.LU R4, [R1+0x30] ;  /* 0x0000300001047983 */ /* 0x000ea20000300800 */
[----:B------:R-:W-:-:S03]  /*b610*/  ISETP.NE.AND P0, PT, R3, 0x1, PT ;  /* 0x000000010300780c */ /* 0x000fc60003f05270 */
[----:B------:R-:W3:Y:S04]  /*b620*/  S2R R9, SR_CTAID.Z ;  /* 0x0000000000097919 */ /* 0x000ee80000002700 */
[----:B------:R-:W4:Y:S06]  /*b630*/  S2R R10, SR_CTAID.Y ;  /* 0x00000000000a7919 */ /* 0x000f2c0000002600 */
[----:B------:R-:W-:Y:S01]  /*b640*/  @P0 IMAD.HI.U32 R6, R8, c[0x0][0x4ec], RZ ;  /* 0x00013b0008060a27 */ /* 0x000fe200078e00ff */
[----:B---3--:R-:W-:-:S02]  /*b650*/  SHF.R.S32.HI R7, RZ, 0x1f, R9 ;  /* 0x0000001fff077819 */ /* 0x008fc40000011409 */
[----:B--2---:R-:W-:Y:S01]  /*b660*/  SHF.R.S32.HI R0, RZ, 0x1f, R4 ;  /* 0x0000001fff007819 */ /* 0x004fe20000011404 */
[C---:B------:R-:W-:Y:S01]  /*b670*/  IMAD.WIDE.U32 R2, R4.reuse, c[0x0][0x4d0], RZ ;  /* 0x0001340004027a25 */ /* 0x040fe200078e00ff */
[----:B------:R-:W-:-:S03]  /*b680*/  IADD3 R5, -R4, RZ, RZ ;  /* 0x000000ff04057210 */ /* 0x000fc60007ffe1ff */
[----:B------:R-:W-:-:S04]  /*b690*/  IMAD R0, R0, c[0x0][0x4d0], RZ ;  /* 0x0001340000007a24 */ /* 0x000fc800078e02ff */
[----:B------:R-:W-:Y:S01]  /*b6a0*/  IMAD R0, R4, c[0x0][0x4d4], R0 ;  /* 0x0001350004007a24 */ /* 0x000fe200078e0200 */
[----:B------:R-:W-:Y:S02]  /*b6b0*/  MOV R4, R8 ;  /* 0x0000000800047202 */ /* 0x000fe40000000f00 */
[----:B------:R-:W-:Y:S02]  /*b6c0*/  @P0 SHF.R.U32.HI R4, RZ, c[0x0][0x4f0], R6 ;  /* 0x00013c00ff040a19 */ /* 0x000fe40000011606 */
[----:B------:R-:W-:Y:S01]  /*b6d0*/  IADD3 R3, R3, R0, RZ ;  /* 0x0000000003037210 */ /* 0x000fe20007ffe0ff */
[----:B------:R-:W-:Y:S02]  /*b6e0*/  IMAD R0, R7, c[0x0][0x4d8], RZ ;  /* 0x0001360007007a24 */ /* 0x000fe400078e02ff */
[----:B----4-:R-:W-:Y:S01]  /*b6f0*/  IMAD R7, R5, c[0x0][0x550], R10 ;  /* 0x0001540005077a24 */ /* 0x010fe200078e020a */
[----:B------:R-:W-:Y:S01]  /*b700*/  IADD3 R5, -R4, RZ, RZ ;  /* 0x000000ff04057210 */ /* 0x000fe20007ffe1ff */
[----:B------:R-:W-:-:S02]  /*b710*/  IMAD R0, R9, c[0x0][0x4dc], R0 ;  /* 0x0001370009007a24 */ /* 0x000fc400078e0200 */
[----:B------:R-:W-:Y:S01]  /*b720*/  IMAD.WIDE.U32 R2, R9, c[0x0][0x4d8], R2 ;  /* 0x0001360009027a25 */ /* 0x000fe200078e0002 */
[----:B------:R-:W-:-:S03]  /*b730*/  SHF.R.S32.HI R6, RZ, 0x1f, R7 ;  /* 0x0000001fff067819 */ /* 0x000fc60000011407 */
[----:B------:R-:W-:Y:S01]  /*b740*/  IMAD R5, R5, c[0x0][0x4e8], R8 ;  /* 0x00013a0005057a24 */ /* 0x000fe200078e0208 */
[----:B------:R-:W-:Y:S01]  /*b750*/  IADD3 R3, R0, R3, RZ ;  /* 0x0000000300037210 */ /* 0x000fe20007ffe0ff */
[----:B------:R-:W-:-:S03]  /*b760*/  IMAD R6, R6, c[0x0][0x4e0], RZ ;  /* 0x0001380006067a24 */ /* 0x000fc600078e02ff */
[----:B------:R-:W-:Y:S01]  /*b770*/  SHF.R.S32.HI R0, RZ, 0x1f, R5 ;  /* 0x0000001fff007819 */ /* 0x000fe20000011405 */
[----:B------:R-:W-:-:S04]  /*b780*/  IMAD.WIDE.U32 R2, R7, c[0x0][0x4e0], R2 ;  /* 0x0001380007027a25 */ /* 0x000fc800078e0002 */
[----:B------:R-:W-:Y:S01]  /*b790*/  IMAD R7, R7, c[0x0][0x4e4], R6 ;  /* 0x0001390007077a24 */ /* 0x000fe200078e0206 */
[----:B------:R-:W-:Y:S01]  /*b7a0*/  SHF.R.S32.HI R6, RZ, 0x1f, R4 ;  /* 0x0000001fff067819 */ /* 0x000fe20000011404 */
[----:B------:R-:W-:Y:S01]  /*b7b0*/  IMAD R0, R0, c[0x0][0x4c8], RZ ;  /* 0x0001320000007a24 */ /* 0x000fe200078e02ff */
[----:B------:R-:W-:-:S03]  /*b7c0*/  IADD3 R2, P0, R4, R2, RZ ;  /* 0x0000000204027210 */ /* 0x000fc60007f1e0ff */
[----:B------:R-:W-:Y:S01]  /*b7d0*/  IMAD R0, R5, c[0x0][0x4cc], R0 ;  /* 0x0001330005007a24 */ /* 0x000fe200078e0200 */
[----:B------:R-:W-:-:S05]  /*b7e0*/  IADD3.X R3, R6, R3, R7, P0, !PT ;  /* 0x0000000306037210 */ /* 0x000fca00007fe407 */
[----:B------:R-:W-:-:S05]  /*b7f0*/  IMAD.WIDE.U32 R2, R5, c[0x0][0x4c8], R2 ;  /* 0x0001320005027a25 */ /* 0x000fca00078e0002 */
[----:B------:R-:W-:Y:S02]  /*b800*/  IADD3 R0, R3, R0, RZ ;  /* 0x0000000003007210 */ /* 0x000fe40007ffe0ff */
[----:B------:R-:W-:-:S04]  /*b810*/  LEA R4, P0, R2, c[0x0][0x4a8], 0x2 ;  /* 0x00012a0002047a11 */ /* 0x000fc800078010ff */
[----:B------:R-:W-:Y:S02]  /*b820*/  LEA.HI.X R5, R2, c[0x0][0x4ac], R0, 0x2, P0 ;  /* 0x00012b0002057a11 */ /* 0x000fe400000f1400 */
[----:B------:R-:W-:-:S05]  /*b830*/  MOV R0, 0xff800000 ;  /* 0xff80000000007802 */ /* 0x000fca0000000f00 */
[----:B------:R-:W-:Y:S01]  /*b840*/  STG.E [R4.64], R0 ;  /* 0x0000000004007986 */ /* 0x000fe2000c101906 */
[----:B------:R-:W-:Y:S05]  /*b850*/  EXIT ;  /* 0x000000000000794d */ /* 0x000fea0003800000 */
.L_x_22:
[----:B------:R-:W-:-:S00]  /*b860*/  BRA `(.L_x_22) ;  /* 0xfffffff000007947 */ /* 0x000fc0000383ffff */
[----:B------:R-:W-:-:S00]  /*b870*/  NOP ;  /* 0x0000000000007918 */ /* 0x000fc00000000000 */
        /* <DEDUP_REMOVED lines=8> */
.L_x_3628:


//--------------------- .text._ZN7cutlass13device_kernelIN5flash19enable_sm80_to_sm89INS1_16FlashAttnFwdSm80INS1_25CollectiveMainloopFwdSm80ILi4ELi1ELb0EN4cute5tupleIJNS5_1CILi128EEENS7_ILi48EEENS7_ILi96EEEEEELi96ENS_6half_tEfNS_4arch4Sm80ELb0ELb0ELb1ELb1ELb1ELb0ELb1ELb1EEENS1_21CollectiveEpilogueFwdINS6_IJS8_SA_S9_EEENS6_IJNS7_ILi1EEESI_SI_EEESC_SE_Li128ELb1ELb1ELb1ELb0EEENS1_36VarlenDynamicPersistentTileSchedulerILi128ELi48ELi128ELi128ELb1ELb1ELb0ELb0ELb1ELb1EEEEEEEEEvNT_6ParamsE --------------------------
	.section	.text._ZN7cutlass13device_kernelIN5flash19enable_sm80_to_sm89INS1_16FlashAttnFwdSm80INS1_25CollectiveMainloopFwdSm80ILi4ELi1ELb0EN4cute5tupleIJNS5_1CILi128EEENS7_ILi48EEENS7_ILi96EEEEEELi96ENS_6half_tEfNS_4arch4Sm80ELb0ELb0ELb1ELb1ELb1ELb0ELb1ELb1EEENS1_21CollectiveEpilogueFwdINS6_IJS8_SA_S9_EEENS6_IJNS7_ILi1EEESI_SI_EEESC_SE_Li128ELb1ELb1ELb1ELb0EEENS1_36VarlenDynamicPersistentTileSchedulerILi128ELi48ELi128ELi128ELb1ELb1ELb0ELb0ELb1ELb1EEEEEEEEEvNT_6ParamsE,"ax",@progbits
	.sectioninfo	@"SHI_REGISTERS=255"
	.align	128
.text._ZN7cutlass13device_kernelIN5flash19enable_sm80_to_sm89INS1_16FlashAttnFwdSm80INS1_25CollectiveMainloopFwdSm80ILi4ELi1ELb0EN4cute5tupleIJNS5_1CILi128EEENS7_ILi48EEENS7_ILi96EEEEEELi96ENS_6half_tEfNS_4arch4Sm80ELb0ELb0ELb1ELb1ELb1ELb0ELb1ELb1EEENS1_21CollectiveEpilogueFwdINS6_IJS8_SA_S9_EEENS6_IJNS7_ILi1EEESI_SI_EEESC_SE_Li128ELb1ELb1ELb1ELb0EEENS1_36VarlenDynamicPersistentTileSchedulerILi128ELi48ELi128ELi128ELb1ELb1ELb0ELb0ELb1ELb1EEEEEEEEEvNT_6ParamsE:
        .type           _ZN7cutlass13device_kernelIN5flash19enable_sm80_to_sm89INS1_16FlashAttnFwdSm80INS1_25CollectiveMainloopFwdSm80ILi4ELi1ELb0EN4cute5tupleIJNS5_1CILi128EEENS7_ILi48EEENS7_ILi96EEEEEELi96ENS_6half_tEfNS_4arch4Sm80ELb0ELb0ELb1ELb1ELb1ELb0ELb1ELb1EEENS1_21CollectiveEpilogueFwdINS6_IJS8_SA_S9_EEENS6_IJNS7_ILi1EEESI_SI_EEESC_SE_Li128ELb1ELb1ELb1ELb0EEENS1_36VarlenDynamicPersistentTileSchedulerILi128ELi48ELi128ELi128ELb1ELb1ELb0ELb0ELb1ELb1EEEEEEEEEvNT_6ParamsE,@function
        .size           _ZN7cutlass13device_kernelIN5flash19enable_sm80_to_sm89INS1_16FlashAttnFwdSm80INS1_25CollectiveMainloopFwdSm80ILi4ELi1ELb0EN4cute5tupleIJNS5_1CILi128EEENS7_ILi48EEENS7_ILi96EEEEEELi96ENS_6half_tEfNS_4arch4Sm80ELb0ELb0ELb1ELb1ELb1ELb0ELb1ELb1EEENS1_21CollectiveEpilogueFwdINS6_IJS8_SA_S9_EEENS6_IJNS7_ILi1EEESI_SI_EEESC_SE_Li128ELb1ELb1ELb1ELb0EEENS1_36VarlenDynamicPersistentTileSchedulerILi128ELi48ELi128ELi128ELb1ELb1ELb0ELb0ELb1ELb1EEEEEEEEEvNT_6ParamsE,(.L_x_3629 - _ZN7cutlass13device_kernelIN5flash19enable_sm80_to_sm89INS1_16FlashAttnFwdSm80INS1_25CollectiveMainloopFwdSm80ILi4ELi1ELb0EN4cute5tupleIJNS5_1CILi128EEENS7_ILi48EEENS7_ILi96EEEEEELi96ENS_6half_tEfNS_4arch4Sm80ELb0ELb0ELb1ELb1ELb1ELb0ELb1ELb1EEENS1_21CollectiveEpilogueFwdINS6_IJS8_SA_S9_EEENS6_IJNS7_ILi1EEESI_SI_EEESC_SE_Li128ELb1ELb1ELb1ELb0EEENS1_36VarlenDynamicPersistentTileSchedulerILi128ELi48ELi128ELi128ELb1ELb1ELb0ELb0ELb1ELb1EEEEEEEEEvNT_6ParamsE)
        .other          _ZN7cutlass13device_kernelIN5flash19enable_sm80_to_sm89INS1_16FlashAttnFwdSm80INS1_25CollectiveMainloopFwdSm80ILi4ELi1ELb0EN4cute5tupleIJNS5_1CILi128EEENS7_ILi48EEENS7_ILi96EEEEEELi96ENS_6half_tEfNS_4arch4Sm80ELb0ELb0ELb1ELb1ELb1ELb0ELb1ELb1EEENS1_21CollectiveEpilogueFwdINS6_IJS8_SA_S9_EEENS6_IJNS7_ILi1EEESI_SI_EEESC_SE_Li128ELb1ELb1ELb1ELb0EEENS1_36VarlenDynamicPersistentTileSchedulerILi128ELi48ELi128ELi128ELb1ELb1ELb0ELb0ELb1ELb1EEEEEEEEEvNT_6ParamsE,@"STO_CUDA_ENTRY STV_DEFAULT"
_ZN7cutlass13device_kernelIN5flash19enable_sm80_to_sm89INS1_16FlashAttnFwdSm80INS1_25CollectiveMainloopFwdSm80ILi4ELi1ELb0EN4cute5tupleIJNS5_1CILi128EEENS7_ILi48EEENS7_ILi96EEEEEELi96ENS_6half_tEfNS_4arch4Sm80ELb0ELb0ELb1ELb1ELb1ELb0ELb1ELb1EEENS1_21CollectiveEpilogueFwdINS6_IJS8_SA_S9_EEENS6_IJNS7_ILi1EEESI_SI_EEESC_SE_Li128ELb1ELb1ELb1ELb0EEENS1_36VarlenDynamicPersistentTileSchedulerILi128ELi48ELi128ELi128ELb1ELb1ELb0ELb0ELb1ELb1EEEEEEEEEvNT_6ParamsE:
[----:B------:R-:W-:-:S03]  /*0000*/  MOV R1, c[0x0][0x28] ;  /* 0x00000a0000017a02 */ /* 0x000fc60000000f00 */
[----:B------:R-:W1:Y:S01]  /*0010*/  S2R R2, SR_TID.X ;  /* 0x0000000000027919 */ /* 0x000e620000002100 */
[----:B------:R-:W-:Y:S01]  /*0020*/  IADD3 R1, R1, -0x98, RZ ;  /* 0xffffff6801017810 */ /* 0x000fe20007ffe0ff */
[----:B------:R-:W-:Y:S01]  /*0030*/  ULDC.64 UR6, c[0x0][0x118] ;  /* 0x0000460000067ab9 */ /* 0x000fe20000000a00 */
[----:B-1----:R-:W-:-:S05]  /*0040*/  SHF.R.U32.HI R0, RZ, 0x5, R2 ;  /* 0x00000005ff007819 */ /* 0x002fca0000011602 */
[----:B------:R-:W1:Y:S02]  /*0050*/  SHFL.IDX PT, R3, R0, RZ, 0x1f ;  /* 0x00001fff00037589 */ /* 0x000e6400000e0000 */
[----:B-1----:R-:W-:Y:S02]  /*0060*/  ISETP.NE.AND P0, PT, R3, RZ, PT ;  /* 0x000000ff0300720c */ /* 0x002fe40003f05270 */
[----:B------:R-:W-:Y:S11]  /*0070*/  STL [R1+0x8c], R3 ;  /* 0x00008c0301007387 */ /* 0x000ff60000100800 */
[----:B------:R-:W-:Y:S06]  /*0080*/  @P0 BAR.SYNC.DEFER_BLOCKING 0x5, 0x80 ;  /* 0x0142000000000b1d */ /* 0x000fec0000010000 */
[----:B------:R-:W1:Y:S04]  /*0090*/  @P0 LDS.128 R4, [0xc080] ;  /* 0x00c08000ff040984 */ /* 0x000e680000000c00 */
[----:B-1----:R1:W-:Y:S04]  /*00a0*/  @P0 STL.64 [R1], R4 ;  /* 0x0000000401000387 */ /* 0x0023e80000100a00 */
[----:B------:R1:W-:Y:S04]  /*00b0*/  @P0 STL.64 [R1+0x8], R6 ;  /* 0x0000080601000387 */ /* 0x0003e80000100a00 */
[----:B------:R-:W-:Y:S06]  /*00c0*/  @P0 BAR.ARV 0x4, 0x80 ;  /* 0x0102000000000b1d */ /* 0x000fec0000002000 */
[----:B------:R-:W-:Y:S05]  /*00d0*/  @P0 BRA `(.L_x_23) ;  /* 0x00000b1000000947 */ /* 0x000fea0003800000 */
[----:B------:R-:W-:Y:S01]  /*00e0*/  LOP3.LUT R14, R2, 0x1f, RZ, 0xc0, !PT ;  /* 0x0000001f020e7812 */ /* 0x000fe200078ec0ff */
[----:B------:R-:W-:Y:S01]  /*00f0*/  CS2R R8, SRZ ;  /* 0x0000000000087805 */ /* 0x000fe2000001ff00 */
[----:B-1----:R-:W-:-:S02]  /*0100*/  IMAD.MOV.U32 R7, RZ, RZ, RZ ;  /* 0x000000ffff077224 */ /* 0x002fc400078e00ff */
[----:B------:R-:W-:-:S04]  /*0110*/  ISETP.NE.AND P6, PT, R14, 0x1f, PT ;  /* 0x0000001f0e00780c */ /* 0x000fc80003fc5270 */
[----:B------:R-:W-:-:S13]  /*0120*/  ISETP.GE.OR P0, PT, R14, c[0x0][0x53c], !P6 ;  /* 0x00014f000e007a0c */ /* 0x000fda0007706670 */
[----:B------:R-:W-:Y:S02]  /*0130*/  @!P0 IMAD.MOV.U32 R4, RZ, RZ, 0x4 ;  /* 0x00000004ff048424 */ /* 0x000fe400078e00ff */
[----:B------:R-:W-:Y:S02]  /*0140*/  @!P0 IMAD.MOV.U32 R2, RZ, RZ, 0x4 ;  /* 0x00000004ff028424 */ /* 0x000fe400078e00ff */
[----:B------:R-:W-:-:S04]  /*0150*/  @!P0 IMAD.WIDE.U32 R4, R14, R4, c[0x0][0x580] ;  /* 0x000160000e048625 */ /* 0x000fc800078e0004 */
[C---:B------:R-:W-:Y:S01]  /*0160*/  @!P0 IMAD.WIDE.U32 R2, R14.reuse, R2, c[0x0][0x578] ;  /* 0x00015e000e028625 */ /* 0x040fe200078e0002 */
[----:B------:R-:W2:Y:S04]  /*0170*/  @!P0 LDG.E R8, [R4.64] ;  /* 0x0000000604088981 */ /* 0x000ea8000c1e1900 */
[----:B------:R-:W2:Y:S01]  /*0180*/  @!P0 LDG.E R7, [R2.64] ;  /* 0x0000000602078981 */ /* 0x000ea2000c1e1900 */
[C---:B------:R-:W-:Y:S01]  /*0190*/  ISETP.NE.AND P5, PT, R14.reuse, RZ, PT ;  /* 0x000000ff0e00720c */ /* 0x040fe20003fa5270 */
[----:B------:R-:W1:Y:S01]  /*01a0*/  S2UR UR4, SR_CTAID.X ;  /* 0x00000000000479c3 */ /* 0x000e620000002500 */
[C---:B------:R-:W-:Y:S02]  /*01b0*/  ISETP.GE.U32.AND P4, PT, R14.reuse, 0x2, PT ;  /* 0x000000020e00780c */ /* 0x040fe40003f86070 */
[----:B------:R-:W-:-:S02]  /*01c0*/  ISETP.GE.U32.AND P3, PT, R14, 0x4, PT ;  /* 0x000000040e00780c */ /* 0x000fc40003f66070 */
[C---:B------:R-:W-:Y:S02]  /*01d0*/  ISETP.GE.U32.AND P2, PT, R14.reuse, 0x8, PT ;  /* 0x000000080e00780c */ /* 0x040fe40003f46070 */
[----:B------:R-:W-:Y:S01]  /*01e0*/  ISETP.GE.U32.AND P1, PT, R14, 0x10, PT ;  /* 0x000000100e00780c */ /* 0x000fe20003f26070 */
[----:B--2---:R-:W-:-:S05]  /*01f0*/  IMAD R4, R8, R7, RZ ;  /* 0x0000000708047224 */ /* 0x004fca00078e02ff */
[----:B------:R-:W2:Y:S02]  /*0200*/  SHFL.UP PT, R0, R4, 0x1, RZ ;  /* 0x0420000004007989 */ /* 0x000ea400000e00ff */
[----:B--2---:R-:W-:-:S05]  /*0210*/  SEL R0, R0, RZ, P5 ;  /* 0x000000ff00007207 */ /* 0x004fca0002800000 */
[----:B------:R-:W-:-:S05]  /*0220*/  IMAD.IADD R4, R4, 0x1, R0 ;  /* 0x0000000104047824 */ /* 0x000fca00078e0200 */
        /* <DEDUP_REMOVED lines=12> */
[----:B------:R-:W2:Y:S02]  /*02f0*/  SHFL.IDX PT, R6, R4, 0x1f, 0x1f ;  /* 0x03e01f0004067f89 */ /* 0x000ea400000e0000 */
[----:B--2---:R-:W-:-:S04]  /*0300*/  IMAD R6, R6, c[0x0][0x538], RZ ;  /* 0x00014e0006067a24 */ /* 0x004fc800078e02ff */
[----:B------:R-:W-:Y:S01]  /*0310*/  IMAD.MOV.U32 R0, RZ, RZ, R6 ;  /* 0x000000ffff007224 */ /* 0x000fe200078e0006 */
[----:B-1----:R-:W-:-:S13]  /*0320*/  ISETP.GT.AND P0, PT, R6, UR4, PT ;  /* 0x0000000406007c0c */ /* 0x002fda000bf04270 */
[----:B------:R-:W-:Y:S05]  /*0330*/  @P0 BRA `(.L_x_24) ;  /* 0x0000027000000947 */ /* 0x000fea0003800000 */
[----:B------:R-:W-:Y:S02]  /*0340*/  MOV R6, R0 ;  /* 0x0000000000067202 */ /* 0x000fe40000000f00 */
[----:B------:R-:W-:-:S04]  /*0350*/  MOV R9, RZ ;  /* 0x000000ff00097202 */ /* 0x000fc80000000f00 */
.L_x_28:
[----:B------:R-:W-:-:S04]  /*0360*/  IADD3 R0, R9, 0x1f, RZ ;  /* 0x0000001f09007810 */ /* 0x000fc80007ffe0ff */
[----:B------:R-:W-:-:S13]  /*0370*/  ISETP.GE.AND P0, PT, R0, c[0x0][0x53c], PT ;  /* 0x00014f0000007a0c */ /* 0x000fda0003f06270 */
[----:B------:R-:W-:Y:S05]  /*0380*/  @P0 BRA `(.L_x_25) ;  /* 0x0000078000000947 */ /* 0x000fea0003800000 */
[----:B------:R-:W-:Y:S01]  /*0390*/  MOV R9, R0 ;  /* 0x0000000000097202 */ /* 0x000fe20000000f00 */
[----:B------:R-:W-:Y:S01]  /*03a0*/  IMAD.MOV.U32 R7, RZ, RZ, RZ ;  /* 0x000000ffff077224 */ /* 0x000fe200078e00ff */
[----:B------:R-:W-:Y:S02]  /*03b0*/  MOV R8, RZ ;  /* 0x000000ff00087202 */ /* 0x000fe40000000f00 */
[----:B------:R-:W-:-:S04]  /*03c0*/  IADD3 R0, R14, R9, RZ ;  /* 0x000000090e007210 */ /* 0x000fc80007ffe0ff */
[----:B------:R-:W-:-:S13]  /*03d0*/  ISETP.GE.OR P0, PT, R0, c[0x0][0x53c], !P6 ;  /* 0x00014f0000007a0c */ /* 0x000fda0007706670 */
[----:B------:R-:W-:Y:S01]  /*03e0*/  @!P0 MOV R2, 0x4 ;  /* 0x0000000400028802 */ /* 0x000fe20000000f00 */
[----:B------:R-:W-:-:S04]  /*03f0*/  @!P0 IMAD.MOV.U32 R3, RZ, RZ, 0x4 ;  /* 0x00000004ff038424 */ /* 0x000fc800078e00ff */
[----:B------:R-:W-:-:S04]  /*0400*/  @!P0 IMAD.WIDE R4, R0, R2, c[0x0][0x580] ;  /* 0x0001600000048625 */ /* 0x000fc800078e0202 */
[----:B------:R-:W-:Y:S01]  /*0410*/  @!P0 IMAD.WIDE R2, R0, R3, c[0x0][0x578] ;  /* 0x00015e0000028625 */ /* 0x000fe200078e0203 */
[----:B------:R-:W2:Y:S04]  /*0420*/  @!P0 LDG.E R8, [R4.64] ;  /* 0x0000000604088981 */ /* 0x000ea8000c1e1900 */
[----:B------:R-:W2:Y:S02]  /*0430*/  @!P0 LDG.E R7, [R2.64] ;  /* 0x0000000602078981 */ /* 0x000ea4000c1e1900 */
[----:B--2---:R-:W-:Y:S01]  /*0440*/  IMAD R5, R8, R7, RZ ;  /* 0x0000000708057224 */ /* 0x004fe200078e02ff */
[----:B------:R-:W-:Y:S05]  /*0450*/  BRA.DIV ~URZ, `(.L_x_26) ;  /* 0x0000d9f27f007947 */ /* 0x000fea000b800000 */
[----:B------:R1:W2:Y:S02]  /*0460*/  SHFL.UP PT, R0, R5, 0x1, RZ ;  /* 0x0420000005007989 */ /* 0x0002a400000e00ff */
.L_x_144:
[----:B--2---:R-:W-:-:S04]  /*0470*/  SEL R0, R0, RZ, P5 ;  /* 0x000000ff00007207 */ /* 0x004fc80002800000 */
[----:B-1----:R-:W-:Y:S01]  /*0480*/  IADD3 R5, R5, R0, RZ ;  /* 0x0000000005057210 */ /* 0x002fe20007ffe0ff */
[----:B------:R-:W-:Y:S05]  /*0490*/  BRA.DIV ~URZ, `(.L_x_27) ;  /* 0x0000da127f007947 */ /* 0x000fea000b800000 */
[----:B------:R-:W1:Y:S02]  /*04a0*/  SHFL.UP PT, R0, R5, 0x2, RZ ;  /* 0x0440000005007989 */ /* 0x000e6400000e00ff */
[----:B-1----:R-:W-:-:S05]  /*04b0*/  SEL R0, R0, RZ, P4 ;  /* 0x000000ff00007207 */ /* 0x002fca0002000000 */
[----:B------:R-:W-:-:S05]  /*04c0*/  IMAD.IADD R0, R5, 0x1, R0 ;  /* 0x0000000105007824 */ /* 0x000fca00078e0200 */
        /* <DEDUP_REMOVED lines=9> */
[----:B------:R1:W2:Y:S02]  /*0560*/  SHFL.IDX PT, R0, R4, 0x1f, 0x1f ;  /* 0x03e01f0004007f89 */ /* 0x0002a400000e0000 */
.L_x_145:
[----:B--2---:R-:W-:-:S05]  /*0570*/  IMAD R0, R0, c[0x0][0x538], RZ ;  /* 0x00014e0000007a24 */ /* 0x004fca00078e02ff */
[----:B------:R-:W-:-:S04]  /*0580*/  IADD3 R6, R0, R6, RZ ;  /* 0x0000000600067210 */ /* 0x000fc80007ffe0ff */
[----:B------:R-:W-:-:S13]  /*0590*/  ISETP.GT.AND P0, PT, R6, UR4, PT ;  /* 0x0000000406007c0c */ /* 0x000fda000bf04270 */
[----:B-1----:R-:W-:Y:S05]  /*05a0*/  @!P0 BRA `(.L_x_28) ;  /* 0xfffffdb000008947 */ /* 0x002fea000383ffff */
.L_x_24:
[----:B------:R-:W-:-:S05]  /*05b0*/  IADD3 R12, -R0, R6, RZ ;  /* 0x00000006000c7210 */ /* 0x000fca0007ffe1ff */
[----:B------:R-:W-:-:S05]  /*05c0*/  IMAD R0, R4, c[0x0][0x538], R12 ;  /* 0x00014e0004007a24 */ /* 0x000fca00078e020c */
[----:B------:R-:W-:Y:S01]  /*05d0*/  ISETP.GT.AND P0, PT, R0, UR4, PT ;  /* 0x0000000400007c0c */ /* 0x000fe2000bf04270 */
[----:B------:R-:W-:-:S12]  /*05e0*/  BRA.DIV ~URZ, `(.L_x_29) ;  /* 0x0000da827f007947 */ /* 0x000fd8000b800000 */
[----:B------:R-:W-:-:S04]  /*05f0*/  VOTE.ANY R0, PT, !P0 ;  /* 0x0000000000007806 */ /* 0x000fc800040e0100 */
.L_x_146:
[----:B------:R1:W2:Y:S01]  /*0600*/  POPC R13, R0 ;  /* 0x00000000000d7309 */ /* 0x0002a20000000000 */
[----:B------:R-:W-:Y:S05]  /*0610*/  BRA.DIV ~URZ, `(.L_x_30) ;  /* 0x0000da927f007947 */ /* 0x000fea000b800000 */
[----:B--2---:R2:W3:Y:S01]  /*0620*/  SHFL.IDX PT, R11, R8, R13, 0x1f ;  /* 0x00001f0d080b7589 */ /* 0x0044e200000e0000 */
[----:B------:R-:W-:-:S03]  /*0630*/  MOV R6, RZ ;  /* 0x000000ff00067202 */ /* 0x000fc60000000f00 */
[----:B------:R2:W4:Y:S04]  /*0640*/  SHFL.IDX PT, R10, R7, R13, 0x1f ;  /* 0x00001f0d070a7589 */ /* 0x00052800000e0000 */
.L_x_147:
[----:B------:R-:W-:Y:S01]  /*0650*/  ISETP.NE.AND P0, PT, R0, RZ, PT ;  /* 0x000000ff0000720c */ /* 0x000fe20003f05270 */
[----:B------:R-:W-:-:S12]  /*0660*/  BSSY B0, `(.L_x_31) ;  /* 0x0000005000007945 */ /* 0x000fd80003800000 */
[----:B------:R-:W-:Y:S05]  /*0670*/  @!P0 BRA `(.L_x_32) ;  /* 0x0000003000008947 */ /* 0x000fea0003800000 */
[----:B------:R-:W-:Y:S01]  /*0680*/  IADD3 R29, R13, -0x1, RZ ;  /* 0xffffffff0d1d7810 */ /* 0x000fe20007ffe0ff */
[----:B------:R-:W-:Y:S05]  /*0690*/  BRA.DIV ~URZ, `(.L_x_33) ;  /* 0x0000daf27f007947 */ /* 0x000fea000b800000 */
[----:B------:R1:W2:Y:S02]  /*06a0*/  SHFL.IDX PT, R6, R4, R29, 0x1f ;  /* 0x00001f1d04067589 */ /* 0x0002a400000e0000 */
.L_x_32:
[----:B------:R-:W-:Y:S05]  /*06b0*/  BSYNC B0 ;  /* 0x0000000000007941 */ /* 0x000fea0003800000 */
.L_x_31:
[----:B-1-3--:R-:W-:Y:S01]  /*06c0*/  IABS R0, R11 ;  /* 0x0000000b00007213 */ /* 0x00afe20000000000 */
[----:B--2---:R-:W-:-:S04]  /*06d0*/  IMAD R4, R6, c[0x0][0x538], R12 ;  /* 0x00014e0006047a24 */ /* 0x004fc800078e020c */
[----:B------:R-:W-:Y:S01]  /*06e0*/  IMAD.MOV.U32 R5, RZ, RZ, R0 ;  /* 0x000000ffff057224 */ /* 0x000fe200078e0000 */
[----:B----4-:R-:W-:Y:S01]  /*06f0*/  IABS R0, R10 ;  /* 0x0000000a00007213 */ /* 0x010fe20000000000 */
[----:B------:R1:W-:Y:S01]  /*0700*/  STL [R1], R4 ;  /* 0x0000000401007387 */ /* 0x0003e20000100800 */
[----:B------:R-:W-:Y:S01]  /*0710*/  IADD3 R12, -R4, UR4, RZ ;  /* 0x00000004040c7c10 */ /* 0x000fe2000fffe1ff */
[----:B------:R-:W2:Y:S02]  /*0720*/  I2F.RP R2, R5 ;  /* 0x0000000500027306 */ /* 0x000ea40000209400 */
[----:B------:R-:W-:Y:S01]  /*0730*/  IMAD.MOV.U32 R7, RZ, RZ, R0 ;  /* 0x000000ffff077224 */ /* 0x000fe200078e0000 */
[----:B------:R-:W-:Y:S02]  /*0740*/  IABS R6, R12 ;  /* 0x0000000c00067213 */ /* 0x000fe40000000000 */
[----:B------:R-:W-:-:S03]  /*0750*/  IABS R0, R11 ;  /* 0x0000000b00007213 */ /* 0x000fc60000000000 */
[----:B------:R-:W-:Y:S01]  /*0760*/  I2F.RP R8, R7 ;  /* 0x0000000700087306 */ /* 0x000fe20000209400 */
[----:B------:R-:W-:-:S07]  /*0770*/  IADD3 R0, RZ, -R0, RZ ;  /* 0x80000000ff007210 */ /* 0x000fce0007ffe0ff */
[----:B--2---:R-:W2:Y:S02]  /*0780*/  MUFU.RCP R2, R2 ;  /* 0x0000000200027308 */ /* 0x004ea40000001000 */
[----:B--2---:R-:W-:-:S06]  /*0790*/  IADD3 R2, R2, 0xffffffe, RZ ;  /* 0x0ffffffe02027810 */ /* 0x004fcc0007ffe0ff */
[----:B------:R-:W2:Y:S02]  /*07a0*/  F2I.FTZ.U32.TRUNC.NTZ R3, R2 ;  /* 0x0000000200037305 */ /* 0x000ea4000021f000 */
[----:B--2---:R-:W-:-:S04]  /*07b0*/  IMAD.MOV R2, RZ, RZ, -R3 ;  /* 0x000000ffff027224 */ /* 0x004fc800078e0a03 */
[----:B-1----:R-:W-:Y:S02]  /*07c0*/  IMAD R4, R2, R5, RZ ;  /* 0x0000000502047224 */ /* 0x002fe400078e02ff */
[----:B------:R-:W-:-:S04]  /*07d0*/  IMAD.MOV.U32 R2, RZ, RZ, RZ ;  /* 0x000000ffff027224 */ /* 0x000fc800078e00ff */
[----:B------:R-:W-:-:S04]  /*07e0*/  IMAD.HI.U32 R2, R3, R4, R2 ;  /* 0x0000000403027227 */ /* 0x000fc800078e0002 */
[----:B------:R-:W-:-:S04]  /*07f0*/  IMAD.MOV.U32 R3, RZ, RZ, R6 ;  /* 0x000000ffff037224 */ /* 0x000fc800078e0006 */
[----:B------:R-:W-:-:S04]  /*0800*/  IMAD.HI.U32 R2, R2, R3, RZ ;  /* 0x0000000302027227 */ /* 0x000fc800078e00ff */
[----:B------:R-:W-:Y:S02]  /*0810*/  IMAD R0, R2, R0, R3 ;  /* 0x0000000002007224 */ /* 0x000fe400078e0203 */
[----:B------:R-:W1:Y:S03]  /*0820*/  MUFU.RCP R3, R8 ;  /* 0x0000000800037308 */ /* 0x000e660000001000 */
[----:B------:R-:W-:-:S13]  /*0830*/  ISETP.GT.U32.AND P1, PT, R5, R0, PT ;  /* 0x000000000500720c */ /* 0x000fda0003f24070 */
[----:B------:R-:W-:Y:S01]  /*0840*/  @!P1 IMAD.IADD R0, R0, 0x1, -R5 ;  /* 0x0000000100009824 */ /* 0x000fe200078e0a05 */
[----:B-1----:R-:W-:Y:S02]  /*0850*/  IADD3 R3, R3, 0xffffffe, RZ ;  /* 0x0ffffffe03037810 */ /* 0x002fe40007ffe0ff */
[----:B------:R-:W-:Y:S02]  /*0860*/  @!P1 IADD3 R2, R2, 0x1, RZ ;  /* 0x0000000102029810 */ /* 0x000fe40007ffe0ff */
[----:B------:R-:W-:Y:S02]  /*0870*/  ISETP.GE.U32.AND P2, PT, R0, R5, PT ;  /* 0x000000050000720c */ /* 0x000fe40003f46070 */
[----:B------:R-:W1:Y:S01]  /*0880*/  F2I.FTZ.U32.TRUNC.NTZ R3, R3 ;  /* 0x0000000300037305 */ /* 0x000e62000021f000 */
[----:B------:R-:W-:Y:S02]  /*0890*/  LOP3.LUT R0, R12, R11, RZ, 0x3c, !PT ;  /* 0x0000000b0c007212 */ /* 0x000fe400078e3cff */
[----:B------:R-:W-:-:S02]  /*08a0*/  ISETP.NE.AND P1, PT, R11, RZ, PT ;  /* 0x000000ff0b00720c */ /* 0x000fc40003f25270 */
[----:B------:R-:W-:-:S06]  /*08b0*/  ISETP.GE.AND P0, PT, R0, RZ, PT ;  /* 0x000000ff0000720c */ /* 0x000fcc0003f06270 */
[----:B------:R-:W-:Y:S02]  /*08c0*/  @P2 IADD3 R2, R2, 0x1, RZ ;  /* 0x0000000102022810 */ /* 0x000fe40007ffe0ff */
[----:B-1----:R-:W-:-:S03]  /*08d0*/  IADD3 R0, RZ, -R3, RZ ;  /* 0x80000003ff007210 */ /* 0x002fc60007ffe0ff */
[----:B------:R-:W-:Y:S01]  /*08e0*/  IMAD.MOV.U32 R4, RZ, RZ, R2 ;  /* 0x000000ffff047224 */ /* 0x000fe200078e0002 */
[----:B------:R-:W-:-:S03]  /*08f0*/  MOV R2, RZ ;  /* 0x000000ff00027202 */ /* 0x000fc60000000f00 */
[----:B------:R-:W-:Y:S01]  /*0900*/  @!P0 IMAD.MOV R4, RZ, RZ, -R4 ;  /* 0x000000ffff048224 */ /* 0x000fe200078e0a04 */
[----:B------:R-:W-:Y:S01]  /*0910*/  @!P1 LOP3.LUT R4, RZ, R11, RZ, 0x33, !PT ;  /* 0x0000000bff049212 */ /* 0x000fe200078e33ff */
[----:B------:R-:W-:Y:S01]  /*0920*/  IMAD.MOV.U32 R5, RZ, RZ, R0 ;  /* 0x000000ffff057224 */ /* 0x000fe200078e0000 */
[----:B------:R-:W-:Y:S02]  /*0930*/  IABS R0, R10 ;  /* 0x0000000a00007213 */ /* 0x000fe40000000000 */
[----:B------:R-:W-:Y:S01]  /*0940*/  IABS R8, R4 ;  /* 0x0000000400087213 */ /* 0x000fe20000000000 */
[----:B------:R-:W-:Y:S02]  /*0950*/  IMAD R5, R5, R7, RZ ;  /* 0x0000000705057224 */ /* 0x000fe400078e02ff */
[----:B------:R-:W-:Y:S02]  /*0960*/  IMAD.MOV R6, RZ, RZ, -R0 ;  /* 0x000000ffff067224 */ /* 0x000fe400078e0a00 */
[----:B------:R-:W-:-:S04]  /*0970*/  IMAD.HI.U32 R0, R3, R5, R2 ;  /* 0x0000000503007227 */ /* 0x000fc800078e0002 */
[----:B------:R-:W-:Y:S02]  /*0980*/  IMAD.MOV.U32 R2, RZ, RZ, R8 ;  /* 0x000000ffff027224 */ /* 0x000fe400078e0008 */
[----:B------:R-:W-:Y:S02]  /*0990*/  IMAD.MOV.U32 R3, RZ, RZ, R6 ;  /* 0x000000ffff037224 */ /* 0x000fe400078e0006 */
[----:B------:R-:W-:-:S04]  /*09a0*/  IMAD.HI.U32 R0, R0, R2, RZ ;  /* 0x0000000200007227 */ /* 0x000fc800078e00ff */
[----:B------:R-:W-:Y:S02]  /*09b0*/  IMAD R2, R0, R3, R2 ;  /* 0x0000000300027224 */ /* 0x000fe400078e0202 */
[----:B------:R-:W-:-:S03]  /*09c0*/  IMAD R3, R4, R11, RZ ;  /* 0x0000000b04037224 */ /* 0x000fc600078e02ff */
[----:B------:R-:W-:Y:S02]  /*09d0*/  ISETP.GT.U32.AND P1, PT, R7, R2, PT ;  /* 0x000000020700720c */ /* 0x000fe40003f24070 */
[----:B------:R-:W-:-:S11]  /*09e0*/  IADD3 R3, R12, -R3, RZ ;  /* 0x800000030c037210 */ /* 0x000fd60007ffe0ff */
[----:B------:R-:W-:Y:S01]  /*09f0*/  @!P1 IMAD.IADD R2, R2, 0x1, -R7 ;  /* 0x0000000102029824 */ /* 0x000fe200078e0a07 */
[----:B------:R-:W-:Y:S02]  /*0a00*/  @!P1 IADD3 R0, R0, 0x1, RZ ;  /* 0x0000000100009810 */ /* 0x000fe40007ffe0ff */
[----:B------:R-:W-:Y:S02]  /*0a10*/  ISETP.NE.AND P1, PT, R10, RZ, PT ;  /* 0x000000ff0a00720c */ /* 0x000fe40003f25270 */
[----:B------:R-:W-:Y:S02]  /*0a20*/  ISETP.GE.U32.AND P2, PT, R2, R7, PT ;  /* 0x000000070200720c */ /* 0x000fe40003f46070 */
[----:B------:R-:W-:-:S04]  /*0a30*/  LOP3.LUT R2, R4, R10, RZ, 0x3c, !PT ;  /* 0x0000000a04027212 */ /* 0x000fc800078e3cff */
[----:B------:R-:W-:-:S07]  /*0a40*/  ISETP.GE.AND P0, PT, R2, RZ, PT ;  /* 0x000000ff0200720c */ /* 0x000fce0003f06270 */
[----:B------:R-:W-:-:S06]  /*0a50*/  @P2 IADD3 R0, R0, 0x1, RZ ;  /* 0x0000000100002810 */ /* 0x000fcc0007ffe0ff */
[----:B------:R-:W-:Y:S02]  /*0a60*/  @!P0 IADD3 R0, -R0, RZ, RZ ;  /* 0x000000ff00008210 */ /* 0x000fe40007ffe1ff */
[----:B------:R-:W-:-:S05]  /*0a70*/  @!P1 LOP3.LUT R0, RZ, R10, RZ, 0x33, !PT ;  /* 0x0000000aff009212 */ /* 0x000fca00078e33ff */
[--C-:B------:R-:W-:Y:S02]  /*0a80*/  IMAD.MOV R2, RZ, RZ, -R0.reuse ;  /* 0x000000ffff027224 */ /* 0x100fe400078e0a00 */
[C---:B------:R-:W-:Y:S02]  /*0a90*/  IMAD R0, R10.reuse, 0x1000000, R0 ;  /* 0x010000000a007824 */ /* 0x040fe400078e0200 */
[----:B------:R-:W-:Y:S02]  /*0aa0*/  IMAD R2, R10, R2, R4 ;  /* 0x000000020a027224 */ /* 0x000fe400078e0204 */
[----:B------:R-:W-:Y:S02]  /*0ab0*/  IMAD.IADD R4, R13, 0x1, R9 ;  /* 0x000000010d047824 */ /* 0x000fe400078e0209 */
[----:B------:R-:W-:-:S03]  /*0ac0*/  IMAD R0, R2, 0x10000, R0 ;  /* 0x0001000002007824 */ /* 0x000fc600078e0200 */
[----:B------:R1:W-:Y:S04]  /*0ad0*/  STL [R1+0xc], R4 ;  /* 0x00000c0401007387 */ /* 0x0003e80000100800 */
[----:B------:R1:W-:Y:S04]  /*0ae0*/  STL [R1+0x8], R0 ;  /* 0x0000080001007387 */ /* 0x0003e80000100800 */
[----:B------:R1:W-:Y:S01]  /*0af0*/  STL [R1+0x4], R3 ;  /* 0x0000040301007387 */ /* 0x0003e20000100800 */
[----:B------:R-:W-:Y:S05]  /*0b00*/  BRA `(.L_x_34) ;  /* 0x0000006000007947 */ /* 0x000fea0003800000 */
.L_x_25:
[----:B------:R-:W-:Y:S01]  /*0b10*/  MOV R0, UR4 ;  /* 0x0000000400007c02 */ /* 0x000fe20008000f00 */
[----:B------:R-:W-:Y:S04]  /*0b20*/  STL [R1+0x4], RZ ;  /* 0x000004ff01007387 */ /* 0x000fe80000100800 */
[----:B------:R1:W-:Y:S04]  /*0b30*/  STL [R1], R0 ;  /* 0x0000000001007387 */ /* 0x0003e80000100800 */
[----:B------:R2:W-:Y:S01]  /*0b40*/  STL [R1+0x8], RZ ;  /* 0x000008ff01007387 */ /* 0x0005e20000100800 */
[----:B-1----:R-:W-:-:S05]  /*0b50*/  MOV R0, c[0x0][0x53c] ;  /* 0x00014f0000007a02 */ /* 0x002fca0000000f00 */
[----:B------:R2:W-:Y:S02]  /*0b60*/  STL [R1+0xc], R0 ;  /* 0x00000c0001007387 */ /* 0x0005e40000100800 */
.L_x_34:
[----:B-1----:R-:W3:Y:S04]  /*0b70*/  LDL R4, [R1] ;  /* 0x0000000001047983 */ /* 0x002ee80000100800 */
[----:B------:R-:W3:Y:S04]  /*0b80*/  LDL R5, [R1+0x4] ;  /* 0x0000040001057983 */ /* 0x000ee80000100800 */
[----:B------:R-:W3:Y:S04]  /*0b90*/  LDL R6, [R1+0x8] ;  /* 0x0000080001067983 */ /* 0x000ee80000100800 */
[----:B------:R-:W3:Y:S01]  /*0ba0*/  LDL R7, [R1+0xc] ;  /* 0x00000c0001077983 */ /* 0x000ee20000100800 */
[----:B------:R-:W-:Y:S01]  /*0bb0*/  ISETP.NE.AND P0, PT, R14, RZ, PT ;  /* 0x000000ff0e00720c */ /* 0x000fe20003f05270 */
[----:B------:R-:W-:-:S12]  /*0bc0*/  WARPSYNC 0xffffffff ;  /* 0xffffffff00007948 */ /* 0x000fd80003800000 */
[----:B---3--:R1:W-:Y:S04]  /*0bd0*/  @!P0 STS.128 [0xc080], R4 ;  /* 0x00c08004ff008388 */ /* 0x0083e80000000c00 */
[----:B------:R-:W-:Y:S06]  /*0be0*/  BAR.ARV 0x5, 0x80 ;  /* 0x0142000000007b1d */ /* 0x000fec0000002000 */
.L_x_23:
[----:B--2---:R-:W2:Y:S02]  /*0bf0*/  LDL R0, [R1+0xc] ;  /* 0x00000c0001007983 */ /* 0x004ea40000100800 */
[----:B--2---:R-:W-:-:S13]  /*0c00*/  ISETP.GE.AND P0, PT, R0, c[0x0][0x53c], PT ;  /* 0x00014f0000007a0c */ /* 0x004fda0003f06270 */
[----:B------:R-:W-:Y:S05]  /*0c10*/  @P0 EXIT ;  /* 0x000000000000094d */ /* 0x000fea0003800000 */
[----:B------:R-:W2:Y:S01]  /*0c20*/  S2R R11, SR_TID.X ;  /* 0x00000000000b7919 */ /* 0x000ea20000002100 */
[----:B------:R-:W-:Y:S02]  /*0c30*/  ULDC UR5, c[0x0][0x2ac] ;  /* 0x0000ab0000057ab9 */ /* 0x000fe40000000800 */
[----:B------:R-:W-:Y:S02]  /*0c40*/  ULDC UR4, c[0x0][0x1d0] ;  /* 0x0000740000047ab9 */ /* 0x000fe40000000800 */
[----:B------:R-:W-:Y:S01]  /*0c50*/  UIMAD UR5, UR5, UR4, URZ ;  /* 0x00000004050572a4 */ /* 0x000fe2000f8e023f */
[----:B--2---:R-:W-:-:S04]  /*0c60*/  SHF.R.S32.HI R9, RZ, 0x1f, R11 ;  /* 0x0000001fff097819 */ /* 0x004fc8000001140b */
[CC--:B------:R-:W-:Y:S02]  /*0c70*/  LEA.HI R2, R9.reuse, R11.reuse, RZ, 0x4 ;  /* 0x0000000b09027211 */ /* 0x0c0fe400078f20ff */
[CC--:B------:R-:W-:Y:S02]  /*0c80*/  LEA.HI R17, R9.reuse, R11.reuse, RZ, 0x3 ;  /* 0x0000000b09117211 */ /* 0x0c0fe400078f18ff */
[----:B-1----:R-:W-:Y:S02]  /*0c90*/  SHF.R.S32.HI R4, RZ, 0x4, R2 ;  /* 0x00000004ff047819 */ /* 0x002fe40000011402 */
[----:B------:R-:W-:Y:S02]  /*0ca0*/  LEA.HI R8, R9, R11, RZ, 0x2 ;  /* 0x0000000b09087211 */ /* 0x000fe400078f10ff */
[C---:B------:R-:W-:Y:S02]  /*0cb0*/  LEA.HI R0, R2.reuse, R4, RZ, 0x1 ;  /* 0x0000000402007211 */ /* 0x040fe400078f08ff */
[----:B------:R-:W-:-:S02]  /*0cc0*/  LOP3.LUT R2, R2, 0xfffffff0, RZ, 0xc0, !PT ;  /* 0xfffffff002027812 */ /* 0x000fc400078ec0ff */
[----:B------:R-:W-:Y:S02]  /*0cd0*/  SHF.R.S32.HI R5, RZ, 0x3, R17 ;  /* 0x00000003ff057819 */ /* 0x000fe40000011411 */
[----:B------:R-:W-:Y:S01]  /*0ce0*/  LOP3.LUT R3, R0, 0xfffffffe, RZ, 0xc0, !PT ;  /* 0xfffffffe00037812 */ /* 0x000fe200078ec0ff */
[----:B------:R-:W-:Y:S01]  /*0cf0*/  IMAD.IADD R0, R11, 0x1, -R2 ;  /* 0x000000010b007824 */ /* 0x000fe200078e0a02 */
[----:B------:R-:W-:Y:S01]  /*0d00*/  LOP3.LUT R235, R8, 0xfffffffc, RZ, 0xc0, !PT ;  /* 0xfffffffc08eb7812 */ /* 0x000fe200078ec0ff */
[----:B------:R-:W-:Y:S01]  /*0d10*/  IMAD.SHL.U32 R2, R5, 0x40, RZ ;  /* 0x0000004005027824 */ /* 0x000fe200078e00ff */
[----:B------:R-:W-:Y:S01]  /*0d20*/  LEA.HI R5, R9, R11, RZ, 0x5 ;  /* 0x0000000b09057211 */ /* 0x000fe200078f28ff */
[----:B------:R-:W-:Y:S01]  /*0d30*/  IMAD.IADD R12, R4, 0x1, -R3 ;  /* 0x00000001040c7824 */ /* 0x000fe200078e0a03 */
[----:B------:R-:W-:Y:S01]  /*0d40*/  LEA.HI R7, R0, R0, RZ, 0x1 ;  /* 0x0000000000077211 */ /* 0x000fe200078f08ff */
[----:B------:R-:W-:Y:S01]  /*0d50*/  IMAD.IADD R235, R11, 0x1, -R235 ;  /* 0x000000010beb7824 */ /* 0x000fe200078e0aeb */
[----:B------:R-:W-:-:S02]  /*0d60*/  LOP3.LUT R2, R2, 0xc0, RZ, 0xc0, !PT ;  /* 0x000000c002027812 */ /* 0x000fc400078ec0ff */
[----:B------:R-:W-:Y:S01]  /*0d70*/  LOP3.LUT R4, R7, 0x7fffffe, RZ, 0xc0, !PT ;  /* 0x07fffffe07047812 */ /* 0x000fe200078ec0ff */
[----:B------:R-:W-:Y:S01]  /*0d80*/  IMAD.SHL.U32 R204, R235, 0x8, RZ ;  /* 0x00000008ebcc7824 */ /* 0x000fe200078e00ff */
[----:B------:R-:W-:Y:S02]  /*0d90*/  SHF.R.S32.HI R6, RZ, 0x1f, R0 ;  /* 0x0000001fff067819 */ /* 0x000fe40000011400 */
[----:B------:R-:W-:Y:S01]  /*0da0*/  SHF.R.U32.HI R3, RZ, 0x3, R2 ;  /* 0x00000003ff037819 */ /* 0x000fe20000011602 */
[----:B------:R-:W-:Y:S01]  /*0db0*/  IMAD.IADD R14, R0, 0x1, -R4 ;  /* 0x00000001000e7824 */ /* 0x000fe200078e0a04 */
[----:B------:R-:W-:Y:S02]  /*0dc0*/  LOP3.LUT R2, R2, 0x18, R204, 0xf8, !PT ;  /* 0x0000001802027812 */ /* 0x000fe400078ef8cc */
[----:B------:R-:W-:Y:S02]  /*0dd0*/  LEA.HI R16, R6, R0, RZ, 0x3 ;  /* 0x0000000006107211 */ /* 0x000fe400078f18ff */
[----:B------:R-:W-:-:S02]  /*0de0*/  LOP3.LUT R0, R5, 0xffffffe0, RZ, 0xc0, !PT ;  /* 0xffffffe005007812 */ /* 0x000fc400078ec0ff */
[----:B------:R-:W-:Y:S02]  /*0df0*/  SHF.R.S32.HI R238, RZ, 0x2, R8 ;  /* 0x00000002ffee7819 */ /* 0x000fe40000011408 */
[----:B------:R-:W-:Y:S01]  /*0e00*/  LOP3.LUT R4, R17, 0xfffffff8, RZ, 0xc0, !PT ;  /* 0xfffffff811047812 */ /* 0x000fe200078ec0ff */
[C---:B------:R-:W-:Y:S01]  /*0e10*/  IMAD.IADD R19, R11.reuse, 0x1, -R0 ;  /* 0x000000010b137824 */ /* 0x040fe200078e0a00 */
[----:B------:R-:W-:Y:S02]  /*0e20*/  LOP3.LUT R10, R2, R3, RZ, 0x3c, !PT ;  /* 0x00000003020a7212 */ /* 0x000fe400078e3cff */
[--C-:B------:R-:W-:Y:S01]  /*0e30*/  SHF.R.S32.HI R6, RZ, 0x5, R5.reuse ;  /* 0x00000005ff067819 */ /* 0x100fe20000011405 */
[----:B------:R-:W-:Y:S01]  /*0e40*/  IMAD.IADD R4, R11, 0x1, -R4 ;  /* 0x000000010b047824 */ /* 0x000fe200078e0a04 */
[----:B------:R-:W-:Y:S02]  /*0e50*/  SHF.R.S32.HI R2, RZ, 0x1f, R5 ;  /* 0x0000001fff027819 */ /* 0x000fe40000011405 */
[----:B------:R-:W-:-:S02]  /*0e60*/  LEA.HI R3, R8, R238, RZ, 0x1 ;  /* 0x000000ee08037211 */ /* 0x000fc400078f08ff */
[----:B------:R-:W-:Y:S02]  /*0e70*/  LEA.HI R0, R2, R6, RZ, 0x2 ;  /* 0x0000000602007211 */ /* 0x000fe400078f10ff */
[----:B------:R-:W-:Y:S02]  /*0e80*/  LOP3.LUT R2, R3, 0x7fffffe, RZ, 0xc0, !PT ;  /* 0x07fffffe03027812 */ /* 0x000fe400078ec0ff */
[----:B------:R-:W-:Y:S02]  /*0e90*/  SHF.R.S32.HI R9, RZ, 0x1f, R8 ;  /* 0x0000001fff097819 */ /* 0x000fe40000011408 */
[----:B------:R-:W-:Y:S01]  /*0ea0*/  SHF.R.S32.HI R3, RZ, 0x1f, R19 ;  /* 0x0000001fff037819 */ /* 0x000fe20000011413 */
[----:B------:R-:W-:Y:S01]  /*0eb0*/  IMAD.IADD R2, R238, 0x1, -R2 ;  /* 0x00000001ee027824 */ /* 0x000fe200078e0a02 */
[----:B------:R-:W-:Y:S02]  /*0ec0*/  LEA.HI R8, R4, R4, RZ, 0x1 ;  /* 0x0000000404087211 */ /* 0x000fe400078f08ff */
[----:B------:R-:W-:-:S02]  /*0ed0*/  LOP3.LUT R0, R0, 0xffffffc, RZ, 0xc0, !PT ;  /* 0x0ffffffc00007812 */ /* 0x000fc400078ec0ff */
[----:B------:R-:W-:Y:S02]  /*0ee0*/  LEA.HI R13, R3, R19, RZ, 0x2 ;  /* 0x00000013030d7211 */ /* 0x000fe400078f10ff */
[----:B------:R-:W-:Y:S01]  /*0ef0*/  LOP3.LUT R3, R8, 0x3fffffe, RZ, 0xc0, !PT ;  /* 0x03fffffe08037812 */ /* 0x000fe200078ec0ff */
[----:B------:R-:W-:Y:S01]  /*0f00*/  IMAD.IADD R5, R6, 0x1, -R0 ;  /* 0x0000000106057824 */ /* 0x000fe200078e0a00 */
[----:B------:R-:W-:Y:S01]  /*0f10*/  IADD3 R237, R204, 0x40, RZ ;  /* 0x00000040cced7810 */ /* 0x000fe20007ffe0ff */
[----:B------:R-:W-:Y:S01]  /*0f20*/  IMAD R0, R6, 0x8, R2 ;  /* 0x0000000806007824 */ /* 0x000fe200078e0202 */
[----:B------:R-:W-:Y:S01]  /*0f30*/  SHF.R.S32.HI R2, RZ, 0x2, R13 ;  /* 0x00000002ff027819 */ /* 0x000fe2000001140d */
[----:B------:R-:W-:Y:S01]  /*0f40*/  IMAD.IADD R11, R4, 0x1, -R3 ;  /* 0x00000001040b7824 */ /* 0x000fe200078e0a03 */
[----:B------:R-:W-:Y:S01]  /*0f50*/  LEA.HI R3, R9, R238, RZ, 0x3 ;  /* 0x000000ee09037211 */ /* 0x000fe200078f18ff */
[----:B------:R-:W-:Y:S01]  /*0f60*/  IMAD.U32 R4, R0, 0x20, R10 ;  /* 0x0000002000047824 */ /* 0x000fe200078e000a */
[----:B------:R-:W-:Y:S01]  /*0f70*/  LEA.HI R0, R235, R235, RZ, 0x1 ;  /* 0x000000ebeb007211 */ /* 0x000fe200078f08ff */
[----:B------:R-:W-:Y:S01]  /*0f80*/  IMAD R18, R5, 0x10, R2 ;  /* 0x0000001005127824 */ /* 0x000fe200078e0202 */
[----:B------:R-:W-:Y:S01]  /*0f90*/  LOP3.LUT R2, R3, 0xfffffff8, RZ, 0xc0, !PT ;  /* 0xfffffff803027812 */ /* 0x000fe200078ec0ff */
[----:B------:R-:W-:Y:S01]  /*0fa0*/  IMAD.SHL.U32 R6, R6, 0x200, RZ ;  /* 0x0000020006067824 */ /* 0x000fe200078e00ff */
[----:B------:R1:W-:Y:S01]  /*0fb0*/  STL [R1+0x5c], R4 ;  /* 0x00005c0401007387 */ /* 0x0003e20000100800 */
[----:B------:R-:W-:-:S02]  /*0fc0*/  SHF.R.S32.HI R9, RZ, 0x1, R7 ;  /* 0x00000001ff097819 */ /* 0x000fc40000011407 */
[----:B------:R-:W-:Y:S01]  /*0fd0*/  IMAD.IADD R3, R238, 0x1, -R2 ;  /* 0x00000001ee037824 */ /* 0x000fe200078e0a02 */
[----:B------:R-:W-:Y:S01]  /*0fe0*/  SHF.R.S32.HI R10, RZ, 0x1f, R7 ;  /* 0x0000001fff0a7819 */ /* 0x000fe20000011407 */
[----:B------:R-:W-:Y:S01]  /*0ff0*/  IMAD.SHL.U32 R2, R0, 0x20, RZ ;  /* 0x0000002000027824 */ /* 0x000fe200078e00ff */
[----:B------:R2:W-:Y:S01]  /*1000*/  STL [R1+0x90], R18 ;  /* 0x0000901201007387 */ /* 0x0005e20000100800 */
[----:B------:R-:W-:Y:S02]  /*1010*/  IADD3 R236, R204, 0x20, RZ ;  /* 0x00000020ccec7810 */ /* 0x000fe40007ffe0ff */
[----:B------:R-:W-:Y:S02]  /*1020*/  LEA.HI R7, R3, R3, RZ, 0x1 ;  /* 0x0000000303077211 */ /* 0x000fe400078f08ff */
[----:B------:R-:W-:Y:S02]  /*1030*/  LOP3.LUT R2, R2, 0xffffffc0, RZ, 0xc0, !PT ;  /* 0xffffffc002027812 */ /* 0x000fe400078ec0ff */
[----:B------:R-:W-:-:S02]  /*1040*/  LOP3.LUT R5, R7, 0x3fffffe, RZ, 0xc0, !PT ;  /* 0x03fffffe07057812 */ /* 0x000fc400078ec0ff */
[----:B-1----:R-:W-:Y:S02]  /*1050*/  LOP3.LUT R4, R0, 0x1ffffffe, RZ, 0xc0, !PT ;  /* 0x1ffffffe00047812 */ /* 0x002fe400078ec0ff */
[----:B------:R-:W-:Y:S01]  /*1060*/  SHF.R.S32.HI R0, RZ, 0x1, R8 ;  /* 0x00000001ff007819 */ /* 0x000fe20000011408 */
[----:B------:R-:W-:Y:S02]  /*1070*/  IMAD.IADD R8, R3, 0x1, -R5 ;  /* 0x0000000103087824 */ /* 0x000fe400078e0a05 */
[C---:B------:R-:W-:Y:S01]  /*1080*/  IMAD.IADD R4, R235.reuse, 0x1, -R4 ;  /* 0x00000001eb047824 */ /* 0x040fe200078e0a04 */
[C---:B------:R-:W-:Y:S01]  /*1090*/  LOP3.LUT P2, RZ, R0.reuse, 0x2, RZ, 0xc0, !PT ;  /* 0x0000000200ff7812 */ /* 0x040fe2000784c0ff */
[----:B------:R-:W-:Y:S02]  /*10a0*/  IMAD.SHL.U32 R0, R0, 0x40, RZ ;  /* 0x0000004000007824 */ /* 0x000fe400078e00ff */
[----:B------:R-:W-:Y:S01]  /*10b0*/  IMAD R15, R4, 0x8, R2 ;  /* 0x00000008040f7824 */ /* 0x000fe200078e0202 */
[----:B------:R-:W-:Y:S01]  /*10c0*/  LEA.HI R2, R10, R9, RZ, 0x2 ;  /* 0x000000090a027211 */ /* 0x000fe200078f10ff */
[----:B------:R-:W-:Y:S01]  /*10d0*/  IMAD R3, R235, 0x2, R6 ;  /* 0x00000002eb037824 */ /* 0x000fe200078e0206 */
[----:B------:R-:W-:-:S02]  /*10e0*/  LOP3.LUT R0, R0, 0xc0, RZ, 0xc0, !PT ;  /* 0x000000c000007812 */ /* 0x000fc400078ec0ff */
[----:B------:R-:W-:Y:S02]  /*10f0*/  LOP3.LUT R2, R2, 0xfffffffc, RZ, 0xc0, !PT ;  /* 0xfffffffc02027812 */ /* 0x000fe400078ec0ff */
[----:B------:R-:W-:Y:S02]  /*1100*/  LOP3.LUT R5, R0, 0x8, R17, 0xf8, !PT ;  /* 0x0000000800057812 */ /* 0x000fe400078ef811 */
[----:B------:R-:W-:Y:S01]  /*1110*/  SHF.R.U32.HI R4, RZ, 0x3, R0 ;  /* 0x00000003ff047819 */ /* 0x000fe20000011600 */
[----:B------:R-:W-:Y:S01]  /*1120*/  IMAD.IADD R2, R9, 0x1, -R2 ;  /* 0x0000000109027824 */ /* 0x000fe200078e0a02 */
[----:B------:R-:W-:Y:S01]  /*1130*/  SHF.R.S32.HI R0, RZ, 0x1, R7 ;  /* 0x00000001ff007819 */ /* 0x000fe20000011407 */
[----:B------:R-:W-:Y:S01]  /*1140*/  IMAD R7, R8, 0x20, R3 ;  /* 0x0000002008077824 */ /* 0x000fe200078e0203 */
[----:B------:R-:W-:Y:S01]  /*1150*/  LOP3.LUT R10, R5, R4, RZ, 0x3c, !PT ;  /* 0x00000004050a7212 */ /* 0x000fe200078e3cff */
[----:B------:R-:W-:Y:S01]  /*1160*/  IMAD.SHL.U32 R5, R16, 0x20, RZ ;  /* 0x0000002010057824 */ /* 0x000fe200078e00ff */
[C---:B------:R-:W-:Y:S01]  /*1170*/  LOP3.LUT R4, R0.reuse, 0x1, RZ, 0xc0, !PT ;  /* 0x0000000100047812 */ /* 0x040fe200078ec0ff */
[----:B------:R-:W-:Y:S01]  /*1180*/  IMAD.SHL.U32 R3, R0, 0x40, RZ ;  /* 0x0000004000037824 */ /* 0x000fe200078e00ff */
[C---:B------:R-:W-:Y:S01]  /*1190*/  LOP3.LUT P3, RZ, R2.reuse, 0x2, RZ, 0xc0, !PT ;  /* 0x0000000202ff7812 */ /* 0x040fe2000786c0ff */
[----:B------:R-:W-:Y:S01]  /*11a0*/  IMAD.SHL.U32 R2, R2, 0x40, RZ ;  /* 0x0000004002027824 */ /* 0x000fe200078e00ff */
[----:B------:R-:W-:Y:S01]  /*11b0*/  LOP3.LUT P0, RZ, R0, 0x2, RZ, 0xc0, !PT ;  /* 0x0000000200ff7812 */ /* 0x000fe2000780c0ff */
[C---:B------:R-:W-:Y:S01]  /*11c0*/  IMAD.SHL.U32 R8, R12.reuse, 0x8, RZ ;  /* 0x000000080c087824 */ /* 0x040fe200078e00ff */
[----:B------:R-:W-:Y:S01]  /*11d0*/  LOP3.LUT R3, R3, 0xc0, RZ, 0xc0, !PT ;  /* 0x000000c003037812 */ /* 0x000fe200078ec0ff */
[----:B------:R-:W-:Y:S01]  /*11e0*/  IMAD R9, R12, 0x8, R11 ;  /* 0x000000080c097824 */ /* 0x000fe200078e020b */
[----:B------:R-:W-:-:S02]  /*11f0*/  LOP3.LUT R0, R5, 0xffffff00, RZ, 0xc0, !PT ;  /* 0xffffff0005007812 */ /* 0x000fc400078ec0ff */
[----:B------:R-:W-:Y:S02]  /*1200*/  LEA.HI R3, R3, R3, RZ, 0x1d ;  /* 0x0000000303037211 */ /* 0x000fe400078fe8ff */
[----:B------:R-:W-:Y:S01]  /*1210*/  ISETP.NE.U32.AND P1, PT, R4, 0x1, PT ;  /* 0x000000010400780c */ /* 0x000fe20003f25070 */
[----:B------:R-:W-:Y:S01]  /*1220*/  IMAD.IADD R4, R0, 0x1, R6 ;  /* 0x0000000100047824 */ /* 0x000fe200078e0206 */
[----:B------:R-:W-:Y:S01]  /*1230*/  LOP3.LUT R2, R2, 0xc0, RZ, 0xc0, !PT ;  /* 0x000000c002027812 */ /* 0x000fe200078ec0ff */
[----:B------:R-:W-:Y:S02]  /*1240*/  IMAD.IADD R3, R3, 0x1, R7 ;  /* 0x0000000103037824 */ /* 0x000fe400078e0207 */
[----:B------:R-:W-:Y:S01]  /*1250*/  IMAD R7, R14, 0x20, R0 ;  /* 0x000000200e077824 */ /* 0x000fe200078e0200 */
[----:B------:R-:W-:Y:S01]  /*1260*/  LOP3.LUT R6, R2, 0x8, R8, 0xf8, !PT ;  /* 0x0000000802067812 */ /* 0x000fe200078ef808 */
[----:B------:R-:W-:Y:S01]  /*1270*/  IMAD.SHL.U32 R251, R3, 0x2, RZ ;  /* 0x0000000203fb7824 */ /* 0x000fe200078e00ff */
[----:B------:R-:W-:Y:S01]  /*1280*/  SHF.R.U32.HI R5, RZ, 0x3, R2 ;  /* 0x00000003ff057819 */ /* 0x000fe20000011602 */
[----:B------:R-:W-:Y:S01]  /*1290*/  IMAD R2, R14, 0x20, R4 ;  /* 0x000000200e027824 */ /* 0x000fe200078e0204 */
[----:B------:R-:W-:Y:S01]  /*12a0*/  SHF.R.S32.HI R8, RZ, 0x1f, R237 ;  /* 0x0000001fff087819 */ /* 0x000fe200000114ed */
[----:B------:R-:W-:Y:S01]  /*12b0*/  IMAD.U32 R0, R9, 0x20, R10 ;  /* 0x0000002009007824 */ /* 0x000fe200078e000a */
[----:B------:R-:W-:-:S02]  /*12c0*/  IADD3 R4, R251, 0x80, RZ ;  /* 0x00000080fb047810 */ /* 0x000fc40007ffe0ff */
[----:B------:R-:W-:Y:S02]  /*12d0*/  IADD3 R252, R251, 0x70, RZ ;  /* 0x00000070fbfc7810 */ /* 0x000fe40007ffe0ff */
[----:B------:R-:W-:Y:S02]  /*12e0*/  @P1 IADD3 R252, R4, 0x10, RZ ;  /* 0x0000001004fc1810 */ /* 0x000fe40007ffe0ff */
[----:B------:R-:W-:Y:S02]  /*12f0*/  LOP3.LUT R4, R13, 0x7ffffffc, RZ, 0xc0, !PT ;  /* 0x7ffffffc0d047812 */ /* 0x000fe400078ec0ff */
[----:B------:R-:W-:Y:S01]  /*1300*/  LOP3.LUT R3, R6, R5, RZ, 0x3c, !PT ;  /* 0x0000000506037212 */ /* 0x000fe200078e3cff */
[----:B------:R-:W-:Y:S01]  /*1310*/  IMAD.MOV.U32 R6, RZ, RZ, 0x20 ;  /* 0x00000020ff067424 */ /* 0x000fe200078e00ff */
[----:B------:R-:W-:Y:S01]  /*1320*/  SHF.R.S32.HI R5, RZ, 0x1f, R236 ;  /* 0x0000001fff057819 */ /* 0x000fe200000114ec */
[----:B------:R-:W-:Y:S01]  /*1330*/  IMAD.IADD R4, R19, 0x1, -R4 ;  /* 0x0000000113047824 */ /* 0x000fe200078e0a04 */
[----:B------:R-:W-:Y:S01]  /*1340*/  LEA R106, R0, 0x3c80, 0x1 ;  /* 0x00003c80006a7811 */ /* 0x000fe200078e08ff */
[C---:B------:R-:W-:Y:S01]  /*1350*/  IMAD.IADD R2, R3.reuse, 0x1, R2 ;  /* 0x0000000103027824 */ /* 0x040fe200078e0202 */
[----:B------:R-:W-:Y:S01]  /*1360*/  SEL R5, R6, 0xffffffe0, !P0 ;  /* 0xffffffe006057807 */ /* 0x000fe20004000000 */
[----:B------:R-:W-:Y:S01]  /*1370*/  IMAD.SHL.U32 R4, R4, 0x2, RZ ;  /* 0x0000000204047824 */ /* 0x000fe200078e00ff */
[----:B------:R-:W-:Y:S01]  /*1380*/  IADD3 R183, R106, 0x20, RZ ;  /* 0x000000206ab77810 */ /* 0x000fe20007ffe0ff */
[----:B------:R-:W-:Y:S01]  /*1390*/  IMAD.IADD R3, R3, 0x1, R7 ;  /* 0x0000000103037824 */ /* 0x000fe200078e0207 */
[----:B------:R-:W-:Y:S01]  /*13a0*/  SHF.R.S32.HI R7, RZ, 0x1f, R204 ;  /* 0x0000001fff077819 */ /* 0x000fe200000114cc */
[----:B------:R-:W-:Y:S01]  /*13b0*/  IMAD.IADD R7, R18, 0x1, R15 ;  /* 0x0000000112077824 */ /* 0x000fe200078e020f */
[C---:B--2---:R-:W-:Y:S01]  /*13c0*/  IADD3 R18, R4.reuse, 0x8, RZ ;  /* 0x0000000804127810 */ /* 0x044fe20007ffe0ff */
[----:B------:R-:W-:Y:S01]  /*13d0*/  STL [R1+0x4c], R4 ;  /* 0x00004c0401007387 */ /* 0x000fe20000100800 */
[----:B------:R-:W-:-:S02]  /*13e0*/  IADD3 R17, R4, 0x10, RZ ;  /* 0x0000001004117810 */ /* 0x000fc40007ffe0ff */
[C---:B------:R-:W-:Y:S01]  /*13f0*/  IADD3 R16, R4.reuse, 0x18, RZ ;  /* 0x0000001804107810 */ /* 0x040fe20007ffe0ff */
[----:B------:R1:W-:Y:S01]  /*1400*/  STL [R1+0x94], R7 ;  /* 0x0000940701007387 */ /* 0x0003e20000100800 */
[C---:B------:R-:W-:Y:S02]  /*1410*/  IADD3 R14, R4.reuse, 0x20, RZ ;  /* 0x00000020040e7810 */ /* 0x040fe40007ffe0ff */
[C---:B------:R-:W-:Y:S01]  /*1420*/  IADD3 R13, R4.reuse, 0x28, RZ ;  /* 0x00000028040d7810 */ /* 0x040fe20007ffe0ff */
[----:B------:R-:W-:Y:S01]  /*1430*/  STL [R1+0x38], R18 ;  /* 0x0000381201007387 */ /* 0x000fe20000100800 */
[C---:B------:R-:W-:Y:S02]  /*1440*/  IADD3 R12, R4.reuse, 0x30, RZ ;  /* 0x00000030040c7810 */ /* 0x040fe40007ffe0ff */
[C---:B------:R-:W-:Y:S01]  /*1450*/  IADD3 R11, R4.reuse, 0x38, RZ ;  /* 0x00000038040b7810 */ /* 0x040fe20007ffe0ff */
[----:B------:R-:W-:Y:S01]  /*1460*/  STL [R1+0x34], R17 ;  /* 0x0000341101007387 */ /* 0x000fe20000100800 */
[----:B------:R-:W-:-:S02]  /*1470*/  IADD3 R10, R4, 0x40, RZ ;  /* 0x00000040040a7810 */ /* 0x000fc40007ffe0ff */
[C---:B------:R-:W-:Y:S01]  /*1480*/  IADD3 R9, R4.reuse, 0x48, RZ ;  /* 0x0000004804097810 */ /* 0x040fe20007ffe0ff */
[----:B------:R-:W-:Y:S01]  /*1490*/  STL [R1+0x30], R16 ;  /* 0x0000301001007387 */ /* 0x000fe20000100800 */
[----:B------:R-:W-:Y:S02]  /*14a0*/  IADD3 R8, R4, 0x50, RZ ;  /* 0x0000005004087810 */ /* 0x000fe40007ffe0ff */
[----:B------:R-:W-:Y:S01]  /*14b0*/  SHF.R.S32.HI R15, RZ, 0x1f, R18 ;  /* 0x0000001fff0f7819 */ /* 0x000fe20000011412 */
[----:B------:R2:W-:Y:S01]  /*14c0*/  STL [R1+0x2c], R14 ;  /* 0x00002c0e01007387 */ /* 0x0005e20000100800 */
[----:B------:R-:W-:Y:S02]  /*14d0*/  SHF.R.S32.HI R0, RZ, 0x1f, R10 ;  /* 0x0000001fff007819 */ /* 0x000fe4000001140a */
[----:B------:R-:W-:Y:S01]  /*14e0*/  LEA R181, R2, 0x6080, 0x1 ;  /* 0x0000608002b57811 */ /* 0x000fe200078e08ff */
[----:B------:R-:W-:Y:S01]  /*14f0*/  STL [R1+0x28], R13 ;  /* 0x0000280d01007387 */ /* 0x000fe20000100800 */
[----:B------:R-:W-:-:S02]  /*1500*/  LEA R107, R3, 0x1880, 0x1 ;  /* 0x00001880036b7811 */ /* 0x000fc400078e08ff */
[----:B------:R-:W-:Y:S01]  /*1510*/  @P2 IADD3 R183, R106, -0x20, RZ ;  /* 0xffffffe06ab72810 */ /* 0x000fe20007ffe0ff */
[----:B------:R3:W-:Y:S01]  /*1520*/  STL [R1+0x24], R12 ;  /* 0x0000240c01007387 */ /* 0x0007e20000100800 */
[----:B-1----:R-:W-:Y:S02]  /*1530*/  IADD3 R7, R4, 0x58, RZ ;  /* 0x0000005804077810 */ /* 0x002fe40007ffe0ff */
[----:B------:R-:W-:Y:S01]  /*1540*/  SEL R4, R6, 0xffffffe0, !P3 ;  /* 0xffffffe006047807 */ /* 0x000fe20005800000 */
[----:B------:R-:W-:Y:S01]  /*1550*/  STL [R1+0x20], R11 ;  /* 0x0000200b01007387 */ /* 0x000fe20000100800 */
[----:B------:R-:W-:Y:S02]  /*1560*/  SHF.R.S32.HI R6, RZ, 0x1f, R17 ;  /* 0x0000001fff067819 */ /* 0x000fe40000011411 */
[C---:B------:R-:W-:Y:S01]  /*1570*/  IADD3 R191, R183.reuse, 0x400, RZ ;  /* 0x00000400b7bf7810 */ /* 0x040fe20007ffe0ff */
[----:B------:R-:W-:Y:S01]  /*1580*/  STL [R1+0x1c], R10 ;  /* 0x00001c0a01007387 */ /* 0x000fe20000100800 */
[----:B------:R-:W-:Y:S01]  /*1590*/  IADD3 R190, R183, 0x800, RZ ;  /* 0x00000800b7be7810 */ /* 0x000fe20007ffe0ff */
[----:B------:R-:W-:Y:S01]  /*15a0*/  IMAD.IADD R182, R181, 0x1, R4 ;  /* 0x00000001b5b67824 */ /* 0x000fe200078e0204 */
[C---:B------:R-:W-:Y:S01]  /*15b0*/  IADD3 R189, R183.reuse, 0xc00, RZ ;  /* 0x00000c00b7bd7810 */ /* 0x040fe20007ffe0ff */
[----:B------:R1:W-:Y:S01]  /*15c0*/  STL [R1+0x18], R9 ;  /* 0x0000180901007387 */ /* 0x0003e20000100800 */
[C---:B------:R-:W-:Y:S01]  /*15d0*/  IADD3 R188, R183.reuse, 0x1000, RZ ;  /* 0x00001000b7bc7810 */ /* 0x040fe20007ffe0ff */
[----:B------:R-:W-:Y:S01]  /*15e0*/  IMAD.IADD R180, R4, 0x1, R107 ;  /* 0x0000000104b47824 */ /* 0x000fe200078e026b */
[----:B------:R-:W-:Y:S01]  /*15f0*/  IADD3 R187, R183, 0x1400, RZ ;  /* 0x00001400b7bb7810 */ /* 0x000fe20007ffe0ff */
[----:B------:R-:W-:Y:S01]  /*1600*/  STL [R1+0x14], R8 ;  /* 0x0000140801007387 */ /* 0x000fe20000100800 */
[----:B--2---:R-:W-:-:S02]  /*1610*/  SHF.R.S32.HI R14, RZ, 0x1f, R14 ;  /* 0x0000001fff0e7819 */ /* 0x004fc4000001140e */
[C---:B------:R-:W-:Y:S01]  /*1620*/  IADD3 R186, R183.reuse, 0x1800, RZ ;  /* 0x00001800b7ba7810 */ /* 0x040fe20007ffe0ff */
[----:B------:R2:W-:Y:S01]  /*1630*/  STL [R1+0x88], R15 ;  /* 0x0000880f01007387 */ /* 0x0005e20000100800 */
[C---:B------:R-:W-:Y:S02]  /*1640*/  IADD3 R185, R183.reuse, 0x1c00, RZ ;  /* 0x00001c00b7b97810 */ /* 0x040fe40007ffe0ff */
[----:B------:R-:W-:Y:S01]  /*1650*/  IADD3 R184, R183, 0x2000, RZ ;  /* 0x00002000b7b87810 */ /* 0x000fe20007ffe0ff */
[----:B------:R-:W-:Y:S01]  /*1660*/  STL [R1+0x10], R7 ;  /* 0x0000100701007387 */ /* 0x000fe20000100800 */
[----:B---3--:R-:W-:-:S03]  /*1670*/  SHF.R.S32.HI R12, RZ, 0x1f, R12 ;  /* 0x0000001fff0c7819 */ /* 0x008fc6000001140c */
[----:B------:R3:W-:Y:S01]  /*1680*/  STL [R1+0x84], R6 ;  /* 0x0000840601007387 */ /* 0x0007e20000100800 */
[----:B-1----:R-:W-:Y:S02]  /*1690*/  SHF.R.S32.HI R9, RZ, 0x1f, R9 ;  /* 0x0000001fff097819 */ /* 0x002fe40000011409 */
[----:B--2---:R-:W-:-:S05]  /*16a0*/  SHF.R.S32.HI R15, RZ, 0x1f, R16 ;  /* 0x0000001fff0f7819 */ /* 0x004fca0000011410 */
[----:B------:R-:W-:Y:S01]  /*16b0*/  STL [R1+0x80], R15 ;  /* 0x0000800f01007387 */ /* 0x000fe20000100800 */
[----:B---3--:R-:W-:-:S03]  /*16c0*/  SHF.R.S32.HI R6, RZ, 0x1f, R13 ;  /* 0x0000001fff067819 */ /* 0x008fc6000001140d */
[----:B------:R-:W-:Y:S04]  /*16d0*/  STL [R1+0x7c], R14 ;  /* 0x00007c0e01007387 */ /* 0x000fe80000100800 */
[----:B------:R1:W-:Y:S04]  /*16e0*/  STL [R1+0x78], R6 ;  /* 0x0000780601007387 */ /* 0x0003e80000100800 */
[----:B------:R-:W-:Y:S01]  /*16f0*/  STL [R1+0x74], R12 ;  /* 0x0000740c01007387 */ /* 0x000fe20000100800 */
[----:B-1----:R-:W-:-:S05]  /*1700*/  SHF.R.S32.HI R6, RZ, 0x1f, R11 ;  /* 0x0000001fff067819 */ /* 0x002fca000001140b */
[----:B------:R1:W-:Y:S04]  /*1710*/  STL [R1+0x70], R6 ;  /* 0x0000700601007387 */ /* 0x0003e80000100800 */
[----:B------:R2:W-:Y:S04]  /*1720*/  STL [R1+0x6c], R0 ;  /* 0x00006c0001007387 */ /* 0x0005e80000100800 */
[----:B------:R-:W-:Y:S01]  /*1730*/  STL [R1+0x68], R9 ;  /* 0x0000680901007387 */ /* 0x000fe20000100800 */
[----:B-1----:R-:W-:Y:S02]  /*1740*/  SHF.R.S32.HI R6, RZ, 0x1f, R7 ;  /* 0x0000001fff067819 */ /* 0x002fe40000011407 */
[----:B--2---:R-:W-:-:S05]  /*1750*/  SHF.R.S32.HI R0, RZ, 0x1f, R8 ;  /* 0x0000001fff007819 */ /* 0x004fca0000011408 */
[----:B------:R1:W-:Y:S04]  /*1760*/  STL [R1+0x64], R0 ;  /* 0x0000640001007387 */ /* 0x0003e80000100800 */
[----:B------:R-:W-:Y:S01]  /*1770*/  STL [R1+0x60], R6 ;  /* 0x0000600601007387 */ /* 0x000fe20000100800 */
[----:B-1----:R-:W-:-:S05]  /*1780*/  IMAD.IADD R0, R251, 0x1, R5 ;  /* 0x00000001fb007824 */ /* 0x002fca00078e0205 */
[----:B------:R1:W-:Y:S02]  /*1790*/  STL [R1+0x40], R0 ;  /* 0x0000400001007387 */ /* 0x0003e40000100800 */
[----:B-1----:R-:W-:-:S05]  /*17a0*/  IMAD.IADD R0, R5, 0x1, R252 ;  /* 0x0000000105007824 */ /* 0x002fca00078e02fc */
[----:B------:R1:W-:Y:S02]  /*17b0*/  STL [R1+0x3c], R0 ;  /* 0x00003c0001007387 */ /* 0x0003e40000100800 */
.L_x_143:
[----:B-1----:R-:W2:Y:S01]  /*17c0*/  LDL R0, [R1+0xc] ;  /* 0x00000c0001007983 */ /* 0x002ea20000100800 */
[----:B------:R-:W-:Y:S01]  /*17d0*/  IMAD.MOV.U32 R8, RZ, RZ, 0x4 ;  /* 0x00000004ff087424 */ /* 0x000fe200078e00ff */
[----:B------:R-:W-:Y:S02]  /*17e0*/  ISETP.NE.U32.AND P4, PT, RZ, c[0x0][0x370], PT ;  /* 0x0000dc00ff007a0c */ /* 0x000fe40003f85070 */
[----:B------:R-:W-:Y:S02]  /*17f0*/  ISETP.NE.U32.AND P3, PT, RZ, c[0x0][0x360], PT ;  /* 0x0000d800ff007a0c */ /* 0x000fe40003f65070 */
[----:B------:R-:W-:Y:S01]  /*1800*/  ISETP.NE.AND.EX P4, PT, RZ, c[0x0][0x374], PT, P4 ;  /* 0x0000dd00ff007a0c */ /* 0x000fe20003f85340 */
[----:B--2---:R-:W-:-:S05]  /*1810*/  IMAD.WIDE R2, R0, R8, c[0x0][0x588] ;  /* 0x0001620000027625 */ /* 0x004fca00078e0208 */
[----:B------:R-:W2:Y:S01]  /*1820*/  LDG.E R250, [R2.64] ;  /* 0x0000000602fa7981 */ /* 0x000ea2000c1e1900 */
[----:B------:R-:W-:Y:S01]  /*1830*/  ISETP.NE.AND.EX P3, PT, RZ, c[0x0][0x364], PT, P3 ;  /* 0x0000d900ff007a0c */ /* 0x000fe20003f65330 */
[----:B------:R-:W-:Y:S01]  /*1840*/  IMAD.MOV.U32 R244, RZ, RZ, RZ ;  /* 0x000000fffff47224 */ /* 0x000fe200078e00ff */
[----:B------:R-:W-:Y:S01]  /*1850*/  ISETP.NE.U32.AND P0, PT, RZ, c[0x0][0x348], PT ;  /* 0x0000d200ff007a0c */ /* 0x000fe20003f05070 */
[----:B------:R-:W-:-:S03]  /*1860*/  IMAD.MOV.U32 R10, RZ, RZ, RZ ;  /* 0x000000ffff0a7224 */ /* 0x000fc600078e00ff */
[----:B------:R-:W-:Y:S02]  /*1870*/  ISETP.NE.AND.EX P0, PT, RZ, c[0x0][0x34c], PT, P0 ;  /* 0x0000d300ff007a0c */ /* 0x000fe40003f05300 */
[----:B--2---:R-:W-:Y:S01]  /*1880*/  SHF.R.S32.HI R12, RZ, 0x1f, R250 ;  /* 0x0000001fff0c7819 */ /* 0x004fe200000114fa */
[C---:B------:R-:W-:Y:S01]  /*1890*/  IMAD.SHL.U32 R17, R250.reuse, 0x4, RZ ;  /* 0x00000004fa117824 */ /* 0x040fe200078e00ff */
[C---:B------:R-:W-:Y:S02]  /*18a0*/  @P4 LEA R6, P2, R250.reuse, c[0x0][0x370], 0x2 ;  /* 0x0000dc00fa064a11 */ /* 0x040fe400078410ff */
[C-C-:B------:R-:W-:Y:S01]  /*18b0*/  SHF.L.U64.HI R14, R250.reuse, 0x2, R12.reuse ;  /* 0x00000002fa0e7819 */ /* 0x140fe2000001020c */
[----:B------:R1:W-:Y:S01]  /*18c0*/  STL [R1+0x54], R12 ;  /* 0x0000540c01007387 */ /* 0x0003e20000100800 */
[----:B------:R-:W-:Y:S02]  /*18d0*/  @P4 LEA.HI.X R7, R250, c[0x0][0x374], R12, 0x2, P2 ;  /* 0x0000dd00fa074a11 */ /* 0x000fe400010f140c */
[C---:B------:R-:W-:Y:S01]  /*18e0*/  @P3 IADD3 R4, P1, R17.reuse, c[0x0][0x360], RZ ;  /* 0x0000d80011043a10 */ /* 0x040fe20007f3e0ff */
[----:B------:R1:W-:Y:S01]  /*18f0*/  STL [R1+0x44], R17 ;  /* 0x0000441101007387 */ /* 0x0003e20000100800 */
[----:B------:R-:W-:-:S02]  /*1900*/  IADD3 R2, P2, R17, c[0x0][0x348], RZ ;  /* 0x0000d20011027a10 */ /* 0x000fc40007f5e0ff */
[C---:B------:R-:W-:Y:S01]  /*1910*/  @P3 IADD3.X R5, R14.reuse, c[0x0][0x364], RZ, P1, !PT ;  /* 0x0000d9000e053a10 */ /* 0x040fe20000ffe4ff */
[----:B------:R1:W5:Y:S01]  /*1920*/  @P4 LDG.E R244, [R6.64] ;  /* 0x0000000606f44981 */ /* 0x000362000c1e1900 */
[----:B------:R-:W-:-:S03]  /*1930*/  IADD3.X R3, R14, c[0x0][0x34c], RZ, P2, !PT ;  /* 0x0000d3000e037a10 */ /* 0x000fc600017fe4ff */
[----:B------:R1:W5:Y:S04]  /*1940*/  @P3 LDG.E R15, [R4.64] ;  /* 0x00000006040f3981 */ /* 0x000368000c1e1900 */
[----:B------:R1:W5:Y:S04]  /*1950*/  @P0 LDG.E R10, [R2.64] ;  /* 0x00000006020a0981 */ /* 0x000368000c1e1900 */
[----:B------:R1:W-:Y:S01]  /*1960*/  STL [R1+0x48], R14 ;  /* 0x0000480e01007387 */ /* 0x0003e20000100800 */
[----:B------:R-:W-:Y:S01]  /*1970*/  YIELD ;  /* 0x0000000000007946 */ /* 0x000fe20003800000 */
[----:B------:R-:W-:Y:S05]  /*1980*/  @P3 BRA `(.L_x_35) ;  /* 0x0000005000003947 */ /* 0x000fea0003800000 */
[----:B-----5:R-:W-:Y:S01]  /*1990*/  MOV R15, c[0x0][0x168] ;  /* 0x00005a00000f7a02 */ /* 0x020fe20000000f00 */
[----:B------:R-:W-:Y:S05]  /*19a0*/  @!P0 BRA `(.L_x_35) ;  /* 0x0000003000008947 */ /* 0x000fea0003800000 */
[----:B------:R2:W3:Y:S04]  /*19b0*/  LDG.E R0, [R2.64] ;  /* 0x0000000602007981 */ /* 0x0004e8000c1e1900 */
[----:B-12---:R-:W3:Y:S02]  /*19c0*/  LDG.E R2, [R2.64+0x4] ;  /* 0x0000040602027981 */ /* 0x006ee4000c1e1900 */
[----:B---3--:R-:W-:-:S02]  /*19d0*/  IADD3 R15, -R0, R2, RZ ;  /* 0x00000002000f7210 */ /* 0x008fc40007ffe1ff */
.L_x_35:
[----:B------:R-:W-:-:S04]  /*19e0*/  ISETP.NE.U32.AND P1, PT, RZ, c[0x0][0x368], PT ;  /* 0x0000da00ff007a0c */ /* 0x000fc80003f25070 */
[----:B------:R-:W-:-:S13]  /*19f0*/  ISETP.NE.AND.EX P1, PT, RZ, c[0x0][0x36c], PT, P1 ;  /* 0x0000db00ff007a0c */ /* 0x000fda0003f25310 */
[----:B------:R-:W-:Y:S05]  /*1a00*/  @!P1 BRA `(.L_x_36) ;  /* 0x0000004000009947 */ /* 0x000fea0003800000 */
[----:B-1----:R-:W-:-:S04]  /*1a10*/  IADD3 R2, P1, R17, c[0x0][0x368], RZ ;  /* 0x0000da0011027a10 */ /* 0x002fc80007f3e0ff */
[----:B------:R-:W-:-:S05]  /*1a20*/  IADD3.X R3, R14, c[0x0][0x36c], RZ, P1, !PT ;  /* 0x0000db000e037a10 */ /* 0x000fca0000ffe4ff */
[----:B------:R1:W5:Y:S01]  /*1a30*/  LDG.E R0, [R2.64] ;  /* 0x0000000602007981 */ /* 0x000362000c1e1900 */
[----:B------:R-:W-:Y:S05]  /*1a40*/  BRA `(.L_x_37) ;  /* 0x0000008000007947 */ /* 0x000fea0003800000 */
.L_x_36:
[----:B------:R-:W-:Y:S01]  /*1a50*/  ISETP.NE.U32.AND P1, PT, RZ, c[0x0][0x350], PT ;  /* 0x0000d400ff007a0c */ /* 0x000fe20003f25070 */
[----:B------:R-:W-:-:S03]  /*1a60*/  IMAD.U32 R0, RZ, RZ, UR5 ;  /* 0x00000005ff007e24 */ /* 0x000fc6000f8e00ff */
[----:B------:R-:W-:-:S13]  /*1a70*/  ISETP.NE.AND.EX P1, PT, RZ, c[0x0][0x354], PT, P1 ;  /* 0x0000d500ff007a0c */ /* 0x000fda0003f25310 */
[----:B------:R-:W-:Y:S05]  /*1a80*/  @!P1 BRA `(.L_x_37) ;  /* 0x0000004000009947 */ /* 0x000fea0003800000 */
[----:B-1----:R-:W-:-:S05]  /*1a90*/  IMAD.WIDE R2, R250, R8, c[0x0][0x350] ;  /* 0x0000d400fa027625 */ /* 0x002fca00078e0208 */
[----:B------:R-:W2:Y:S04]  /*1aa0*/  LDG.E R4, [R2.64] ;  /* 0x0000000602047981 */ /* 0x000ea8000c1e1900 */
[----:B------:R-:W2:Y:S02]  /*1ab0*/  LDG.E R0, [R2.64+0x4] ;  /* 0x0000040602007981 */ /* 0x000ea4000c1e1900 */
[----:B--2---:R-:W-:-:S04]  /*1ac0*/  IADD3 R0, -R4, R0, RZ ;  /* 0x0000000004007210 */ /* 0x004fc80007ffe1ff */
.L_x_37:
[----:B------:R-:W2:Y:S01]  /*1ad0*/  LDL R13, [R1+0x8] ;  /* 0x00000800010d7983 */ /* 0x000ea20000100800 */
[----:B-----5:R-:W-:Y:S01]  /*1ae0*/  IMAD.IADD R16, R0, 0x1, -R244 ;  /* 0x0000000100107824 */ /* 0x020fe200078e0af4 */
[----:B------:R-:W-:Y:S04]  /*1af0*/  BSSY B0, `(.L_x_38) ;  /* 0x000002e000007945 */ /* 0x000fe80003800000 */
[----:B------:R-:W-:-:S02]  /*1b00*/  IADD3 R0, R16, 0x2f, RZ ;  /* 0x0000002f10007810 */ /* 0x000fc40007ffe0ff */
[----:B------:R-:W-:-:S03]  /*1b10*/  ISETP.GE.AND P1, PT, R16, 0x1, PT ;  /* 0x000000011000780c */ /* 0x000fc60003f26270 */
[----:B------:R-:W-:-:S05]  /*1b20*/  IMAD.HI R0, R0, 0x2aaaaaab, RZ ;  /* 0x2aaaaaab00007827 */ /* 0x000fca00078e02ff */
[----:B-1----:R-:W-:-:S04]  /*1b30*/  SHF.R.U32.HI R2, RZ, 0x1f, R0 ;  /* 0x0000001fff027819 */ /* 0x002fc80000011600 */
[----:B------:R-:W-:Y:S01]  /*1b40*/  LEA.HI.SX32 R11, R0, R2, 0x1d ;  /* 0x00000002000b7211 */ /* 0x000fe200078feaff */
[----:B------:R-:W-:Y:S01]  /*1b50*/  IMAD.MOV.U32 R2, RZ, RZ, RZ ;  /* 0x000000ffff027224 */ /* 0x000fe200078e00ff */
[C---:B--2---:R-:W-:Y:S02]  /*1b60*/  LOP3.LUT R3, R13.reuse, 0xff000000, RZ, 0xc0, !PT ;  /* 0xff0000000d037812 */ /* 0x044fe400078ec0ff */
[----:B------:R-:W-:Y:S02]  /*1b70*/  LOP3.LUT R4, R13, 0xff0000, RZ, 0xc0, !PT ;  /* 0x00ff00000d047812 */ /* 0x000fe400078ec0ff */
[----:B------:R-:W-:-:S04]  /*1b80*/  SHF.R.U32.HI R3, RZ, 0x8, R3 ;  /* 0x00000008ff037819 */ /* 0x000fc80000011603 */
[----:B------:R-:W-:-:S04]  /*1b90*/  LEA.HI R3, R4, R3, RZ, 0x10 ;  /* 0x0000000304037211 */ /* 0x000fc800078f80ff */
[----:B------:R-:W-:Y:S02]  /*1ba0*/  LOP3.LUT R18, R3, 0xff, RZ, 0xc0, !PT ;  /* 0x000000ff03127812 */ /* 0x000fe400078ec0ff */
[----:B------:R-:W-:-:S03]  /*1bb0*/  SHF.R.U32.HI R5, RZ, 0x10, R3 ;  /* 0x00000010ff057819 */ /* 0x000fc60000011603 */
[----:B------:R1:W-:Y:S04]  /*1bc0*/  STL [R1+0x58], R18 ;  /* 0x0000581201007387 */ /* 0x0003e80000100800 */
[----:B------:R1:W-:Y:S01]  /*1bd0*/  STL [R1+0x50], R5 ;  /* 0x0000500501007387 */ /* 0x0003e20000100800 */
[----:B------:R-:W-:Y:S05]  /*1be0*/  @!P1 BRA `(.L_x_39) ;  /* 0x000001e000009947 */ /* 0x000fea0003800000 */
[----:B------:R-:W-:Y:S01]  /*1bf0*/  ISETP.NE.AND P1, PT, R5, RZ, PT ;  /* 0x000000ff0500720c */ /* 0x000fe20003f25270 */
[----:B------:R-:W-:-:S03]  /*1c00*/  IMAD.MOV.U32 R4, RZ, RZ, RZ ;  /* 0x000000ffff047224 */ /* 0x000fc600078e00ff */
[----:B------:R-:W-:-:S04]  /*1c10*/  SEL R0, R5, c[0x0][0x338], P1 ;  /* 0x0000ce0005007a07 */ /* 0x000fc80000800000 */
[----:B------:R-:W-:Y:S02]  /*1c20*/  IABS R3, R0 ;  /* 0x0000000000037213 */ /* 0x000fe40000000000 */
[----:B------:R-:W-:Y:S02]  /*1c30*/  IADD3 R6, R11, -0x1, R0 ;  /* 0xffffffff0b067810 */ /* 0x000fe40007ffe000 */
[----:B------:R-:W2:Y:S02]  /*1c40*/  I2F.RP R2, R3 ;  /* 0x0000000300027306 */ /* 0x000ea40000209400 */
[----:B------:R-:W-:-:S06]  /*1c50*/  IABS R9, R6 ;  /* 0x0000000600097213 */ /* 0x000fcc0000000000 */
[----:B--2---:R-:W2:Y:S02]  /*1c60*/  MUFU.RCP R2, R2 ;  /* 0x0000000200027308 */ /* 0x004ea40000001000 */
[----:B--2---:R-:W-:-:S06]  /*1c70*/  IADD3 R2, R2, 0xffffffe, RZ ;  /* 0x0ffffffe02027810 */ /* 0x004fcc0007ffe0ff */
[----:B-1----:R-:W1:Y:S02]  /*1c80*/  F2I.FTZ.U32.TRUNC.NTZ R5, R2 ;  /* 0x0000000200057305 */ /* 0x002e64000021f000 */
[----:B-1----:R-:W-:-:S04]  /*1c90*/  IMAD.MOV R2, RZ, RZ, -R5 ;  /* 0x000000ffff027224 */ /* 0x002fc800078e0a05 */
        /* <DEDUP_REMOVED lines=19> */
.L_x_39:
[----:B------:R-:W-:Y:S05]  /*1dd0*/  BSYNC B0 ;  /* 0x0000000000007941 */ /* 0x000fea0003800000 */
.L_x_38:
[----:B------:R-:W-:Y:S01]  /*1de0*/  IMAD R239, R18, R2, RZ ;  /* 0x0000000212ef7224 */ /* 0x000fe200078e02ff */
[----:B------:R-:W-:Y:S01]  /*1df0*/  PRMT R0, RZ, 0x7610, R0 ;  /* 0x00007610ff007816 */ /* 0x000fe20000000000 */
[----:B------:R-:W-:Y:S01]  /*1e00*/  IMAD.MOV.U32 R24, RZ, RZ, RZ ;  /* 0x000000ffff187224 */ /* 0x000fe200078e00ff */
[----:B------:R-:W-:Y:S01]  /*1e10*/  MOV R19, RZ ;  /* 0x000000ff00137202 */ /* 0x000fe20000000f00 */
[----:B------:R-:W-:Y:S01]  /*1e20*/  IMAD.IADD R2, R239, 0x1, R2 ;  /* 0x00000001ef027824 */ /* 0x000fe200078e0202 */
[----:B------:R-:W-:Y:S01]  /*1e30*/  CS2R R22, SRZ ;  /* 0x0000000000167805 */ /* 0x000fe2000001ff00 */
        /* <DEDUP_REMOVED lines=51> */
[----:B------:R-:W2:Y:S01]  /*2170*/  LDL R6, [R1+0x4] ;  /* 0x0000040001067983 */ /* 0x000ea20000100800 */
[----:B------:R-:W-:-:S04]  /*2180*/  ISETP.NE.U32.AND P1, PT, RZ, c[0x0][0x340], PT ;  /* 0x0000d000ff007a0c */ /* 0x000fc80003f25070 */
[----:B------:R-:W-:-:S13]  /*2190*/  ISETP.NE.AND.EX P1, PT, RZ, c[0x0][0x344], PT, P1 ;  /* 0x0000d100ff007a0c */ /* 0x000fda0003f25310 */
[----:B------:R-:W-:-:S04]  /*21a0*/  @P1 IADD3 R2, P2, R17, c[0x0][0x340], RZ ;  /* 0x0000d00011021a10 */ /* 0x000fc80007f5e0ff */
[----:B------:R-:W-:-:S05]  /*21b0*/  @P1 IADD3.X R3, R14, c[0x0][0x344], RZ, P2, !PT ;  /* 0x0000d1000e031a10 */ /* 0x000fca00017fe4ff */
[----:B------:R3:W5:Y:S01]  /*21c0*/  @P1 LDG.E R14, [R2.64] ;  /* 0x00000006020e1981 */ /* 0x000762000c1e1900 */
[----:B------:R-:W-:Y:S01]  /*21d0*/  SHF.R.S32.HI R0, RZ, 0x1f, R10 ;  /* 0x0000001fff007819 */ /* 0x000fe2000001140a */
[----:B------:R-:W-:Y:S01]  /*21e0*/  IMAD.MOV.U32 R4, RZ, RZ, c[0x0][0x2c4] ;  /* 0x0000b100ff047624 */ /* 0x000fe200078e00ff */
[----:B------:R-:W-:Y:S01]  /*21f0*/  LOP3.LUT R13, R13, 0xffff, RZ, 0xc0, !PT ;  /* 0x0000ffff0d0d7812 */ /* 0x000fe200078ec0ff */
[----:B-1----:R-:W-:Y:S01]  /*2200*/  IMAD R5, R235, 0x20, R238 ;  /* 0x00000020eb057824 */ /* 0x002fe200078e02ee */
[----:B------:R-:W-:Y:S01]  /*2210*/  ISETP.GE.AND P5, PT, R236, c[0x0][0x198], PT ;  /* 0x00006600ec007a0c */ /* 0x000fe20003fa6270 */
[----:B------:R-:W-:Y:S01]  /*2220*/  IMAD R0, R0, c[0x0][0x178], RZ ;  /* 0x00005e0000007a24 */ /* 0x000fe200078e02ff */
[----:B------:R-:W-:Y:S02]  /*2230*/  ISETP.NE.AND P2, PT, R4, 0x1, PT ;  /* 0x000000010400780c */ /* 0x000fe40003f45270 */
[----:B------:R-:W-:Y:S01]  /*2240*/  SEL R4, R250, RZ, !P0 ;  /* 0x000000fffa047207 */ /* 0x000fe20004000000 */
[----:B------:R-:W-:Y:S01]  /*2250*/  IMAD R0, R10, c[0x0][0x17c], R0 ;  /* 0x00005f000a007a24 */ /* 0x000fe200078e0200 */
[----:B------:R-:W-:-:S02]  /*2260*/  ISETP.GE.AND P4, PT, R237, c[0x0][0x198], PT ;  /* 0x00006600ed007a0c */ /* 0x000fc40003f86270 */
[----:B------:R-:W-:Y:S01]  /*2270*/  IADD3 R132, R209, -0x1, RZ ;  /* 0xffffffffd1847810 */ /* 0x000fe20007ffe0ff */
[----:B---3--:R-:W-:-:S05]  /*2280*/  IMAD.WIDE.U32 R2, R10, c[0x0][0x178], RZ ;  /* 0x00005e000a027a25 */ /* 0x008fca00078e00ff */
[----:B------:R-:W-:-:S05]  /*2290*/  IADD3 R3, R3, R0, RZ ;  /* 0x0000000003037210 */ /* 0x000fca0007ffe0ff */
[----:B------:R-:W-:-:S04]  /*22a0*/  IMAD.WIDE.U32 R2, R13, c[0x0][0x1b8], R2 ;  /* 0x00006e000d027a25 */ /* 0x000fc800078e0002 */
[----:B------:R-:W-:-:S04]  /*22b0*/  IMAD R3, R13, c[0x0][0x1bc], R3 ;  /* 0x00006f000d037a24 */ /* 0x000fc800078e0203 */
[----:B------:R-:W-:-:S04]  /*22c0*/  IMAD.WIDE.U32 R2, R4, c[0x0][0x1c0], R2 ;  /* 0x0000700004027a25 */ /* 0x000fc800078e0002 */
[----:B--2---:R-:W-:Y:S01]  /*22d0*/  IMAD R5, R6, 0x80, R5 ;  /* 0x0000008006057824 */ /* 0x004fe200078e0205 */
[----:B------:R-:W-:-:S03]  /*22e0*/  SEL R6, R12, RZ, !P0 ;  /* 0x000000ff0c067207 */ /* 0x000fc60004000000 */
[----:B------:R-:W-:Y:S01]  /*22f0*/  @P2 IMAD.HI.U32 R7, R5, c[0x0][0x2c8], RZ ;  /* 0x0000b20005072a27 */ /* 0x000fe200078e00ff */
[----:B------:R-:W-:-:S03]  /*2300*/  MOV R0, R5 ;  /* 0x0000000500007202 */ /* 0x000fc60000000f00 */
[----:B------:R-:W-:Y:S01]  /*2310*/  IMAD R6, R6, c[0x0][0x1c0], RZ ;  /* 0x0000700006067a24 */ /* 0x000fe200078e02ff */
[----:B------:R-:W-:Y:S02]  /*2320*/  @P2 SHF.R.U32.HI R0, RZ, c[0x0][0x2cc], R7 ;  /* 0x0000b300ff002a19 */ /* 0x000fe40000011607 */
[----:B------:R-:W-:Y:S01]  /*2330*/  ISETP.GE.AND P2, PT, R204, c[0x0][0x198], PT ;  /* 0x00006600cc007a0c */ /* 0x000fe20003f46270 */
[----:B------:R-:W-:Y:S01]  /*2340*/  IMAD R6, R4, c[0x0][0x1c4], R6 ;  /* 0x0000710004067a24 */ /* 0x000fe200078e0206 */
[--C-:B------:R-:W-:Y:S01]  /*2350*/  SHF.R.S32.HI R7, RZ, 0x1f, R0.reuse ;  /* 0x0000001fff077819 */ /* 0x100fe20000011400 */
[----:B------:R-:W-:-:S03]  /*2360*/  IMAD.MOV R4, RZ, RZ, -R0 ;  /* 0x000000ffff047224 */ /* 0x000fc600078e0a00 */
[----:B------:R-:W-:Y:S01]  /*2370*/  IADD3 R3, R3, R6, RZ ;  /* 0x0000000603037210 */ /* 0x000fe20007ffe0ff */
[----:B------:R-:W-:Y:S02]  /*2380*/  IMAD R4, R4, c[0x0][0x2c4], R5 ;  /* 0x0000b10004047a24 */ /* 0x000fe400078e0205 */
[----:B------:R-:W-:Y:S02]  /*2390*/  IMAD R5, R7, c[0x0][0x1b0], RZ ;  /* 0x00006c0007057a24 */ /* 0x000fe400078e02ff */
[----:B------:R-:W-:-:S04]  /*23a0*/  IMAD.WIDE.U32 R2, R0, c[0x0][0x1b0], R2 ;  /* 0x00006c0000027a25 */ /* 0x000fc800078e0002 */
[----:B------:R-:W-:Y:S01]  /*23b0*/  IMAD R6, R0, c[0x0][0x1b4], R5 ;  /* 0x00006d0000067a24 */ /* 0x000fe200078e0205 */
[----:B------:R-:W-:Y:S01]  /*23c0*/  SHF.R.S32.HI R5, RZ, 0x1f, R4 ;  /* 0x0000001fff057819 */ /* 0x000fe20000011404 */
[----:B------:R-:W-:Y:S02]  /*23d0*/  @!P1 IMAD.MOV.U32 R14, RZ, RZ, R250 ;  /* 0x000000ffff0e9224 */ /* 0x000fe400078e00fa */
[----:B------:R-:W-:Y:S02]  /*23e0*/  IMAD.IADD R3, R3, 0x1, R6 ;  /* 0x0000000103037824 */ /* 0x000fe400078e0206 */
[----:B------:R-:W-:Y:S02]  /*23f0*/  IMAD R0, R5, c[0x0][0x1a8], RZ ;  /* 0x00006a0005007a24 */ /* 0x000fe400078e02ff */
[----:B------:R-:W-:-:S04]  /*2400*/  IMAD.WIDE.U32 R2, R4, c[0x0][0x1a8], R2 ;  /* 0x00006a0004027a25 */ /* 0x000fc800078e0002 */
[----:B------:R-:W-:Y:S01]  /*2410*/  IMAD R0, R4, c[0x0][0x1ac], R0 ;  /* 0x00006b0004007a24 */ /* 0x000fe200078e0200 */
[----:B------:R-:W-:-:S04]  /*2420*/  LEA R12, P0, R2, c[0x0][0x160], 0x1 ;  /* 0x00005800020c7a11 */ /* 0x000fc800078008ff */
[----:B------:R-:W-:-:S04]  /*2430*/  IADD3 R0, R3, R0, RZ ;  /* 0x0000000003007210 */ /* 0x000fc80007ffe0ff */
[----:B------:R-:W-:Y:S01]  /*2440*/  LEA.HI.X R5, R2, c[0x0][0x164], R0, 0x1, P0 ;  /* 0x0000590002057a11 */ /* 0x000fe200000f0c00 */
[----:B------:R-:W-:Y:S05]  /*2450*/  BRA.DIV ~URZ, `(.L_x_41) ;  /* 0x0000bd927f007947 */ /* 0x000fea000b800000 */
[----:B------:R1:W2:Y:S02]  /*2460*/  SHFL.IDX PT, R4, R5, RZ, 0x1c1f ;  /* 0x001c1fff05047589 */ /* 0x0002a400000e0000 */
.L_x_148:
[----:B------:R-:W-:Y:S05]  /*2470*/  BRA.DIV ~URZ, `(.L_x_42) ;  /* 0x0000bde27f007947 */ /* 0x000fea000b800000 */
[----:B------:R3:W4:Y:S02]  /*2480*/  SHFL.IDX PT, R0, R12, RZ, 0x1c1f ;  /* 0x001c1fff0c007589 */ /* 0x00072400000e0000 */
.L_x_149:
[----:B---3--:R-:W3:Y:S01]  /*2490*/  LDL R2, [R1+0x4] ;  /* 0x0000040001027983 */ /* 0x008ee20000100800 */
[----:B------:R-:W-:Y:S01]  /*24a0*/  IMAD R11, R15, c[0x0][0x2c4], RZ ;  /* 0x0000b1000f0b7a24 */ /* 0x000fe200078e02ff */
[----:B------:R-:W-:Y:S01]  /*24b0*/  BSSY B0, `(.L_x_43) ;  /* 0x0000015000007945 */ /* 0x000fe20003800000 */
[----:B---3--:R-:W-:-:S04]  /*24c0*/  LEA R10, R2, R238, 0x7 ;  /* 0x000000ee020a7211 */ /* 0x008fc800078e38ff */
[----:B------:R-:W-:-:S13]  /*24d0*/  ISETP.GE.AND P0, PT, R10, R11, PT ;  /* 0x0000000b0a00720c */ /* 0x000fda0003f06270 */
[----:B------:R-:W-:Y:S05]  /*24e0*/  @P0 BRA `(.L_x_44) ;  /* 0x0000011000000947 */ /* 0x000fea0003800000 */
[----:B------:R-:W3:Y:S01]  /*24f0*/  LDL R17, [R1+0x5c] ;  /* 0x00005c0001117983 */ /* 0x000ee20000100800 */
[-C--:B----4-:R-:W-:Y:S02]  /*2500*/  LEA R8, P3, R204, R0.reuse, 0x1 ;  /* 0x00000000cc087211 */ /* 0x090fe400078608ff */
[----:B------:R-:W-:Y:S02]  /*2510*/  SHF.R.S32.HI R20, RZ, 0x1f, R204 ;  /* 0x0000001fff147819 */ /* 0x000fe400000114cc */
[-C--:B------:R-:W-:Y:S02]  /*2520*/  LEA R6, P1, R236, R0.reuse, 0x1 ;  /* 0x00000000ec067211 */ /* 0x080fe400078208ff */
[----:B------:R-:W-:Y:S02]  /*2530*/  SHF.R.S32.HI R19, RZ, 0x1f, R236 ;  /* 0x0000001fff137819 */ /* 0x000fe400000114ec */
[----:B------:R-:W-:Y:S02]  /*2540*/  SHF.R.S32.HI R18, RZ, 0x1f, R237 ;  /* 0x0000001fff127819 */ /* 0x000fe400000114ed */
[----:B------:R-:W-:-:S02]  /*2550*/  LEA R2, P0, R237, R0, 0x1 ;  /* 0x00000000ed027211 */ /* 0x000fc400078008ff */
[-C--:B--2---:R-:W-:Y:S02]  /*2560*/  LEA.HI.X R9, R204, R4.reuse, R20, 0x1, P3 ;  /* 0x00000004cc097211 */ /* 0x084fe400018f0c14 */
[-C--:B------:R-:W-:Y:S02]  /*2570*/  LEA.HI.X R7, R236, R4.reuse, R19, 0x1, P1 ;  /* 0x00000004ec077211 */ /* 0x080fe400008f0c13 */
[----:B------:R-:W-:Y:S01]  /*2580*/  LEA.HI.X R3, R237, R4, R18, 0x1, P0 ;  /* 0x00000004ed037211 */ /* 0x000fe200000f0c12 */
[----:B---3--:R-:W-:-:S05]  /*2590*/  IMAD.SHL.U32 R0, R17, 0x2, RZ ;  /* 0x0000000211007824 */ /* 0x008fca00078e00ff */
[----:B------:R-:W-:Y:S01]  /*25a0*/  @!PT LDS RZ, [RZ] ;  /* 0x00000000fffff984 */ /* 0x000fe20000000800 */
[----:B------:R-:W-:Y:S01]  /*25b0*/  @!PT LDS RZ, [RZ] ;  /* 0x00000000fffff984 */ /* 0x000fe20000000800 */
[----:B------:R-:W-:Y:S01]  /*25c0*/  @!PT LDS RZ, [RZ] ;  /* 0x00000000fffff984 */ /* 0x000fe20000000800 */
[----:B------:R2:W-:Y:S04]  /*25d0*/  LDGSTS.E.BYPASS.LTC128B.128 [R0+0x6080], [R8.64], !P2 ;  /* 0x0608000008007fae */ /* 0x0005e8000d101d46 */
[----:B------:R2:W-:Y:S04]  /*25e0*/  LDGSTS.E.BYPASS.LTC128B.128 [R0+0x8080], [R6.64], !P5 ;  /* 0x0808000006007fae */ /* 0x0005e8000e901d46 */
[----:B------:R2:W-:Y:S02]  /*25f0*/  LDGSTS.E.BYPASS.LTC128B.128 [R0+0xa080], [R2.64], !P4 ;  /* 0x0a08000002007fae */ /* 0x0005e4000e101d46 */
.L_x_44:
[----:B------:R-:W-:Y:S05]  /*2600*/  BSYNC B0 ;  /* 0x0000000000007941 */ /* 0x000fea0003800000 */
.L_x_43:
[----:B------:R-:W-:Y:S05]  /*2610*/  BRA.DIV ~URZ, `(.L_x_45) ;  /* 0x0000bcb27f007947 */ /* 0x000fea000b800000 */
[----:B--2---:R2:W3:Y:S04]  /*2620*/  SHFL.IDX PT, R4, R5, 0x1, 0x1c1f ;  /* 0x003c1f0005047f89 */ /* 0x0044e800000e0000 */
[----:B----4-:R2:W4:Y:S02]  /*2630*/  SHFL.IDX PT, R0, R12, 0x1, 0x1c1f ;  /* 0x003c1f000c007f89 */ /* 0x01052400000e0000 */
.L_x_150:
[----:B------:R-:W-:Y:S01]  /*2640*/  IADD3 R2, R10, 0x20, RZ ;  /* 0x000000200a027810 */ /* 0x000fe20007ffe0ff */
[----:B------:R-:W-:Y:S03]  /*2650*/  BSSY B0, `(.L_x_46) ;  /* 0x0000014000007945 */ /* 0x000fe60003800000 */
[----:B------:R-:W-:-:S13]  /*2660*/  ISETP.GE.AND P0, PT, R2, R11, PT ;  /* 0x0000000b0200720c */ /* 0x000fda0003f06270 */
[----:B------:R-:W-:Y:S05]  /*2670*/  @P0 BRA `(.L_x_47) ;  /* 0x0000011000000947 */ /* 0x000fea0003800000 */
[----:B--2---:R-:W2:Y:S01]  /*2680*/  LDL R15, [R1+0x5c] ;  /* 0x00005c00010f7983 */ /* 0x004ea20000100800 */
[-C--:B----4-:R-:W-:Y:S02]  /*2690*/  LEA R8, P3, R204, R0.reuse, 0x1 ;  /* 0x00000000cc087211 */ /* 0x090fe400078608ff */
[----:B------:R-:W-:Y:S02]  /*26a0*/  SHF.R.S32.HI R19, RZ, 0x1f, R204 ;  /* 0x0000001fff137819 */ /* 0x000fe400000114cc */
[-C--:B------:R-:W-:Y:S02]  /*26b0*/  LEA R6, P1, R236, R0.reuse, 0x1 ;  /* 0x00000000ec067211 */ /* 0x080fe400078208ff */
[----:B------:R-:W-:Y:S02]  /*26c0*/  SHF.R.S32.HI R18, RZ, 0x1f, R236 ;  /* 0x0000001fff127819 */ /* 0x000fe400000114ec */
[----:B------:R-:W-:Y:S02]  /*26d0*/  SHF.R.S32.HI R17, RZ, 0x1f, R237 ;  /* 0x0000001fff117819 */ /* 0x000fe400000114ed */
[----:B------:R-:W-:-:S02]  /*26e0*/  LEA R2, P0, R237, R0, 0x1 ;  /* 0x00000000ed027211 */ /* 0x000fc400078008ff */
[-C--:B---3--:R-:W-:Y:S02]  /*26f0*/  LEA.HI.X R9, R204, R4.reuse, R19, 0x1, P3 ;  /* 0x00000004cc097211 */ /* 0x088fe400018f0c13 */
[-C--:B------:R-:W-:Y:S02]  /*2700*/  LEA.HI.X R7, R236, R4.reuse, R18, 0x1, P1 ;  /* 0x00000004ec077211 */ /* 0x080fe400008f0c12 */
[----:B------:R-:W-:Y:S01]  /*2710*/  LEA.HI.X R3, R237, R4, R17, 0x1, P0 ;  /* 0x00000004ed037211 */ /* 0x000fe200000f0c11 */
[----:B--2---:R-:W-:-:S05]  /*2720*/  IMAD.SHL.U32 R0, R15, 0x2, RZ ;  /* 0x000000020f007824 */ /* 0x004fca00078e00ff */
[----:B------:R-:W-:Y:S01]  /*2730*/  @!PT LDS RZ, [RZ] ;  /* 0x00000000fffff984 */ /* 0x000fe20000000800 */
[----:B------:R-:W-:Y:S01]  /*2740*/  @!PT LDS RZ, [RZ] ;  /* 0x00000000fffff984 */ /* 0x000fe20000000800 */
[----:B------:R-:W-:Y:S01]  /*2750*/  @!PT LDS RZ, [RZ] ;  /* 0x00000000fffff984 */ /* 0x000fe20000000800 */
[----:B------:R2:W-:Y:S04]  /*2760*/  LDGSTS.E.BYPASS.LTC128B.128 [R0+0x6880], [R8.64], !P2 ;  /* 0x0688000008007fae */ /* 0x0005e8000d101d46 */
[----:B------:R2:W-:Y:S04]  /*2770*/  LDGSTS.E.BYPASS.LTC128B.128 [R0+0x8880], [R6.64], !P5 ;  /* 0x0888000006007fae */ /* 0x0005e8000e901d46 */
[----:B------:R2:W-:Y:S02]  /*2780*/  LDGSTS.E.BYPASS.LTC128B.128 [R0+0xa880], [R2.64], !P4 ;  /* 0x0a88000002007fae */ /* 0x0005e4000e101d46 */
.L_x_47:
[----:B------:R-:W-:Y:S05]  /*2790*/  BSYNC B0 ;  /* 0x0000000000007941 */ /* 0x000fea0003800000 */
.L_x_46:
[----:B------:R-:W-:Y:S05]  /*27a0*/  BRA.DIV ~URZ, `(.L_x_48) ;  /* 0x0000bbf27f007947 */ /* 0x000fea000b800000 */
[----:B---3--:R3:W1:Y:S02]  /*27b0*/  SHFL.IDX PT, R4, R5, 0x2, 0x1c1f ;  /* 0x005c1f0005047f89 */ /* 0x00866400000e0000 */
.L_x_151:
[----:B------:R-:W-:Y:S05]  /*27c0*/  BRA.DIV ~URZ, `(.L_x_49) ;  /* 0x0000bc427f007947 */ /* 0x000fea000b800000 */
[----:B--2-4-:R2:W4:Y:S02]  /*27d0*/  SHFL.IDX PT, R0, R12, 0x2, 0x1c1f ;  /* 0x005c1f000c007f89 */ /* 0x01452400000e0000 */
.L_x_152:
        /* <DEDUP_REMOVED lines=11> */
[-C--:B-1----:R-:W-:Y:S02]  /*2890*/  LEA.HI.X R9, R204, R4.reuse, R19, 0x1, P3 ;  /* 0x00000004cc097211 */ /* 0x082fe400018f0c13 */
        /* <DEDUP_REMOVED lines=9> */
.L_x_51:
[----:B------:R-:W-:Y:S05]  /*2930*/  BSYNC B0 ;  /* 0x0000000000007941 */ /* 0x000fea0003800000 */
.L_x_50:
[----:B------:R-:W-:Y:S05]  /*2940*/  BRA.DIV ~URZ, `(.L_x_52) ;  /* 0x0000bb327f007947 */ /* 0x000fea000b800000 */
[----:B-1----:R1:W2:Y:S04]  /*2950*/  SHFL.IDX PT, R7, R5, 0x3, 0x1c1f ;  /* 0x007c1f0005077f89 */ /* 0x0022a800000e0000 */
[----:B------:R1:W3:Y:S02]  /*2960*/  SHFL.IDX PT, R2, R12, 0x3, 0x1c1f ;  /* 0x007c1f000c027f89 */ /* 0x0002e400000e0000 */
.L_x_153:
[----:B----4-:R-:W4:Y:S01]  /*2970*/  LDL R9, [R1+0x5c] ;  /* 0x00005c0001097983 */ /* 0x010f220000100800 */
[----:B------:R-:W-:Y:S01]  /*2980*/  IADD3 R0, R10, 0x60, RZ ;  /* 0x000000600a007810 */ /* 0x000fe20007ffe0ff */
[----:B------:R-:W-:Y:S01]  /*2990*/  IMAD.MOV.U32 R105, RZ, RZ, 0x30 ;  /* 0x00000030ff697424 */ /* 0x000fe200078e00ff */
[----:B------:R-:W-:Y:S01]  /*29a0*/  SHF.R.S32.HI R15, RZ, 0x1f, R204 ;  /* 0x0000001fff0f7819 */ /* 0x000fe200000114cc */
[----:B------:R-:W-:Y:S01]  /*29b0*/  IMAD R18, R235, 0x20, R238 ;  /* 0x00000020eb127824 */ /* 0x000fe200078e02ee */
[----:B------:R-:W-:Y:S01]  /*29c0*/  ISETP.GE.AND P3, PT, R0, R11, PT ;  /* 0x0000000b0000720c */ /* 0x000fe20003f66270 */
[----:B------:R-:W-:Y:S01]  /*29d0*/  IMAD.MOV.U32 R0, RZ, RZ, c[0x0][0x2b8] ;  /* 0x0000ae00ff007624 */ /* 0x000fe200078e00ff */
[----:B------:R-:W-:Y:S01]  /*29e0*/  SHF.R.S32.HI R19, RZ, 0x1f, R236 ;  /* 0x0000001fff137819 */ /* 0x000fe200000114ec */
[----:B------:R-:W-:Y:S01]  /*29f0*/  IMAD R105, R209, R105, -0x30 ;  /* 0xffffffd0d1697424 */ /* 0x000fe200078e0269 */
[----:B------:R-:W-:Y:S01]  /*2a00*/  SHF.R.S32.HI R28, RZ, 0x1f, R237 ;  /* 0x0000001fff1c7819 */ /* 0x000fe200000114ed */
[----:B-----5:R-:W-:Y:S01]  /*2a10*/  IMAD.WIDE.U32 R242, R14, c[0x0][0x2b0], RZ ;  /* 0x0000ac000ef27a25 */ /* 0x020fe200078e00ff */
[----:B------:R-:W-:-:S02]  /*2a20*/  ISETP.NE.AND P1, PT, R0, 0x1, PT ;  /* 0x000000010000780c */ /* 0x000fc40003f25270 */
[----:B------:R-:W-:Y:S01]  /*2a30*/  SHF.R.S32.HI R0, RZ, 0x1f, R14 ;  /* 0x0000001fff007819 */ /* 0x000fe2000001140e */
[----:B------:R-:W-:Y:S02]  /*2a40*/  IMAD.IADD R3, R18, 0x1, R105 ;  /* 0x0000000112037824 */ /* 0x000fe400078e0269 */
[----:B------:R-:W-:Y:S02]  /*2a50*/  IMAD.MOV.U32 R200, RZ, RZ, RZ ;  /* 0x000000ffffc87224 */ /* 0x000fe400078e00ff */
[----:B---3--:R-:W-:Y:S01]  /*2a60*/  @!P3 LEA R4, P0, R204, R2, 0x1 ;  /* 0x00000002cc04b211 */ /* 0x008fe200078008ff */
[----:B------:R-:W-:Y:S01]  /*2a70*/  IMAD R6, R0, c[0x0][0x2b0], RZ ;  /* 0x0000ac0000067a24 */ /* 0x000fe200078e02ff */
[C---:B------:R-:W-:Y:S01]  /*2a80*/  ISETP.GE.AND P6, PT, R3.reuse, R16, PT ;  /* 0x000000100300720c */ /* 0x040fe20003fc6270 */
[----:B------:R-:W-:Y:S01]  /*2a90*/  IMAD.IADD R3, R3, 0x1, R244 ;  /* 0x0000000103037824 */ /* 0x000fe200078e02f4 */
[----:B-12---:R-:W-:Y:S01]  /*2aa0*/  @!P3 LEA.HI.X R5, R204, R7, R15, 0x1, P0 ;  /* 0x00000007cc05b211 */ /* 0x006fe200000f0c0f */
[----:B------:R-:W-:Y:S01]  /*2ab0*/  IMAD R6, R14, c[0x0][0x2b4], R6 ;  /* 0x0000ad000e067a24 */ /* 0x000fe200078e0206 */
[----:B------:R-:W-:Y:S01]  /*2ac0*/  ISETP.GT.OR P6, PT, R18, 0x2f, P6 ;  /* 0x0000002f1200780c */ /* 0x000fe200037c4670 */
[----:B------:R-:W-:-:S04]  /*2ad0*/  @P1 IMAD.HI.U32 R8, R3, c[0x0][0x2bc], RZ ;  /* 0x0000af0003081a27 */ /* 0x000fc800078e00ff */
[----:B------:R-:W-:Y:S01]  /*2ae0*/  IMAD.MOV.U32 R0, RZ, RZ, R3 ;  /* 0x000000ffff007224 */ /* 0x000fe200078e0003 */
[----:B------:R-:W-:Y:S01]  /*2af0*/  @P1 SHF.R.U32.HI R0, RZ, c[0x0][0x2c0], R8 ;  /* 0x0000b000ff001a19 */ /* 0x000fe20000011608 */
[----:B------:R-:W-:Y:S01]  /*2b00*/  IMAD.IADD R248, R243, 0x1, R6 ;  /* 0x00000001f3f87824 */ /* 0x000fe200078e0206 */
[----:B------:R-:W-:Y:S01]  /*2b10*/  @!P3 LEA R6, P1, R237, R2, 0x1 ;  /* 0x00000002ed06b211 */ /* 0x000fe200078208ff */
[----:B----4-:R-:W-:-:S05]  /*2b20*/  IMAD.SHL.U32 R192, R9, 0x2, RZ ;  /* 0x0000000209c07824 */ /* 0x010fca00078e00ff */
[----:B------:R-:W-:Y:S01]  /*2b30*/  @!PT LDS RZ, [RZ] ;  /* 0x00000000fffff984 */ /* 0x000fe20000000800 */
[----:B------:R-:W-:Y:S01]  /*2b40*/  @!PT LDS RZ, [RZ] ;  /* 0x00000000fffff984 */ /* 0x000fe20000000800 */
[----:B------:R-:W-:Y:S01]  /*2b50*/  @!PT LDS RZ, [RZ] ;  /* 0x00000000fffff984 */ /* 0x000fe20000000800 */
[----:B------:R1:W-:Y:S01]  /*2b60*/  @!P3 LDGSTS.E.BYPASS.LTC128B.128 [R192+0x7880], [R4.64], !P2 ;  /* 0x0788000004c0bfae */ /* 0x0003e2000d101d46 */
[----:B------:R-:W-:-:S04]  /*2b70*/  @!P3 LEA R8, P2, R236, R2, 0x1 ;  /* 0x00000002ec08b211 */ /* 0x000fc800078408ff */
[-C--:B------:R-:W-:Y:S02]  /*2b80*/  @!P3 LEA.HI.X R9, R236, R7.reuse, R19, 0x1, P2 ;  /* 0x00000007ec09b211 */ /* 0x080fe400010f0c13 */
[----:B------:R-:W-:-:S03]  /*2b90*/  @!P3 LEA.HI.X R7, R237, R7, R28, 0x1, P1 ;  /* 0x00000007ed07b211 */ /* 0x000fc600008f0c1c */
[----:B------:R2:W-:Y:S04]  /*2ba0*/  @!P3 LDGSTS.E.BYPASS.LTC128B.128 [R192+0x9880], [R8.64], !P5 ;  /* 0x0988000008c0bfae */ /* 0x0005e8000e901d46 */
[----:B------:R3:W-:Y:S04]  /*2bb0*/  @!P3 LDGSTS.E.BYPASS.LTC128B.128 [R192+0xb880], [R6.64], !P4 ;  /* 0x0b88000006c0bfae */ /* 0x0007e8000e101d46 */
[----:B------:R-:W0:Y:S01]  /*2bc0*/  LDGDEPBAR ;  /* 0x00000000000079af */ /* 0x000e220000000000 */
[----:B------:R-:W-:Y:S03]  /*2bd0*/  WARPSYNC 0xffffffff ;  /* 0xffffffff00007948 */ /* 0x000fe60003800000 */
[----:B------:R-:W-:Y:S01]  /*2be0*/  BAR.SYNC.DEFER_BLOCKING 0x0 ;  /* 0x0000000000007b1d */ /* 0x000fe20000010000 */
[----:B-1----:R-:W-:-:S04]  /*2bf0*/  @!P6 IADD3 R5, P0, R0, R242, RZ ;  /* 0x000000f20005e210 */ /* 0x002fc80007f1e0ff */
[----:B------:R-:W-:Y:S02]  /*2c00*/  @!P6 LEA.HI.X.SX32 R2, R0, R248, 0x1, P0 ;  /* 0x000000f80002e211 */ /* 0x000fe400000f0eff */
[----:B------:R-:W-:-:S04]  /*2c10*/  @!P6 LEA R4, P0, R5, c[0x0][0x2a0], 0x2 ;  /* 0x0000a8000504ea11 */ /* 0x000fc800078010ff */
[----:B------:R-:W-:-:S05]  /*2c20*/  @!P6 LEA.HI.X R5, R5, c[0x0][0x2a4], R2, 0x2, P0 ;  /* 0x0000a9000505ea11 */ /* 0x000fca00000f1402 */
[----:B------:R1:W4:Y:S01]  /*2c30*/  @!P6 LDG.E R200, [R4.64] ;  /* 0x0000000604c8e981 */ /* 0x000322000c1e1900 */
[----:B------:R-:W-:Y:S01]  /*2c40*/  IMAD.MOV R0, RZ, RZ, -R0 ;  /* 0x000000ffff007224 */ /* 0x000fe200078e0a00 */
[----:B------:R-:W-:Y:S01]  /*2c50*/  ISETP.GE.AND P4, PT, R204, c[0x0][0x1d4], PT ;  /* 0x00007500cc007a0c */ /* 0x000fe20003f86270 */
[C---:B------:R-:W-:Y:S01]  /*2c60*/  IMAD.WIDE.U32 R240, R13.reuse, c[0x0][0x1e8], RZ ;  /* 0x00007a000df07a25 */ /* 0x040fe200078e00ff */
[----:B------:R-:W-:Y:S01]  /*2c70*/  ISETP.GE.AND P3, PT, R236, c[0x0][0x1d4], PT ;  /* 0x00007500ec007a0c */ /* 0x000fe20003f66270 */
[----:B------:R-:W-:Y:S02]  /*2c80*/  BSSY B0, `(.L_x_53) ;  /* 0x0000076000007945 */ /* 0x000fe40003800000 */
[----:B------:R-:W-:Y:S02]  /*2c90*/  IMAD R201, R0, c[0x0][0x2b8], R3 ;  /* 0x0000ae0000c97a24 */ /* 0x000fe400078e0203 */
[----:B------:R-:W-:Y:S02]  /*2ca0*/  IMAD R245, R13, c[0x0][0x1ec], R241 ;  /* 0x00007b000df57a24 */ /* 0x000fe400078e02f1 */
[----:B------:R-:W-:-:S04]  /*2cb0*/  IMAD.WIDE.U32 R2, R201, c[0x0][0x1e0], RZ ;  /* 0x00007800c9027a25 */ /* 0x000fc800078e00ff */
[----:B------:R-:W-:Y:S02]  /*2cc0*/  IMAD R104, R132, -0x30, R16 ;  /* 0xffffffd084687824 */ /* 0x000fe400078e0210 */
[----:B------:R-:W-:-:S04]  /*2cd0*/  IMAD.WIDE.U32 R246, R13, c[0x0][0x210], RZ ;  /* 0x000084000df67a25 */ /* 0x000fc800078e00ff */
[----:B------:R-:W-:Y:S01]  /*2ce0*/  IMAD R249, R13, c[0x0][0x214], R247 ;  /* 0x000085000df97a24 */ /* 0x000fe200078e02f7 */
[----:B-1----:R-:W-:-:S05]  /*2cf0*/  SHF.R.S32.HI R4, RZ, 0x1f, R201 ;  /* 0x0000001fff047819 */ /* 0x002fca00000114c9 */
[C---:B------:R-:W-:Y:S02]  /*2d00*/  IMAD R0, R4.reuse, c[0x0][0x1e0], RZ ;  /* 0x0000780004007a24 */ /* 0x040fe400078e02ff */
[----:B---3--:R-:W-:Y:S02]  /*2d10*/  IMAD R6, R4, c[0x0][0x208], RZ ;  /* 0x0000820004067a24 */ /* 0x008fe400078e02ff */
[C---:B------:R-:W-:Y:S02]  /*2d20*/  IMAD R0, R201.reuse, c[0x0][0x1e4], R0 ;  /* 0x00007900c9007a24 */ /* 0x040fe400078e0200 */
[----:B------:R-:W-:Y:S02]  /*2d30*/  IMAD R6, R201, c[0x0][0x20c], R6 ;  /* 0x00008300c9067a24 */ /* 0x000fe400078e0206 */
[----:B------:R-:W-:Y:S01]  /*2d40*/  IMAD.IADD R3, R3, 0x1, R0 ;  /* 0x0000000103037824 */ /* 0x000fe200078e0200 */
[----:B----4-:R-:W-:-:S03]  /*2d50*/  SHF.R.S32.HI R7, RZ, 0x1f, R200 ;  /* 0x0000001fff077819 */ /* 0x010fc600000114c8 */
[----:B------:R-:W-:-:S04]  /*2d60*/  IMAD.WIDE.U32 R2, R200, c[0x0][0x1f0], R2 ;  /* 0x00007c00c8027a25 */ /* 0x000fc800078e0002 */
[----:B------:R-:W-:-:S04]  /*2d70*/  IMAD R0, R7, c[0x0][0x1f0], RZ ;  /* 0x00007c0007007a24 */ /* 0x000fc800078e02ff */
[----:B------:R-:W-:Y:S01]  /*2d80*/  IMAD R5, R200, c[0x0][0x1f4], R0 ;  /* 0x00007d00c8057a24 */ /* 0x000fe200078e0200 */
[----:B------:R-:W-:-:S04]  /*2d90*/  IADD3 R0, P0, R2, R240, RZ ;  /* 0x000000f002007210 */ /* 0x000fc80007f1e0ff */
[----:B------:R-:W-:Y:S01]  /*2da0*/  IADD3.X R5, R245, R3, R5, P0, !PT ;  /* 0x00000003f5057210 */ /* 0x000fe200007fe405 */
[----:B------:R-:W-:Y:S01]  /*2db0*/  IMAD.WIDE.U32 R2, R201, c[0x0][0x208], RZ ;  /* 0x00008200c9027a25 */ /* 0x000fe200078e00ff */
[----:B------:R-:W-:-:S03]  /*2dc0*/  LEA R4, P0, R0, c[0x0][0x1c8], 0x1 ;  /* 0x0000720000047a11 */ /* 0x000fc600078008ff */
[----:B------:R-:W-:Y:S01]  /*2dd0*/  IMAD.IADD R3, R3, 0x1, R6 ;  /* 0x0000000103037824 */ /* 0x000fe200078e0206 */
[----:B------:R-:W-:Y:S01]  /*2de0*/  LEA.HI.X R11, R0, c[0x0][0x1cc], R5, 0x1, P0 ;  /* 0x00007300000b7a11 */ /* 0x000fe200000f0c05 */
[----:B------:R-:W-:Y:S01]  /*2df0*/  SHFL.IDX PT, R10, R4, 0x1, 0x1c1f ;  /* 0x003c1f00040a7f89 */ /* 0x000fe200000e0000 */
[----:B------:R-:W-:Y:S01]  /*2e00*/  IMNMX R5, R104, 0x30, PT ;  /* 0x0000003068057817 */ /* 0x000fe20003800200 */
[----:B------:R-:W-:Y:S02]  /*2e10*/  IMAD.WIDE.U32 R2, R200, c[0x0][0x218], R2 ;  /* 0x00008600c8027a25 */ /* 0x000fe400078e0002 */
[----:B------:R1:W3:Y:S02]  /*2e20*/  SHFL.IDX PT, R0, R4, RZ, 0x1c1f ;  /* 0x001c1fff04007589 */ /* 0x0002e400000e0000 */
[----:B------:R-:W-:Y:S02]  /*2e30*/  IMAD.IADD R5, R5, 0x1, -R238 ;  /* 0x0000000105057824 */ /* 0x000fe400078e0aee */
[----:B------:R-:W4:Y:S03]  /*2e40*/  SHFL.IDX PT, R6, R11, RZ, 0x1c1f ;  /* 0x001c1fff0b067589 */ /* 0x000f2600000e0000 */
[C---:B------:R-:W-:Y:S01]  /*2e50*/  ISETP.GE.AND P6, PT, R5.reuse, 0x1, PT ;  /* 0x000000010500780c */ /* 0x040fe20003fc6270 */
[----:B------:R-:W2:Y:S01]  /*2e60*/  SHFL.IDX PT, R11, R11, 0x1, 0x1c1f ;  /* 0x003c1f000b0b7f89 */ /* 0x000ea200000e0000 */
[----:B------:R-:W-:Y:S01]  /*2e70*/  ISETP.GE.AND P5, PT, R5, 0x21, PT ;  /* 0x000000210500780c */ /* 0x000fe20003fa6270 */
[----:B-1----:R-:W-:Y:S01]  /*2e80*/  IMAD R4, R7, c[0x0][0x218], RZ ;  /* 0x0000860007047a24 */ /* 0x002fe200078e02ff */
[----:B------:R-:W-:-:S09]  /*2e90*/  IADD3 R7, P0, R2, R246, RZ ;  /* 0x000000f602077210 */ /* 0x000fd20007f1e0ff */
[----:B---3--:R-:W-:Y:S01]  /*2ea0*/  @P6 LEA R2, P2, R236, R0, 0x1 ;  /* 0x00000000ec026211 */ /* 0x008fe200078408ff */
[----:B------:R-:W-:Y:S01]  /*2eb0*/  IMAD R4, R200, c[0x0][0x21c], R4 ;  /* 0x00008700c8047a24 */ /* 0x000fe200078e0204 */
[----:B------:R-:W-:-:S04]  /*2ec0*/  LEA R17, P1, R7, c[0x0][0x1f8], 0x1 ;  /* 0x00007e0007117a11 */ /* 0x000fc800078208ff */
[----:B------:R-:W-:Y:S01]  /*2ed0*/  IADD3.X R3, R249, R3, R4, P0, !PT ;  /* 0x00000003f9037210 */ /* 0x000fe200007fe404 */
[----:B------:R-:W1:Y:S01]  /*2ee0*/  SHFL.IDX PT, R12, R17, RZ, 0x1c1f ;  /* 0x001c1fff110c7589 */ /* 0x000e6200000e0000 */
[C---:B------:R-:W-:Y:S02]  /*2ef0*/  @P6 LEA R4, P0, R204.reuse, R0, 0x1 ;  /* 0x00000000cc046211 */ /* 0x040fe400078008ff */
[----:B------:R-:W-:Y:S02]  /*2f00*/  LEA.HI.X R16, R7, c[0x0][0x1fc], R3, 0x1, P1 ;  /* 0x00007f0007107a11 */ /* 0x000fe400008f0c03 */
[----:B----4-:R-:W-:Y:S02]  /*2f10*/  @P6 LEA.HI.X R5, R204, R6, R15, 0x1, P0 ;  /* 0x00000006cc056211 */ /* 0x010fe400000f0c0f */
[C---:B--2---:R-:W-:Y:S01]  /*2f20*/  @P6 LEA R8, P0, R237.reuse, R0, 0x1 ;  /* 0x00000000ed086211 */ /* 0x044fe200078008ff */
[----:B------:R-:W2:Y:S01]  /*2f30*/  SHFL.IDX PT, R13, R16, RZ, 0x1c1f ;  /* 0x001c1fff100d7589 */ /* 0x000ea200000e0000 */
[-C--:B------:R-:W-:Y:S01]  /*2f40*/  @P6 LEA.HI.X R3, R236, R6.reuse, R19, 0x1, P2 ;  /* 0x00000006ec036211 */ /* 0x080fe200010f0c13 */
[----:B------:R-:W-:Y:S01]  /*2f50*/  IMAD.IADD R0, R104, 0x1, -R238 ;  /* 0x0000000168007824 */ /* 0x000fe200078e0aee */
[C---:B------:R-:W-:Y:S01]  /*2f60*/  ISETP.GE.AND P2, PT, R237.reuse, c[0x0][0x1d4], PT ;  /* 0x00007500ed007a0c */ /* 0x040fe20003f46270 */
[----:B------:R3:W-:Y:S01]  /*2f70*/  @P6 LDGSTS.E.BYPASS.LTC128B.128 [R192+0x3c80], [R4.64], !P4 ;  /* 0x03c8000004c06fae */ /* 0x0007e2000e101d46 */
[----:B------:R-:W-:-:S02]  /*2f80*/  @P6 LEA.HI.X R9, R237, R6, R28, 0x1, P0 ;  /* 0x00000006ed096211 */ /* 0x000fc400000f0c1c */
[C---:B------:R-:W-:Y:S01]  /*2f90*/  @P5 LEA R6, P0, R204.reuse, R10, 0x1 ;  /* 0x0000000acc065211 */ /* 0x040fe200078008ff */
[----:B------:R4:W-:Y:S03]  /*2fa0*/  @P6 LDGSTS.E.BYPASS.LTC128B.128 [R192+0x4880], [R2.64], !P3 ;  /* 0x0488000002c06fae */ /* 0x0009e6000d901d46 */
[----:B------:R-:W-:-:S05]  /*2fb0*/  @P5 LEA.HI.X R7, R204, R11, R15, 0x1, P0 ;  /* 0x0000000bcc075211 */ /* 0x000fca00000f0c0f */
[----:B------:R1:W-:Y:S01]  /*2fc0*/  @P6 LDGSTS.E.BYPASS.LTC128B.128 [R192+0x5480], [R8.64], !P2 ;  /* 0x0548000008c06fae */ /* 0x0003e2000d101d46 */
[----:B------:R-:W-:-:S03]  /*2fd0*/  ISETP.GE.AND P6, PT, R236, c[0x0][0x1d4], PT ;  /* 0x00007500ec007a0c */ /* 0x000fc60003fc6270 */
[----:B------:R1:W-:Y:S01]  /*2fe0*/  @P5 LDGSTS.E.BYPASS.LTC128B.128 [R192+0x4480], [R6.64], !P4 ;  /* 0x0448000006c05fae */ /* 0x0003e2000e101d46 */
[CC--:B---3--:R-:W-:Y:S02]  /*2ff0*/  @P5 LEA R4, P1, R236.reuse, R10.reuse, 0x1 ;  /* 0x0000000aec045211 */ /* 0x0c8fe400078208ff */
[C---:B----4-:R-:W-:Y:S02]  /*3000*/  @P5 LEA R2, P0, R237.reuse, R10, 0x1 ;  /* 0x0000000aed025211 */ /* 0x050fe400078008ff */
[-C--:B------:R-:W-:Y:S02]  /*3010*/  @P5 LEA.HI.X R5, R236, R11.reuse, R19, 0x1, P1 ;  /* 0x0000000bec055211 */ /* 0x080fe400008f0c13 */
[C---:B------:R-:W-:Y:S02]  /*3020*/  @P5 LEA.HI.X R3, R237.reuse, R11, R28, 0x1, P0 ;  /* 0x0000000bed035211 */ /* 0x040fe400000f0c1c */
[----:B------:R-:W-:Y:S01]  /*3030*/  ISETP.GE.AND P1, PT, R204, c[0x0][0x1d4], PT ;  /* 0x00007500cc007a0c */ /* 0x000fe20003f26270 */
[----:B------:R3:W-:Y:S04]  /*3040*/  @P5 LDGSTS.E.BYPASS.LTC128B.128 [R192+0x5080], [R4.64], !P3 ;  /* 0x0508000004c05fae */ /* 0x0007e8000d901d46 */
[----:B------:R1:W-:Y:S01]  /*3050*/  @P5 LDGSTS.E.BYPASS.LTC128B.128 [R192+0x5c80], [R2.64], !P2 ;  /* 0x05c8000002c05fae */ /* 0x0003e2000d101d46 */
[----:B------:R-:W-:-:S03]  /*3060*/  ISETP.GE.AND P5, PT, R237, c[0x0][0x1d4], PT ;  /* 0x00007500ed007a0c */ /* 0x000fc60003fa6270 */
[----:B------:R-:W0:Y:S01]  /*3070*/  LDGDEPBAR ;  /* 0x00000000000079af */ /* 0x000e220000000000 */
[----:B-1----:R-:W-:Y:S01]  /*3080*/  LEA R2, P0, R204, R12, 0x1 ;  /* 0x0000000ccc027211 */ /* 0x002fe200078008ff */
[----:B------:R-:W-:-:S04]  /*3090*/  DEPBAR.LE SB0, 0x1 ;  /* 0x000080400000791a */ /* 0x000fc80000000000 */
[----:B------:R-:W-:-:S04]  /*30a0*/  DEPBAR.LE SB0, 0x0 ;  /* 0x000080000000791a */ /* 0x000fc80000000000 */
[----:B------:R-:W-:Y:S01]  /*30b0*/  BAR.SYNC.DEFER_BLOCKING 0x0 ;  /* 0x0000000000007b1d */ /* 0x000fe20000010000 */
[----:B--2---:R-:W-:Y:S02]  /*30c0*/  LEA.HI.X R3, R204, R13, R15, 0x1, P0 ;  /* 0x0000000dcc037211 */ /* 0x004fe400000f0c0f */
[C---:B------:R-:W-:Y:S02]  /*30d0*/  ISETP.LT.OR P0, PT, R0.reuse, 0x1, P1 ;  /* 0x000000010000780c */ /* 0x040fe40000f01670 */
[----:B------:R-:W-:Y:S01]  /*30e0*/  ISETP.LT.OR P1, PT, R0, 0x1, P6 ;  /* 0x000000010000780c */ /* 0x000fe20003721670 */
[----:B------:R1:W2:Y:S04]  /*30f0*/  LDSM.16.M88.4 R8, [R181] ;  /* 0x00000000b508783b */ /* 0x0002a80000000200 */
[----:B---3--:R1:W3:Y:S04]  /*3100*/  LDSM.16.M88.4 R4, [R181+0x1000] ;  /* 0x00100000b504783b */ /* 0x0082e80000000200 */
[----:B------:R1:W4:Y:S04]  /*3110*/  LDSM.16.M88.4 R20, [R106] ;  /* 0x000000006a14783b */ /* 0x0003280000000200 */
[----:B------:R1:W1:Y:S04]  /*3120*/  LDSM.16.M88.4 R24, [R106+0x400] ;  /* 0x000400006a18783b */ /* 0x0002680000000200 */
[----:B------:R1:W1:Y:S04]  /*3130*/  LDSM.16.M88.4 R44, [R106+0x800] ;  /* 0x000800006a2c783b */ /* 0x0002680000000200 */
[----:B------:R1:W1:Y:S04]  /*3140*/  LDSM.16.M88.4 R40, [R182] ;  /* 0x00000000b628783b */ /* 0x0002680000000200 */
[----:B------:R1:W1:Y:S04]  /*3150*/  LDSM.16.M88.4 R32, [R182+0x1000] ;  /* 0x00100000b620783b */ /* 0x0002680000000200 */
[----:B------:R1:W1:Y:S04]  /*3160*/  LDSM.16.M88.4 R48, [R183] ;  /* 0x00000000b730783b */ /* 0x0002680000000200 */
[----:B------:R1:W1:Y:S04]  /*3170*/  LDSM.16.M88.4 R84, [R191] ;  /* 0x00000000bf54783b */ /* 0x0002680000000200 */
[----:B------:R1:W1:Y:S04]  /*3180*/  LDSM.16.M88.4 R92, [R190] ;  /* 0x00000000be5c783b */ /* 0x0002680000000200 */
[----:B------:R-:W-:Y:S01]  /*3190*/  @!PT LDS RZ, [RZ] ;  /* 0x00000000fffff984 */ /* 0x000fe20000000800 */
[----:B------:R-:W-:Y:S01]  /*31a0*/  @!PT LDS RZ, [RZ] ;  /* 0x00000000fffff984 */ /* 0x000fe20000000800 */
[----:B------:R-:W-:Y:S01]  /*31b0*/  @!PT LDS RZ, [RZ] ;  /* 0x00000000fffff984 */ /* 0x000fe20000000800 */
[----:B------:R2:W-:Y:S01]  /*31c0*/  LDGSTS.E.BYPASS.LTC128B.128 [R192+0x1880], [R2.64], !P0 ;  /* 0x0188000002c07fae */ /* 0x0005e2000c101d46 */
[----:B------:R-:W-:-:S04]  /*31d0*/  LEA R14, P0, R236, R12, 0x1 ;  /* 0x0000000cec0e7211 */ /* 0x000fc800078008ff */
[----:B------:R-:W-:Y:S02]  /*31e0*/  LEA.HI.X R15, R236, R13, R19, 0x1, P0 ;  /* 0x0000000dec0f7211 */ /* 0x000fe400000f0c13 */
[----:B------:R-:W1:Y:S04]  /*31f0*/  S2R R19, SR_TID.X ;  /* 0x0000000000137919 */ /* 0x000e680000002100 */
[----:B------:R1:W-:Y:S01]  /*3200*/  LDGSTS.E.BYPASS.LTC128B.128 [R192+0x2480], [R14.64], !P1 ;  /* 0x024800000ec07fae */ /* 0x0003e2000c901d46 */
[----:B------:R-:W-:Y:S02]  /*3210*/  ISETP.GT.AND P1, PT, R18, 0x2f, PT ;  /* 0x0000002f1200780c */ /* 0x000fe40003f24270 */
[----:B--2---:R-:W-:-:S04]  /*3220*/  LEA R2, P0, R237, R12, 0x1 ;  /* 0x0000000ced027211 */ /* 0x004fc800078008ff */
[----:B------:R-:W-:Y:S02]  /*3230*/  LEA.HI.X R3, R237, R13, R28, 0x1, P0 ;  /* 0x0000000ded037211 */ /* 0x000fe400000f0c1c */
[----:B------:R-:W-:-:S13]  /*3240*/  ISETP.LT.OR P0, PT, R0, 0x1, P5 ;  /* 0x000000010000780c */ /* 0x000fda0002f01670 */
[----:B------:R2:W-:Y:S01]  /*3250*/  LDGSTS.E.BYPASS.LTC128B.128 [R192+0x3080], [R2.64], !P0 ;  /* 0x0308000002c07fae */ /* 0x0005e2000c101d46 */
[----:B-1----:R-:W-:-:S13]  /*3260*/  ISETP.GT.AND P0, PT, R19, 0x3f, PT ;  /* 0x0000003f1300780c */ /* 0x002fda0003f04270 */
[----:B------:R-:W-:Y:S05]  /*3270*/  @P0 BRA `(.L_x_54) ;  /* 0x0000016000000947 */ /* 0x000fea0003800000 */
[----:B---34-:R-:W-:Y:S05]  /*3280*/  BRA.DIV ~URZ, `(.L_x_55) ;  /* 0x0000b2c27f007947 */ /* 0x018fea000b800000 */
[----:B------:R1:W3:Y:S04]  /*3290*/  SHFL.IDX PT, R12, R16, 0x1, 0x1c1f ;  /* 0x003c1f00100c7f89 */ /* 0x0002e800000e0000 */
[----:B--2---:R1:W2:Y:S02]  /*32a0*/  SHFL.IDX PT, R2, R17, 0x1, 0x1c1f ;  /* 0x003c1f0011027f89 */ /* 0x0042a400000e0000 */
.L_x_154:
[----:B------:R-:W-:Y:S02]  /*32b0*/  SHF.R.S32.HI R3, RZ, 0x1f, R204 ;  /* 0x0000001fff037819 */ /* 0x000fe400000114cc */
[----:B--2---:R-:W-:Y:S02]  /*32c0*/  LEA R14, P0, R204, R2, 0x1 ;  /* 0x00000002cc0e7211 */ /* 0x004fe400078008ff */
[----:B------:R-:W-:Y:S02]  /*32d0*/  ISETP.LT.OR P6, PT, R0, 0x21, P6 ;  /* 0x000000210000780c */ /* 0x000fe400037c1670 */
[----:B---3--:R-:W-:-:S02]  /*32e0*/  LEA.HI.X R15, R204, R12, R3, 0x1, P0 ;  /* 0x0000000ccc0f7211 */ /* 0x008fc400000f0c03 */
[----:B------:R-:W-:Y:S02]  /*32f0*/  ISETP.GE.AND P0, PT, R204, c[0x0][0x1d4], PT ;  /* 0x00007500cc007a0c */ /* 0x000fe40003f06270 */
[----:B------:R-:W-:Y:S02]  /*3300*/  SHF.R.S32.HI R3, RZ, 0x1f, R236 ;  /* 0x0000001fff037819 */ /* 0x000fe400000114ec */
[C---:B------:R-:W-:Y:S02]  /*3310*/  ISETP.LT.OR P0, PT, R0.reuse, 0x21, P0 ;  /* 0x000000210000780c */ /* 0x040fe40000701670 */
[----:B------:R-:W-:Y:S02]  /*3320*/  ISETP.LT.OR P5, PT, R0, 0x21, P5 ;  /* 0x000000210000780c */ /* 0x000fe40002fa1670 */
[----:B------:R-:W-:-:S09]  /*3330*/  SHF.R.S32.HI R13, RZ, 0x1f, R237 ;  /* 0x0000001fff0d7819 */ /* 0x000fd200000114ed */
[----:B------:R-:W-:Y:S01]  /*3340*/  @!PT LDS RZ, [RZ] ;  /* 0x00000000fffff984 */ /* 0x000fe20000000800 */
[----:B------:R-:W-:Y:S01]  /*3350*/  @!PT LDS RZ, [RZ] ;  /* 0x00000000fffff984 */ /* 0x000fe20000000800 */
[----:B------:R-:W-:Y:S01]  /*3360*/  @!PT LDS RZ, [RZ] ;  /* 0x00000000fffff984 */ /* 0x000fe20000000800 */
[----:B------:R2:W-:Y:S02]  /*3370*/  LDGSTS.E.BYPASS.LTC128B.128 [R192+0x2080], [R14.64], !P0 ;  /* 0x020800000ec07fae */ /* 0x0005e4000c101d46 */
[----:B--2---:R-:W-:-:S04]  /*3380*/  LEA R14, P0, R236, R2, 0x1 ;  /* 0x00000002ec0e7211 */ /* 0x004fc800078008ff */
[----:B------:R-:W-:Y:S02]  /*3390*/  LEA.HI.X R15, R236, R12, R3, 0x1, P0 ;  /* 0x0000000cec0f7211 */ /* 0x000fe400000f0c03 */
[----:B------:R-:W-:-:S03]  /*33a0*/  LEA R2, P0, R237, R2, 0x1 ;  /* 0x00000002ed027211 */ /* 0x000fc600078008ff */
[----:B------:R2:W-:Y:S01]  /*33b0*/  LDGSTS.E.BYPASS.LTC128B.128 [R192+0x2c80], [R14.64], !P6 ;  /* 0x02c800000ec07fae */ /* 0x0005e2000f101d46 */
[----:B------:R-:W-:-:S05]  /*33c0*/  LEA.HI.X R3, R237, R12, R13, 0x1, P0 ;  /* 0x0000000ced037211 */ /* 0x000fca00000f0c0d */
[----:B------:R2:W-:Y:S04]  /*33d0*/  LDGSTS.E.BYPASS.LTC128B.128 [R192+0x3880], [R2.64], !P5 ;  /* 0x0388000002c07fae */ /* 0x0005e8000e901d46 */
.L_x_54:
[----:B---34-:R-:W-:Y:S05]  /*33e0*/  BSYNC B0 ;  /* 0x0000000000007941 */ /* 0x018fea0003800000 */
.L_x_53:
[----:B------:R-:W0:Y:S01]  /*33f0*/  LDGDEPBAR ;  /* 0x00000000000079af */ /* 0x000e220000000000 */
[----:B------:R-:W-:Y:S01]  /*3400*/  WARPSYNC 0xffffffff ;  /* 0xffffffff00007948 */ /* 0x000fe20003800000 */
[-C--:B--2---:R-:W-:Y:S01]  /*3410*/  HMMA.16816.F32 R12, R8, R20.reuse, RZ ;  /* 0x00000014080c723c */ /* 0x084fe200000018ff */
[----:B------:R-:W-:Y:S01]  /*3420*/  ISETP.GT.AND P0, PT, R132, R239, PT ;  /* 0x000000ef8400720c */ /* 0x000fe20003f04270 */
[----:B------:R-:W-:Y:S01]  /*3430*/  LDSM.16.M88.4 R60, [R106+0xc00] ;  /* 0x000c00006a3c783b */ /* 0x000fe20000000200 */
[----:B------:R-:W-:Y:S03]  /*3440*/  BSSY B1, `(.L_x_56) ;  /* 0x0000108000017945 */ /* 0x000fe60003800000 */
[----:B------:R-:W2:Y:S02]  /*3450*/  LDSM.16.M88.4 R36, [R181+0x2000] ;  /* 0x00200000b524783b */ /* 0x000ea40000000200 */
[C---:B-1----:R-:W-:Y:S02]  /*3460*/  HMMA.16816.F32 R16, R4.reuse, R20, RZ ;  /* 0x000000140410723c */ /* 0x042fe400000018ff */
[----:B------:R-:W1:Y:S04]  /*3470*/  LDSM.16.M88.4 R28, [R181+0x3000] ;  /* 0x00300000b51c783b */ /* 0x000e680000000200 */
[----:B------:R-:W-:Y:S02]  /*3480*/  LDSM.16.M88.4 R56, [R189] ;  /* 0x00000000bd38783b */ /* 0x000fe40000000200 */
[----:B------:R-:W-:Y:S08]  /*3490*/  HMMA.16816.F32 R64, R4, R22, RZ ;  /* 0x000000160440723c */ /* 0x000ff000000018ff */
[----:B------:R-:W-:Y:S08]  /*34a0*/  HMMA.16816.F32 R12, R40, R48, R12 ;  /* 0x00000030280c723c */ /* 0x000ff0000000180c */
[C---:B------:R-:W-:Y:S08]  /*34b0*/  HMMA.16816.F32 R76, R4.reuse, R24, RZ ;  /* 0x00000018044c723c */ /* 0x040ff000000018ff */
[----:B------:R-:W-:Y:S08]  /*34c0*/  HMMA.16816.F32 R72, R4, R26, RZ ;  /* 0x0000001a0448723c */ /* 0x000ff000000018ff */
[C---:B------:R-:W-:Y:S08]  /*34d0*/  HMMA.16816.F32 R100, R8.reuse, R24, RZ ;  /* 0x000000180864723c */ /* 0x040ff000000018ff */
[C---:B------:R-:W-:Y:S01]  /*34e0*/  HMMA.16816.F32 R52, R8.reuse, R22, RZ ;  /* 0x000000160834723c */ /* 0x040fe200000018ff */
[----:B------:R-:W-:Y:S07]  /*34f0*/  LDSM.16.M88.4 R20, [R182+0x3000] ;  /* 0x00300000b614783b */ /* 0x000fee0000000200 */
[----:B------:R-:W-:Y:S01]  /*3500*/  HMMA.16816.F32 R116, R8, R26, RZ ;  /* 0x0000001a0874723c */ /* 0x000fe200000018ff */
[----:B------:R-:W3:Y:S07]  /*3510*/  LDSM.16.M88.4 R24, [R182+0x2000] ;  /* 0x00200000b618783b */ /* 0x000eee0000000200 */
[C---:B------:R-:W-:Y:S08]  /*3520*/  HMMA.16816.F32 R68, R4.reuse, R44, RZ ;  /* 0x0000002c0444723c */ /* 0x040ff000000018ff */
[----:B------:R-:W-:Y:S08]  /*3530*/  HMMA.16816.F32 R80, R4, R46, RZ ;  /* 0x0000002e0450723c */ /* 0x000ff000000018ff */
[----:B------:R-:W-:Y:S01]  /*3540*/  HMMA.16816.F32 R4, R32, R48, R16 ;  /* 0x000000302004723c */ /* 0x000fe20000001810 */
[----:B------:R-:W-:Y:S07]  /*3550*/  LDSM.16.M88.4 R16, [R181+0x4000] ;  /* 0x00400000b510783b */ /* 0x000fee0000000200 */
[----:B--2---:R-:W-:Y:S08]  /*3560*/  HMMA.16816.F32 R12, R36, R60, R12 ;  /* 0x0000003c240c723c */ /* 0x004ff0000000180c */
[-C--:B------:R-:W-:Y:S08]  /*3570*/  HMMA.16816.F32 R88, R32, R50.reuse, R64 ;  /* 0x000000322058723c */ /* 0x080ff00000001840 */
[----:B------:R-:W-:Y:S01]  /*3580*/  HMMA.16816.F32 R64, R40, R50, R52 ;  /* 0x000000322840723c */ /* 0x000fe20000001834 */
[----:B------:R-:W2:Y:S07]  /*3590*/  LDSM.16.M88.4 R52, [R106+0x1800] ;  /* 0x001800006a34783b */ /* 0x000eae0000000200 */
[----:B-1----:R-:W-:Y:S08]  /*35a0*/  HMMA.16816.F32 R4, R28, R60, R4 ;  /* 0x0000003c1c04723c */ /* 0x002ff00000001804 */
[----:B---3--:R-:W-:Y:S01]  /*35b0*/  HMMA.16816.F32 R48, R24, R56, R12 ;  /* 0x000000381830723c */ /* 0x008fe2000000180c */
[----:B------:R-:W1:Y:S07]  /*35c0*/  LDSM.16.M88.4 R12, [R181+0x5000] ;  /* 0x00500000b50c783b */ /* 0x000e6e0000000200 */
[C---:B------:R-:W-:Y:S08]  /*35d0*/  HMMA.16816.F32 R108, R8.reuse, R44, RZ ;  /* 0x0000002c086c723c */ /* 0x040ff000000018ff */
[----:B------:R-:W-:Y:S01]  /*35e0*/  HMMA.16816.F32 R112, R8, R46, RZ ;  /* 0x0000002e0870723c */ /* 0x000fe200000018ff */
[----:B------:R-:W-:Y:S04]  /*35f0*/  LDSM.16.M88.4 R44, [R186] ;  /* 0x00000000ba2c783b */ /* 0x000fe80000000200 */
[----:B------:R-:W3:Y:S03]  /*3600*/  LDSM.16.M88.4 R8, [R182+0x4000] ;  /* 0x00400000b608783b */ /* 0x000ee60000000200 */
[C---:B------:R-:W-:Y:S08]  /*3610*/  HMMA.16816.F32 R96, R32.reuse, R84, R76 ;  /* 0x000000542060723c */ /* 0x040ff0000000184c */
[C---:B------:R-:W-:Y:S08]  /*3620*/  HMMA.16816.F32 R124, R32.reuse, R92, R68 ;  /* 0x0000005c207c723c */ /* 0x040ff00000001844 */
[C---:B------:R-:W-:Y:S08]  /*3630*/  HMMA.16816.F32 R120, R32.reuse, R86, R72 ;  /* 0x000000562078723c */ /* 0x040ff00000001848 */
[----:B------:R-:W-:Y:S08]  /*3640*/  HMMA.16816.F32 R128, R32, R94, R80 ;  /* 0x0000005e2080723c */ /* 0x000ff00000001850 */
[----:B------:R-:W-:Y:S01]  /*3650*/  HMMA.16816.F32 R32, R20, R56, R4 ;  /* 0x000000381420723c */ /* 0x000fe20000001804 */
[----:B------:R-:W-:Y:S07]  /*3660*/  LDSM.16.M88.4 R4, [R182+0x5000] ;  /* 0x00500000b604783b */ /* 0x000fee0000000200 */
[----:B------:R-:W-:Y:S08]  /*3670*/  HMMA.16816.F32 R64, R36, R62, R64 ;  /* 0x0000003e2440723c */ /* 0x000ff00000001840 */
[----:B--2---:R-:W-:Y:S01]  /*3680*/  HMMA.16816.F32 R68, R16, R52, R48 ;  /* 0x000000341044723c */ /* 0x004fe20000001830 */
[----:B------:R-:W2:Y:S07]  /*3690*/  LDSM.16.M88.4 R48, [R106+0x1000] ;  /* 0x001000006a30783b */ /* 0x000eae0000000200 */
[----:B------:R-:W-:Y:S01]  /*36a0*/  HMMA.16816.F32 R72, R28, R62, R88 ;  /* 0x0000003e1c48723c */ /* 0x000fe20000001858 */
[----:B------:R-:W4:Y:S07]  /*36b0*/  LDSM.16.M88.4 R60, [R188] ;  /* 0x00000000bc3c783b */ /* 0x000f2e0000000200 */
[----:B------:R-:W-:Y:S08]  /*36c0*/  HMMA.16816.F32 R80, R40, R84, R100 ;  /* 0x000000542850723c */ /* 0x000ff00000001864 */
[----:B-1----:R-:W-:Y:S08]  /*36d0*/  HMMA.16816.F32 R32, R12, R52, R32 ;  /* 0x000000340c20723c */ /* 0x002ff00000001820 */
[----:B------:R-:W-:Y:S08]  /*36e0*/  HMMA.16816.F32 R64, R24, R58, R64 ;  /* 0x0000003a1840723c */ /* 0x000ff00000001840 */
[----:B---3--:R-:W-:Y:S08]  /*36f0*/  HMMA.16816.F32 R76, R8, R44, R68 ;  /* 0x0000002c084c723c */ /* 0x008ff00000001844 */
[----:B------:R-:W-:Y:S08]  /*3700*/  HMMA.16816.F32 R72, R20, R58, R72 ;  /* 0x0000003a1448723c */ /* 0x000ff00000001848 */
[----:B--2---:R-:W-:Y:S08]  /*3710*/  HMMA.16816.F32 R68, R36, R48, R80 ;  /* 0x000000302444723c */ /* 0x004ff00000001850 */
[----:B------:R-:W-:Y:S01]  /*3720*/  HMMA.16816.F32 R88, R40, R86, R116 ;  /* 0x000000562858723c */ /* 0x000fe20000001874 */
[----:B------:R-:W-:-:S04]  /*3730*/  FMUL.FTZ R0, R76, c[0x0][0x320] ;  /* 0x0000c8004c007a20 */ /* 0x000fc80000410000 */
[----:B------:R1:W2:Y:S03]  /*3740*/  MUFU.TANH R117, R0 ;  /* 0x0000000000757308 */ /* 0x0002a60000002400 */
[----:B------:R-:W-:Y:S01]  /*3750*/  HMMA.16816.F32 R84, R4, R44, R32 ;  /* 0x0000002c0454723c */ /* 0x000fe20000001820 */
[----:B------:R-:W3:Y:S07]  /*3760*/  LDSM.16.M88.4 R32, [R106+0x1c00] ;  /* 0x001c00006a20783b */ /* 0x000eee0000000200 */
[----:B------:R-:W-:Y:S01]  /*3770*/  HMMA.16816.F32 R56, R16, R54, R64 ;  /* 0x000000361038723c */ /* 0x000fe20000001840 */
[----:B-1----:R-:W-:-:S07]  /*3780*/  FMUL.FTZ R0, R77, c[0x0][0x320] ;  /* 0x0000c8004d007a20 */ /* 0x002fce0000410000 */
[C---:B------:R-:W-:Y:S01]  /*3790*/  HMMA.16816.F32 R108, R40.reuse, R92, R108 ;  /* 0x0000005c286c723c */ /* 0x040fe2000000186c */
[----:B------:R1:W1:Y:S07]  /*37a0*/  MUFU.TANH R116, R0 ;  /* 0x0000000000747308 */ /* 0x00026e0000002400 */
[----:B------:R-:W-:Y:S08]  /*37b0*/  HMMA.16816.F32 R112, R40, R94, R112 ;  /* 0x0000005e2870723c */ /* 0x000ff00000001870 */
[----:B------:R-:W-:Y:S01]  /*37c0*/  HMMA.16816.F32 R40, R28, R48, R96 ;  /* 0x000000301c28723c */ /* 0x000fe20000001860 */
[----:B-1----:R-:W-:-:S04]  /*37d0*/  FMUL.FTZ R0, R78, c[0x0][0x320] ;  /* 0x0000c8004e007a20 */ /* 0x002fc80000410000 */
[----:B------:R1:W1:Y:S03]  /*37e0*/  MUFU.TANH R103, R0 ;  /* 0x0000000000677308 */ /* 0x0002660000002400 */
[----:B------:R-:W-:Y:S08]  /*37f0*/  HMMA.16816.F32 R52, R12, R54, R72 ;  /* 0x000000360c34723c */ /* 0x000ff00000001848 */
[----:B----4-:R-:W-:Y:S01]  /*3800*/  HMMA.16816.F32 R68, R24, R60, R68 ;  /* 0x0000003c1844723c */ /* 0x010fe20000001844 */
[----:B-1----:R-:W-:-:S07]  /*3810*/  FMUL.FTZ R0, R79, c[0x0][0x320] ;  /* 0x0000c8004f007a20 */ /* 0x002fce0000410000 */
[----:B------:R-:W-:Y:S01]  /*3820*/  HMMA.16816.F32 R76, R8, R46, R56 ;  /* 0x0000002e084c723c */ /* 0x000fe20000001838 */
[----:B------:R-:W-:Y:S01]  /*3830*/  LDSM.16.M88.4 R56, [R185] ;  /* 0x00000000b938783b */ /* 0x000fe20000000200 */
[----:B------:R1:W4:Y:S06]  /*3840*/  MUFU.TANH R102, R0 ;  /* 0x0000000000667308 */ /* 0x00032c0000002400 */
[----:B------:R-:W-:Y:S08]  /*3850*/  HMMA.16816.F32 R40, R20, R60, R40 ;  /* 0x0000003c1428723c */ /* 0x000ff00000001828 */
[----:B------:R-:W-:Y:S01]  /*3860*/  HMMA.16816.F32 R80, R4, R46, R52 ;  /* 0x0000002e0450723c */ /* 0x000fe20000001834 */
[----:B------:R-:W5:Y:S01]  /*3870*/  LDSM.16.M88.4 R52, [R106+0x1400] ;  /* 0x001400006a34783b */ /* 0x000f620000000200 */
[----:B-1----:R-:W-:-:S04]  /*3880*/  FMUL.FTZ R0, R84, c[0x0][0x320] ;  /* 0x0000c80054007a20 */ /* 0x002fc80000410000 */
[----:B------:R1:W1:Y:S02]  /*3890*/  MUFU.TANH R101, R0 ;  /* 0x0000000000657308 */ /* 0x0002640000002400 */
[----:B------:R-:W-:Y:S08]  /*38a0*/  HMMA.16816.F32 R64, R36, R50, R88 ;  /* 0x000000322440723c */ /* 0x000ff00000001858 */
[----:B---3--:R-:W-:Y:S01]  /*38b0*/  HMMA.16816.F32 R68, R16, R32, R68 ;  /* 0x000000201044723c */ /* 0x008fe20000001844 */
[----:B-1----:R-:W-:-:S07]  /*38c0*/  FMUL.FTZ R0, R85, c[0x0][0x320] ;  /* 0x0000c80055007a20 */ /* 0x002fce0000410000 */
[----:B------:R-:W-:Y:S01]  /*38d0*/  HMMA.16816.F32 R72, R28, R50, R120 ;  /* 0x000000321c48723c */ /* 0x000fe20000001878 */
[----:B------:R1:W3:Y:S07]  /*38e0*/  MUFU.TANH R100, R0 ;  /* 0x0000000000647308 */ /* 0x0002ee0000002400 */
[----:B------:R-:W-:Y:S01]  /*38f0*/  HMMA.16816.F32 R44, R12, R32, R40 ;  /* 0x000000200c2c723c */ /* 0x000fe20000001828 */
[----:B------:R-:W2:Y:S07]  /*3900*/  LDSM.16.M88.4 R40, [R187] ;  /* 0x00000000bb28783b */ /* 0x000eae0000000200 */
[----:B------:R-:W-:Y:S01]  /*3910*/  HMMA.16816.F32 R48, R24, R62, R64 ;  /* 0x0000003e1830723c */ /* 0x000fe20000001840 */
[----:B-1----:R-:W-:-:S04]  /*3920*/  FMUL.FTZ R0, R86, c[0x0][0x320] ;  /* 0x0000c80056007a20 */ /* 0x002fc80000410000 */
[----:B------:R1:W1:Y:S03]  /*3930*/  MUFU.TANH R99, R0 ;  /* 0x0000000000637308 */ /* 0x0002660000002400 */
[----:B------:R-:W-:Y:S08]  /*3940*/  HMMA.16816.F32 R64, R20, R62, R72 ;  /* 0x0000003e1440723c */ /* 0x000ff00000001848 */
[----:B-----5:R-:W-:Y:S01]  /*3950*/  HMMA.16816.F32 R60, R36, R52, R108 ;  /* 0x00000034243c723c */ /* 0x020fe2000000186c */
[----:B-1----:R-:W-:-:S07]  /*3960*/  FMUL.FTZ R0, R87, c[0x0][0x320] ;  /* 0x0000c80057007a20 */ /* 0x002fce0000410000 */
[----:B------:R-:W-:Y:S01]  /*3970*/  HMMA.16816.F32 R84, R4, R56, R44 ;  /* 0x000000380454723c */ /* 0x000fe2000000182c */
[----:B------:R-:W1:Y:S01]  /*3980*/  LDSM.16.M88.4 R44, [R106+0x2000] ;  /* 0x002000006a2c783b */ /* 0x000e620000000200 */
[----:B------:R5:W1:Y:S06]  /*3990*/  MUFU.TANH R97, R0 ;  /* 0x0000000000617308 */ /* 0x000a6c0000002400 */
[----:B------:R-:W-:Y:S08]  /*39a0*/  HMMA.16816.F32 R48, R16, R34, R48 ;  /* 0x000000221030723c */ /* 0x000ff00000001830 */
[----:B------:R-:W-:Y:S01]  /*39b0*/  HMMA.16816.F32 R72, R28, R52, R124 ;  /* 0x000000341c48723c */ /* 0x000fe2000000187c */
[----:B-----5:R-:W-:-:S04]  /*39c0*/  FMUL.FTZ R0, R76, c[0x0][0x320] ;  /* 0x0000c8004c007a20 */ /* 0x020fc80000410000 */
[----:B------:R5:W1:Y:S03]  /*39d0*/  MUFU.TANH R98, R0 ;  /* 0x0000000000627308 */ /* 0x000a660000002400 */
[----:B--2---:R-:W-:Y:S08]  /*39e0*/  HMMA.16816.F32 R60, R24, R40, R60 ;  /* 0x00000028183c723c */ /* 0x004ff0000000183c */
[----:B------:R-:W-:Y:S01]  /*39f0*/  HMMA.16816.F32 R36, R36, R54, R112 ;  /* 0x000000362424723c */ /* 0x000fe20000001870 */
[----:B-----5:R-:W-:-:S07]  /*3a00*/  FMUL.FTZ R0, R77, c[0x0][0x320] ;  /* 0x0000c8004d007a20 */ /* 0x020fce0000410000 */
[----:B------:R-:W-:Y:S01]  /*3a10*/  HMMA.16816.F32 R28, R28, R54, R128 ;  /* 0x000000361c1c723c */ /* 0x000fe20000001880 */
[----:B------:R2:W1:Y:S11]  /*3a20*/  MUFU.TANH R96, R0 ;  /* 0x0000000000607308 */ /* 0x0004760000002400 */
[----:B------:R-:W-:Y:S04]  /*3a30*/  @!UPT UIADD3 URZ, URZ, URZ, URZ ;  /* 0x0000003f3f3ff290 */ /* 0x000fe8000fffe03f */
[----:B------:R-:W-:Y:S01]  /*3a40*/  HMMA.16816.F32 R24, R24, R42, R36 ;  /* 0x0000002a1818723c */ /* 0x000fe20000001824 */
[----:B--2---:R-:W-:-:S04]  /*3a50*/  FMUL.FTZ R0, R78, c[0x0][0x320] ;  /* 0x0000c8004e007a20 */ /* 0x004fc80000410000 */
[----:B------:R2:W1:Y:S02]  /*3a60*/  MUFU.TANH R95, R0 ;  /* 0x00000000005f7308 */ /* 0x0004640000002400 */
[----:B--2---:R-:W-:Y:S02]  /*3a70*/  FMUL.FTZ R0, R79, c[0x0][0x320] ;  /* 0x0000c8004f007a20 */ /* 0x004fe40000410000 */
[----:B------:R-:W-:Y:S04]  /*3a80*/  HMMA.16816.F32 R76, R8, R56, R68 ;  /* 0x00000038084c723c */ /* 0x000fe80000001844 */
[----:B------:R2:W1:Y:S04]  /*3a90*/  MUFU.TANH R94, R0 ;  /* 0x00000000005e7308 */ /* 0x0004680000002400 */
[----:B------:R-:W-:Y:S01]  /*3aa0*/  HMMA.16816.F32 R68, R12, R34, R64 ;  /* 0x000000220c44723c */ /* 0x000fe20000001840 */
[----:B------:R-:W5:Y:S01]  /*3ab0*/  LDSM.16.M88.4 R32, [R184] ;  /* 0x00000000b820783b */ /* 0x000f620000000200 */
[----:B------:R-:W-:-:S06]  /*3ac0*/  DEPBAR.LE SB0, 0x0 ;  /* 0x000080000000791a */ /* 0x000fcc0000000000 */
[----:B------:R-:W-:Y:S01]  /*3ad0*/  HMMA.16816.F32 R64, R20, R40, R72 ;  /* 0x000000281440723c */ /* 0x000fe20000001848 */
[----:B--2---:R-:W-:-:S04]  /*3ae0*/  FMUL.FTZ R0, R80, c[0x0][0x320] ;  /* 0x0000c80050007a20 */ /* 0x004fc80000410000 */
[----:B------:R2:W1:Y:S03]  /*3af0*/  MUFU.TANH R93, R0 ;  /* 0x00000000005d7308 */ /* 0x0004660000002400 */
[----:B------:R-:W-:Y:S08]  /*3b00*/  HMMA.16816.F32 R40, R20, R42, R28 ;  /* 0x0000002a1428723c */ /* 0x000ff0000000181c */
[----:B------:R-:W-:Y:S01]  /*3b10*/  HMMA.16816.F32 R68, R4, R58, R68 ;  /* 0x0000003a0444723c */ /* 0x000fe20000001844 */
[----:B--2---:R-:W-:-:S07]  /*3b20*/  FMUL.FTZ R0, R81, c[0x0][0x320] ;  /* 0x0000c80051007a20 */ /* 0x004fce0000410000 */
[C---:B-1----:R-:W-:Y:S01]  /*3b30*/  HMMA.16816.F32 R36, R12.reuse, R44, R64 ;  /* 0x0000002c0c24723c */ /* 0x042fe20000001840 */
[----:B------:R1:W2:Y:S07]  /*3b40*/  MUFU.TANH R92, R0 ;  /* 0x00000000005c7308 */ /* 0x0002ae0000002400 */
[----:B------:R-:W-:Y:S01]  /*3b50*/  HMMA.16816.F32 R12, R12, R46, R40 ;  /* 0x0000002e0c0c723c */ /* 0x000fe20000001828 */
[----:B-1----:R-:W-:-:S04]  /*3b60*/  FMUL.FTZ R0, R82, c[0x0][0x320] ;  /* 0x0000c80052007a20 */ /* 0x002fc80000410000 */
[----:B------:R1:W1:Y:S11]  /*3b70*/  MUFU.TANH R91, R0 ;  /* 0x00000000005b7308 */ /* 0x0002760000002400 */
[C---:B-----5:R-:W-:Y:S08]  /*3b80*/  HMMA.16816.F32 R20, R4.reuse, R32, R36 ;  /* 0x000000200414723c */ /* 0x060ff00000001824 */
        /* <DEDUP_REMOVED lines=9> */
[----:B-1----:R-:W-:Y:S02]  /*3c20*/  FMUL.FTZ R0, R79, c[0x0][0x320] ;  /* 0x0000c8004f007a20 */ /* 0x002fe40000410000 */
[----:B------:R-:W-:Y:S04]  /*3c30*/  HMMA.16816.F32 R76, R8, R58, R48 ;  /* 0x0000003a084c723c */ /* 0x000fe80000001830 */
[----:B------:R1:W1:Y:S04]  /*3c40*/  MUFU.TANH R82, R0 ;  /* 0x0000000000527308 */ /* 0x0002680000002400 */
[C---:B------:R-:W-:Y:S08]  /*3c50*/  HMMA.16816.F32 R48, R16.reuse, R44, R60 ;  /* 0x0000002c1030723c */ /* 0x040ff0000000183c */
[----:B------:R-:W-:Y:S01]  /*3c60*/  HMMA.16816.F32 R16, R16, R46, R24 ;  /* 0x0000002e1010723c */ /* 0x000fe20000001818 */
[----:B-1----:R-:W-:-:S04]  /*3c70*/  FMUL.FTZ R0, R84, c[0x0][0x320] ;  /* 0x0000c80054007a20 */ /* 0x002fc80000410000 */
[----:B------:R1:W1:Y:S11]  /*3c80*/  MUFU.TANH R81, R0 ;  /* 0x0000000000517308 */ /* 0x0002760000002400 */
[----:B------:R-:W-:Y:S01]  /*3c90*/  HMMA.16816.F32 R48, R8, R32, R48 ;  /* 0x000000200830723c */ /* 0x000fe20000001830 */
[----:B-1----:R-:W-:-:S07]  /*3ca0*/  FMUL.FTZ R0, R85, c[0x0][0x320] ;  /* 0x0000c80055007a20 */ /* 0x002fce0000410000 */
[----:B------:R-:W-:Y:S01]  /*3cb0*/  HMMA.16816.F32 R8, R8, R34, R16 ;  /* 0x000000220808723c */ /* 0x000fe20000001810 */
        /* <DEDUP_REMOVED lines=52> */
[----:B------:R1:W1:Y:S01]  /*4000*/  MUFU.TANH R20, R0 ;  /* 0x0000000000147308 */ /* 0x0002620000002400 */
[----:B------:R-:W-:Y:S06]  /*4010*/  BAR.SYNC.DEFER_BLOCKING 0x0 ;  /* 0x0000000000007b1d */ /* 0x000fec0000010000 */
[----:B------:R-:W-:Y:S05]  /*4020*/  @!P0 BRA `(.L_x_57) ;  /* 0x0000049000008947 */ /* 0x000fea0003800000 */
[----:B-1234-:R-:W-:Y:S02]  /*4030*/  IMAD.MOV.U32 R0, RZ, RZ, c[0x0][0x2b8] ;  /* 0x0000ae00ff007624 */ /* 0x01efe400078e00ff */
[----:B------:R-:W-:Y:S02]  /*4040*/  IMAD R2, R235, 0x20, R238 ;  /* 0x00000020eb027824 */ /* 0x000fe400078e02ee */
[----:B------:R-:W-:Y:S01]  /*4050*/  IMAD.MOV.U32 R200, RZ, RZ, RZ ;  /* 0x000000ffffc87224 */ /* 0x000fe200078e00ff */
[----:B------:R-:W-:-:S02]  /*4060*/  ISETP.NE.AND P0, PT, R0, 0x1, PT ;  /* 0x000000010000780c */ /* 0x000fc40003f05270 */
[----:B------:R-:W-:-:S04]  /*4070*/  IADD3 R2, R2, R105, R244 ;  /* 0x0000006902027210 */ /* 0x000fc80007ffe0f4 */
[----:B------:R-:W-:-:S05]  /*4080*/  IADD3 R2, R2, -0x30, RZ ;  /* 0xffffffd002027810 */ /* 0x000fca0007ffe0ff */
[----:B------:R-:W-:Y:S02]  /*4090*/  IMAD.MOV.U32 R0, RZ, RZ, R2 ;  /* 0x000000ffff007224 */ /* 0x000fe400078e0002 */
[----:B------:R-:W-:-:S05]  /*40a0*/  @P0 IMAD.HI.U32 R3, R2, c[0x0][0x2bc], RZ ;  /* 0x0000af0002030a27 */ /* 0x000fca00078e00ff */
[----:B------:R-:W-:-:S04]  /*40b0*/  @P0 SHF.R.U32.HI R0, RZ, c[0x0][0x2c0], R3 ;  /* 0x0000b000ff000a19 */ /* 0x000fc80000011603 */
[----:B------:R-:W-:-:S04]  /*40c0*/  @!P1 IADD3 R3, P0, R0, R242, RZ ;  /* 0x000000f200039210 */ /* 0x000fc80007f1e0ff */
[----:B------:R-:W-:Y:S02]  /*40d0*/  @!P1 LEA.HI.X.SX32 R5, R0, R248, 0x1, P0 ;  /* 0x000000f800059211 */ /* 0x000fe400000f0eff */
[----:B------:R-:W-:-:S04]  /*40e0*/  @!P1 LEA R4, P0, R3, c[0x0][0x2a0], 0x2 ;  /* 0x0000a80003049a11 */ /* 0x000fc800078010ff */
[----:B------:R-:W-:-:S05]  /*40f0*/  @!P1 LEA.HI.X R5, R3, c[0x0][0x2a4], R5, 0x2, P0 ;  /* 0x0000a90003059a11 */ /* 0x000fca00000f1405 */
[----:B------:R-:W2:Y:S01]  /*4100*/  @!P1 LDG.E R200, [R4.64] ;  /* 0x0000000604c89981 */ /* 0x000ea2000c1e1900 */
[----:B------:R-:W-:Y:S01]  /*4110*/  IMAD.MOV R0, RZ, RZ, -R0 ;  /* 0x000000ffff007224 */ /* 0x000fe200078e0a00 */
[----:B------:R-:W-:-:S03]  /*4120*/  IADD3 R11, -R238, 0x30, RZ ;  /* 0x00000030ee0b7810 */ /* 0x000fc60007ffe1ff */
[----:B------:R-:W-:Y:S01]  /*4130*/  IMAD R201, R0, c[0x0][0x2b8], R2 ;  /* 0x0000ae0000c97a24 */ /* 0x000fe200078e0202 */
[----:B------:R-:W-:-:S03]  /*4140*/  ISETP.GE.AND P6, PT, R11, 0x1, PT ;  /* 0x000000010b00780c */ /* 0x000fc60003fc6270 */
[----:B------:R-:W-:Y:S01]  /*4150*/  IMAD.WIDE.U32 R2, R201, c[0x0][0x1e0], RZ ;  /* 0x00007800c9027a25 */ /* 0x000fe200078e00ff */
[----:B------:R-:W-:-:S05]  /*4160*/  SHF.R.S32.HI R0, RZ, 0x1f, R201 ;  /* 0x0000001fff007819 */ /* 0x000fca00000114c9 */
[----:B------:R-:W-:-:S04]  /*4170*/  IMAD R0, R0, c[0x0][0x1e0], RZ ;  /* 0x0000780000007a24 */ /* 0x000fc800078e02ff */
[----:B------:R-:W-:-:S04]  /*4180*/  IMAD R0, R201, c[0x0][0x1e4], R0 ;  /* 0x00007900c9007a24 */ /* 0x000fc800078e0200 */
[----:B------:R-:W-:Y:S01]  /*4190*/  IMAD.IADD R3, R3, 0x1, R0 ;  /* 0x0000000103037824 */ /* 0x000fe200078e0200 */
[----:B--2---:R-:W-:-:S03]  /*41a0*/  SHF.R.S32.HI R0, RZ, 0x1f, R200 ;  /* 0x0000001fff007819 */ /* 0x004fc600000114c8 */
[----:B------:R-:W-:-:S04]  /*41b0*/  IMAD.WIDE.U32 R2, R200, c[0x0][0x1f0], R2 ;  /* 0x00007c00c8027a25 */ /* 0x000fc800078e0002 */
[----:B------:R-:W-:Y:S01]  /*41c0*/  IMAD R4, R0, c[0x0][0x1f0], RZ ;  /* 0x00007c0000047a24 */ /* 0x000fe200078e02ff */
[----:B------:R-:W-:-:S03]  /*41d0*/  IADD3 R0, P5, R240, R2, RZ ;  /* 0x00000002f0007210 */ /* 0x000fc60007fbe0ff */
[----:B------:R-:W-:Y:S01]  /*41e0*/  IMAD R2, R200, c[0x0][0x1f4], R4 ;  /* 0x00007d00c8027a24 */ /* 0x000fe200078e0204 */
[----:B------:R-:W-:-:S04]  /*41f0*/  LEA R10, P0, R0, c[0x0][0x1c8], 0x1 ;  /* 0x00007200000a7a11 */ /* 0x000fc800078008ff */
[----:B------:R-:W-:-:S04]  /*4200*/  IADD3.X R2, R245, R3, R2, P5, !PT ;  /* 0x00000003f5027210 */ /* 0x000fc80002ffe402 */
[----:B------:R-:W-:Y:S01]  /*4210*/  LEA.HI.X R5, R0, c[0x0][0x1cc], R2, 0x1, P0 ;  /* 0x0000730000057a11 */ /* 0x000fe200000f0c02 */
[----:B------:R-:W-:Y:S05]  /*4220*/  BRA.DIV ~URZ, `(.L_x_58) ;  /* 0x0000a3f27f007947 */ /* 0x000fea000b800000 */
[----:B------:R1:W2:Y:S02]  /*4230*/  SHFL.IDX PT, R4, R5, RZ, 0x1c1f ;  /* 0x001c1fff05047589 */ /* 0x0002a400000e0000 */
.L_x_155:
[----:B------:R-:W-:Y:S05]  /*4240*/  BRA.DIV ~URZ, `(.L_x_59) ;  /* 0x0000a4427f007947 */ /* 0x000fea000b800000 */
[----:B------:R3:W4:Y:S02]  /*4250*/  SHFL.IDX PT, R0, R10, RZ, 0x1c1f ;  /* 0x001c1fff0a007589 */ /* 0x00072400000e0000 */
.L_x_156:
[----:B------:R-:W-:Y:S01]  /*4260*/  BSSY B0, `(.L_x_60) ;  /* 0x0000011000007945 */ /* 0x000fe20003800000 */
[----:B------:R-:W-:Y:S05]  /*4270*/  @!P6 BRA `(.L_x_61) ;  /* 0x000000f00000e947 */ /* 0x000fea0003800000 */
[-C--:B----4-:R-:W-:Y:S02]  /*4280*/  LEA R8, P6, R204, R0.reuse, 0x1 ;  /* 0x00000000cc087211 */ /* 0x090fe400078c08ff */
[----:B------:R-:W-:Y:S02]  /*4290*/  SHF.R.S32.HI R14, RZ, 0x1f, R204 ;  /* 0x0000001fff0e7819 */ /* 0x000fe400000114cc */
[----:B------:R-:W-:Y:S02]  /*42a0*/  LEA R6, P5, R236, R0, 0x1 ;  /* 0x00000000ec067211 */ /* 0x000fe400078a08ff */
[----:B------:R-:W-:Y:S02]  /*42b0*/  SHF.R.S32.HI R13, RZ, 0x1f, R236 ;  /* 0x0000001fff0d7819 */ /* 0x000fe400000114ec */
[----:B------:R-:W-:-:S02]  /*42c0*/  SHF.R.S32.HI R12, RZ, 0x1f, R237 ;  /* 0x0000001fff0c7819 */ /* 0x000fc400000114ed */
[C---:B------:R-:W-:Y:S02]  /*42d0*/  LEA R2, P0, R237.reuse, R0, 0x1 ;  /* 0x00000000ed027211 */ /* 0x040fe400078008ff */
[-C--:B--2---:R-:W-:Y:S02]  /*42e0*/  LEA.HI.X R9, R204, R4.reuse, R14, 0x1, P6 ;  /* 0x00000004cc097211 */ /* 0x084fe400030f0c0e */
[-C--:B------:R-:W-:Y:S02]  /*42f0*/  LEA.HI.X R7, R236, R4.reuse, R13, 0x1, P5 ;  /* 0x00000004ec077211 */ /* 0x080fe400028f0c0d */
[----:B------:R-:W-:Y:S01]  /*4300*/  LEA.HI.X R3, R237, R4, R12, 0x1, P0 ;  /* 0x00000004ed037211 */ /* 0x000fe200000f0c0c */
[----:B------:R-:W-:Y:S01]  /*4310*/  @!PT LDS RZ, [RZ] ;  /* 0x00000000fffff984 */ /* 0x000fe20000000800 */
[----:B------:R-:W-:Y:S01]  /*4320*/  @!PT LDS RZ, [RZ] ;  /* 0x00000000fffff984 */ /* 0x000fe20000000800 */
[----:B------:R-:W-:Y:S01]  /*4330*/  @!PT LDS RZ, [RZ] ;  /* 0x00000000fffff984 */ /* 0x000fe20000000800 */
[----:B------:R2:W-:Y:S04]  /*4340*/  LDGSTS.E.BYPASS.LTC128B.128 [R192+0x3c80], [R8.64], !P4 ;  /* 0x03c8000008c07fae */ /* 0x0005e8000e101d46 */
[----:B------:R2:W-:Y:S04]  /*4350*/  LDGSTS.E.BYPASS.LTC128B.128 [R192+0x4880], [R6.64], !P3 ;  /* 0x0488000006c07fae */ /* 0x0005e8000d901d46 */
[----:B------:R2:W-:Y:S02]  /*4360*/  LDGSTS.E.BYPASS.LTC128B.128 [R192+0x5480], [R2.64], !P2 ;  /* 0x0548000002c07fae */ /* 0x0005e4000d101d46 */
.L_x_61:
[----:B------:R-:W-:Y:S05]  /*4370*/  BSYNC B0 ;  /* 0x0000000000007941 */ /* 0x000fea0003800000 */
.L_x_60:
[----:B------:R-:W-:Y:S01]  /*4380*/  ISETP.GE.AND P0, PT, R11, 0x21, PT ;  /* 0x000000210b00780c */ /* 0x000fe20003f06270 */
[----:B------:R-:W-:Y:S06]  /*4390*/  BRA.DIV ~URZ, `(.L_x_62) ;  /* 0x0000a3627f007947 */ /* 0x000fec000b800000 */
[----:B--2---:R2:W1:Y:S04]  /*43a0*/  SHFL.IDX PT, R4, R5, 0x1, 0x1c1f ;  /* 0x003c1f0005047f89 */ /* 0x00446800000e0000 */
[----:B----4-:R2:W4:Y:S02]  /*43b0*/  SHFL.IDX PT, R0, R10, 0x1, 0x1c1f ;  /* 0x003c1f000a007f89 */ /* 0x01052400000e0000 */
.L_x_157:
[----:B------:R-:W-:Y:S05]  /*43c0*/  @!P0 BRA `(.L_x_57) ;  /* 0x000000f000008947 */ /* 0x000fea0003800000 */
[----:B----4-:R-:W-:Y:S02]  /*43d0*/  LEA R8, P6, R204, R0, 0x1 ;  /* 0x00000000cc087211 */ /* 0x010fe400078c08ff */
[----:B------:R-:W-:-:S02]  /*43e0*/  SHF.R.S32.HI R11, RZ, 0x1f, R204 ;  /* 0x0000001fff0b7819 */ /* 0x000fc400000114cc */
[-C--:B------:R-:W-:Y:S02]  /*43f0*/  LEA R6, P5, R236, R0.reuse, 0x1 ;  /* 0x00000000ec067211 */ /* 0x080fe400078a08ff */
[----:B--23--:R-:W-:Y:S02]  /*4400*/  SHF.R.S32.HI R10, RZ, 0x1f, R236 ;  /* 0x0000001fff0a7819 */ /* 0x00cfe400000114ec */
[----:B-1----:R-:W-:Y:S02]  /*4410*/  SHF.R.S32.HI R5, RZ, 0x1f, R237 ;  /* 0x0000001fff057819 */ /* 0x002fe400000114ed */
[----:B------:R-:W-:Y:S02]  /*4420*/  LEA R2, P0, R237, R0, 0x1 ;  /* 0x00000000ed027211 */ /* 0x000fe400078008ff */
[-C--:B------:R-:W-:Y:S02]  /*4430*/  LEA.HI.X R9, R204, R4.reuse, R11, 0x1, P6 ;  /* 0x00000004cc097211 */ /* 0x080fe400030f0c0b */
[----:B------:R-:W-:-:S02]  /*4440*/  LEA.HI.X R7, R236, R4, R10, 0x1, P5 ;  /* 0x00000004ec077211 */ /* 0x000fc400028f0c0a */
[----:B------:R-:W-:Y:S01]  /*4450*/  LEA.HI.X R3, R237, R4, R5, 0x1, P0 ;  /* 0x00000004ed037211 */ /* 0x000fe200000f0c05 */
[----:B------:R-:W-:Y:S01]  /*4460*/  @!PT LDS RZ, [RZ] ;  /* 0x00000000fffff984 */ /* 0x000fe20000000800 */
[----:B------:R-:W-:Y:S01]  /*4470*/  @!PT LDS RZ, [RZ] ;  /* 0x00000000fffff984 */ /* 0x000fe20000000800 */
[----:B------:R-:W-:Y:S01]  /*4480*/  @!PT LDS RZ, [RZ] ;  /* 0x00000000fffff984 */ /* 0x000fe20000000800 */
[----:B------:R1:W-:Y:S04]  /*4490*/  LDGSTS.E.BYPASS.LTC128B.128 [R192+0x4480], [R8.64], !P4 ;  /* 0x0448000008c07fae */ /* 0x0003e8000e101d46 */
[----:B------:R1:W-:Y:S04]  /*44a0*/  LDGSTS.E.BYPASS.LTC128B.128 [R192+0x5080], [R6.64], !P3 ;  /* 0x0508000006c07fae */ /* 0x0003e8000d901d46 */
[----:B------:R1:W-:Y:S02]  /*44b0*/  LDGSTS.E.BYPASS.LTC128B.128 [R192+0x5c80], [R2.64], !P2 ;  /* 0x05c8000002c07fae */ /* 0x0003e4000d101d46 */
.L_x_57:
[----:B--234-:R-:W-:Y:S05]  /*44c0*/  BSYNC B1 ;  /* 0x0000000000017941 */ /* 0x01cfea0003800000 */
.L_x_56:
[----:B-1----:R-:W2:Y:S04]  /*44d0*/  LDL R0, [R1+0x4c] ;  /* 0x00004c0001007983 */ /* 0x002ea80000100800 */
[----:B------:R-:W0:Y:S01]  /*44e0*/  LDGDEPBAR ;  /* 0x00000000000079af */ /* 0x000e220000000000 */
[----:B--2---:R-:W-:-:S05]  /*44f0*/  IMAD.IADD R0, R104, 0x1, -R0 ;  /* 0x0000000168007824 */ /* 0x004fca00078e0a00 */
[C---:B------:R-:W-:Y:S02]  /*4500*/  ISETP.GT.AND P0, PT, R0.reuse, 0x9, PT ;  /* 0x000000090000780c */ /* 0x040fe40003f04270 */
[C---:B------:R-:W-:Y:S02]  /*4510*/  ISETP.GT.AND P6, PT, R0.reuse, RZ, PT ;  /* 0x000000ff0000720c */ /* 0x040fe40003fc4270 */
[C---:B------:R-:W-:Y:S02]  /*4520*/  ISETP.GT.AND P5, PT, R0.reuse, 0x1, PT ;  /* 0x000000010000780c */ /* 0x040fe40003fa4270 */
[----:B------:R-:W-:Y:S02]  /*4530*/  ISETP.GT.AND P2, PT, R0, 0x8, PT ;  /* 0x000000080000780c */ /* 0x000fe40003f44270 */
[----:B------:R-:W-:Y:S02]  /*4540*/  FSEL R42, R89, -INF , P0 ;  /* 0xff800000592a7808 */ /* 0x000fe40000000000 */
[----:B------:R-:W-:-:S02]  /*4550*/  FSEL R30, R92, -INF , P0 ;  /* 0xff8000005c1e7808 */ /* 0x000fc40000000000 */
[----:B------:R-:W-:Y:S02]  /*4560*/  FSEL R22, R94, -INF , P0 ;  /* 0xff8000005e167808 */ /* 0x000fe40000000000 */
[----:B------:R-:W-:Y:S02]  /*4570*/  FSEL R13, R96, -INF , P0 ;  /* 0xff800000600d7808 */ /* 0x000fe40000000000 */
[----:B------:R-:W-:Y:S02]  /*4580*/  FSEL R34, R99, -INF , P6 ;  /* 0xff80000063227808 */ /* 0x000fe40003000000 */
[----:B------:R-:W-:Y:S02]  /*4590*/  FSEL R26, R101, -INF , P6 ;  /* 0xff800000651a7808 */ /* 0x000fe40003000000 */
        /* <DEDUP_REMOVED lines=10> */
[C---:B------:R-:W-:Y:S02]  /*4640*/  ISETP.GT.AND P0, PT, R0.reuse, 0x19, PT ;  /* 0x000000190000780c */ /* 0x040fe40003f04270 */
[C---:B------:R-:W-:Y:S02]  /*4650*/  ISETP.GT.AND P6, PT, R0.reuse, 0x10, PT ;  /* 0x000000100000780c */ /* 0x040fe40003fc4270 */
[C---:B------:R-:W-:Y:S02]  /*4660*/  ISETP.GT.AND P5, PT, R0.reuse, 0x11, PT ;  /* 0x000000110000780c */ /* 0x040fe40003fa4270 */
[----:B------:R-:W-:-:S02]  /*4670*/  ISETP.GT.AND P2, PT, R0, 0x18, PT ;  /* 0x000000180000780c */ /* 0x000fc40003f44270 */
        /* <DEDUP_REMOVED lines=16> */
[C---:B------:R-:W-:Y:S02]  /*4780*/  ISETP.GT.AND P6, PT, R0.reuse, 0x20, PT ;  /* 0x000000200000780c */ /* 0x040fe40003fc4270 */
[----:B------:R-:W-:-:S02]  /*4790*/  ISETP.GT.AND P5, PT, R0, 0x21, PT ;  /* 0x000000210000780c */ /* 0x000fc40003fa4270 */
[C---:B------:R-:W-:Y:S02]  /*47a0*/  ISETP.GT.AND P2, PT, R0.reuse, 0x28, PT ;  /* 0x000000280000780c */ /* 0x040fe40003f44270 */
[----:B------:R-:W-:Y:S02]  /*47b0*/  ISETP.GT.AND P0, PT, R0, 0x29, PT ;  /* 0x000000290000780c */ /* 0x000fe40003f04270 */
[----:B------:R-:W-:Y:S02]  /*47c0*/  FMNMX.FTZ R0, R10, R11, !PT ;  /* 0x0000000b0a007209 */ /* 0x000fe40007810000 */
[----:B------:R-:W-:Y:S02]  /*47d0*/  FMNMX.FTZ R2, R17, R18, !PT ;  /* 0x0000001211027209 */ /* 0x000fe40007810000 */
[----:B------:R-:W-:Y:S02]  /*47e0*/  FMNMX.FTZ R3, R26, R27, !PT ;  /* 0x0000001b1a037209 */ /* 0x000fe40007810000 */
[----:B------:R-:W-:-:S02]  /*47f0*/  FMNMX.FTZ R4, R34, R40, !PT ;  /* 0x0000002822047209 */ /* 0x000fc40007810000 */
[----:B------:R-:W-:Y:S02]  /*4800*/  FMNMX.FTZ R0, R12, R0, !PT ;  /* 0x000000000c007209 */ /* 0x000fe40007810000 */
[----:B------:R-:W-:Y:S02]  /*4810*/  FMNMX.FTZ R2, R21, R2, !PT ;  /* 0x0000000215027209 */ /* 0x000fe40007810000 */
        /* <DEDUP_REMOVED lines=18> */
[----:B------:R-:W-:Y:S02]  /*4940*/  FSEL R133, R51, -INF , P6 ;  /* 0xff80000033857808 */ /* 0x000fe40003000000 */
[----:B------:R-:W-:Y:S02]  /*4950*/  FSEL R131, R53, -INF , P6 ;  /* 0xff80000035837808 */ /* 0x000fe40003000000 */
[----:B------:R-:W-:Y:S02]  /*4960*/  FSEL R127, R55, -INF , P6 ;  /* 0xff800000377f7808 */ /* 0x000fe40003000000 */
[----:B------:R-:W-:-:S02]  /*4970*/  FSEL R123, R57, -INF , P6 ;  /* 0xff800000397b7808 */ /* 0x000fc40003000000 */
[----:B------:R-:W-:Y:S02]  /*4980*/  FMNMX.FTZ R0, R19, R0, !PT ;  /* 0x0000000013007209 */ /* 0x000fe40007810000 */
[----:B------:R-:W-:Y:S02]  /*4990*/  FMNMX.FTZ R2, R28, R2, !PT ;  /* 0x000000021c027209 */ /* 0x000fe40007810000 */
[----:B------:R-:W-:Y:S02]  /*49a0*/  FMNMX.FTZ R3, R35, R3, !PT ;  /* 0x0000000323037209 */ /* 0x000fe40007810000 */
[----:B------:R-:W-:Y:S02]  /*49b0*/  FMNMX.FTZ R4, R50, R4, !PT ;  /* 0x0000000432047209 */ /* 0x000fe40007810000 */
[----:B------:R-:W-:Y:S02]  /*49c0*/  FSEL R132, R49, -INF , P5 ;  /* 0xff80000031847808 */ /* 0x000fe40002800000 */
[----:B------:R-:W-:-:S02]  /*49d0*/  FSEL R129, R52, -INF , P5 ;  /* 0xff80000034817808 */ /* 0x000fc40002800000 */
[----:B------:R-:W-:Y:S02]  /*49e0*/  FSEL R125, R54, -INF , P5 ;  /* 0xff800000367d7808 */ /* 0x000fe40002800000 */
[----:B------:R-:W-:Y:S02]  /*49f0*/  FSEL R121, R56, -INF , P5 ;  /* 0xff80000038797808 */ /* 0x000fe40002800000 */
[----:B------:R-:W-:Y:S02]  /*4a00*/  FMNMX.FTZ R0, R123, R0, !PT ;  /* 0x000000007b007209 */ /* 0x000fe40007810000 */
[----:B------:R-:W-:Y:S02]  /*4a10*/  FMNMX.FTZ R2, R127, R2, !PT ;  /* 0x000000027f027209 */ /* 0x000fe40007810000 */
[----:B------:R-:W-:Y:S02]  /*4a20*/  FMNMX.FTZ R3, R131, R3, !PT ;  /* 0x0000000383037209 */ /* 0x000fe40007810000 */
[----:B------:R-:W-:-:S02]  /*4a30*/  FMNMX.FTZ R4, R133, R4, !PT ;  /* 0x0000000485047209 */ /* 0x000fc40007810000 */
[----:B------:R-:W-:Y:S02]  /*4a40*/  FSEL R130, R36, -INF , P2 ;  /* 0xff80000024827808 */ /* 0x000fe40001000000 */
[----:B------:R-:W-:Y:S02]  /*4a50*/  FSEL R126, R38, -INF , P2 ;  /* 0xff800000267e7808 */ /* 0x000fe40001000000 */
[----:B------:R-:W-:Y:S02]  /*4a60*/  FSEL R122, R46, -INF , P2 ;  /* 0xff8000002e7a7808 */ /* 0x000fe40001000000 */
[----:B------:R-:W-:Y:S02]  /*4a70*/  FSEL R105, R48, -INF , P2 ;  /* 0xff80000030697808 */ /* 0x000fe40001000000 */
        /* <DEDUP_REMOVED lines=12> */
[----:B------:R-:W-:Y:S02]  /*4b40*/  FMNMX.FTZ R0, R100, R0, !PT ;  /* 0x0000000064007209 */ /* 0x000fe40007810000 */
[----:B------:R-:W-:-:S02]  /*4b50*/  FMNMX.FTZ R5, R120, R2, !PT ;  /* 0x0000000278057209 */ /* 0x000fc40007810000 */
[----:B------:R-:W-:Y:S02]  /*4b60*/  FMNMX.FTZ R6, R124, R3, !PT ;  /* 0x000000037c067209 */ /* 0x000fe40007810000 */
[----:B------:R-:W-:Y:S01]  /*4b70*/  FMNMX.FTZ R7, R128, R4, !PT ;  /* 0x0000000480077209 */ /* 0x000fe20007810000 */
[----:B------:R-:W-:Y:S05]  /*4b80*/  BRA.DIV ~URZ, `(.L_x_63) ;  /* 0x00009c427f007947 */ /* 0x000fea000b800000 */
[----:B------:R1:W2:Y:S02]  /*4b90*/  SHFL.BFLY PT, R2, R0, 0x2, 0x1f ;  /* 0x0c401f0000027f89 */ /* 0x0002a400000e0000 */
.L_x_158:
[----:B--2---:R-:W-:Y:S01]  /*4ba0*/  FMNMX.FTZ R4, R0, R2, !PT ;  /* 0x0000000200047209 */ /* 0x004fe20007810000 */
[----:B------:R-:W-:Y:S05]  /*4bb0*/  BRA.DIV ~URZ, `(.L_x_64) ;  /* 0x00009c727f007947 */ /* 0x000fea000b800000 */
[----:B-1----:R-:W1:Y:S04]  /*4bc0*/  SHFL.BFLY PT, R0, R5, 0x2, 0x1f ;  /* 0x0c401f0005007f89 */ /* 0x002e6800000e0000 */
[----:B------:R-:W2:Y:S04]  /*4bd0*/  SHFL.BFLY PT, R2, R6, 0x2, 0x1f ;  /* 0x0c401f0006027f89 */ /* 0x000ea800000e0000 */
[----:B------:R-:W3:Y:S04]  /*4be0*/  SHFL.BFLY PT, R8, R7, 0x2, 0x1f ;  /* 0x0c401f0007087f89 */ /* 0x000ee800000e0000 */
[----:B------:R-:W4:Y:S01]  /*4bf0*/  SHFL.BFLY PT, R3, R4, 0x1, 0x1f ;  /* 0x0c201f0004037f89 */ /* 0x000f2200000e0000 */
[----:B-1----:R-:W-:-:S02]  /*4c00*/  FMNMX.FTZ R0, R5, R0, !PT ;  /* 0x0000000005007209 */ /* 0x002fc40007810000 */
[----:B--2---:R-:W-:-:S03]  /*4c10*/  FMNMX.FTZ R2, R6, R2, !PT ;  /* 0x0000000206027209 */ /* 0x004fc60007810000 */
[----:B------:R-:W1:Y:S01]  /*4c20*/  SHFL.BFLY PT, R5, R0, 0x1, 0x1f ;  /* 0x0c201f0000057f89 */ /* 0x000e6200000e0000 */
[----:B---3--:R-:W-:-:S03]  /*4c30*/  FMNMX.FTZ R7, R7, R8, !PT ;  /* 0x0000000807077209 */ /* 0x008fc60007810000 */
[----:B------:R-:W2:Y:S01]  /*4c40*/  SHFL.BFLY PT, R6, R2, 0x1, 0x1f ;  /* 0x0c201f0002067f89 */ /* 0x000ea200000e0000 */
[----:B----4-:R-:W-:-:S03]  /*4c50*/  FMNMX.FTZ R104, R4, R3, !PT ;  /* 0x0000000304687209 */ /* 0x010fc60007810000 */
[----:B------:R3:W4:Y:S01]  /*4c60*/  SHFL.BFLY PT, R9, R7, 0x1, 0x1f ;  /* 0x0c201f0007097f89 */ /* 0x00072200000e0000 */
[----:B-1----:R-:W-:Y:S02]  /*4c70*/  FMNMX.FTZ R103, R0, R5, !PT ;  /* 0x0000000500677209 */ /* 0x002fe40007810000 */
[----:B--2---:R-:W-:Y:S02]  /*4c80*/  FMNMX.FTZ R102, R2, R6, !PT ;  /* 0x0000000602667209 */ /* 0x004fe40007810000 */
.L_x_159:
[C---:B------:R-:W-:Y:S01]  /*4c90*/  FMUL.FTZ R0, R104.reuse, c[0x0][0x2d0] ;  /* 0x0000b40068007a20 */ /* 0x040fe20000410000 */
[----:B------:R-:W-:Y:S01]  /*4ca0*/  FSETP.NEU.FTZ.AND P0, PT, R104, -INF , PT ;  /* 0xff8000006800780b */ /* 0x000fe20003f1d000 */
[----:B------:R-:W-:Y:S01]  /*4cb0*/  FMUL.FTZ R3, R103, c[0x0][0x2d0] ;  /* 0x0000b40067037a20 */ /* 0x000fe20000410000 */
[----:B----4-:R-:W-:Y:S01]  /*4cc0*/  FMNMX.FTZ R101, R9, R7, !PT ;  /* 0x0000000709657209 */ /* 0x010fe20007810000 */
[----:B------:R-:W-:Y:S01]  /*4cd0*/  WARPSYNC 0xffffffff ;  /* 0xffffffff00007948 */ /* 0x000fe20003800000 */
[----:B------:R-:W-:Y:S01]  /*4ce0*/  FSEL R20, R0, RZ, P0 ;  /* 0x000000ff00147208 */ /* 0x000fe20000000000 */
[----:B------:R-:W-:Y:S01]  /*4cf0*/  LDSM.16.MT88.4 R36, [R107] ;  /* 0x000000006b24783b */ /* 0x000fe20000004200 */
[----:B------:R-:W-:-:S02]  /*4d00*/  FSETP.NEU.FTZ.AND P0, PT, R103, -INF , PT ;  /* 0xff8000006700780b */ /* 0x000fc40003f1d000 */
[----:B------:R-:W-:Y:S01]  /*4d10*/  IADD3 R209, R209, -0x2, RZ ;  /* 0xfffffffed1d17810 */ /* 0x000fe20007ffe0ff */
[--C-:B------:R-:W-:Y:S01]  /*4d20*/  FFMA.FTZ R0, R10, c[0x0][0x2d0], -R20.reuse ;  /* 0x0000b4000a007a23 */ /* 0x100fe20000010814 */
[----:B------:R-:W-:Y:S01]  /*4d30*/  FSEL R3, R3, RZ, P0 ;  /* 0x000000ff03037208 */ /* 0x000fe20000000000 */
[----:B------:R-:W-:Y:S01]  /*4d40*/  FFMA.FTZ R2, R16, c[0x0][0x2d0], -R20 ;  /* 0x0000b40010027a23 */ /* 0x000fe20000010814 */
[----:B------:R-:W-:Y:S01]  /*4d50*/  FSETP.NEU.FTZ.AND P0, PT, R102, -INF , PT ;  /* 0xff8000006600780b */ /* 0x000fe20003f1d000 */
[----:B------:R1:W-:Y:S01]  /*4d60*/  MUFU.EX2 R147, R0 ;  /* 0x0000000000937308 */ /* 0x0003e20000000800 */
[----:B------:R-:W-:Y:S01]  /*4d70*/  LDSM.16.MT88.4 R60, [R180+0xc00] ;  /* 0x000c0000b43c783b */ /* 0x000fe20000004200 */
[----:B------:R-:W-:-:S03]  /*4d80*/  FFMA.FTZ R4, R25, c[0x0][0x2d0], -R3 ;  /* 0x0000b40019047a23 */ /* 0x000fc60000010803 */
[----:B------:R-:W-:Y:S03]  /*4d90*/  LDSM.16.MT88.4 R56, [R107+0x1800] ;  /* 0x001800006b38783b */ /* 0x000fe60000004200 */
[----:B------:R2:W-:Y:S01]  /*4da0*/  MUFU.EX2 R223, R2 ;  /* 0x0000000200df7308 */ /* 0x0005e20000000800 */
[----:B------:R-:W4:Y:S04]  /*4db0*/  LDSM.16.MT88.4 R52, [R180+0x1800] ;  /* 0x00180000b434783b */ /* 0x000f280000004200 */
[----:B------:R-:W5:Y:S01]  /*4dc0*/  LDSM.16.MT88.4 R64, [R107+0xc00] ;  /* 0x000c00006b40783b */ /* 0x000f620000004200 */
[----:B-1----:R-:W-:Y:S02]  /*4dd0*/  FFMA.FTZ R0, R11, c[0x0][0x2d0], -R20 ;  /* 0x0000b4000b007a23 */ /* 0x002fe40000010814 */
[----:B------:R1:W-:Y:S01]  /*4de0*/  MUFU.EX2 R218, R4 ;  /* 0x0000000400da7308 */ /* 0x0003e20000000800 */
[----:B------:R-:W3:Y:S04]  /*4df0*/  LDSM.16.MT88.4 R68, [R180] ;  /* 0x00000000b444783b */ /* 0x000ee80000004200 */
[----:B------:R-:W-:Y:S01]  /*4e00*/  LDSM.16.MT88.4 R136, [R107+0x800] ;  /* 0x000800006b88783b */ /* 0x000fe20000004200 */
[----:B--2---:R-:W-:-:S02]  /*4e10*/  FMUL.FTZ R2, R102, c[0x0][0x2d0] ;  /* 0x0000b40066027a20 */ /* 0x004fc40000410000 */
[----:B------:R2:W2:Y:S01]  /*4e20*/  MUFU.EX2 R146, R0 ;  /* 0x0000000000927308 */ /* 0x0004a20000000800 */
[----:B------:R-:W-:Y:S02]  /*4e30*/  LDSM.16.MT88.4 R152, [R107+0x1400] ;  /* 0x001400006b98783b */ /* 0x000fe40000004200 */
[----:B------:R-:W-:Y:S02]  /*4e40*/  FSEL R2, R2, RZ, P0 ;  /* 0x000000ff02027208 */ /* 0x000fe40000000000 */
[----:B------:R-:W-:-:S03]  /*4e50*/  FSETP.NEU.FTZ.AND P0, PT, R101, -INF , PT ;  /* 0xff8000006500780b */ /* 0x000fc60003f1d000 */
[----:B-1----:R-:W-:-:S04]  /*4e60*/  FFMA.FTZ R4, R33, c[0x0][0x2d0], -R2 ;  /* 0x0000b40021047a23 */ /* 0x002fc80000010802 */
[----:B------:R1:W-:Y:S01]  /*4e70*/  MUFU.EX2 R211, R4 ;  /* 0x0000000400d37308 */ /* 0x0003e20000000800 */
[----:B--2---:R-:W-:Y:S01]  /*4e80*/  FFMA.FTZ R0, R12, c[0x0][0x2d0], -R20 ;  /* 0x0000b4000c007a23 */ /* 0x004fe20000010814 */
[----:B------:R-:W-:-:S06]  /*4e90*/  F2FP.PACK_AB R16, R146, R147 ;  /* 0x000000939210723e */ /* 0x000fcc00000000ff */
[----:B------:R2:W-:Y:S01]  /*4ea0*/  MUFU.EX2 R194, R0 ;  /* 0x0000000000c27308 */ /* 0x0005e20000000800 */
[----:B-1----:R-:W-:-:S07]  /*4eb0*/  FFMA.FTZ R4, R35, c[0x0][0x2d0], -R2 ;  /* 0x0000b40023047a23 */ /* 0x002fce0000010802 */
[----:B------:R-:W1:Y:S01]  /*4ec0*/  MUFU.EX2 R213, R4 ;  /* 0x0000000400d57308 */ /* 0x000e620000000800 */
[----:B--2---:R-:W-:-:S07]  /*4ed0*/  FFMA.FTZ R0, R13, c[0x0][0x2d0], -R20 ;  /* 0x0000b4000d007a23 */ /* 0x004fce0000010814 */
[----:B------:R2:W-:Y:S01]  /*4ee0*/  MUFU.EX2 R220, R0 ;  /* 0x0000000000dc7308 */ /* 0x0005e20000000800 */
[----:B-1----:R-:W-:Y:S01]  /*4ef0*/  F2FP.PACK_AB R6, R213, R211 ;  /* 0x000000d3d506723e */ /* 0x002fe200000000ff */
[----:B--2---:R-:W-:-:S06]  /*4f00*/  FFMA.FTZ R0, R14, c[0x0][0x2d0], -R20 ;  /* 0x0000b4000e007a23 */ /* 0x004fcc0000010814 */
[----:B------:R1:W-:Y:S02]  /*4f10*/  MUFU.EX2 R221, R0 ;  /* 0x0000000000dd7308 */ /* 0x0003e40000000800 */
[----:B-1----:R-:W-:-:S06]  /*4f20*/  FFMA.FTZ R0, R15, c[0x0][0x2d0], -R20 ;  /* 0x0000b4000f007a23 */ /* 0x002fcc0000010814 */
[----:B------:R1:W2:Y:S02]  /*4f30*/  MUFU.EX2 R222, R0 ;  /* 0x0000000000de7308 */ /* 0x0002a40000000800 */
[----:B-1----:R-:W-:Y:S01]  /*4f40*/  FFMA.FTZ R0, R19, c[0x0][0x2d0], -R20 ;  /* 0x0000b40013007a23 */ /* 0x002fe20000010814 */
[----:B--2---:R-:W-:-:S05]  /*4f50*/  F2FP.PACK_AB R8, R222, R221 ;  /* 0x000000ddde08723e */ /* 0x004fca00000000ff */
[----:B------:R1:W2:Y:S02]  /*4f60*/  MUFU.EX2 R224, R0 ;  /* 0x0000000000e07308 */ /* 0x0002a40000000800 */
[----:B-1----:R-:W-:Y:S01]  /*4f70*/  FFMA.FTZ R0, R17, c[0x0][0x2d0], -R3 ;  /* 0x0000b40011007a23 */ /* 0x002fe20000010803 */
[----:B--2---:R-:W-:-:S05]  /*4f80*/  F2FP.PACK_AB R10, R224, R223 ;  /* 0x000000dfe00a723e */ /* 0x004fca00000000ff */
[----:B------:R1:W-:Y:S02]  /*4f90*/  MUFU.EX2 R145, R0 ;  /* 0x0000000000917308 */ /* 0x0003e40000000800 */
[----:B-1----:R-:W-:Y:S01]  /*4fa0*/  FFMA.FTZ R0, R18, c[0x0][0x2d0], -R3 ;  /* 0x0000b40012007a23 */ /* 0x002fe20000010803 */
[----:B------:R-:W-:-:S05]  /*4fb0*/  F2FP.PACK_AB R18, R220, R194 ;  /* 0x000000c2dc12723e */ /* 0x000fca00000000ff */
[----:B------:R1:W2:Y:S02]  /*4fc0*/  MUFU.EX2 R144, R0 ;  /* 0x0000000000907308 */ /* 0x0002a40000000800 */
[----:B-1----:R-:W-:Y:S01]  /*4fd0*/  FFMA.FTZ R0, R21, c[0x0][0x2d0], -R3 ;  /* 0x0000b40015007a23 */ /* 0x002fe20000010803 */
[----:B--2---:R-:W-:-:S05]  /*4fe0*/  F2FP.PACK_AB R17, R144, R145 ;  /* 0x000000919011723e */ /* 0x004fca00000000ff */
[----:B------:R1:W-:Y:S02]  /*4ff0*/  MUFU.EX2 R193, R0 ;  /* 0x0000000000c17308 */ /* 0x0003e40000000800 */
[----:B-1----:R-:W-:-:S06]  /*5000*/  FFMA.FTZ R0, R22, c[0x0][0x2d0], -R3 ;  /* 0x0000b40016007a23 */ /* 0x002fcc0000010803 */
[----:B------:R1:W2:Y:S02]  /*5010*/  MUFU.EX2 R215, R0 ;  /* 0x0000000000d77308 */ /* 0x0002a40000000800 */
[----:B-1----:R-:W-:Y:S01]  /*5020*/  FFMA.FTZ R0, R23, c[0x0][0x2d0], -R3 ;  /* 0x0000b40017007a23 */ /* 0x002fe20000010803 */
[----:B--2---:R-:W-:-:S05]  /*5030*/  F2FP.PACK_AB R19, R215, R193 ;  /* 0x000000c1d713723e */ /* 0x004fca00000000ff */
[----:B------:R1:W-:Y:S02]  /*5040*/  MUFU.EX2 R216, R0 ;  /* 0x0000000000d87308 */ /* 0x0003e40000000800 */
[C---:B----4-:R-:W-:Y:S08]  /*5050*/  HMMA.16816.F32 R76, R16.reuse, R52, RZ ;  /* 0x00000034104c723c */ /* 0x050ff000000018ff */
[----:B-----5:R-:W-:Y:S01]  /*5060*/  HMMA.16816.F32 R112, R16, R64, RZ ;  /* 0x000000401070723c */ /* 0x020fe200000018ff */
[----:B-1----:R-:W-:-:S04]  /*5070*/  FFMA.FTZ R0, R24, c[0x0][0x2d0], -R3 ;  /* 0x0000b40018007a23 */ /* 0x002fc80000010803 */
[----:B------:R1:W2:Y:S03]  /*5080*/  MUFU.EX2 R217, R0 ;  /* 0x0000000000d97308 */ /* 0x0002a60000000800 */
[C---:B---3--:R-:W-:Y:S08]  /*5090*/  HMMA.16816.F32 R116, R16.reuse, R68, RZ ;  /* 0x000000441074723c */ /* 0x048ff000000018ff */
[----:B------:R-:W-:Y:S01]  /*50a0*/  HMMA.16816.F32 R108, R16, R60, RZ ;  /* 0x0000003c106c723c */ /* 0x000fe200000018ff */
[----:B-1----:R-:W-:Y:S01]  /*50b0*/  FFMA.FTZ R0, R28, c[0x0][0x2d0], -R3 ;  /* 0x0000b4001c007a23 */ /* 0x002fe20000010803 */
[----:B--2---:R-:W-:-:S06]  /*50c0*/  F2FP.PACK_AB R9, R217, R216 ;  /* 0x000000d8d909723e */ /* 0x004fcc00000000ff */
[----:B------:R-:W-:Y:S01]  /*50d0*/  HMMA.16816.F32 R96, R16, R56, RZ ;  /* 0x000000381060723c */ /* 0x000fe200000018ff */
        /* <DEDUP_REMOVED lines=9> */
[----:B-1----:R-:W-:-:S06]  /*5170*/  FFMA.FTZ R0, R30, c[0x0][0x2d0], -R2 ;  /* 0x0000b4001e007a23 */ /* 0x002fcc0000010802 */
[----:B------:R1:W2:Y:S02]  /*5180*/  MUFU.EX2 R207, R0 ;  /* 0x0000000000cf7308 */ /* 0x0002a40000000800 */
[--C-:B-1----:R-:W-:Y:S01]  /*5190*/  FFMA.FTZ R0, R31, c[0x0][0x2d0], -R2.reuse ;  /* 0x0000b4001f007a23 */ /* 0x102fe20000010802 */
[----:B--2---:R-:W-:Y:S01]  /*51a0*/  F2FP.PACK_AB R14, R207, R206 ;  /* 0x000000cecf0e723e */ /* 0x004fe200000000ff */
[----:B------:R-:W1:Y:S04]  /*51b0*/  LDSM.16.MT88.4 R28, [R107+0x400] ;  /* 0x000400006b1c783b */ /* 0x000e680000004200 */
[----:B------:R2:W-:Y:S02]  /*51c0*/  MUFU.EX2 R208, R0 ;  /* 0x0000000000d07308 */ /* 0x0005e40000000800 */
[----:B--2---:R-:W-:-:S06]  /*51d0*/  FFMA.FTZ R0, R32, c[0x0][0x2d0], -R2 ;  /* 0x0000b40020007a23 */ /* 0x004fcc0000010802 */
[----:B------:R2:W-:Y:S02]  /*51e0*/  MUFU.EX2 R210, R0 ;  /* 0x0000000000d27308 */ /* 0x0005e40000000800 */
[----:B--2---:R-:W-:-:S05]  /*51f0*/  FMUL.FTZ R0, R101, c[0x0][0x2d0] ;  /* 0x0000b40065007a20 */ /* 0x004fca0000410000 */
[----:B------:R-:W-:Y:S02]  /*5200*/  FSEL R0, R0, RZ, P0 ;  /* 0x000000ff00007208 */ /* 0x000fe40000000000 */
[----:B------:R-:W-:-:S03]  /*5210*/  ISETP.GE.AND P0, PT, R209, R239, PT ;  /* 0x000000efd100720c */ /* 0x000fc60003f06270 */
[--C-:B------:R-:W-:Y:S02]  /*5220*/  FFMA.FTZ R4, R34, c[0x0][0x2d0], -R0.reuse ;  /* 0x0000b40022047a23 */ /* 0x100fe40000010800 */
[----:B------:R-:W-:Y:S02]  /*5230*/  HMMA.16816.F32 R32, R16, R36, RZ ;  /* 0x000000241020723c */ /* 0x000fe400000018ff */
[----:B------:R2:W-:Y:S02]  /*5240*/  MUFU.EX2 R197, R4 ;  /* 0x0000000400c57308 */ /* 0x0005e40000000800 */
[----:B--2---:R-:W-:-:S06]  /*5250*/  FFMA.FTZ R4, R40, c[0x0][0x2d0], -R0 ;  /* 0x0000b40028047a23 */ /* 0x004fcc0000010800 */
[----:B------:R2:W3:Y:S11]  /*5260*/  MUFU.EX2 R195, R4 ;  /* 0x0000000400c37308 */ /* 0x0004f60000000800 */
[----:B------:R-:W-:Y:S03]  /*5270*/  @!UPT UIADD3 URZ, URZ, URZ, URZ ;  /* 0x0000003f3f3ff290 */ /* 0x000fe6000fffe03f */
[----:B-1----:R-:W-:Y:S01]  /*5280*/  HMMA.16816.F32 R148, R8, R28, R32 ;  /* 0x0000001c0894723c */ /* 0x002fe20000001820 */
[----:B------:R-:W1:Y:S01]  /*5290*/  LDSM.16.MT88.4 R32, [R180+0x400] ;  /* 0x00040000b420783b */ /* 0x000e620000004200 */
[----:B--2---:R-:W-:Y:S01]  /*52a0*/  FFMA.FTZ R4, R41, c[0x0][0x2d0], -R0 ;  /* 0x0000b40029047a23 */ /* 0x004fe20000010800 */
[----:B---3--:R-:W-:-:S03]  /*52b0*/  F2FP.PACK_AB R13, R195, R197 ;  /* 0x000000c5c30d723e */ /* 0x008fc600000000ff */
[----:B------:R2:W-:Y:S02]  /*52c0*/  MUFU.EX2 R196, R4 ;  /* 0x0000000400c47308 */ /* 0x0005e40000000800 */
[----:B--2---:R-:W-:-:S06]  /*52d0*/  FFMA.FTZ R4, R42, c[0x0][0x2d0], -R0 ;  /* 0x0000b4002a047a23 */ /* 0x004fcc0000010800 */
[----:B------:R2:W3:Y:S01]  /*52e0*/  MUFU.EX2 R198, R4 ;  /* 0x0000000400c67308 */ /* 0x0004e20000000800 */
[----:B-1----:R-:W-:Y:S01]  /*52f0*/  HMMA.16816.F32 R116, R8, R32, R116 ;  /* 0x000000200874723c */ /* 0x002fe20000001874 */
[--C-:B--2---:R-:W-:Y:S01]  /*5300*/  FFMA.FTZ R4, R43, c[0x0][0x2d0], -R0.reuse ;  /* 0x0000b4002b047a23 */ /* 0x104fe20000010800 */
[----:B---3--:R-:W-:Y:S01]  /*5310*/  F2FP.PACK_AB R15, R198, R196 ;  /* 0x000000c4c60f723e */ /* 0x008fe200000000ff */
[----:B------:R-:W-:Y:S04]  /*5320*/  LDSM.16.MT88.4 R40, [R180+0x1c00] ;  /* 0x001c0000b428783b */ /* 0x000fe80000004200 */
[----:B------:R1:W-:Y:S02]  /*5330*/  MUFU.EX2 R199, R4 ;  /* 0x0000000400c77308 */ /* 0x0003e40000000800 */
[C---:B------:R-:W-:Y:S08]  /*5340*/  HMMA.16816.F32 R24, R12.reuse, R36, RZ ;  /* 0x000000240c18723c */ /* 0x040ff000000018ff */
[----:B------:R-:W-:Y:S01]  /*5350*/  HMMA.16816.F32 R84, R12, R60, RZ ;  /* 0x0000003c0c54723c */ /* 0x000fe200000018ff */
[----:B-1----:R-:W-:-:S04]  /*5360*/  FFMA.FTZ R4, R44, c[0x0][0x2d0], -R0 ;  /* 0x0000b4002c047a23 */ /* 0x002fc80000010800 */
[----:B------:R1:W2:Y:S03]  /*5370*/  MUFU.EX2 R202, R4 ;  /* 0x0000000400ca7308 */ /* 0x0002a60000000800 */
[C---:B------:R-:W-:Y:S08]  /*5380*/  HMMA.16816.F32 R80, R12.reuse, R56, RZ ;  /* 0x000000380c50723c */ /* 0x040ff000000018ff */
[C---:B------:R-:W-:Y:S01]  /*5390*/  HMMA.16816.F32 R88, R12.reuse, R64, RZ ;  /* 0x000000400c58723c */ /* 0x040fe200000018ff */
[--C-:B-1----:R-:W-:Y:S01]  /*53a0*/  FFMA.FTZ R4, R45, c[0x0][0x2d0], -R0.reuse ;  /* 0x0000b4002d047a23 */ /* 0x102fe20000010800 */
[----:B--2---:R-:W-:Y:S01]  /*53b0*/  F2FP.PACK_AB R5, R202, R199 ;  /* 0x000000c7ca05723e */ /* 0x004fe200000000ff */
[----:B------:R-:W1:Y:S05]  /*53c0*/  LDSM.16.MT88.4 R44, [R107+0x1c00] ;  /* 0x001c00006b2c783b */ /* 0x000e6a0000004200 */
[C---:B------:R-:W-:Y:S01]  /*53d0*/  HMMA.16816.F32 R72, R12.reuse, R52, RZ ;  /* 0x000000340c48723c */ /* 0x040fe200000018ff */
[----:B------:R2:W-:Y:S07]  /*53e0*/  MUFU.EX2 R205, R4 ;  /* 0x0000000400cd7308 */ /* 0x0005ee0000000800 */
[----:B------:R-:W-:Y:S01]  /*53f0*/  HMMA.16816.F32 R92, R12, R68, RZ ;  /* 0x000000440c5c723c */ /* 0x000fe200000018ff */
[----:B--2---:R-:W-:-:S02]  /*5400*/  FFMA.FTZ R4, R50, c[0x0][0x2d0], -R0 ;  /* 0x0000b40032047a23 */ /* 0x004fc40000010800 */
[----:B------:R-:W2:Y:S02]  /*5410*/  LDSM.16.MT88.4 R48, [R180+0x1000] ;  /* 0x00100000b430783b */ /* 0x000ea40000004200 */
[----:B------:R3:W4:Y:S02]  /*5420*/  MUFU.EX2 R203, R4 ;  /* 0x0000000400cb7308 */ /* 0x0007240000000800 */
[----:B---3--:R-:W-:Y:S02]  /*5430*/  F2FP.PACK_AB R4, R210, R208 ;  /* 0x000000d0d204723e */ /* 0x008fe400000000ff */
[----:B----4-:R-:W-:Y:S01]  /*5440*/  F2FP.PACK_AB R7, R203, R205 ;  /* 0x000000cdcb07723e */ /* 0x010fe200000000ff */
[----:B-1----:R-:W-:Y:S08]  /*5450*/  HMMA.16816.F32 R160, R8, R44, R96 ;  /* 0x0000002c08a0723c */ /* 0x002ff00000001860 */
[C---:B------:R-:W-:Y:S01]  /*5460*/  HMMA.16816.F32 R156, R4.reuse, R28, R24 ;  /* 0x0000001c049c723c */ /* 0x040fe20000001818 */
[----:B------:R-:W1:Y:S07]  /*5470*/  LDSM.16.MT88.4 R24, [R107+0x1000] ;  /* 0x001000006b18783b */ /* 0x000e6e0000004200 */
[C---:B------:R-:W-:Y:S08]  /*5480*/  HMMA.16816.F32 R172, R4.reuse, R44, R80 ;  /* 0x0000002c04ac723c */ /* 0x040ff00000001850 */
[----:B--2---:R-:W-:Y:S08]  /*5490*/  HMMA.16816.F32 R176, R4, R48, R84 ;  /* 0x0000003004b0723c */ /* 0x004ff00000001854 */
[----:B------:R-:W-:Y:S08]  /*54a0*/  HMMA.16816.F32 R84, R8, R40, R76 ;  /* 0x000000280854723c */ /* 0x000ff0000000184c */
[-C--:B------:R-:W-:Y:S08]  /*54b0*/  HMMA.16816.F32 R80, R16, R38.reuse, RZ ;  /* 0x000000261050723c */ /* 0x080ff000000018ff */
[----:B------:R-:W-:Y:S08]  /*54c0*/  HMMA.16816.F32 R76, R12, R38, RZ ;  /* 0x000000260c4c723c */ /* 0x000ff000000018ff */
[-C--:B------:R-:W-:Y:S08]  /*54d0*/  HMMA.16816.F32 R36, R16, R66.reuse, RZ ;  /* 0x000000421024723c */ /* 0x080ff000000018ff */
[----:B------:R-:W-:Y:S08]  /*54e0*/  HMMA.16816.F32 R64, R12, R66, RZ ;  /* 0x000000420c40723c */ /* 0x000ff000000018ff */
[----:B------:R-:W-:Y:S08]  /*54f0*/  HMMA.16816.F32 R168, R4, R40, R72 ;  /* 0x0000002804a8723c */ /* 0x000ff00000001848 */
[-C--:B-1----:R-:W-:Y:S08]  /*5500*/  HMMA.16816.F32 R112, R8, R24.reuse, R112 ;  /* 0x000000180870723c */ /* 0x082ff00000001870 */
[----:B------:R-:W-:Y:S08]  /*5510*/  HMMA.16816.F32 R88, R4, R24, R88 ;  /* 0x000000180458723c */ /* 0x000ff00000001858 */
[----:B------:R-:W-:Y:S08]  /*5520*/  HMMA.16816.F32 R72, R16, R70, RZ ;  /* 0x000000461048723c */ /* 0x000ff000000018ff */
[-C--:B------:R-:W-:Y:S08]  /*5530*/  HMMA.16816.F32 R80, R8, R30.reuse, R80 ;  /* 0x0000001e0850723c */ /* 0x080ff00000001850 */
[----:B------:R-:W-:Y:S08]  /*5540*/  HMMA.16816.F32 R76, R4, R30, R76 ;  /* 0x0000001e044c723c */ /* 0x000ff0000000184c */
[-C--:B------:R-:W-:Y:S08]  /*5550*/  HMMA.16816.F32 R36, R8, R26.reuse, R36 ;  /* 0x0000001a0824723c */ /* 0x080ff00000001824 */
[----:B------:R-:W-:Y:S08]  /*5560*/  HMMA.16816.F32 R64, R4, R26, R64 ;  /* 0x0000001a0440723c */ /* 0x000ff00000001840 */
[C---:B------:R-:W-:Y:S08]  /*5570*/  HMMA.16816.F32 R68, R12.reuse, R70, RZ ;  /* 0x000000460c44723c */ /* 0x040ff000000018ff */
[C---:B------:R-:W-:Y:S08]  /*5580*/  HMMA.16816.F32 R28, R12.reuse, R62, RZ ;  /* 0x0000003e0c1c723c */ /* 0x040ff000000018ff */
[C---:B------:R-:W-:Y:S08]  /*5590*/  HMMA.16816.F32 R24, R12.reuse, R58, RZ ;  /* 0x0000003a0c18723c */ /* 0x040ff000000018ff */
[----:B------:R-:W-:Y:S08]  /*55a0*/  HMMA.16816.F32 R12, R12, R54, RZ ;  /* 0x000000360c0c723c */ /* 0x000ff000000018ff */
[C---:B------:R-:W-:Y:S08]  /*55b0*/  HMMA.16816.F32 R60, R16.reuse, R62, RZ ;  /* 0x0000003e103c723c */ /* 0x040ff000000018ff */
[C---:B------:R-:W-:Y:S08]  /*55c0*/  HMMA.16816.F32 R56, R16.reuse, R58, RZ ;  /* 0x0000003a1038723c */ /* 0x040ff000000018ff */
[----:B------:R-:W-:Y:S08]  /*55d0*/  HMMA.16816.F32 R16, R16, R54, RZ ;  /* 0x000000361010723c */ /* 0x000ff000000018ff */
[C---:B------:R-:W-:Y:S08]  /*55e0*/  HMMA.16816.F32 R140, R4.reuse, R32, R92 ;  /* 0x00000020048c723c */ /* 0x040ff0000000185c */
[C---:B------:R-:W-:Y:S08]  /*55f0*/  HMMA.16816.F32 R68, R4.reuse, R34, R68 ;  /* 0x000000220444723c */ /* 0x040ff00000001844 */
[C---:B------:R-:W-:Y:S08]  /*5600*/  HMMA.16816.F32 R28, R4.reuse, R50, R28 ;  /* 0x00000032041c723c */ /* 0x040ff0000000181c */
[C---:B------:R-:W-:Y:S08]  /*5610*/  HMMA.16816.F32 R24, R4.reuse, R46, R24 ;  /* 0x0000002e0418723c */ /* 0x040ff00000001818 */
[-C--:B------:R-:W-:Y:S07]  /*5620*/  HMMA.16816.F32 R12, R4, R42.reuse, R12 ;  /* 0x0000002a040c723c */ /* 0x080fee000000180c */
[--C-:B------:R-:W-:Y:S01]  /*5630*/  FFMA.FTZ R4, R123, c[0x0][0x2d0], -R20.reuse ;  /* 0x0000b4007b047a23 */ /* 0x100fe20000010814 */
[C---:B------:R-:W-:Y:S03]  /*5640*/  HMMA.16816.F32 R16, R8.reuse, R42, R16 ;  /* 0x0000002a0810723c */ /* 0x040fe60000001810 */
[----:B------:R1:W-:Y:S05]  /*5650*/  MUFU.EX2 R42, R4 ;  /* 0x00000004002a7308 */ /* 0x0003ea0000000800 */
[C---:B------:R-:W-:Y:S08]  /*5660*/  HMMA.16816.F32 R72, R8.reuse, R34, R72 ;  /* 0x000000220848723c */ /* 0x040ff00000001848 */
[----:B------:R-:W-:Y:S01]  /*5670*/  HMMA.16816.F32 R164, R8, R48, R108 ;  /* 0x0000003008a4723c */ /* 0x000fe2000000186c */
[----:B-1----:R-:W-:-:S04]  /*5680*/  FFMA.FTZ R4, R121, c[0x0][0x2d0], -R20 ;  /* 0x0000b40079047a23 */ /* 0x002fc80000010814 */
[----:B------:R1:W2:Y:S03]  /*5690*/  MUFU.EX2 R43, R4 ;  /* 0x00000004002b7308 */ /* 0x0002a60000000800 */
[C---:B------:R-:W-:Y:S01]  /*56a0*/  HMMA.16816.F32 R32, R8.reuse, R50, R60 ;  /* 0x000000320820723c */ /* 0x040fe2000000183c */
[----:B------:R-:W3:Y:S07]  /*56b0*/  LDSM.16.MT88.4 R60, [R180+0x1400] ;  /* 0x00140000b43c783b */ /* 0x000eee0000004200 */
[----:B------:R-:W-:Y:S01]  /*56c0*/  HMMA.16816.F32 R56, R8, R46, R56 ;  /* 0x0000002e0838723c */ /* 0x000fe20000001838 */
[----:B-1----:R-:W-:Y:S01]  /*56d0*/  FFMA.FTZ R4, R105, c[0x0][0x2d0], -R20 ;  /* 0x0000b40069047a23 */ /* 0x002fe20000010814 */
[----:B--2---:R-:W-:-:S05]  /*56e0*/  F2FP.PACK_AB R96, R43, R42 ;  /* 0x0000002a2b60723e */ /* 0x004fca00000000ff */
[----:B------:R-:W-:Y:S01]  /*56f0*/  FADD.FTZ R8, R135, R134 ;  /* 0x0000008687087221 */ /* 0x000fe20000010000 */
        /* <DEDUP_REMOVED lines=10> */
[----:B------:R-:W-:-:S04]  /*57a0*/  FFMA.FTZ R3, R120, c[0x0][0x2d0], -R3 ;  /* 0x0000b40078037a23 */ /* 0x000fc80000010803 */
[----:B------:R1:W-:Y:S08]  /*57b0*/  MUFU.EX2 R41, R4 ;  /* 0x0000000400297308 */ /* 0x0003f00000000800 */
[----:B------:R2:W4:Y:S01]  /*57c0*/  MUFU.EX2 R214, R3 ;  /* 0x0000000300d67308 */ /* 0x0005220000000800 */
[----:B-1----:R-:W-:Y:S02]  /*57d0*/  FADD.FTZ R4, R147, R146 ;  /* 0x0000009293047221 */ /* 0x002fe40000010000 */
[----:B--2---:R-:W-:Y:S01]  /*57e0*/  FFMA.FTZ R3, R131, c[0x0][0x2d0], -R2 ;  /* 0x0000b40083037a23 */ /* 0x004fe20000010802 */
[----:B----4-:R-:W-:-:S04]  /*57f0*/  F2FP.PACK_AB R99, R214, R41 ;  /* 0x00000029d663723e */ /* 0x010fc800000000ff */
[----:B------:R1:W-:Y:S03]  /*5800*/  MUFU.EX2 R20, R3 ;  /* 0x0000000300147308 */ /* 0x0003e60000000800 */
[C---:B------:R-:W-:Y:S08]  /*5810*/  HMMA.16816.F32 R112, R96.reuse, R152, R112 ;  /* 0x000000986070723c */ /* 0x040ff00000001870 */
[----:B------:R-:W-:Y:S01]  /*5820*/  HMMA.16816.F32 R108, R96, R154, R36 ;  /* 0x0000009a606c723c */ /* 0x000fe20000001824 */
[----:B-1----:R-:W-:-:S04]  /*5830*/  FFMA.FTZ R3, R129, c[0x0][0x2d0], -R2 ;  /* 0x0000b40081037a23 */ /* 0x002fc80000010802 */
[----:B------:R1:W2:Y:S03]  /*5840*/  MUFU.EX2 R21, R3 ;  /* 0x0000000300157308 */ /* 0x0002a60000000800 */
[C---:B---3--:R-:W-:Y:S01]  /*5850*/  HMMA.16816.F32 R52, R96.reuse, R60, R164 ;  /* 0x0000003c6034723c */ /* 0x048fe200000018a4 */
[--C-:B-1----:R-:W-:Y:S01]  /*5860*/  FFMA.FTZ R3, R126, c[0x0][0x2d0], -R2.reuse ;  /* 0x0000b4007e037a23 */ /* 0x102fe20000010802 */
[----:B--2---:R-:W-:Y:S01]  /*5870*/  F2FP.PACK_AB R92, R21, R20 ;  /* 0x00000014155c723e */ /* 0x004fe200000000ff */
[----:B------:R-:W-:Y:S02]  /*5880*/  FFMA.FTZ R2, R124, c[0x0][0x2d0], -R2 ;  /* 0x0000b4007c027a23 */ /* 0x000fe40000010802 */
[----:B------:R1:W-:Y:S03]  /*5890*/  MUFU.EX2 R22, R3 ;  /* 0x0000000300167308 */ /* 0x0003e60000000800 */
[----:B------:R-:W-:Y:S05]  /*58a0*/  HMMA.16816.F32 R124, R96, R138, R80 ;  /* 0x0000008a607c723c */ /* 0x000fea0000001850 */
[----:B------:R2:W3:Y:S01]  /*58b0*/  MUFU.EX2 R233, R2 ;  /* 0x0000000200e97308 */ /* 0x0004e20000000800 */
[----:B-1----:R-:W-:-:S07]  /*58c0*/  FFMA.FTZ R3, R130, c[0x0][0x2d0], -R0 ;  /* 0x0000b40082037a23 */ /* 0x002fce0000010800 */
[----:B------:R-:W-:Y:S01]  /*58d0*/  MUFU.EX2 R11, R3 ;  /* 0x00000003000b7308 */ /* 0x000fe20000000800 */
[----:B--2---:R-:W-:Y:S01]  /*58e0*/  FFMA.FTZ R2, R133, c[0x0][0x2d0], -R0 ;  /* 0x0000b40085027a23 */ /* 0x004fe20000010800 */
[----:B---3--:R-:W-:-:S06]  /*58f0*/  F2FP.PACK_AB R94, R233, R22 ;  /* 0x00000016e95e723e */ /* 0x008fcc00000000ff */
[----:B------:R1:W-:Y:S02]  /*5900*/  MUFU.EX2 R10, R2 ;  /* 0x00000002000a7308 */ /* 0x0003e40000000800 */
[--C-:B-1----:R-:W-:Y:S02]  /*5910*/  FFMA.FTZ R2, R132, c[0x0][0x2d0], -R0.reuse ;  /* 0x0000b40084027a23 */ /* 0x102fe40000010800 */
[----:B------:R-:W-:-:S04]  /*5920*/  FFMA.FTZ R0, R128, c[0x0][0x2d0], -R0 ;  /* 0x0000b40080007a23 */ /* 0x000fc80000010800 */
[----:B------:R-:W1:Y:S01]  /*5930*/  MUFU.EX2 R9, R2 ;  /* 0x0000000200097308 */ /* 0x000e620000000800 */
[----:B------:R-:W-:Y:S07]  /*5940*/  HMMA.16816.F32 R128, R96, R136, R148 ;  /* 0x000000886080723c */ /* 0x000fee0000001894 */
[----:B------:R-:W2:Y:S01]  /*5950*/  MUFU.EX2 R234, R0 ;  /* 0x0000000000ea7308 */ /* 0x000ea20000000800 */
[----:B-1----:R-:W-:Y:S01]  /*5960*/  F2FP.PACK_AB R93, R9, R10 ;  /* 0x0000000a095d723e */ /* 0x002fe200000000ff */
[----:B------:R-:W-:-:S02]  /*5970*/  FADD.FTZ R2, R145, R144 ;  /* 0x0000009091027221 */ /* 0x000fc40000010000 */
[----:B------:R-:W1:Y:S02]  /*5980*/  LDSM.16.MT88.4 R144, [R180+0x800] ;  /* 0x00080000b490783b */ /* 0x000e640000004200 */
[----:B------:R-:W-:Y:S02]  /*5990*/  FADD.FTZ R3, R193, R2 ;  /* 0x00000002c1037221 */ /* 0x000fe40000010000 */
[----:B------:R-:W-:Y:S01]  /*59a0*/  FADD.FTZ R2, R206, R8 ;  /* 0x00000008ce027221 */ /* 0x000fe20000010000 */
[----:B--2---:R-:W-:Y:S01]  /*59b0*/  F2FP.PACK_AB R95, R234, R11 ;  /* 0x0000000bea5f723e */ /* 0x004fe200000000ff */
[----:B------:R-:W-:Y:S02]  /*59c0*/  FADD.FTZ R0, R194, R4 ;  /* 0x00000004c2007221 */ /* 0x000fe40000010000 */
[----:B------:R-:W2:Y:S01]  /*59d0*/  LDSM.16.MT88.4 R4, [R180+0x2000] ;  /* 0x00200000b404783b */ /* 0x000ea20000004200 */
        /* <DEDUP_REMOVED lines=8> */
[----:B------:R-:W3:Y:S01]  /*5a60*/  LDSM.16.MT88.4 R76, [R107+0x2000] ;  /* 0x002000006b4c783b */ /* 0x000ee20000004200 */
[----:B------:R-:W-:Y:S02]  /*5a70*/  FADD.FTZ R0, R222, R0 ;  /* 0x00000000de007221 */ /* 0x000fe40000010000 */
[----:B------:R-:W-:Y:S02]  /*5a80*/  FADD.FTZ R3, R217, R3 ;  /* 0x00000003d9037221 */ /* 0x000fe40000010000 */
[----:B------:R-:W-:-:S02]  /*5a90*/  FADD.FTZ R2, R210, R2 ;  /* 0x00000002d2027221 */ /* 0x000fc40000010000 */
[----:B------:R-:W-:Y:S01]  /*5aa0*/  HMMA.16816.F32 R148, R92, R152, R88 ;  /* 0x000000985c94723c */ /* 0x000fe20000001858 */
[----:B------:R-:W-:Y:S02]  /*5ab0*/  FADD.FTZ R0, R223, R0 ;  /* 0x00000000df007221 */ /* 0x000fe40000010000 */
[----:B------:R-:W-:-:S05]  /*5ac0*/  FADD.FTZ R3, R218, R3 ;  /* 0x00000003da037221 */ /* 0x000fca0000010000 */
[----:B------:R-:W-:Y:S08]  /*5ad0*/  HMMA.16816.F32 R152, R92, R154, R64 ;  /* 0x0000009a5c98723c */ /* 0x000ff00000001840 */
[C---:B-1----:R-:W-:Y:S08]  /*5ae0*/  HMMA.16816.F32 R120, R96.reuse, R144, R116 ;  /* 0x000000906078723c */ /* 0x042ff00000001874 */
[-C--:B--2---:R-:W-:Y:S08]  /*5af0*/  HMMA.16816.F32 R84, R96, R4.reuse, R84 ;  /* 0x000000046054723c */ /* 0x084ff00000001854 */
[C---:B------:R-:W-:Y:S07]  /*5b00*/  HMMA.16816.F32 R88, R92.reuse, R4, R168 ;  /* 0x000000045c58723c */ /* 0x040fee00000018a8 */
        /* <DEDUP_REMOVED lines=11> */
[----:B------:R-:W-:Y:S01]  /*5bc0*/  HMMA.16816.F32 R144, R92, R146, R68 ;  /* 0x000000925c90723c */ /* 0x000fe20000001844 */
[----:B------:R-:W-:Y:S02]  /*5bd0*/  FADD.FTZ R4, R42, R2 ;  /* 0x000000022a047221 */ /* 0x000fe40000010000 */
[----:B------:R-:W-:Y:S02]  /*5be0*/  FADD.FTZ R5, R205, R5 ;  /* 0x00000005cd057221 */ /* 0x000fe40000010000 */
[----:B------:R-:W-:Y:S02]  /*5bf0*/  FADD.FTZ R0, R23, R0 ;  /* 0x0000000017007221 */ /* 0x000fe40000010000 */
[----:B------:R-:W-:Y:S01]  /*5c00*/  FADD.FTZ R2, R203, R5 ;  /* 0x00000005cb027221 */ /* 0x000fe20000010000 */
[----:B---3--:R-:W-:Y:S01]  /*5c10*/  HMMA.16816.F32 R80, R96, R78, R56 ;  /* 0x0000004e6050723c */ /* 0x008fe20000001838 */
        /* <DEDUP_REMOVED lines=14> */
[----:B------:R-:W-:Y:S01]  /*5d00*/  HMMA.16816.F32 R56, R92, R60, R176 ;  /* 0x0000003c5c38723c */ /* 0x000fe200000018b0 */
[----:B------:R-:W-:-:S02]  /*5d10*/  FADD.FTZ R233, R233, R2 ;  /* 0x00000002e9e97221 */ /* 0x000fc40000010000 */
[----:B------:R-:W-:-:S05]  /*5d20*/  FADD.FTZ R234, R234, R0 ;  /* 0x00000000eaea7221 */ /* 0x000fca0000010000 */
[C---:B------:R-:W-:Y:S08]  /*5d30*/  HMMA.16816.F32 R72, R92.reuse, R76, R172 ;  /* 0x0000004c5c48723c */ /* 0x040ff000000018ac */
[C---:B------:R-:W-:Y:S08]  /*5d40*/  HMMA.16816.F32 R60, R92.reuse, R62, R28 ;  /* 0x0000003e5c3c723c */ /* 0x040ff0000000181c */
[----:B------:R-:W-:Y:S08]  /*5d50*/  HMMA.16816.F32 R76, R92, R78, R24 ;  /* 0x0000004e5c4c723c */ /* 0x000ff00000001818 */
[-C--:B------:R-:W-:Y:S08]  /*5d60*/  HMMA.16816.F32 R96, R96, R6.reuse, R16 ;  /* 0x000000066060723c */ /* 0x080ff00000001810 */
[----:B------:R-:W-:Y:S01]  /*5d70*/  HMMA.16816.F32 R92, R92, R6, R12 ;  /* 0x000000065c5c723c */ /* 0x000fe2000000180c */
[----:B------:R-:W-:Y:S07]  /*5d80*/  @!UPT UIADD3 URZ, URZ, URZ, URZ ;  /* 0x0000003f3f3ff290 */ /* 0x000fee000fffe03f */
[----:B------:R-:W-:Y:S11]  /*5d90*/  @!P0 BRA `(.L_x_65) ;  /* 0x000030d000008947 */ /* 0x000ff60003800000 */
.L_x_77:
[----:B------:R-:W-:Y:S04]  /*5da0*/  DEPBAR.LE SB0, 0x0 ;  /* 0x000080000000791a */ /* 0x000fe80000000000 */
[----:B------:R-:W-:Y:S01]  /*5db0*/  WARPSYNC 0xffffffff ;  /* 0xffffffff00007948 */ /* 0x000fe20003800000 */
[----:B------:R-:W-:Y:S01]  /*5dc0*/  BAR.SYNC.DEFER_BLOCKING 0x0 ;  /* 0x0000000000007b1d */ /* 0x000fe20000010000 */
[----:B------:R-:W-:Y:S01]  /*5dd0*/  SHF.R.S32.HI R0, RZ, 0x1f, R201 ;  /* 0x0000001fff007819 */ /* 0x000fe200000114c9 */
[----:B------:R-:W-:Y:S01]  /*5de0*/  IMAD.WIDE.U32 R2, R201, c[0x0][0x208], RZ ;  /* 0x00008200c9027a25 */ /* 0x000fe200078e00ff */
[----:B------:R-:W-:Y:S02]  /*5df0*/  ISETP.GE.AND P6, PT, R237, c[0x0][0x1d4], PT ;  /* 0x00007500ed007a0c */ /* 0x000fe40003fc6270 */
[----:B------:R-:W-:Y:S01]  /*5e00*/  MOV R100, R103 ;  /* 0x0000006700647202 */ /* 0x000fe20000000f00 */
[----:B------:R-:W-:Y:S01]  /*5e10*/  IMAD R0, R0, c[0x0][0x208], RZ ;  /* 0x0000820000007a24 */ /* 0x000fe200078e02ff */
[----:B------:R-:W-:Y:S03]  /*5e20*/  MOV R105, R102 ;  /* 0x0000006600697202 */ /* 0x000fe60000000f00 */
[----:B------:R-:W-:Y:S04]  /*5e30*/  IMAD R0, R201, c[0x0][0x20c], R0 ;  /* 0x00008300c9007a24 */ /* 0x000fe800078e0200 */
[----:B------:R-:W-:Y:S01]  /*5e40*/  IMAD.IADD R3, R3, 0x1, R0 ;  /* 0x0000000103037824 */ /* 0x000fe200078e0200 */
[----:B------:R-:W-:Y:S03]  /*5e50*/  SHF.R.S32.HI R0, RZ, 0x1f, R200 ;  /* 0x0000001fff007819 */ /* 0x000fe600000114c8 */
[----:B------:R-:W-:Y:S04]  /*5e60*/  IMAD.WIDE.U32 R2, R200, c[0x0][0x218], R2 ;  /* 0x00008600c8027a25 */ /* 0x000fe800078e0002 */
[----:B------:R-:W-:Y:S01]  /*5e70*/  IMAD R4, R0, c[0x0][0x218], RZ ;  /* 0x0000860000047a24 */ /* 0x000fe200078e02ff */
[----:B------:R-:W-:Y:S01]  /*5e80*/  IADD3 R0, P0, R246, R2, RZ ;  /* 0x00000002f6007210 */ /* 0x000fe20007f1e0ff */
[----:B------:R1:W2:Y:S02]  /*5e90*/  LDSM.16.M88.4 R48, [R181] ;  /* 0x00000000b530783b */ /* 0x0002a40000000200 */
[----:B------:R-:W-:Y:S02]  /*5ea0*/  IMAD R4, R200, c[0x0][0x21c], R4 ;  /* 0x00008700c8047a24 */ /* 0x000fe400078e0204 */
[----:B------:R1:W3:Y:S03]  /*5eb0*/  LDSM.16.M88.4 R44, [R181+0x1000] ;  /* 0x00100000b52c783b */ /* 0x0002e60000000200 */
[----:B------:R-:W-:Y:S01]  /*5ec0*/  IADD3.X R2, R249, R3, R4, P0, !PT ;  /* 0x00000003f9027210 */ /* 0x000fe200007fe404 */
[----:B------:R1:W4:Y:S01]  /*5ed0*/  LDSM.16.M88.4 R16, [R106] ;  /* 0x000000006a10783b */ /* 0x0003220000000200 */
[C---:B------:R-:W-:Y:S03]  /*5ee0*/  LEA R11, P0, R0.reuse, c[0x0][0x1f8], 0x1 ;  /* 0x00007e00000b7a11 */ /* 0x040fe600078008ff */
[----:B------:R1:W1:Y:S01]  /*5ef0*/  LDSM.16.M88.4 R32, [R106+0x400] ;  /* 0x000400006a20783b */ /* 0x0002620000000200 */
[----:B------:R-:W-:Y:S01]  /*5f00*/  LEA.HI.X R10, R0, c[0x0][0x1fc], R2, 0x1, P0 ;  /* 0x00007f00000a7a11 */ /* 0x000fe200000f0c02 */
[----:B------:R-:W-:Y:S02]  /*5f10*/  IMAD.MOV.U32 R0, RZ, RZ, R104 ;  /* 0x000000ffff007224 */ /* 0x000fe400078e0068 */
[----:B------:R1:W1:Y:S04]  /*5f20*/  LDSM.16.M88.4 R156, [R106+0x800] ;  /* 0x000800006a9c783b */ /* 0x0002680000000200 */
[----:B------:R1:W1:Y:S04]  /*5f30*/  LDSM.16.M88.4 R160, [R182] ;  /* 0x00000000b6a0783b */ /* 0x0002680000000200 */
[----:B------:R1:W1:Y:S04]  /*5f40*/  LDSM.16.M88.4 R168, [R182+0x1000] ;  /* 0x00100000b6a8783b */ /* 0x0002680000000200 */
[----:B------:R1:W1:Y:S04]  /*5f50*/  LDSM.16.M88.4 R164, [R183] ;  /* 0x00000000b7a4783b */ /* 0x0002680000000200 */
[----:B------:R1:W1:Y:S04]  /*5f60*/  LDSM.16.M88.4 R172, [R191] ;  /* 0x00000000bfac783b */ /* 0x0002680000000200 */
[----:B------:R1:W1:Y:S01]  /*5f70*/  LDSM.16.M88.4 R176, [R190] ;  /* 0x00000000beb0783b */ /* 0x0002620000000200 */
[----:B------:R-:W-:-:S05]  /*5f80*/  BRA.DIV ~URZ, `(.L_x_66) ;  /* 0x00008ac27f007947 */ /* 0x000fca000b800000 */
[----:B------:R4:W3:Y:S02]  /*5f90*/  SHFL.IDX PT, R2, R10, RZ, 0x1c1f ;  /* 0x001c1fff0a027589 */ /* 0x0008e400000e0000 */
.L_x_160:
[----:B------:R-:W-:Y:S01]  /*5fa0*/  SHF.R.S32.HI R12, RZ, 0x1f, R237 ;  /* 0x0000001fff0c7819 */ /* 0x000fe200000114ed */
[----:B------:R-:W5:Y:S01]  /*5fb0*/  SHFL.IDX PT, R3, R11, RZ, 0x1c1f ;  /* 0x001c1fff0b037589 */ /* 0x000f6200000e0000 */
[----:B------:R-:W-:Y:S01]  /*5fc0*/  SHF.R.S32.HI R14, RZ, 0x1f, R204 ;  /* 0x0000001fff0e7819 */ /* 0x000fe200000114cc */
[----:B------:R-:W-:Y:S01]  /*5fd0*/  BSSY B0, `(.L_x_67) ;  /* 0x0000023000007945 */ /* 0x000fe20003800000 */
[----:B------:R-:W-:Y:S02]  /*5fe0*/  SHF.R.S32.HI R13, RZ, 0x1f, R236 ;  /* 0x0000001fff0d7819 */ /* 0x000fe400000114ec */
[CC--:B-----5:R-:W-:Y:S02]  /*5ff0*/  LEA R4, P0, R237.reuse, R3.reuse, 0x1 ;  /* 0x00000003ed047211 */ /* 0x0e0fe400078008ff */
[-C--:B------:R-:W-:Y:S02]  /*6000*/  LEA R8, P5, R204, R3.reuse, 0x1 ;  /* 0x00000003cc087211 */ /* 0x080fe400078a08ff */
[-C--:B---3--:R-:W-:Y:S02]  /*6010*/  LEA.HI.X R5, R237, R2.reuse, R12, 0x1, P0 ;  /* 0x00000002ed057211 */ /* 0x088fe400000f0c0c */
[----:B------:R-:W3:Y:S01]  /*6020*/  S2R R12, SR_TID.X ;  /* 0x00000000000c7919 */ /* 0x000ee20000002100 */
[----:B------:R-:W-:Y:S02]  /*6030*/  LEA R6, P2, R236, R3, 0x1 ;  /* 0x00000003ec067211 */ /* 0x000fe400078408ff */
[-C--:B------:R-:W-:Y:S02]  /*6040*/  LEA.HI.X R9, R204, R2.reuse, R14, 0x1, P5 ;  /* 0x00000002cc097211 */ /* 0x080fe400028f0c0e */
[----:B------:R-:W-:Y:S03]  /*6050*/  LEA.HI.X R7, R236, R2, R13, 0x1, P2 ;  /* 0x00000002ec077211 */ /* 0x000fe600010f0c0d */
[----:B------:R-:W-:Y:S01]  /*6060*/  @!PT LDS RZ, [RZ] ;  /* 0x00000000fffff984 */ /* 0x000fe20000000800 */
[----:B------:R-:W-:Y:S01]  /*6070*/  @!PT LDS RZ, [RZ] ;  /* 0x00000000fffff984 */ /* 0x000fe20000000800 */
[----:B------:R4:W-:Y:S04]  /*6080*/  LDGSTS.E.BYPASS.LTC128B.128 [R192+0x1880], [R8.64], !P4 ;  /* 0x0188000008c07fae */ /* 0x0009e8000e101d46 */
[----:B------:R4:W-:Y:S04]  /*6090*/  LDGSTS.E.BYPASS.LTC128B.128 [R192+0x2480], [R6.64], !P3 ;  /* 0x0248000006c07fae */ /* 0x0009e8000d901d46 */
[----:B------:R4:W-:Y:S01]  /*60a0*/  LDGSTS.E.BYPASS.LTC128B.128 [R192+0x3080], [R4.64], !P6 ;  /* 0x0308000004c07fae */ /* 0x0009e2000f101d46 */
[----:B---3--:R-:W-:Y:S11]  /*60b0*/  ISETP.GT.AND P0, PT, R12, 0x3f, PT ;  /* 0x0000003f0c00780c */ /* 0x008ff60003f04270 */
[----:B------:R-:W-:Y:S02]  /*60c0*/  @!UPT UIADD3 URZ, URZ, URZ, URZ ;  /* 0x0000003f3f3ff290 */ /* 0x000fe4000fffe03f */
[----:B------:R-:W-:-:S05]  /*60d0*/  @P0 BRA `(.L_x_68) ;  /* 0x0000012000000947 */ /* 0x000fca0003800000 */
[----:B------:R-:W-:-:S05]  /*60e0*/  BRA.DIV ~URZ, `(.L_x_69) ;  /* 0x000089d27f007947 */ /* 0x000fca000b800000 */
[----:B----4-:R3:W4:Y:S04]  /*60f0*/  SHFL.IDX PT, R4, R10, 0x1, 0x1c1f ;  /* 0x003c1f000a047f89 */ /* 0x01072800000e0000 */
[----:B------:R3:W2:Y:S02]  /*6100*/  SHFL.IDX PT, R2, R11, 0x1, 0x1c1f ;  /* 0x003c1f000b027f89 */ /* 0x0006a400000e0000 */
.L_x_161:
[-C--:B--2---:R-:W-:Y:S02]  /*6110*/  LEA R8, P5, R204, R2.reuse, 0x1 ;  /* 0x00000002cc087211 */ /* 0x084fe400078a08ff */
[----:B---3--:R-:W-:Y:S02]  /*6120*/  SHF.R.S32.HI R11, RZ, 0x1f, R204 ;  /* 0x0000001fff0b7819 */ /* 0x008fe400000114cc */
[----:B------:R-:W-:Y:S02]  /*6130*/  LEA R6, P2, R236, R2, 0x1 ;  /* 0x00000002ec067211 */ /* 0x000fe400078408ff */
[----:B----4-:R-:W-:Y:S02]  /*6140*/  LEA.HI.X R9, R204, R4, R11, 0x1, P5 ;  /* 0x00000004cc097211 */ /* 0x010fe400028f0c0b */
[----:B------:R-:W-:Y:S02]  /*6150*/  SHF.R.S32.HI R10, RZ, 0x1f, R236 ;  /* 0x0000001fff0a7819 */ /* 0x000fe400000114ec */
[C---:B------:R-:W-:Y:S01]  /*6160*/  LEA R2, P0, R237.reuse, R2, 0x1 ;  /* 0x00000002ed027211 */ /* 0x040fe200078008ff */
[----:B------:R-:W-:Y:S01]  /*6170*/  @!PT LDS RZ, [RZ] ;  /* 0x00000000fffff984 */ /* 0x000fe20000000800 */
[----:B------:R-:W-:Y:S01]  /*6180*/  @!PT LDS RZ, [RZ] ;  /* 0x00000000fffff984 */ /* 0x000fe20000000800 */
[----:B------:R-:W-:Y:S01]  /*6190*/  @!PT LDS RZ, [RZ] ;  /* 0x00000000fffff984 */ /* 0x000fe20000000800 */
[----:B------:R2:W-:Y:S01]  /*61a0*/  LDGSTS.E.BYPASS.LTC128B.128 [R192+0x2080], [R8.64], !P4 ;  /* 0x0208000008c07fae */ /* 0x0005e2000e101d46 */
[-C--:B------:R-:W-:Y:S02]  /*61b0*/  LEA.HI.X R7, R236, R4.reuse, R10, 0x1, P2 ;  /* 0x00000004ec077211 */ /* 0x080fe400010f0c0a */
[----:B------:R-:W-:Y:S03]  /*61c0*/  SHF.R.S32.HI R5, RZ, 0x1f, R237 ;  /* 0x0000001fff057819 */ /* 0x000fe600000114ed */
[----:B------:R2:W-:Y:S01]  /*61d0*/  LDGSTS.E.BYPASS.LTC128B.128 [R192+0x2c80], [R6.64], !P3 ;  /* 0x02c8000006c07fae */ /* 0x0005e2000d901d46 */
[----:B------:R-:W-:Y:S05]  /*61e0*/  LEA.HI.X R3, R237, R4, R5, 0x1, P0 ;  /* 0x00000004ed037211 */ /* 0x000fea00000f0c05 */
[----:B------:R2:W-:Y:S02]  /*61f0*/  LDGSTS.E.BYPASS.LTC128B.128 [R192+0x3880], [R2.64], !P6 ;  /* 0x0388000002c07fae */ /* 0x0005e4000f101d46 */
.L_x_68:
[----:B------:R-:W-:Y:S05]  /*6200*/  BSYNC B0 ;  /* 0x0000000000007941 */ /* 0x000fea0003800000 */
.L_x_67:
[----:B------:R-:W0:Y:S01]  /*6210*/  LDGDEPBAR ;  /* 0x00000000000079af */ /* 0x000e220000000000 */
[----:B------:R-:W-:Y:S01]  /*6220*/  WARPSYNC 0xffffffff ;  /* 0xffffffff00007948 */ /* 0x000fe20003800000 */
[-C--:B--2-4-:R-:W-:Y:S01]  /*6230*/  HMMA.16816.F32 R4, R48, R16.reuse, RZ ;  /* 0x000000103004723c */ /* 0x094fe200000018ff */
[----:B------:R-:W-:Y:S02]  /*6240*/  BSSY B0, `(.L_x_70) ;  /* 0x0000107000007945 */ /* 0x000fe40003800000 */
[----:B------:R-:W-:Y:S05]  /*6250*/  ISETP.GT.AND P0, PT, R209, R239, PT ;  /* 0x000000efd100720c */ /* 0x000fea0003f04270 */
[C---:B------:R-:W-:Y:S08]  /*6260*/  HMMA.16816.F32 R8, R44.reuse, R16, RZ ;  /* 0x000000102c08723c */ /* 0x040ff000000018ff */
[-C--:B------:R-:W-:Y:S08]  /*6270*/  HMMA.16816.F32 R12, R44, R18.reuse, RZ ;  /* 0x000000122c0c723c */ /* 0x080ff000000018ff */
[C---:B------:R-:W-:Y:S08]  /*6280*/  HMMA.16816.F32 R16, R48.reuse, R18, RZ ;  /* 0x000000123010723c */ /* 0x040ff000000018ff */
[-C--:B-1----:R-:W-:Y:S08]  /*6290*/  HMMA.16816.F32 R20, R48, R32.reuse, RZ ;  /* 0x000000203014723c */ /* 0x082ff000000018ff */
[C---:B------:R-:W-:Y:S08]  /*62a0*/  HMMA.16816.F32 R24, R44.reuse, R32, RZ ;  /* 0x000000202c18723c */ /* 0x040ff000000018ff */
[-C--:B------:R-:W-:Y:S08]  /*62b0*/  HMMA.16816.F32 R28, R44, R34.reuse, RZ ;  /* 0x000000222c1c723c */ /* 0x080ff000000018ff */
[C---:B------:R-:W-:Y:S08]  /*62c0*/  HMMA.16816.F32 R32, R48.reuse, R34, RZ ;  /* 0x000000223020723c */ /* 0x040ff000000018ff */
[-C--:B------:R-:W-:Y:S08]  /*62d0*/  HMMA.16816.F32 R36, R48, R156.reuse, RZ ;  /* 0x0000009c3024723c */ /* 0x080ff000000018ff */
[C---:B------:R-:W-:Y:S08]  /*62e0*/  HMMA.16816.F32 R40, R44.reuse, R156, RZ ;  /* 0x0000009c2c28723c */ /* 0x040ff000000018ff */
[-C--:B------:R-:W-:Y:S08]  /*62f0*/  HMMA.16816.F32 R44, R44, R158.reuse, RZ ;  /* 0x0000009e2c2c723c */ /* 0x080ff000000018ff */
[----:B------:R-:W-:Y:S01]  /*6300*/  HMMA.16816.F32 R48, R48, R158, RZ ;  /* 0x0000009e3030723c */ /* 0x000fe200000018ff */
[----:B------:R-:W-:Y:S07]  /*6310*/  LDSM.16.M88.4 R156, [R181+0x2000] ;  /* 0x00200000b59c783b */ /* 0x000fee0000000200 */
[-C--:B------:R-:W-:Y:S08]  /*6320*/  HMMA.16816.F32 R4, R160, R164.reuse, R4 ;  /* 0x000000a4a004723c */ /* 0x080ff00000001804 */
[C---:B------:R-:W-:Y:S08]  /*6330*/  HMMA.16816.F32 R8, R168.reuse, R164, R8 ;  /* 0x000000a4a808723c */ /* 0x040ff00000001808 */
[-C--:B------:R-:W-:Y:S08]  /*6340*/  HMMA.16816.F32 R12, R168, R166.reuse, R12 ;  /* 0x000000a6a80c723c */ /* 0x080ff0000000180c */
[C---:B------:R-:W-:Y:S01]  /*6350*/  HMMA.16816.F32 R16, R160.reuse, R166, R16 ;  /* 0x000000a6a010723c */ /* 0x040fe20000001810 */
[----:B------:R-:W1:Y:S07]  /*6360*/  LDSM.16.M88.4 R164, [R106+0xc00] ;  /* 0x000c00006aa4783b */ /* 0x000e6e0000000200 */
[-C--:B------:R-:W-:Y:S08]  /*6370*/  HMMA.16816.F32 R20, R160, R172.reuse, R20 ;  /* 0x000000aca014723c */ /* 0x080ff00000001814 */
[C---:B------:R-:W-:Y:S08]  /*6380*/  HMMA.16816.F32 R24, R168.reuse, R172, R24 ;  /* 0x000000aca818723c */ /* 0x040ff00000001818 */
[-C--:B------:R-:W-:Y:S08]  /*6390*/  HMMA.16816.F32 R28, R168, R174.reuse, R28 ;  /* 0x000000aea81c723c */ /* 0x080ff0000000181c */
[C---:B------:R-:W-:Y:S01]  /*63a0*/  HMMA.16816.F32 R32, R160.reuse, R174, R32 ;  /* 0x000000aea020723c */ /* 0x040fe20000001820 */
[----:B------:R-:W-:Y:S07]  /*63b0*/  LDSM.16.M88.4 R172, [R106+0x1400] ;  /* 0x001400006aac783b */ /* 0x000fee0000000200 */
[-C--:B------:R-:W-:Y:S08]  /*63c0*/  HMMA.16816.F32 R36, R160, R176.reuse, R36 ;  /* 0x000000b0a024723c */ /* 0x080ff00000001824 */
[C---:B------:R-:W-:Y:S08]  /*63d0*/  HMMA.16816.F32 R40, R168.reuse, R176, R40 ;  /* 0x000000b0a828723c */ /* 0x040ff00000001828 */
[-C--:B------:R-:W-:Y:S01]  /*63e0*/  HMMA.16816.F32 R44, R168, R178.reuse, R44 ;  /* 0x000000b2a82c723c */ /* 0x080fe2000000182c */
[----:B------:R-:W2:Y:S07]  /*63f0*/  LDSM.16.M88.4 R168, [R181+0x3000] ;  /* 0x00300000b5a8783b */ /* 0x000eae0000000200 */
[----:B------:R-:W-:Y:S01]  /*6400*/  HMMA.16816.F32 R48, R160, R178, R48 ;  /* 0x000000b2a030723c */ /* 0x000fe20000001830 */
[----:B------:R-:W3:Y:S07]  /*6410*/  LDSM.16.M88.4 R160, [R106+0x1000] ;  /* 0x001000006aa0783b */ /* 0x000eee0000000200 */
[-C--:B-1----:R-:W-:Y:S08]  /*6420*/  HMMA.16816.F32 R4, R156, R164.reuse, R4 ;  /* 0x000000a49c04723c */ /* 0x082ff00000001804 */
[C---:B--2---:R-:W-:Y:S08]  /*6430*/  HMMA.16816.F32 R8, R168.reuse, R164, R8 ;  /* 0x000000a4a808723c */ /* 0x044ff00000001808 */
[-C--:B------:R-:W-:Y:S08]  /*6440*/  HMMA.16816.F32 R12, R168, R166.reuse, R12 ;  /* 0x000000a6a80c723c */ /* 0x080ff0000000180c */
[C---:B------:R-:W-:Y:S01]  /*6450*/  HMMA.16816.F32 R16, R156.reuse, R166, R16 ;  /* 0x000000a69c10723c */ /* 0x040fe20000001810 */
[----:B------:R-:W-:Y:S07]  /*6460*/  LDSM.16.M88.4 R164, [R189] ;  /* 0x00000000bda4783b */ /* 0x000fee0000000200 */
[-C--:B---3--:R-:W-:Y:S08]  /*6470*/  HMMA.16816.F32 R20, R156, R160.reuse, R20 ;  /* 0x000000a09c14723c */ /* 0x088ff00000001814 */
[C---:B------:R-:W-:Y:S08]  /*6480*/  HMMA.16816.F32 R24, R168.reuse, R160, R24 ;  /* 0x000000a0a818723c */ /* 0x040ff00000001818 */
[-C--:B------:R-:W-:Y:S08]  /*6490*/  HMMA.16816.F32 R28, R168, R162.reuse, R28 ;  /* 0x000000a2a81c723c */ /* 0x080ff0000000181c */
[C---:B------:R-:W-:Y:S01]  /*64a0*/  HMMA.16816.F32 R32, R156.reuse, R162, R32 ;  /* 0x000000a29c20723c */ /* 0x040fe20000001820 */
[----:B------:R-:W1:Y:S07]  /*64b0*/  LDSM.16.M88.4 R160, [R182+0x2000] ;  /* 0x00200000b6a0783b */ /* 0x000e6e0000000200 */
[-C--:B------:R-:W-:Y:S08]  /*64c0*/  HMMA.16816.F32 R36, R156, R172.reuse, R36 ;  /* 0x000000ac9c24723c */ /* 0x080ff00000001824 */
[C---:B------:R-:W-:Y:S08]  /*64d0*/  HMMA.16816.F32 R40, R168.reuse, R172, R40 ;  /* 0x000000aca828723c */ /* 0x040ff00000001828 */
[-C--:B------:R-:W-:Y:S01]  /*64e0*/  HMMA.16816.F32 R44, R168, R174.reuse, R44 ;  /* 0x000000aea82c723c */ /* 0x080fe2000000182c */
[----:B------:R-:W2:Y:S07]  /*64f0*/  LDSM.16.M88.4 R168, [R182+0x3000] ;  /* 0x00300000b6a8783b */ /* 0x000eae0000000200 */
[----:B------:R-:W-:Y:S01]  /*6500*/  HMMA.16816.F32 R48, R156, R174, R48 ;  /* 0x000000ae9c30723c */ /* 0x000fe20000001830 */
[----:B------:R-:W3:Y:S07]  /*6510*/  LDSM.16.M88.4 R156, [R188] ;  /* 0x00000000bc9c783b */ /* 0x000eee0000000200 */
[-C--:B-1----:R-:W-:Y:S01]  /*6520*/  HMMA.16816.F32 R4, R160, R164.reuse, R4 ;  /* 0x000000a4a004723c */ /* 0x082fe20000001804 */
[----:B------:R-:W1:Y:S07]  /*6530*/  LDSM.16.M88.4 R172, [R187] ;  /* 0x00000000bbac783b */ /* 0x000e6e0000000200 */
[C---:B--2---:R-:W-:Y:S08]  /*6540*/  HMMA.16816.F32 R8, R168.reuse, R164, R8 ;  /* 0x000000a4a808723c */ /* 0x044ff00000001808 */
[-C--:B------:R-:W-:Y:S08]  /*6550*/  HMMA.16816.F32 R12, R168, R166.reuse, R12 ;  /* 0x000000a6a80c723c */ /* 0x080ff0000000180c */
[C---:B------:R-:W-:Y:S01]  /*6560*/  HMMA.16816.F32 R16, R160.reuse, R166, R16 ;  /* 0x000000a6a010723c */ /* 0x040fe20000001810 */
[----:B------:R-:W-:Y:S07]  /*6570*/  LDSM.16.M88.4 R164, [R106+0x1800] ;  /* 0x001800006aa4783b */ /* 0x000fee0000000200 */
[-C--:B---3--:R-:W-:Y:S08]  /*6580*/  HMMA.16816.F32 R20, R160, R156.reuse, R20 ;  /* 0x0000009ca014723c */ /* 0x088ff00000001814 */
[C---:B------:R-:W-:Y:S08]  /*6590*/  HMMA.16816.F32 R24, R168.reuse, R156, R24 ;  /* 0x0000009ca818723c */ /* 0x040ff00000001818 */
[-C--:B------:R-:W-:Y:S08]  /*65a0*/  HMMA.16816.F32 R28, R168, R158.reuse, R28 ;  /* 0x0000009ea81c723c */ /* 0x080ff0000000181c */
[C---:B------:R-:W-:Y:S01]  /*65b0*/  HMMA.16816.F32 R32, R160.reuse, R158, R32 ;  /* 0x0000009ea020723c */ /* 0x040fe20000001820 */
[----:B------:R-:W2:Y:S07]  /*65c0*/  LDSM.16.M88.4 R156, [R181+0x4000] ;  /* 0x00400000b59c783b */ /* 0x000eae0000000200 */
[-C--:B-1----:R-:W-:Y:S08]  /*65d0*/  HMMA.16816.F32 R36, R160, R172.reuse, R36 ;  /* 0x000000aca024723c */ /* 0x082ff00000001824 */
[C---:B------:R-:W-:Y:S08]  /*65e0*/  HMMA.16816.F32 R40, R168.reuse, R172, R40 ;  /* 0x000000aca828723c */ /* 0x040ff00000001828 */
[-C--:B------:R-:W-:Y:S01]  /*65f0*/  HMMA.16816.F32 R44, R168, R174.reuse, R44 ;  /* 0x000000aea82c723c */ /* 0x080fe2000000182c */
[----:B------:R-:W1:Y:S07]  /*6600*/  LDSM.16.M88.4 R168, [R181+0x5000] ;  /* 0x00500000b5a8783b */ /* 0x000e6e0000000200 */
[----:B------:R-:W-:Y:S01]  /*6610*/  HMMA.16816.F32 R48, R160, R174, R48 ;  /* 0x000000aea030723c */ /* 0x000fe20000001830 */
[----:B------:R-:W3:Y:S07]  /*6620*/  LDSM.16.M88.4 R160, [R106+0x1c00] ;  /* 0x001c00006aa0783b */ /* 0x000eee0000000200 */
[-C--:B--2---:R-:W-:Y:S01]  /*6630*/  HMMA.16816.F32 R4, R156, R164.reuse, R4 ;  /* 0x000000a49c04723c */ /* 0x084fe20000001804 */
[----:B------:R-:W2:Y:S07]  /*6640*/  LDSM.16.M88.4 R172, [R106+0x2000] ;  /* 0x002000006aac783b */ /* 0x000eae0000000200 */
[C---:B-1----:R-:W-:Y:S08]  /*6650*/  HMMA.16816.F32 R8, R168.reuse, R164, R8 ;  /* 0x000000a4a808723c */ /* 0x042ff00000001808 */
        /* <DEDUP_REMOVED lines=8> */
[-C--:B--2---:R-:W-:Y:S08]  /*66e0*/  HMMA.16816.F32 R36, R156, R172.reuse, R36 ;  /* 0x000000ac9c24723c */ /* 0x084ff00000001824 */
[C---:B------:R-:W-:Y:S08]  /*66f0*/  HMMA.16816.F32 R40, R168.reuse, R172, R40 ;  /* 0x000000aca828723c */ /* 0x040ff00000001828 */
[-C--:B------:R-:W-:Y:S01]  /*6700*/  HMMA.16816.F32 R44, R168, R174.reuse, R44 ;  /* 0x000000aea82c723c */ /* 0x080fe2000000182c */
[----:B------:R-:W2:Y:S07]  /*6710*/  LDSM.16.M88.4 R168, [R182+0x5000] ;  /* 0x00500000b6a8783b */ /* 0x000eae0000000200 */
[----:B------:R-:W-:Y:S08]  /*6720*/  HMMA.16816.F32 R48, R156, R174, R48 ;  /* 0x000000ae9c30723c */ /* 0x000ff00000001830 */
[-C--:B-1----:R-:W-:Y:S11]  /*6730*/  HMMA.16816.F32 R4, R160, R164.reuse, R4 ;  /* 0x000000a4a004723c */ /* 0x082ff60000001804 */
[----:B------:R-:W-:Y:S11]  /*6740*/  @!UPT UIADD3 URZ, URZ, URZ, URZ ;  /* 0x0000003f3f3ff290 */ /* 0x000ff6000fffe03f */
[----:B------:R-:W-:Y:S02]  /*6750*/  @!UPT UIADD3 URZ, URZ, URZ, URZ ;  /* 0x0000003f3f3ff290 */ /* 0x000fe4000fffe03f */
[----:B------:R-:W-:Y:S01]  /*6760*/  FMUL.FTZ R2, R4, c[0x0][0x320] ;  /* 0x0000c80004027a20 */ /* 0x000fe20000410000 */
[C---:B--2---:R-:W-:Y:S03]  /*6770*/  HMMA.16816.F32 R8, R168.reuse, R164, R8 ;  /* 0x000000a4a808723c */ /* 0x044fe60000001808 */
[----:B------:R1:W2:Y:S05]  /*6780*/  MUFU.TANH R176, R2 ;  /* 0x0000000200b07308 */ /* 0x0002aa0000002400 */
[-C--:B------:R-:W-:Y:S08]  /*6790*/  HMMA.16816.F32 R12, R168, R166.reuse, R12 ;  /* 0x000000a6a80c723c */ /* 0x080ff0000000180c */
[C---:B------:R-:W-:Y:S08]  /*67a0*/  HMMA.16816.F32 R16, R160.reuse, R166, R16 ;  /* 0x000000a6a010723c */ /* 0x040ff00000001810 */
[----:B------:R-:W-:Y:S04]  /*67b0*/  FMUL.FTZ R3, R11, c[0x0][0x320] ;  /* 0x0000c8000b037a20 */ /* 0x000fe80000410000 */
[----:B------:R3:W4:Y:S01]  /*67c0*/  MUFU.TANH R199, R3 ;  /* 0x0000000300c77308 */ /* 0x0007220000002400 */
[----:B-1----:R-:W-:Y:S02]  /*67d0*/  FMUL.FTZ R2, R5, c[0x0][0x320] ;  /* 0x0000c80005027a20 */ /* 0x002fe40000410000 */
[----:B------:R-:W-:Y:S07]  /*67e0*/  FMUL.FTZ R10, R10, c[0x0][0x320] ;  /* 0x0000c8000a0a7a20 */ /* 0x000fee0000410000 */
[----:B------:R1:W1:Y:S10]  /*67f0*/  MUFU.TANH R193, R2 ;  /* 0x0000000200c17308 */ /* 0x0002740000002400 */
[----:B------:R-:W2:Y:S01]  /*6800*/  MUFU.TANH R194, R10 ;  /* 0x0000000a00c27308 */ /* 0x000ea20000002400 */
[----:B---3--:R-:W-:Y:S09]  /*6810*/  FMUL.FTZ R3, R19, c[0x0][0x320] ;  /* 0x0000c80013037a20 */ /* 0x008ff20000410000 */
[----:B------:R-:W3:Y:S01]  /*6820*/  MUFU.TANH R158, R3 ;  /* 0x00000003009e7308 */ /* 0x000ee20000002400 */
[----:B-1----:R-:W-:Y:S09]  /*6830*/  FMUL.FTZ R2, R6, c[0x0][0x320] ;  /* 0x0000c80006027a20 */ /* 0x002ff20000410000 */
[----:B------:R1:W1:Y:S02]  /*6840*/  MUFU.TANH R178, R2 ;  /* 0x0000000200b27308 */ /* 0x0002640000002400 */
[----:B-1----:R-:W-:Y:S02]  /*6850*/  FMUL.FTZ R2, R7, c[0x0][0x320] ;  /* 0x0000c80007027a20 */ /* 0x002fe40000410000 */
[----:B------:R-:W1:Y:S06]  /*6860*/  LDSM.16.M88.4 R4, [R185] ;  /* 0x00000000b904783b */ /* 0x000e6c0000000200 */
[----:B------:R5:W1:Y:S02]  /*6870*/  MUFU.TANH R179, R2 ;  /* 0x0000000200b37308 */ /* 0x000a640000002400 */
[----:B-----5:R-:W-:Y:S02]  /*6880*/  FMUL.FTZ R2, R8, c[0x0][0x320] ;  /* 0x0000c80008027a20 */ /* 0x020fe40000410000 */
[----:B------:R-:W-:Y:S06]  /*6890*/  FMUL.FTZ R8, R18, c[0x0][0x320] ;  /* 0x0000c80012087a20 */ /* 0x000fec0000410000 */
[----:B------:R5:W2:Y:S10]  /*68a0*/  MUFU.TANH R198, R2 ;  /* 0x0000000200c67308 */ /* 0x000ab40000002400 */
[----:B------:R-:W2:Y:S01]  /*68b0*/  MUFU.TANH R159, R8 ;  /* 0x00000008009f7308 */ /* 0x000ea20000002400 */
[-C--:B-1----:R-:W-:Y:S08]  /*68c0*/  HMMA.16816.F32 R20, R160, R4.reuse, R20 ;  /* 0x00000004a014723c */ /* 0x082ff00000001814 */
[C---:B------:R-:W-:Y:S04]  /*68d0*/  HMMA.16816.F32 R24, R168.reuse, R4, R24 ;  /* 0x00000004a818723c */ /* 0x040fe80000001818 */
[----:B-----5:R-:W-:Y:S02]  /*68e0*/  FMUL.FTZ R2, R9, c[0x0][0x320] ;  /* 0x0000c80009027a20 */ /* 0x020fe40000410000 */
[----:B------:R-:W-:Y:S02]  /*68f0*/  FMUL.FTZ R9, R17, c[0x0][0x320] ;  /* 0x0000c80011097a20 */ /* 0x000fe40000410000 */
[-C--:B------:R-:W-:Y:S01]  /*6900*/  HMMA.16816.F32 R28, R168, R6.reuse, R28 ;  /* 0x00000006a81c723c */ /* 0x080fe2000000181c */
[----:B------:R1:W1:Y:S07]  /*6910*/  MUFU.TANH R195, R2 ;  /* 0x0000000200c37308 */ /* 0x00026e0000002400 */
[C---:B------:R-:W-:Y:S03]  /*6920*/  HMMA.16816.F32 R32, R160.reuse, R6, R32 ;  /* 0x00000006a020723c */ /* 0x040fe60000001820 */
[----:B------:R5:W2:Y:S05]  /*6930*/  MUFU.TANH R164, R9 ;  /* 0x0000000900a47308 */ /* 0x000aaa0000002400 */
[----:B------:R-:W-:Y:S04]  /*6940*/  FMUL.FTZ R3, R27, c[0x0][0x320] ;  /* 0x0000c8001b037a20 */ /* 0x000fe80000410000 */
[----:B------:R-:W-:Y:S01]  /*6950*/  FMUL.FTZ R4, R26, c[0x0][0x320] ;  /* 0x0000c8001a047a20 */ /* 0x000fe20000410000 */
[----:B------:R-:W2:Y:S01]  /*6960*/  MUFU.TANH R208, R3 ;  /* 0x0000000300d07308 */ /* 0x000ea20000002400 */
[----:B-1----:R-:W-:Y:S09]  /*6970*/  FMUL.FTZ R2, R12, c[0x0][0x320] ;  /* 0x0000c8000c027a20 */ /* 0x002ff20000410000 */
[----:B------:R1:W1:Y:S01]  /*6980*/  MUFU.TANH R175, R2 ;  /* 0x0000000200af7308 */ /* 0x0002620000002400 */
[----:B-----5:R-:W5:Y:S01]  /*6990*/  LDSM.16.M88.4 R8, [R184] ;  /* 0x00000000b808783b */ /* 0x020f620000000200 */
[----:B------:R-:W-:Y:S08]  /*69a0*/  DEPBAR.LE SB0, 0x0 ;  /* 0x000080000000791a */ /* 0x000ff00000000000 */
[----:B------:R-:W2:Y:S01]  /*69b0*/  MUFU.TANH R207, R4 ;  /* 0x0000000400cf7308 */ /* 0x000ea20000002400 */
[----:B------:R-:W-:Y:S01]  /*69c0*/  BAR.SYNC.DEFER_BLOCKING 0x0 ;  /* 0x0000000000007b1d */ /* 0x000fe20000010000 */
[----:B-1----:R-:W-:Y:S08]  /*69d0*/  FMUL.FTZ R2, R13, c[0x0][0x320] ;  /* 0x0000c8000d027a20 */ /* 0x002ff00000410000 */
[----:B------:R1:W1:Y:S01]  /*69e0*/  MUFU.TANH R177, R2 ;  /* 0x0000000200b17308 */ /* 0x0002620000002400 */
[-C--:B-----5:R-:W-:Y:S05]  /*69f0*/  HMMA.16816.F32 R36, R160, R8.reuse, R36 ;  /* 0x00000008a024723c */ /* 0x0a0fea0000001824 */
[----:B-1----:R-:W-:Y:S03]  /*6a00*/  FMUL.FTZ R2, R14, c[0x0][0x320] ;  /* 0x0000c8000e027a20 */ /* 0x002fe60000410000 */
[C---:B------:R-:W-:Y:S01]  /*6a10*/  HMMA.16816.F32 R40, R168.reuse, R8, R40 ;  /* 0x00000008a828723c */ /* 0x040fe20000001828 */
[----:B------:R1:W1:Y:S07]  /*6a20*/  MUFU.TANH R197, R2 ;  /* 0x0000000200c57308 */ /* 0x00026e0000002400 */
[-C--:B------:R-:W-:Y:S08]  /*6a30*/  HMMA.16816.F32 R44, R168, R10.reuse, R44 ;  /* 0x0000000aa82c723c */ /* 0x080ff0000000182c */
[----:B------:R-:W-:Y:S04]  /*6a40*/  HMMA.16816.F32 R48, R160, R10, R48 ;  /* 0x0000000aa030723c */ /* 0x000fe80000001830 */
[----:B-1----:R-:W-:Y:S04]  /*6a50*/  FMUL.FTZ R2, R15, c[0x0][0x320] ;  /* 0x0000c8000f027a20 */ /* 0x002fe80000410000 */
[----:B------:R1:W1:Y:S04]  /*6a60*/  MUFU.TANH R196, R2 ;  /* 0x0000000200c47308 */ /* 0x0002680000002400 */
[----:B-1----:R-:W-:Y:S06]  /*6a70*/  FMUL.FTZ R2, R16, c[0x0][0x320] ;  /* 0x0000c80010027a20 */ /* 0x002fec0000410000 */
[----:B------:R1:W1:Y:S02]  /*6a80*/  MUFU.TANH R174, R2 ;  /* 0x0000000200ae7308 */ /* 0x0002640000002400 */
[----:B-1----:R-:W-:Y:S08]  /*6a90*/  FMUL.FTZ R2, R20, c[0x0][0x320] ;  /* 0x0000c80014027a20 */ /* 0x002ff00000410000 */
        /* <DEDUP_REMOVED lines=58> */
[----:B------:R1:W1:Y:S01]  /*6e40*/  MUFU.TANH R12, R2 ;  /* 0x00000002000c7308 */ /* 0x0002620000002400 */
[----:B------:R-:W-:-:S05]  /*6e50*/  @!P0 BRA `(.L_x_71) ;  /* 0x0000045000008947 */ /* 0x000fca0003800000 */
[----:B-1234-:R-:W-:Y:S02]  /*6e60*/  IMAD.MOV.U32 R2, RZ, RZ, 0x1 ;  /* 0x00000001ff027424 */ /* 0x01efe400078e00ff */
[----:B------:R-:W-:Y:S02]  /*6e70*/  IMAD R3, R209, 0x30, R244 ;  /* 0x00000030d1037824 */ /* 0x000fe400078e02f4 */
[----:B------:R-:W-:Y:S01]  /*6e80*/  IMAD.MOV.U32 R200, RZ, RZ, RZ ;  /* 0x000000ffffc87224 */ /* 0x000fe200078e00ff */
[----:B------:R-:W-:Y:S01]  /*6e90*/  ISETP.NE.AND P0, PT, R2, c[0x0][0x2b8], PT ;  /* 0x0000ae0002007a0c */ /* 0x000fe20003f05270 */
[----:B------:R-:W-:Y:S05]  /*6ea0*/  IMAD R2, R235, 0x20, R238 ;  /* 0x00000020eb027824 */ /* 0x000fea00078e02ee */
[----:B------:R-:W-:Y:S05]  /*6eb0*/  IADD3 R3, R3, -0x30, R2 ;  /* 0xffffffd003037810 */ /* 0x000fea0007ffe002 */
[--C-:B------:R-:W-:Y:S02]  /*6ec0*/  IMAD.MOV.U32 R2, RZ, RZ, R3.reuse ;  /* 0x000000ffff027224 */ /* 0x100fe400078e0003 */
[----:B------:R-:W-:Y:S05]  /*6ed0*/  @P0 IMAD.HI.U32 R4, R3, c[0x0][0x2bc], RZ ;  /* 0x0000af0003040a27 */ /* 0x000fea00078e00ff */
[----:B------:R-:W-:Y:S04]  /*6ee0*/  @P0 SHF.R.U32.HI R2, RZ, c[0x0][0x2c0], R4 ;  /* 0x0000b000ff020a19 */ /* 0x000fe80000011604 */
[C---:B------:R-:W-:Y:S04]  /*6ef0*/  @!P1 IADD3 R5, P0, R2.reuse, R242, RZ ;  /* 0x000000f202059210 */ /* 0x040fe80007f1e0ff */
[----:B------:R-:W-:Y:S01]  /*6f00*/  @!P1 LEA.HI.X.SX32 R6, R2, R248, 0x1, P0 ;  /* 0x000000f802069211 */ /* 0x000fe200000f0eff */
[----:B------:R-:W-:Y:S01]  /*6f10*/  IMAD.MOV R2, RZ, RZ, -R2 ;  /* 0x000000ffff027224 */ /* 0x000fe200078e0a02 */
[C---:B------:R-:W-:Y:S03]  /*6f20*/  @!P1 LEA R4, P0, R5.reuse, c[0x0][0x2a0], 0x2 ;  /* 0x0000a80005049a11 */ /* 0x040fe600078010ff */
[----:B------:R-:W-:Y:S01]  /*6f30*/  IMAD R201, R2, c[0x0][0x2b8], R3 ;  /* 0x0000ae0002c97a24 */ /* 0x000fe200078e0203 */
[----:B------:R-:W-:Y:S04]  /*6f40*/  @!P1 LEA.HI.X R5, R5, c[0x0][0x2a4], R6, 0x2, P0 ;  /* 0x0000a90005059a11 */ /* 0x000fe800000f1406 */
[----:B------:R-:W-:Y:S01]  /*6f50*/  SHF.R.S32.HI R2, RZ, 0x1f, R201 ;  /* 0x0000001fff027819 */ /* 0x000fe200000114c9 */
[----:B------:R1:W2:Y:S04]  /*6f60*/  @!P1 LDG.E R200, [R4.64] ;  /* 0x0000000604c89981 */ /* 0x0002a8000c1e1900 */
[----:B-1----:R-:W-:Y:S01]  /*6f70*/  IMAD R4, R2, c[0x0][0x1e0], RZ ;  /* 0x0000780002047a24 */ /* 0x002fe200078e02ff */
[----:B------:R-:W-:Y:S01]  /*6f80*/  IADD3 R5, -R238, 0x30, RZ ;  /* 0x00000030ee057810 */ /* 0x000fe20007ffe1ff */
[----:B------:R-:W-:Y:S03]  /*6f90*/  IMAD.WIDE.U32 R2, R201, c[0x0][0x1e0], RZ ;  /* 0x00007800c9027a25 */ /* 0x000fe600078e00ff */
[----:B------:R-:W-:Y:S01]  /*6fa0*/  ISETP.GE.AND P5, PT, R5, 0x1, PT ;  /* 0x000000010500780c */ /* 0x000fe20003fa6270 */
[----:B------:R-:W-:Y:S04]  /*6fb0*/  IMAD R4, R201, c[0x0][0x1e4], R4 ;  /* 0x00007900c9047a24 */ /* 0x000fe800078e0204 */
[----:B------:R-:W-:Y:S01]  /*6fc0*/  IMAD.IADD R3, R3, 0x1, R4 ;  /* 0x0000000103037824 */ /* 0x000fe200078e0204 */
[----:B--2---:R-:W-:Y:S03]  /*6fd0*/  SHF.R.S32.HI R4, RZ, 0x1f, R200 ;  /* 0x0000001fff047819 */ /* 0x004fe600000114c8 */
[----:B------:R-:W-:Y:S04]  /*6fe0*/  IMAD.WIDE.U32 R2, R200, c[0x0][0x1f0], R2 ;  /* 0x00007c00c8027a25 */ /* 0x000fe800078e0002 */
[----:B------:R-:W-:Y:S01]  /*6ff0*/  IMAD R4, R4, c[0x0][0x1f0], RZ ;  /* 0x00007c0004047a24 */ /* 0x000fe200078e02ff */
[----:B------:R-:W-:Y:S03]  /*7000*/  IADD3 R2, P2, R240, R2, RZ ;  /* 0x00000002f0027210 */ /* 0x000fe60007f5e0ff */
[----:B------:R-:W-:Y:S01]  /*7010*/  IMAD R4, R200, c[0x0][0x1f4], R4 ;  /* 0x00007d00c8047a24 */ /* 0x000fe200078e0204 */
[C---:B------:R-:W-:Y:S04]  /*7020*/  LEA R11, P0, R2.reuse, c[0x0][0x1c8], 0x1 ;  /* 0x00007200020b7a11 */ /* 0x040fe800078008ff */
[----:B------:R-:W-:Y:S04]  /*7030*/  IADD3.X R3, R245, R3, R4, P2, !PT ;  /* 0x00000003f5037210 */ /* 0x000fe800017fe404 */
[----:B------:R-:W-:Y:S01]  /*7040*/  LEA.HI.X R10, R2, c[0x0][0x1cc], R3, 0x1, P0 ;  /* 0x00007300020a7a11 */ /* 0x000fe200000f0c03 */
[----:B------:R-:W-:-:S05]  /*7050*/  BRA.DIV ~URZ, `(.L_x_72) ;  /* 0x00007b327f007947 */ /* 0x000fca000b800000 */
[----:B------:R1:W2:Y:S02]  /*7060*/  SHFL.IDX PT, R4, R10, RZ, 0x1c1f ;  /* 0x001c1fff0a047589 */ /* 0x0002a400000e0000 */
.L_x_162:
[----:B------:R-:W-:-:S05]  /*7070*/  BRA.DIV ~URZ, `(.L_x_73) ;  /* 0x00007b827f007947 */ /* 0x000fca000b800000 */
[----:B------:R3:W4:Y:S02]  /*7080*/  SHFL.IDX PT, R2, R11, RZ, 0x1c1f ;  /* 0x001c1fff0b027589 */ /* 0x00072400000e0000 */
.L_x_163:
[----:B------:R-:W-:Y:S02]  /*7090*/  SHF.R.S32.HI R3, RZ, 0x1f, R204 ;  /* 0x0000001fff037819 */ /* 0x000fe400000114cc */
[-C--:B----4-:R-:W-:Y:S02]  /*70a0*/  @P5 LEA R8, P0, R204, R2.reuse, 0x1 ;  /* 0x00000002cc085211 */ /* 0x090fe400078008ff */
[----:B------:R-:W-:Y:S02]  /*70b0*/  @P5 LEA R6, P2, R236, R2, 0x1 ;  /* 0x00000002ec065211 */ /* 0x000fe400078408ff */
[----:B--2---:R-:W-:Y:S02]  /*70c0*/  @P5 LEA.HI.X R9, R204, R4, R3, 0x1, P0 ;  /* 0x00000004cc095211 */ /* 0x004fe400000f0c03 */
[----:B------:R-:W-:Y:S02]  /*70d0*/  SHF.R.S32.HI R30, RZ, 0x1f, R236 ;  /* 0x0000001fff1e7819 */ /* 0x000fe400000114ec */
[C---:B------:R-:W-:Y:S01]  /*70e0*/  @P5 LEA R2, P0, R237.reuse, R2, 0x1 ;  /* 0x00000002ed025211 */ /* 0x040fe200078008ff */
[----:B------:R-:W-:Y:S01]  /*70f0*/  @!PT LDS RZ, [RZ] ;  /* 0x00000000fffff984 */ /* 0x000fe20000000800 */
[----:B------:R-:W-:Y:S01]  /*7100*/  @!PT LDS RZ, [RZ] ;  /* 0x00000000fffff984 */ /* 0x000fe20000000800 */
[----:B------:R-:W-:Y:S01]  /*7110*/  @!PT LDS RZ, [RZ] ;  /* 0x00000000fffff984 */ /* 0x000fe20000000800 */
[----:B------:R2:W-:Y:S01]  /*7120*/  @P5 LDGSTS.E.BYPASS.LTC128B.128 [R192+0x3c80], [R8.64], !P4 ;  /* 0x03c8000008c05fae */ /* 0x0005e2000e101d46 */
[-C--:B------:R-:W-:Y:S02]  /*7130*/  @P5 LEA.HI.X R7, R236, R4.reuse, R30, 0x1, P2 ;  /* 0x00000004ec075211 */ /* 0x080fe400010f0c1e */
[----:B------:R-:W-:Y:S03]  /*7140*/  SHF.R.S32.HI R29, RZ, 0x1f, R237 ;  /* 0x0000001fff1d7819 */ /* 0x000fe600000114ed */
[----:B------:R2:W-:Y:S01]  /*7150*/  @P5 LDGSTS.E.BYPASS.LTC128B.128 [R192+0x4880], [R6.64], !P3 ;  /* 0x0488000006c05fae */ /* 0x0005e2000d901d46 */
[----:B------:R-:W-:Y:S02]  /*7160*/  @P5 LEA.HI.X R3, R237, R4, R29, 0x1, P0 ;  /* 0x00000004ed035211 */ /* 0x000fe400000f0c1d */
[----:B------:R-:W-:Y:S03]  /*7170*/  ISETP.GE.AND P0, PT, R5, 0x21, PT ;  /* 0x000000210500780c */ /* 0x000fe60003f06270 */
[----:B------:R2:W-:Y:S01]  /*7180*/  @P5 LDGSTS.E.BYPASS.LTC128B.128 [R192+0x5480], [R2.64], !P6 ;  /* 0x0548000002c05fae */ /* 0x0005e2000f101d46 */
[----:B------:R-:W-:-:S05]  /*7190*/  BRA.DIV ~URZ, `(.L_x_74) ;  /* 0x00007ad27f007947 */ /* 0x000fca000b800000 */
[----:B------:R4:W1:Y:S04]  /*71a0*/  SHFL.IDX PT, R4, R10, 0x1, 0x1c1f ;  /* 0x003c1f000a047f89 */ /* 0x00086800000e0000 */
[----:B--2---:R4:W2:Y:S02]  /*71b0*/  SHFL.IDX PT, R2, R11, 0x1, 0x1c1f ;  /* 0x003c1f000b027f89 */ /* 0x0048a400000e0000 */
.L_x_164:
[-C--:B--2---:R-:W-:Y:S02]  /*71c0*/  @P0 LEA R8, P2, R204, R2.reuse, 0x1 ;  /* 0x00000002cc080211 */ /* 0x084fe400078408ff */
[----:B------:R-:W-:Y:S02]  /*71d0*/  SHF.R.S32.HI R3, RZ, 0x1f, R204 ;  /* 0x0000001fff037819 */ /* 0x000fe400000114cc */
[----:B------:R-:W-:Y:S02]  /*71e0*/  @P0 LEA R6, P5, R236, R2, 0x1 ;  /* 0x00000002ec060211 */ /* 0x000fe400078a08ff */
[----:B-1----:R-:W-:Y:S02]  /*71f0*/  @P0 LEA.HI.X R9, R204, R4, R3, 0x1, P2 ;  /* 0x00000004cc090211 */ /* 0x002fe400010f0c03 */
[----:B----4-:R-:W-:Y:S02]  /*7200*/  SHF.R.S32.HI R10, RZ, 0x1f, R236 ;  /* 0x0000001fff0a7819 */ /* 0x010fe400000114ec */
        /* <DEDUP_REMOVED lines=8> */
[----:B------:R-:W-:Y:S05]  /*7290*/  @P0 LEA.HI.X R3, R237, R4, R5, 0x1, P2 ;  /* 0x00000004ed030211 */ /* 0x000fea00010f0c05 */
[----:B------:R1:W-:Y:S02]  /*72a0*/  @P0 LDGSTS.E.BYPASS.LTC128B.128 [R192+0x5c80], [R2.64], !P6 ;  /* 0x05c8000002c00fae */ /* 0x0003e4000f101d46 */
.L_x_71:
[----:B--234-:R-:W-:Y:S05]  /*72b0*/  BSYNC B0 ;  /* 0x0000000000007941 */ /* 0x01cfea0003800000 */
.L_x_70:
[----:B------:R-:W-:Y:S01]  /*72c0*/  FMNMX.FTZ R5, R176, R104, !PT ;  /* 0x00000068b0057209 */ /* 0x000fe20007810000 */
[----:B------:R-:W0:Y:S01]  /*72d0*/  LDGDEPBAR ;  /* 0x00000000000079af */ /* 0x000e220000000000 */
[----:B------:R-:W-:Y:S02]  /*72e0*/  FMNMX.FTZ R4, R178, R103, !PT ;  /* 0x00000067b2047209 */ /* 0x000fe40007810000 */
[----:B-1----:R-:W-:Y:S02]  /*72f0*/  FMNMX.FTZ R3, R198, R102, !PT ;  /* 0x00000066c6037209 */ /* 0x002fe40007810000 */
        /* <DEDUP_REMOVED lines=45> */
[----:B------:R-:W-:-:S05]  /*75d0*/  BRA.DIV ~URZ, `(.L_x_75) ;  /* 0x000077627f007947 */ /* 0x000fca000b800000 */
[----:B------:R1:W2:Y:S02]  /*75e0*/  SHFL.BFLY PT, R2, R4, 0x2, 0x1f ;  /* 0x0c401f0004027f89 */ /* 0x0002a400000e0000 */
.L_x_165:
[----:B--2---:R-:W-:Y:S01]  /*75f0*/  FMNMX.FTZ R6, R4, R2, !PT ;  /* 0x0000000204067209 */ /* 0x004fe20007810000 */
[----:B------:R-:W-:-:S05]  /*7600*/  BRA.DIV ~URZ, `(.L_x_76) ;  /* 0x000077827f007947 */ /* 0x000fca000b800000 */
[----:B------:R-:W-:Y:S04]  /*7610*/  SHFL.BFLY PT, R3, R5, 0x2, 0x1f ;  /* 0x0c401f0005037f89 */ /* 0x000fe800000e0000 */
[----:B------:R-:W-:Y:S04]  /*7620*/  SHFL.BFLY PT, R2, R7, 0x2, 0x1f ;  /* 0x0c401f0007027f89 */ /* 0x000fe800000e0000 */
[----:B-1----:R-:W1:Y:S02]  /*7630*/  SHFL.BFLY PT, R4, R8, 0x2, 0x1f ;  /* 0x0c401f0008047f89 */ /* 0x002e6400000e0000 */
[----:B-1----:R-:W-:Y:S02]  /*7640*/  FMNMX.FTZ R4, R8, R4, !PT ;  /* 0x0000000408047209 */ /* 0x002fe40007810000 */
[----:B------:R-:W-:Y:S02]  /*7650*/  FMNMX.FTZ R3, R5, R3, !PT ;  /* 0x0000000305037209 */ /* 0x000fe40007810000 */
[----:B------:R-:W-:Y:S02]  /*7660*/  FMNMX.FTZ R5, R7, R2, !PT ;  /* 0x0000000207057209 */ /* 0x000fe40007810000 */
[----:B------:R-:W1:Y:S04]  /*7670*/  SHFL.BFLY PT, R7, R6, 0x1, 0x1f ;  /* 0x0c201f0006077f89 */ /* 0x000e6800000e0000 */
[----:B------:R-:W2:Y:S04]  /*7680*/  SHFL.BFLY PT, R9, R3, 0x1, 0x1f ;  /* 0x0c201f0003097f89 */ /* 0x000ea800000e0000 */
[----:B------:R-:W3:Y:S04]  /*7690*/  SHFL.BFLY PT, R10, R5, 0x1, 0x1f ;  /* 0x0c201f00050a7f89 */ /* 0x000ee800000e0000 */
[----:B------:R4:W4:Y:S01]  /*76a0*/  SHFL.BFLY PT, R2, R4, 0x1, 0x1f ;  /* 0x0c201f0004027f89 */ /* 0x00092200000e0000 */
[----:B-1----:R-:W-:Y:S02]  /*76b0*/  FMNMX.FTZ R104, R6, R7, !PT ;  /* 0x0000000706687209 */ /* 0x002fe40007810000 */
[----:B--2---:R-:W-:Y:S02]  /*76c0*/  FMNMX.FTZ R103, R3, R9, !PT ;  /* 0x0000000903677209 */ /* 0x004fe40007810000 */
[----:B---3--:R-:W-:Y:S02]  /*76d0*/  FMNMX.FTZ R102, R5, R10, !PT ;  /* 0x0000000a05667209 */ /* 0x008fe40007810000 */
.L_x_166:
[----:B------:R-:W-:Y:S01]  /*76e0*/  FADD.FTZ R0, -R104, R0 ;  /* 0x0000000068007221 */ /* 0x000fe20000010100 */
[----:B----4-:R-:W-:Y:S01]  /*76f0*/  FMNMX.FTZ R2, R2, R4, !PT ;  /* 0x0000000402027209 */ /* 0x010fe20007810000 */
[----:B------:R-:W-:Y:S01]  /*7700*/  FMUL.FTZ R7, R104, c[0x0][0x2d0] ;  /* 0x0000b40068077a20 */ /* 0x000fe20000410000 */
[----:B------:R-:W-:Y:S01]  /*7710*/  WARPSYNC 0xffffffff ;  /* 0xffffffff00007948 */ /* 0x000fe20003800000 */
[----:B------:R-:W-:Y:S01]  /*7720*/  FMUL.FTZ R0, R0, c[0x0][0x2d0] ;  /* 0x0000b40000007a20 */ /* 0x000fe20000410000 */
[----:B------:R-:W-:Y:S01]  /*7730*/  LDSM.16.MT88.4 R40, [R180] ;  /* 0x00000000b428783b */ /* 0x000fe20000004200 */
[----:B------:R-:W-:Y:S01]  /*7740*/  FMUL.FTZ R6, R103, c[0x0][0x2d0] ;  /* 0x0000b40067067a20 */ /* 0x000fe20000410000 */
[----:B------:R-:W-:Y:S01]  /*7750*/  ISETP.GT.AND P0, PT, R209, R239, PT ;  /* 0x000000efd100720c */ /* 0x000fe20003f04270 */
[----:B------:R1:W2:Y:S01]  /*7760*/  MUFU.EX2 R3, R0 ;  /* 0x0000000000037308 */ /* 0x0002a20000000800 */
[--C-:B------:R-:W-:Y:S02]  /*7770*/  FFMA.FTZ R10, R174, c[0x0][0x2d0], -R7.reuse ;  /* 0x0000b400ae0a7a23 */ /* 0x100fe40000010807 */
[--C-:B------:R-:W-:Y:S02]  /*7780*/  FFMA.FTZ R5, R179, c[0x0][0x2d0], -R6.reuse ;  /* 0x0000b400b3057a23 */ /* 0x100fe40000010806 */
[--C-:B------:R-:W-:Y:S02]  /*7790*/  FFMA.FTZ R9, R164, c[0x0][0x2d0], -R7.reuse ;  /* 0x0000b400a4097a23 */ /* 0x100fe40000010807 */
[--C-:B------:R-:W-:Y:S02]  /*77a0*/  FFMA.FTZ R164, R25, c[0x0][0x2d0], -R7.reuse ;  /* 0x0000b40019a47a23 */ /* 0x100fe40000010807 */
[--C-:B------:R-:W-:Y:S01]  /*77b0*/  FFMA.FTZ R161, R26, c[0x0][0x2d0], -R6.reuse ;  /* 0x0000b4001aa17a23 */ /* 0x100fe20000010806 */
[----:B------:R3:W-:Y:S01]  /*77c0*/  MUFU.EX2 R213, R5 ;  /* 0x0000000500d57308 */ /* 0x0007e20000000800 */
[--C-:B------:R-:W-:Y:S02]  /*77d0*/  FFMA.FTZ R160, R24, c[0x0][0x2d0], -R6.reuse ;  /* 0x0000b40018a07a23 */ /* 0x100fe40000010806 */
[--C-:B------:R-:W-:Y:S02]  /*77e0*/  FFMA.FTZ R168, R167, c[0x0][0x2d0], -R7.reuse ;  /* 0x0000b400a7a87a23 */ /* 0x100fe40000010807 */
[--C-:B------:R-:W-:Y:S02]  /*77f0*/  FFMA.FTZ R167, R27, c[0x0][0x2d0], -R7.reuse ;  /* 0x0000b4001ba77a23 */ /* 0x100fe40000010807 */
[----:B------:R-:W4:Y:S01]  /*7800*/  LDSM.16.MT88.4 R24, [R107] ;  /* 0x000000006b18783b */ /* 0x000f220000004200 */
[--C-:B------:R-:W-:Y:S02]  /*7810*/  FFMA.FTZ R11, R193, c[0x0][0x2d0], -R7.reuse ;  /* 0x0000b400c10b7a23 */ /* 0x100fe40000010807 */
[----:B------:R5:W-:Y:S01]  /*7820*/  MUFU.EX2 R217, R10 ;  /* 0x0000000a00d97308 */ /* 0x000be20000000800 */
[--C-:B------:R-:W-:Y:S02]  /*7830*/  FFMA.FTZ R169, R173, c[0x0][0x2d0], -R7.reuse ;  /* 0x0000b400ada97a23 */ /* 0x100fe40000010807 */
[--C-:B------:R-:W-:Y:S02]  /*7840*/  FFMA.FTZ R163, R172, c[0x0][0x2d0], -R6.reuse ;  /* 0x0000b400aca37a23 */ /* 0x100fe40000010806 */
[--C-:B-1----:R-:W-:Y:S02]  /*7850*/  FFMA.FTZ R0, R176, c[0x0][0x2d0], -R7.reuse ;  /* 0x0000b400b0007a23 */ /* 0x102fe40000010807 */
[--C-:B------:R-:W-:Y:S02]  /*7860*/  FFMA.FTZ R176, R20, c[0x0][0x2d0], -R6.reuse ;  /* 0x0000b40014b07a23 */ /* 0x100fe40000010806 */
[--C-:B------:R-:W-:Y:S01]  /*7870*/  FFMA.FTZ R162, R166, c[0x0][0x2d0], -R6.reuse ;  /* 0x0000b400a6a27a23 */ /* 0x100fe20000010806 */
[----:B------:R1:W-:Y:S01]  /*7880*/  MUFU.EX2 R30, R0 ;  /* 0x00000000001e7308 */ /* 0x0003e20000000800 */
[----:B------:R-:W-:Y:S02]  /*7890*/  FFMA.FTZ R173, R12, c[0x0][0x2d0], -R6 ;  /* 0x0000b4000cad7a23 */ /* 0x000fe40000010806 */
[--C-:B------:R-:W-:Y:S02]  /*78a0*/  FFMA.FTZ R193, R21, c[0x0][0x2d0], -R7.reuse ;  /* 0x0000b40015c17a23 */ /* 0x100fe40000010807 */
[----:B---3--:R-:W-:Y:S02]  /*78b0*/  FMUL.FTZ R5, R102, c[0x0][0x2d0] ;  /* 0x0000b40066057a20 */ /* 0x008fe40000410000 */
[----:B------:R-:W-:Y:S02]  /*78c0*/  FFMA.FTZ R179, R15, c[0x0][0x2d0], -R7 ;  /* 0x0000b4000fb37a23 */ /* 0x000fe40000010807 */
[--C-:B------:R-:W-:Y:S01]  /*78d0*/  FFMA.FTZ R172, R19, c[0x0][0x2d0], -R5.reuse ;  /* 0x0000b40013ac7a23 */ /* 0x100fe20000010805 */
[----:B------:R3:W-:Y:S01]  /*78e0*/  MUFU.EX2 R232, R9 ;  /* 0x0000000900e87308 */ /* 0x0007e20000000800 */
[--C-:B------:R-:W-:Y:S02]  /*78f0*/  FFMA.FTZ R166, R18, c[0x0][0x2d0], -R5.reuse ;  /* 0x0000b40012a67a23 */ /* 0x100fe40000010805 */
[--C-:B------:R-:W-:Y:S02]  /*7900*/  FFMA.FTZ R174, R16, c[0x0][0x2d0], -R5.reuse ;  /* 0x0000b40010ae7a23 */ /* 0x100fe40000010805 */
[--C-:B-----5:R-:W-:Y:S05]  /*7910*/  FFMA.FTZ R10, R198, c[0x0][0x2d0], -R5.reuse ;  /* 0x0000b400c60a7a23 */ /* 0x120fea0000010805 */
[----:B------:R-:W5:Y:S01]  /*7920*/  MUFU.EX2 R215, R11 ;  /* 0x0000000b00d77308 */ /* 0x000f620000000800 */
[----:B-1----:R-:W-:Y:S04]  /*7930*/  FADD.FTZ R0, -R103, R100 ;  /* 0x0000006467007221 */ /* 0x002fe80000010100 */
[----:B------:R-:W-:Y:S05]  /*7940*/  FMUL.FTZ R0, R0, c[0x0][0x2d0] ;  /* 0x0000b40000007a20 */ /* 0x000fea0000410000 */
[----:B------:R-:W-:Y:S01]  /*7950*/  MUFU.EX2 R210, R10 ;  /* 0x0000000a00d27308 */ /* 0x000fe20000000800 */
[----:B---3--:R-:W-:Y:S02]  /*7960*/  FFMA.FTZ R9, R195, c[0x0][0x2d0], -R5 ;  /* 0x0000b400c3097a23 */ /* 0x008fe40000010805 */
[--C-:B------:R-:W-:Y:S07]  /*7970*/  FFMA.FTZ R195, R23, c[0x0][0x2d0], -R7.reuse ;  /* 0x0000b40017c37a23 */ /* 0x100fee0000010807 */
[----:B------:R1:W-:Y:S10]  /*7980*/  MUFU.EX2 R8, R0 ;  /* 0x0000000000087308 */ /* 0x0003f40000000800 */
[----:B------:R-:W-:Y:S10]  /*7990*/  MUFU.EX2 R211, R9 ;  /* 0x0000000900d37308 */ /* 0x000ff40000000800 */
[----:B------:R-:W-:Y:S01]  /*79a0*/  MUFU.EX2 R222, R168 ;  /* 0x000000a800de7308 */ /* 0x000fe20000000800 */
[--C-:B-1----:R-:W-:Y:S02]  /*79b0*/  FFMA.FTZ R0, R178, c[0x0][0x2d0], -R6.reuse ;  /* 0x0000b400b2007a23 */ /* 0x102fe40000010806 */
[----:B------:R-:W-:Y:S07]  /*79c0*/  FFMA.FTZ R178, R14, c[0x0][0x2d0], -R7 ;  /* 0x0000b4000eb27a23 */ /* 0x000fee0000010807 */
[----:B------:R1:W3:Y:S10]  /*79d0*/  MUFU.EX2 R29, R0 ;  /* 0x00000000001d7308 */ /* 0x0002f40000000800 */
[----:B------:R-:W-:Y:S10]  /*79e0*/  MUFU.EX2 R218, R163 ;  /* 0x000000a300da7308 */ /* 0x000ff40000000800 */
[----:B------:R-:W-:Y:S01]  /*79f0*/  MUFU.EX2 R220, R162 ;  /* 0x000000a200dc7308 */ /* 0x000fe20000000800 */
[--C-:B-1----:R-:W-:Y:S02]  /*7a00*/  FFMA.FTZ R0, R159, c[0x0][0x2d0], -R6.reuse ;  /* 0x0000b4009f007a23 */ /* 0x102fe40000010806 */
[--C-:B------:R-:W-:Y:S02]  /*7a10*/  FFMA.FTZ R159, R165, c[0x0][0x2d0], -R5.reuse ;  /* 0x0000b400a59f7a23 */ /* 0x100fe40000010805 */
[----:B------:R-:W-:Y:S05]  /*7a20*/  FFMA.FTZ R165, R17, c[0x0][0x2d0], -R5 ;  /* 0x0000b40011a57a23 */ /* 0x000fea0000010805 */
[----:B------:R1:W-:Y:S10]  /*7a30*/  MUFU.EX2 R230, R0 ;  /* 0x0000000000e67308 */ /* 0x0003f40000000800 */
[----:B------:R-:W-:Y:S10]  /*7a40*/  MUFU.EX2 R223, R167 ;  /* 0x000000a700df7308 */ /* 0x000ff40000000800 */
[----:B------:R-:W-:Y:S01]  /*7a50*/  MUFU.EX2 R225, R164 ;  /* 0x000000a400e17308 */ /* 0x000fe20000000800 */
[----:B-1----:R-:W-:Y:S02]  /*7a60*/  FFMA.FTZ R0, R158, c[0x0][0x2d0], -R6 ;  /* 0x0000b4009e007a23 */ /* 0x002fe40000010806 */
[----:B------:R-:W-:Y:S07]  /*7a70*/  FMUL.FTZ R158, R2, c[0x0][0x2d0] ;  /* 0x0000b400029e7a20 */ /* 0x000fee0000410000 */
[----:B------:R1:W1:Y:S01]  /*7a80*/  MUFU.EX2 R231, R0 ;  /* 0x0000000000e77308 */ /* 0x0002620000000800 */
[--C-:B------:R-:W-:Y:S02]  /*7a90*/  FFMA.FTZ R4, R194, c[0x0][0x2d0], -R158.reuse ;  /* 0x0000b400c2047a23 */ /* 0x100fe4000001089e */
[--C-:B------:R-:W-:Y:S07]  /*7aa0*/  FFMA.FTZ R9, R196, c[0x0][0x2d0], -R158.reuse ;  /* 0x0000b400c4097a23 */ /* 0x100fee000001089e */
[----:B------:R2:W-:Y:S10]  /*7ab0*/  MUFU.EX2 R198, R4 ;  /* 0x0000000400c67308 */ /* 0x0005f40000000800 */
[----:B------:R-:W-:Y:S01]  /*7ac0*/  MUFU.EX2 R226, R9 ;  /* 0x0000000900e27308 */ /* 0x000fe20000000800 */
[----:B-1----:R-:W-:Y:S02]  /*7ad0*/  FADD.FTZ R0, -R102, R105 ;  /* 0x0000006966007221 */ /* 0x002fe40000010100 */
[--C-:B------:R-:W-:Y:S02]  /*7ae0*/  FFMA.FTZ R105, R157, c[0x0][0x2d0], -R5.reuse ;  /* 0x0000b4009d697a23 */ /* 0x100fe40000010805 */
[----:B------:R-:W-:Y:S02]  /*7af0*/  FMUL.FTZ R0, R0, c[0x0][0x2d0] ;  /* 0x0000b40000007a20 */ /* 0x000fe40000410000 */
[--C-:B------:R-:W-:Y:S03]  /*7b00*/  FFMA.FTZ R157, R28, c[0x0][0x2d0], -R5.reuse ;  /* 0x0000b4001c9d7a23 */ /* 0x100fe60000010805 */
[----:B------:R-:W-:Y:S01]  /*7b10*/  MUFU.EX2 R221, R161 ;  /* 0x000000a100dd7308 */ /* 0x000fe20000000800 */
[----:B--2---:R-:W-:Y:S09]  /*7b20*/  FFMA.FTZ R4, R199, c[0x0][0x2d0], -R158 ;  /* 0x0000b400c7047a23 */ /* 0x004ff2000001089e */
[----:B------:R1:W-:Y:S10]  /*7b30*/  MUFU.EX2 R100, R0 ;  /* 0x0000000000647308 */ /* 0x0003f40000000800 */
[----:B------:R-:W2:Y:S10]  /*7b40*/  MUFU.EX2 R194, R4 ;  /* 0x0000000400c27308 */ /* 0x000eb40000000800 */
[----:B------:R-:W-:Y:S01]  /*7b50*/  MUFU.EX2 R224, R160 ;  /* 0x000000a000e07308 */ /* 0x000fe20000000800 */
[--C-:B-1----:R-:W-:Y:S02]  /*7b60*/  FFMA.FTZ R0, R175, c[0x0][0x2d0], -R5.reuse ;  /* 0x0000b400af007a23 */ /* 0x102fe40000010805 */
[--C-:B------:R-:W-:Y:S07]  /*7b70*/  FFMA.FTZ R175, R13, c[0x0][0x2d0], -R6.reuse ;  /* 0x0000b4000daf7a23 */ /* 0x100fee0000010806 */
[----:B------:R1:W-:Y:S10]  /*7b80*/  MUFU.EX2 R228, R0 ;  /* 0x0000000000e47308 */ /* 0x0003f40000000800 */
[----:B------:R2:W-:Y:S10]  /*7b90*/  MUFU.EX2 R216, R105 ;  /* 0x0000006900d87308 */ /* 0x0005f40000000800 */
[----:B------:R-:W-:Y:S01]  /*7ba0*/  MUFU.EX2 R193, R193 ;  /* 0x000000c100c17308 */ /* 0x000fe20000000800 */
[----:B-1----:R-:W-:Y:S02]  /*7bb0*/  FFMA.FTZ R0, R177, c[0x0][0x2d0], -R5 ;  /* 0x0000b400b1007a23 */ /* 0x002fe40000010805 */
[----:B------:R-:W-:Y:S02]  /*7bc0*/  FFMA.FTZ R177, R22, c[0x0][0x2d0], -R6 ;  /* 0x0000b40016b17a23 */ /* 0x000fe40000010806 */
[--C-:B------:R-:W-:Y:S05]  /*7bd0*/  FFMA.FTZ R6, R197, c[0x0][0x2d0], -R158.reuse ;  /* 0x0000b400c5067a23 */ /* 0x100fea000001089e */
[----:B------:R1:W1:Y:S01]  /*7be0*/  MUFU.EX2 R229, R0 ;  /* 0x0000000000e57308 */ /* 0x0002620000000800 */
[--C-:B--2---:R-:W-:Y:S09]  /*7bf0*/  FFMA.FTZ R105, R202, c[0x0][0x2d0], -R158.reuse ;  /* 0x0000b400ca697a23 */ /* 0x104ff2000001089e */
[----:B------:R-:W2:Y:S10]  /*7c00*/  MUFU.EX2 R227, R6 ;  /* 0x0000000600e37308 */ /* 0x000eb40000000800 */
[----:B------:R-:W-:Y:S01]  /*7c10*/  MUFU.EX2 R176, R176 ;  /* 0x000000b000b07308 */ /* 0x000fe20000000800 */
[----:B-1----:R-:W-:Y:S02]  /*7c20*/  FADD.FTZ R0, -R2, R101 ;  /* 0x0000006502007221 */ /* 0x002fe40000010100 */
[----:B------:R-:W-:Y:S02]  /*7c30*/  FFMA.FTZ R101, R156, c[0x0][0x2d0], -R5 ;  /* 0x0000b4009c657a23 */ /* 0x000fe40000010805 */
[----:B------:R-:W-:Y:S05]  /*7c40*/  FMUL.FTZ R0, R0, c[0x0][0x2d0] ;  /* 0x0000b40000007a20 */ /* 0x000fea0000410000 */
[----:B------:R1:W-:Y:S10]  /*7c50*/  MUFU.EX2 R219, R101 ;  /* 0x0000006500db7308 */ /* 0x0003f40000000800 */
[----:B------:R-:W2:Y:S10]  /*7c60*/  MUFU.EX2 R0, R0 ;  /* 0x0000000000007308 */ /* 0x000eb40000000800 */
[----:B------:R-:W-:Y:S01]  /*7c70*/  MUFU.EX2 R179, R179 ;  /* 0x000000b300b37308 */ /* 0x000fe20000000800 */
[----:B-1----:R-:W-:Y:S09]  /*7c80*/  FFMA.FTZ R101, R203, c[0x0][0x2d0], -R158 ;  /* 0x0000b400cb657a23 */ /* 0x002ff2000001089e */
[----:B------:R-:W-:Y:S10]  /*7c90*/  MUFU.EX2 R178, R178 ;  /* 0x000000b200b27308 */ /* 0x000ff40000000800 */
[----:B------:R-:W-:Y:S10]  /*7ca0*/  MUFU.EX2 R175, R175 ;  /* 0x000000af00af7308 */ /* 0x000ff40000000800 */
[----:B------:R-:W-:Y:S10]  /*7cb0*/  MUFU.EX2 R167, R101 ;  /* 0x0000006500a77308 */ /* 0x000ff40000000800 */
[----:B------:R-:W-:Y:S01]  /*7cc0*/  MUFU.EX2 R168, R174 ;  /* 0x000000ae00a87308 */ /* 0x000fe20000000800 */
[----:B------:R-:W-:Y:S01]  /*7cd0*/  FMUL.FTZ R48, R3, R108 ;  /* 0x0000006c03307220 */ /* 0x000fe20000410000 */
[----:B-----5:R-:W-:Y:S01]  /*7ce0*/  F2FP.PACK_AB R108, R215, R30 ;  /* 0x0000001ed76c723e */ /* 0x020fe200000000ff */
[----:B------:R-:W-:Y:S01]  /*7cf0*/  FMUL.FTZ R49, R3, R109 ;  /* 0x0000006d03317220 */ /* 0x000fe20000410000 */
[----:B---3--:R-:W-:Y:S01]  /*7d00*/  F2FP.PACK_AB R109, R213, R29 ;  /* 0x0000001dd56d723e */ /* 0x008fe200000000ff */
[----:B------:R-:W-:Y:S01]  /*7d10*/  FMUL.FTZ R50, R8, R110 ;  /* 0x0000006e08327220 */ /* 0x000fe20000410000 */
[----:B------:R-:W-:Y:S01]  /*7d20*/  F2FP.PACK_AB R110, R232, R217 ;  /* 0x000000d9e86e723e */ /* 0x000fe200000000ff */
[C---:B------:R-:W-:Y:S01]  /*7d30*/  FMUL.FTZ R51, R8.reuse, R111 ;  /* 0x0000006f08337220 */ /* 0x040fe20000410000 */
[----:B------:R-:W-:Y:S01]  /*7d40*/  F2FP.PACK_AB R111, R231, R230 ;  /* 0x000000e6e76f723e */ /* 0x000fe200000000ff */
[C---:B------:R-:W-:Y:S02]  /*7d50*/  FMUL.FTZ R4, R3.reuse, R128 ;  /* 0x0000008003047220 */ /* 0x040fe40000410000 */
[C---:B------:R-:W-:Y:S02]  /*7d60*/  FMUL.FTZ R5, R3.reuse, R129 ;  /* 0x0000008103057220 */ /* 0x040fe40000410000 */
[C---:B------:R-:W-:Y:S02]  /*7d70*/  FMUL.FTZ R6, R8.reuse, R130 ;  /* 0x0000008208067220 */ /* 0x040fe40000410000 */
[C---:B------:R-:W-:Y:S02]  /*7d80*/  FMUL.FTZ R7, R8.reuse, R131 ;  /* 0x0000008308077220 */ /* 0x040fe40000410000 */
[C---:B------:R-:W-:Y:S02]  /*7d90*/  FMUL.FTZ R18, R8.reuse, R126 ;  /* 0x0000007e08127220 */ /* 0x040fe40000410000 */
[C---:B------:R-:W-:Y:S02]  /*7da0*/  FMUL.FTZ R19, R8.reuse, R127 ;  /* 0x0000007f08137220 */ /* 0x040fe40000410000 */
[C---:B------:R-:W-:Y:S01]  /*7db0*/  FMUL.FTZ R22, R8.reuse, R122 ;  /* 0x0000007a08167220 */ /* 0x040fe20000410000 */
[-C--:B----4-:R-:W-:Y:S05]  /*7dc0*/  HMMA.16816.F32 R4, R108, R24.reuse, R4 ;  /* 0x000000186c04723c */ /* 0x090fea0000001804 */
[C---:B------:R-:W-:Y:S02]  /*7dd0*/  FMUL.FTZ R23, R8.reuse, R123 ;  /* 0x0000007b08177220 */ /* 0x040fe40000410000 */
[C---:B------:R-:W-:Y:S02]  /*7de0*/  FMUL.FTZ R34, R8.reuse, R118 ;  /* 0x0000007608227220 */ /* 0x040fe40000410000 */
[----:B------:R-:W-:Y:S03]  /*7df0*/  FMUL.FTZ R35, R8, R119 ;  /* 0x0000007708237220 */ /* 0x000fe60000410000 */
[----:B------:R-:W-:Y:S01]  /*7e00*/  FMUL.FTZ R36, R3, R112 ;  /* 0x0000007003247220 */ /* 0x000fe20000410000 */
[----:B------:R-:W-:Y:S01]  /*7e10*/  F2FP.PACK_AB R112, R211, R210 ;  /* 0x000000d2d370723e */ /* 0x000fe200000000ff */
[----:B------:R-:W-:Y:S01]  /*7e20*/  FMUL.FTZ R37, R3, R113 ;  /* 0x0000007103257220 */ /* 0x000fe20000410000 */
[----:B------:R-:W-:Y:S01]  /*7e30*/  F2FP.PACK_AB R113, R194, R198 ;  /* 0x000000c6c271723e */ /* 0x000fe200000000ff */
[C---:B------:R-:W-:Y:S01]  /*7e40*/  FMUL.FTZ R38, R8.reuse, R114 ;  /* 0x0000007208267220 */ /* 0x040fe20000410000 */
[----:B------:R-:W-:Y:S01]  /*7e50*/  F2FP.PACK_AB R114, R229, R228 ;  /* 0x000000e4e572723e */ /* 0x000fe200000000ff */
[----:B------:R-:W-:Y:S01]  /*7e60*/  FMUL.FTZ R39, R8, R115 ;  /* 0x0000007308277220 */ /* 0x000fe20000410000 */
[----:B--2---:R-:W-:Y:S01]  /*7e70*/  F2FP.PACK_AB R115, R226, R227 ;  /* 0x000000e3e273723e */ /* 0x004fe200000000ff */
        /* <DEDUP_REMOVED lines=8> */
[----:B------:R-:W-:Y:S02]  /*7f00*/  FMUL.FTZ R9, R100, R133 ;  /* 0x0000008564097220 */ /* 0x000fe40000410000 */
[C---:B------:R-:W-:Y:S01]  /*7f10*/  FMUL.FTZ R10, R0.reuse, R134 ;  /* 0x00000086000a7220 */ /* 0x040fe20000410000 */
[----:B------:R-:W-:Y:S01]  /*7f20*/  MUFU.EX2 R133, R169 ;  /* 0x000000a900857308 */ /* 0x000fe20000000800 */
[----:B------:R-:W-:Y:S02]  /*7f30*/  FMUL.FTZ R11, R0, R135 ;  /* 0x00000087000b7220 */ /* 0x000fe40000410000 */
[C---:B------:R-:W-:Y:S02]  /*7f40*/  FMUL.FTZ R86, R8.reuse, R86 ;  /* 0x0000005608567220 */ /* 0x040fe40000410000 */
[C---:B------:R-:W-:Y:S02]  /*7f50*/  FMUL.FTZ R87, R8.reuse, R87 ;  /* 0x0000005708577220 */ /* 0x040fe40000410000 */
[C---:B------:R-:W-:Y:S02]  /*7f60*/  FMUL.FTZ R98, R8.reuse, R98 ;  /* 0x0000006208627220 */ /* 0x040fe40000410000 */
[C---:B------:R-:W-:Y:S01]  /*7f70*/  FMUL.FTZ R99, R8.reuse, R99 ;  /* 0x0000006308637220 */ /* 0x040fe20000410000 */
[----:B------:R-:W-:Y:S01]  /*7f80*/  MUFU.EX2 R169, R172 ;  /* 0x000000ac00a97308 */ /* 0x000fe20000000800 */
[----:B------:R-:W-:Y:S02]  /*7f90*/  FFMA.FTZ R130, R8, R214, R29 ;  /* 0x000000d608827223 */ /* 0x000fe4000001001d */
[C---:B------:R-:W-:Y:S02]  /*7fa0*/  FMUL.FTZ R8, R100.reuse, R132 ;  /* 0x0000008464087220 */ /* 0x040fe40000410000 */
[C---:B------:R-:W-:Y:S02]  /*7fb0*/  FMUL.FTZ R16, R3.reuse, R124 ;  /* 0x0000007c03107220 */ /* 0x040fe40000410000 */
[C---:B------:R-:W-:Y:S02]  /*7fc0*/  FMUL.FTZ R17, R3.reuse, R125 ;  /* 0x0000007d03117220 */ /* 0x040fe40000410000 */
[----:B------:R-:W-:Y:S01]  /*7fd0*/  LDSM.16.MT88.4 R124, [R107+0x1000] ;  /* 0x001000006b7c783b */ /* 0x000fe20000004200 */
[C---:B------:R-:W-:Y:S01]  /*7fe0*/  HMMA.16816.F32 R8, R112.reuse, R24, R8 ;  /* 0x000000187008723c */ /* 0x040fe20000001808 */
[----:B------:R-:W-:Y:S03]  /*7ff0*/  MUFU.EX2 R214, R159 ;  /* 0x0000009f00d67308 */ /* 0x000fe60000000800 */
[C---:B------:R-:W-:Y:S02]  /*8000*/  FMUL.FTZ R12, R100.reuse, R136 ;  /* 0x00000088640c7220 */ /* 0x040fe40000410000 */
[----:B------:R-:W-:Y:S02]  /*8010*/  FMUL.FTZ R13, R100, R137 ;  /* 0x00000089640d7220 */ /* 0x000fe40000410000 */
[C---:B------:R-:W-:Y:S03]  /*8020*/  FMUL.FTZ R14, R0.reuse, R138 ;  /* 0x0000008a000e7220 */ /* 0x040fe60000410000 */
[----:B------:R-:W1:Y:S01]  /*8030*/  MUFU.EX2 R172, R166 ;  /* 0x000000a600ac7308 */ /* 0x000e620000000800 */
[----:B------:R-:W-:Y:S02]  /*8040*/  FMUL.FTZ R15, R0, R139 ;  /* 0x0000008b000f7220 */ /* 0x000fe40000410000 */
[C---:B------:R-:W-:Y:S02]  /*8050*/  FMUL.FTZ R32, R3.reuse, R116 ;  /* 0x0000007403207220 */ /* 0x040fe40000410000 */
[C---:B------:R-:W-:Y:S02]  /*8060*/  FMUL.FTZ R33, R3.reuse, R117 ;  /* 0x0000007503217220 */ /* 0x040fe40000410000 */
[----:B------:R-:W2:Y:S01]  /*8070*/  LDSM.16.MT88.4 R116, [R107+0xc00] ;  /* 0x000c00006b74783b */ /* 0x000ea20000004200 */
[-C--:B------:R-:W-:Y:S02]  /*8080*/  HMMA.16816.F32 R12, R112, R26.reuse, R12 ;  /* 0x0000001a700c723c */ /* 0x080fe4000000180c */
[----:B------:R-:W3:Y:S01]  /*8090*/  MUFU.EX2 R166, R105 ;  /* 0x0000006900a67308 */ /* 0x000ee20000000800 */
[C---:B------:R-:W-:Y:S02]  /*80a0*/  FMUL.FTZ R20, R3.reuse, R120 ;  /* 0x0000007803147220 */ /* 0x040fe40000410000 */
[C---:B------:R-:W-:Y:S02]  /*80b0*/  FMUL.FTZ R21, R3.reuse, R121 ;  /* 0x0000007903157220 */ /* 0x040fe40000410000 */
[----:B------:R-:W-:Y:S01]  /*80c0*/  LDSM.16.MT88.4 R120, [R180+0x400] ;  /* 0x00040000b478783b */ /* 0x000fe20000004200 */
[C---:B------:R-:W-:Y:S04]  /*80d0*/  HMMA.16816.F32 R16, R108.reuse, R26, R16 ;  /* 0x0000001a6c10723c */ /* 0x040fe80000001810 */
[C---:B------:R-:W-:Y:S02]  /*80e0*/  FMUL.FTZ R24, R100.reuse, R140 ;  /* 0x0000008c64187220 */ /* 0x040fe40000410000 */
[----:B------:R-:W-:Y:S02]  /*80f0*/  FMUL.FTZ R25, R100, R141 ;  /* 0x0000008d64197220 */ /* 0x000fe40000410000 */
[-C--:B------:R-:W-:Y:S04]  /*8100*/  HMMA.16816.F32 R20, R108, R40.reuse, R20 ;  /* 0x000000286c14723c */ /* 0x080fe80000001814 */
[----:B------:R-:W-:Y:S01]  /*8110*/  FMUL.FTZ R26, R0, R142 ;  /* 0x0000008e001a7220 */ /* 0x000fe20000410000 */
[----:B-1----:R-:W-:Y:S01]  /*8120*/  F2FP.PACK_AB R160, R172, R169 ;  /* 0x000000a9aca0723e */ /* 0x002fe200000000ff */
[----:B------:R-:W-:Y:S02]  /*8130*/  FMUL.FTZ R27, R0, R143 ;  /* 0x0000008f001b7220 */ /* 0x000fe40000410000 */
[C---:B------:R-:W-:Y:S04]  /*8140*/  FMUL.FTZ R28, R100.reuse, R144 ;  /* 0x00000090641c7220 */ /* 0x040fe80000410000 */
[----:B------:R-:W-:Y:S01]  /*8150*/  FMUL.FTZ R29, R100, R145 ;  /* 0x00000091641d7220 */ /* 0x000fe20000410000 */
[C---:B------:R-:W-:Y:S04]  /*8160*/  HMMA.16816.F32 R24, R112.reuse, R40, R24 ;  /* 0x000000287018723c */ /* 0x040fe80000001818 */
[----:B------:R-:W-:Y:S01]  /*8170*/  FMUL.FTZ R31, R0, R147 ;  /* 0x00000093001f7220 */ /* 0x000fe20000410000 */
[----:B---3--:R-:W-:Y:S01]  /*8180*/  F2FP.PACK_AB R161, R166, R167 ;  /* 0x000000a7a6a1723e */ /* 0x008fe200000000ff */
[C---:B------:R-:W-:Y:S02]  /*8190*/  FFMA.FTZ R156, R3.reuse, R212, R30 ;  /* 0x000000d4039c7223 */ /* 0x040fe4000001001e */
[----:B------:R-:W-:Y:S01]  /*81a0*/  FMUL.FTZ R30, R0, R146 ;  /* 0x00000092001e7220 */ /* 0x000fe20000410000 */
[----:B------:R-:W-:Y:S03]  /*81b0*/  MUFU.EX2 R212, R157 ;  /* 0x0000009d00d47308 */ /* 0x000fe60000000800 */
[C---:B------:R-:W-:Y:S02]  /*81c0*/  FMUL.FTZ R40, R100.reuse, R148 ;  /* 0x0000009464287220 */ /* 0x040fe40000410000 */
[C---:B------:R-:W-:Y:S01]  /*81d0*/  FMUL.FTZ R41, R100.reuse, R149 ;  /* 0x0000009564297220 */ /* 0x040fe20000410000 */
[-C--:B------:R-:W-:Y:S03]  /*81e0*/  HMMA.16816.F32 R28, R112, R42.reuse, R28 ;  /* 0x0000002a701c723c */ /* 0x080fe6000000181c */
[C---:B------:R-:W-:Y:S02]  /*81f0*/  FMUL.FTZ R44, R100.reuse, R152 ;  /* 0x00000098642c7220 */ /* 0x040fe40000410000 */
[----:B------:R-:W-:Y:S02]  /*8200*/  FMUL.FTZ R45, R100, R153 ;  /* 0x00000099642d7220 */ /* 0x000fe40000410000 */
[C---:B------:R-:W-:Y:S01]  /*8210*/  FMUL.FTZ R46, R0.reuse, R154 ;  /* 0x0000009a002e7220 */ /* 0x040fe20000410000 */
[C---:B------:R-:W-:Y:S04]  /*8220*/  HMMA.16816.F32 R32, R108.reuse, R42, R32 ;  /* 0x0000002a6c20723c */ /* 0x040fe80000001820 */
[C---:B------:R-:W-:Y:S02]  /*8230*/  FMUL.FTZ R47, R0.reuse, R155 ;  /* 0x0000009b002f7220 */ /* 0x040fe40000410000 */
[C---:B------:R-:W-:Y:S02]  /*8240*/  FMUL.FTZ R52, R3.reuse, R52 ;  /* 0x0000003403347220 */ /* 0x040fe40000410000 */
[-C--:B--2---:R-:W-:Y:S04]  /*8250*/  HMMA.16816.F32 R36, R108, R116.reuse, R36 ;  /* 0x000000746c24723c */ /* 0x084fe80000001824 */
[C---:B------:R-:W-:Y:S02]  /*8260*/  FMUL.FTZ R42, R0.reuse, R150 ;  /* 0x00000096002a7220 */ /* 0x040fe40000410000 */
[----:B------:R-:W-:Y:S02]  /*8270*/  FMUL.FTZ R43, R0, R151 ;  /* 0x00000097002b7220 */ /* 0x000fe40000410000 */
[C---:B------:R-:W-:Y:S04]  /*8280*/  FMUL.FTZ R53, R3.reuse, R53 ;  /* 0x0000003503357220 */ /* 0x040fe80000410000 */
[C---:B------:R-:W-:Y:S01]  /*8290*/  FMUL.FTZ R56, R100.reuse, R56 ;  /* 0x0000003864387220 */ /* 0x040fe20000410000 */
[C---:B------:R-:W-:Y:S04]  /*82a0*/  HMMA.16816.F32 R40, R112.reuse, R116, R40 ;  /* 0x000000747028723c */ /* 0x040fe80000001828 */
[----:B------:R-:W-:Y:S02]  /*82b0*/  FMUL.FTZ R57, R100, R57 ;  /* 0x0000003964397220 */ /* 0x000fe40000410000 */
[C---:B------:R-:W-:Y:S02]  /*82c0*/  FMUL.FTZ R58, R0.reuse, R58 ;  /* 0x0000003a003a7220 */ /* 0x040fe40000410000 */
[-C--:B------:R-:W-:Y:S04]  /*82d0*/  HMMA.16816.F32 R44, R112, R118.reuse, R44 ;  /* 0x00000076702c723c */ /* 0x080fe8000000182c */
[----:B------:R-:W-:Y:S02]  /*82e0*/  FMUL.FTZ R59, R0, R59 ;  /* 0x0000003b003b7220 */ /* 0x000fe40000410000 */
[C---:B------:R-:W-:Y:S02]  /*82f0*/  FMUL.FTZ R60, R100.reuse, R60 ;  /* 0x0000003c643c7220 */ /* 0x040fe40000410000 */
[C---:B------:R-:W-:Y:S01]  /*8300*/  HMMA.16816.F32 R48, R108.reuse, R118, R48 ;  /* 0x000000766c30723c */ /* 0x040fe20000001830 */
[----:B------:R-:W1:Y:S03]  /*8310*/  LDSM.16.MT88.4 R116, [R180+0xc00] ;  /* 0x000c0000b474783b */ /* 0x000e660000004200 */
[----:B------:R-:W-:Y:S02]  /*8320*/  FMUL.FTZ R61, R100, R61 ;  /* 0x0000003d643d7220 */ /* 0x000fe40000410000 */
[C---:B------:R-:W-:Y:S02]  /*8330*/  FMUL.FTZ R62, R0.reuse, R62 ;  /* 0x0000003e003e7220 */ /* 0x040fe40000410000 */
[----:B------:R-:W-:Y:S04]  /*8340*/  FMUL.FTZ R63, R0, R63 ;  /* 0x0000003f003f7220 */ /* 0x000fe80000410000 */
[C---:B------:R-:W-:Y:S02]  /*8350*/  FMUL.FTZ R64, R3.reuse, R64 ;  /* 0x0000004003407220 */ /* 0x040fe40000410000 */
[C---:B------:R-:W-:Y:S02]  /*8360*/  FMUL.FTZ R65, R3.reuse, R65 ;  /* 0x0000004103417220 */ /* 0x040fe40000410000 */
[C---:B------:R-:W-:Y:S02]  /*8370*/  FMUL.FTZ R68, R3.reuse, R68 ;  /* 0x0000004403447220 */ /* 0x040fe40000410000 */
[C---:B------:R-:W-:Y:S02]  /*8380*/  FMUL.FTZ R69, R3.reuse, R69 ;  /* 0x0000004503457220 */ /* 0x040fe40000410000 */
[C---:B------:R-:W-:Y:S02]  /*8390*/  FMUL.FTZ R72, R100.reuse, R72 ;  /* 0x0000004864487220 */ /* 0x040fe40000410000 */
[----:B------:R-:W-:Y:S02]  /*83a0*/  FMUL.FTZ R73, R100, R73 ;  /* 0x0000004964497220 */ /* 0x000fe40000410000 */
        /* <DEDUP_REMOVED lines=8> */
[C---:B------:R-:W-:Y:S01]  /*8430*/  FMUL.FTZ R88, R100.reuse, R88 ;  /* 0x0000005864587220 */ /* 0x040fe20000410000 */
[-C--:B-1----:R-:W-:Y:S03]  /*8440*/  HMMA.16816.F32 R52, R108, R116.reuse, R52 ;  /* 0x000000746c34723c */ /* 0x082fe60000001834 */
[----:B------:R-:W-:Y:S02]  /*8450*/  FMUL.FTZ R89, R100, R89 ;  /* 0x0000005964597220 */ /* 0x000fe40000410000 */
[C---:B------:R-:W-:Y:S02]  /*8460*/  FMUL.FTZ R90, R0.reuse, R90 ;  /* 0x0000005a005a7220 */ /* 0x040fe40000410000 */
[----:B------:R-:W-:Y:S01]  /*8470*/  FMUL.FTZ R91, R0, R91 ;  /* 0x0000005b005b7220 */ /* 0x000fe20000410000 */
[C---:B------:R-:W-:Y:S04]  /*8480*/  HMMA.16816.F32 R56, R112.reuse, R116, R56 ;  /* 0x000000747038723c */ /* 0x040fe80000001838 */
[C---:B------:R-:W-:Y:S02]  /*8490*/  FMUL.FTZ R92, R100.reuse, R92 ;  /* 0x0000005c645c7220 */ /* 0x040fe40000410000 */
[----:B------:R-:W-:Y:S02]  /*84a0*/  FMUL.FTZ R93, R100, R93 ;  /* 0x0000005d645d7220 */ /* 0x000fe40000410000 */
[-C--:B------:R-:W-:Y:S04]  /*84b0*/  HMMA.16816.F32 R60, R112, R118.reuse, R60 ;  /* 0x00000076703c723c */ /* 0x080fe8000000183c */
[C---:B------:R-:W-:Y:S02]  /*84c0*/  FMUL.FTZ R94, R0.reuse, R94 ;  /* 0x0000005e005e7220 */ /* 0x040fe40000410000 */
[----:B------:R-:W-:Y:S02]  /*84d0*/  FMUL.FTZ R95, R0, R95 ;  /* 0x0000005f005f7220 */ /* 0x000fe40000410000 */
[C---:B------:R-:W-:Y:S01]  /*84e0*/  HMMA.16816.F32 R64, R108.reuse, R118, R64 ;  /* 0x000000766c40723c */ /* 0x040fe20000001840 */
[----:B------:R-:W1:Y:S03]  /*84f0*/  LDSM.16.MT88.4 R116, [R107+0x1800] ;  /* 0x001800006b74783b */ /* 0x000e660000004200 */
[--C-:B------:R-:W-:Y:S02]  /*8500*/  FFMA.FTZ R128, R171, c[0x0][0x2d0], -R158.reuse ;  /* 0x0000b400ab807a23 */ /* 0x100fe4000001089e */
[----:B------:R-:W-:Y:S01]  /*8510*/  FFMA.FTZ R129, R170, c[0x0][0x2d0], -R158 ;  /* 0x0000b400aa817a23 */ /* 0x000fe2000001089e */
[----:B------:R-:W-:Y:S01]  /*8520*/  MUFU.EX2 R171, R195 ;  /* 0x000000c300ab7308 */ /* 0x000fe20000000800 */
[----:B------:R-:W-:Y:S04]  /*8530*/  FADD.FTZ R132, R213, R130 ;  /* 0x00000082d5847221 */ /* 0x000fe80000010000 */
[C---:B------:R-:W-:Y:S02]  /*8540*/  FMUL.FTZ R84, R3.reuse, R84 ;  /* 0x0000005403547220 */ /* 0x040fe40000410000 */
[C---:B------:R-:W-:Y:S02]  /*8550*/  FMUL.FTZ R85, R3.reuse, R85 ;  /* 0x0000005503557220 */ /* 0x040fe40000410000 */
[C---:B------:R-:W-:Y:S01]  /*8560*/  FMUL.FTZ R96, R3.reuse, R96 ;  /* 0x0000006003607220 */ /* 0x040fe20000410000 */
[----:B------:R-:W-:Y:S01]  /*8570*/  MUFU.EX2 R164, R129 ;  /* 0x0000008100a47308 */ /* 0x000fe20000000800 */
[----:B------:R-:W-:Y:S02]  /*8580*/  FMUL.FTZ R97, R3, R97 ;  /* 0x0000006103617220 */ /* 0x000fe40000410000 */
[----:B------:R-:W-:Y:S02]  /*8590*/  FFMA.FTZ R3, R207, c[0x0][0x2d0], -R158 ;  /* 0x0000b400cf037a23 */ /* 0x000fe4000001089e */
[----:B------:R-:W-:Y:S04]  /*85a0*/  FFMA.FTZ R0, R0, R234, R198 ;  /* 0x000000ea00007223 */ /* 0x000fe800000100c6 */
[----:B------:R-:W-:Y:S01]  /*85b0*/  FADD.FTZ R130, R194, R0 ;  /* 0x00000000c2827221 */ /* 0x000fe20000010000 */
[----:B------:R2:W-:Y:S10]  /*85c0*/  MUFU.EX2 R207, R3 ;  /* 0x0000000300cf7308 */ /* 0x0005f40000000800 */
[----:B------:R-:W3:Y:S01]  /*85d0*/  MUFU.EX2 R170, R177 ;  /* 0x000000b100aa7308 */ /* 0x000ee20000000800 */
[-C--:B-1----:R-:W-:Y:S09]  /*85e0*/  HMMA.16816.F32 R68, R108, R116.reuse, R68 ;  /* 0x000000746c44723c */ /* 0x082ff20000001844 */
[----:B------:R-:W1:Y:S01]  /*85f0*/  MUFU.EX2 R177, R173 ;  /* 0x000000ad00b17308 */ /* 0x000e620000000800 */
[C---:B------:R-:W-:Y:S04]  /*8600*/  HMMA.16816.F32 R72, R112.reuse, R116, R72 ;  /* 0x000000747048723c */ /* 0x040fe80000001848 */
[--C-:B--2---:R-:W-:Y:S04]  /*8610*/  FFMA.FTZ R3, R208, c[0x0][0x2d0], -R158.reuse ;  /* 0x0000b400d0037a23 */ /* 0x104fe8000001089e */
[-C--:B------:R-:W-:Y:S01]  /*8620*/  HMMA.16816.F32 R76, R112, R118.reuse, R76 ;  /* 0x00000076704c723c */ /* 0x080fe2000000184c */
[----:B------:R2:W-:Y:S03]  /*8630*/  MUFU.EX2 R197, R3 ;  /* 0x0000000300c57308 */ /* 0x0005e60000000800 */
[----:B---3--:R-:W-:Y:S04]  /*8640*/  F2FP.PACK_AB R157, R176, R170 ;  /* 0x000000aab09d723e */ /* 0x008fe800000000ff */
[C---:B------:R-:W-:Y:S01]  /*8650*/  HMMA.16816.F32 R80, R108.reuse, R118, R80 ;  /* 0x000000766c50723c */ /* 0x040fe20000001850 */
[----:B------:R-:W3:Y:S02]  /*8660*/  LDSM.16.MT88.4 R116, [R180+0x1800] ;  /* 0x00180000b474783b */ /* 0x000ee40000004200 */
[----:B------:R-:W4:Y:S01]  /*8670*/  MUFU.EX2 R173, R165 ;  /* 0x000000a500ad7308 */ /* 0x000f220000000800 */
[----:B-1----:R-:W-:Y:S09]  /*8680*/  F2FP.PACK_AB R159, R177, R175 ;  /* 0x000000afb19f723e */ /* 0x002ff200000000ff */
[----:B------:R-:W1:Y:S01]  /*8690*/  MUFU.EX2 R165, R128 ;  /* 0x0000008000a57308 */ /* 0x000e620000000800 */
[--C-:B--2---:R-:W-:Y:S09]  /*86a0*/  FFMA.FTZ R3, R206, c[0x0][0x2d0], -R158.reuse ;  /* 0x0000b400ce037a23 */ /* 0x104ff2000001089e */
[----:B------:R2:W-:Y:S01]  /*86b0*/  MUFU.EX2 R199, R3 ;  /* 0x0000000300c77308 */ /* 0x0005e20000000800 */
[----:B----4-:R-:W-:Y:S02]  /*86c0*/  F2FP.PACK_AB R162, R168, R173 ;  /* 0x000000ada8a2723e */ /* 0x010fe400000000ff */
[----:B-1----:R-:W-:Y:S01]  /*86d0*/  F2FP.PACK_AB R163, R164, R165 ;  /* 0x000000a5a4a3723e */ /* 0x002fe200000000ff */
[-C--:B---3--:R-:W-:Y:S03]  /*86e0*/  HMMA.16816.F32 R84, R108, R116.reuse, R84 ;  /* 0x000000746c54723c */ /* 0x088fe60000001854 */
[----:B--2---:R-:W-:Y:S01]  /*86f0*/  FFMA.FTZ R3, R205, c[0x0][0x2d0], -R158 ;  /* 0x0000b400cd037a23 */ /* 0x004fe2000001089e */
[----:B------:R-:W-:Y:S04]  /*8700*/  F2FP.PACK_AB R158, R178, R179 ;  /* 0x000000b3b29e723e */ /* 0x000fe800000000ff */
[C---:B------:R-:W-:Y:S01]  /*8710*/  HMMA.16816.F32 R88, R112.reuse, R116, R88 ;  /* 0x000000747058723c */ /* 0x040fe20000001858 */
[----:B------:R1:W2:Y:S06]  /*8720*/  MUFU.EX2 R196, R3 ;  /* 0x0000000300c47308 */ /* 0x0002ac0000000800 */
[----:B------:R-:W-:Y:S01]  /*8730*/  F2FP.PACK_AB R116, R216, R214 ;  /* 0x000000d6d874723e */ /* 0x000fe200000000ff */
[-C--:B------:R-:W-:Y:S01]  /*8740*/  HMMA.16816.F32 R92, R112, R118.reuse, R92 ;  /* 0x00000076705c723c */ /* 0x080fe2000000185c */
[----:B------:R-:W3:Y:S03]  /*8750*/  LDSM.16.MT88.4 R112, [R107+0x400] ;  /* 0x000400006b70783b */ /* 0x000ee60000004200 */
[----:B------:R-:W-:Y:S04]  /*8760*/  F2FP.PACK_AB R117, R197, R207 ;  /* 0x000000cfc575723e */ /* 0x000fe800000000ff */
[----:B------:R-:W-:Y:S07]  /*8770*/  HMMA.16816.F32 R96, R108, R118, R96 ;  /* 0x000000766c60723c */ /* 0x000fee0000001860 */
[----:B------:R-:W-:Y:S02]  /*8780*/  F2FP.PACK_AB R108, R222, R133 ;  /* 0x00000085de6c723e */ /* 0x000fe400000000ff */
[----:B------:R-:W-:Y:S03]  /*8790*/  F2FP.PACK_AB R109, R220, R218 ;  /* 0x000000dadc6d723e */ /* 0x000fe600000000ff */
[----:B------:R-:W-:Y:S01]  /*87a0*/  F2FP.PACK_AB R110, R225, R223 ;  /* 0x000000dfe16e723e */ /* 0x000fe200000000ff */
[----:B-1----:R-:W-:Y:S01]  /*87b0*/  FFMA.FTZ R3, R100, R233, R210 ;  /* 0x000000e964037223 */ /* 0x002fe200000100d2 */
[----:B------:R-:W-:Y:S01]  /*87c0*/  F2FP.PACK_AB R111, R224, R221 ;  /* 0x000000dde06f723e */ /* 0x000fe200000000ff */
[----:B------:R-:W-:Y:S01]  /*87d0*/  FADD.FTZ R100, R215, R156 ;  /* 0x0000009cd7647221 */ /* 0x000fe20000010000 */
[----:B------:R-:W-:Y:S01]  /*87e0*/  F2FP.PACK_AB R118, R212, R219 ;  /* 0x000000dbd476723e */ /* 0x000fe200000000ff */
[----:B------:R-:W-:Y:S01]  /*87f0*/  FADD.FTZ R131, R211, R3 ;  /* 0x00000003d3837221 */ /* 0x000fe20000010000 */
[----:B--2---:R-:W-:Y:S01]  /*8800*/  F2FP.PACK_AB R119, R196, R199 ;  /* 0x000000c7c477723e */ /* 0x004fe200000000ff */
[----:B------:R-:W-:Y:S01]  /*8810*/  FADD.FTZ R3, R230, R132 ;  /* 0x00000084e6037221 */ /* 0x000fe20000010000 */
[----:B------:R-:W-:Y:S01]  /*8820*/  F2FP.PACK_AB R156, R193, R171 ;  /* 0x000000abc19c723e */ /* 0x000fe200000000ff */
[----:B------:R-:W-:Y:S02]  /*8830*/  FADD.FTZ R101, R228, R131 ;  /* 0x00000083e4657221 */ /* 0x000fe40000010000 */
[----:B------:R-:W-:Y:S02]  /*8840*/  FADD.FTZ R0, R217, R100 ;  /* 0x00000064d9007221 */ /* 0x000fe40000010000 */
[----:B------:R-:W-:Y:S02]  /*8850*/  FADD.FTZ R100, R227, R130 ;  /* 0x00000082e3647221 */ /* 0x000fe40000010000 */
[----:B------:R-:W-:Y:S02]  /*8860*/  FADD.FTZ R0, R232, R0 ;  /* 0x00000000e8007221 */ /* 0x000fe40000010000 */
[----:B------:R-:W-:Y:S02]  /*8870*/  FADD.FTZ R105, R231, R3 ;  /* 0x00000003e7697221 */ /* 0x000fe40000010000 */
[----:B------:R-:W-:Y:S01]  /*8880*/  FADD.FTZ R3, R229, R101 ;  /* 0x00000065e5037221 */ /* 0x000fe20000010000 */
[-C--:B---3--:R-:W-:Y:S03]  /*8890*/  HMMA.16816.F32 R4, R108, R112.reuse, R4 ;  /* 0x000000706c04723c */ /* 0x088fe60000001804 */
[----:B------:R-:W-:Y:S02]  /*88a0*/  FADD.FTZ R101, R226, R100 ;  /* 0x00000064e2657221 */ /* 0x000fe40000010000 */
[----:B------:R-:W-:Y:S02]  /*88b0*/  FADD.FTZ R100, R133, R0 ;  /* 0x0000000085647221 */ /* 0x000fe40000010000 */
[----:B------:R-:W-:Y:S01]  /*88c0*/  FADD.FTZ R0, R218, R105 ;  /* 0x00000069da007221 */ /* 0x000fe20000010000 */
[C---:B------:R-:W-:Y:S04]  /*88d0*/  HMMA.16816.F32 R8, R116.reuse, R112, R8 ;  /* 0x000000707408723c */ /* 0x040fe80000001808 */
[----:B------:R-:W-:Y:S04]  /*88e0*/  FADD.FTZ R3, R214, R3 ;  /* 0x00000003d6037221 */ /* 0x000fe80000010000 */
[-C--:B------:R-:W-:Y:S04]  /*88f0*/  HMMA.16816.F32 R12, R116, R114.reuse, R12 ;  /* 0x00000072740c723c */ /* 0x080fe8000000180c */
[----:B------:R-:W-:Y:S04]  /*8900*/  FADD.FTZ R3, R216, R3 ;  /* 0x00000003d8037221 */ /* 0x000fe80000010000 */
[C---:B------:R-:W-:Y:S01]  /*8910*/  HMMA.16816.F32 R16, R108.reuse, R114, R16 ;  /* 0x000000726c10723c */ /* 0x040fe20000001810 */
[----:B------:R-:W1:Y:S07]  /*8920*/  LDSM.16.MT88.4 R112, [R180+0x1000] ;  /* 0x00100000b470783b */ /* 0x000e6e0000004200 */
[-C--:B------:R-:W-:Y:S08]  /*8930*/  HMMA.16816.F32 R20, R108, R120.reuse, R20 ;  /* 0x000000786c14723c */ /* 0x080ff00000001814 */
[C---:B------:R-:W-:Y:S08]  /*8940*/  HMMA.16816.F32 R24, R116.reuse, R120, R24 ;  /* 0x000000787418723c */ /* 0x040ff00000001818 */
[-C--:B------:R-:W-:Y:S08]  /*8950*/  HMMA.16816.F32 R28, R116, R122.reuse, R28 ;  /* 0x0000007a741c723c */ /* 0x080ff0000000181c */
[C---:B------:R-:W-:Y:S01]  /*8960*/  HMMA.16816.F32 R32, R108.reuse, R122, R32 ;  /* 0x0000007a6c20723c */ /* 0x040fe20000001820 */
[----:B------:R-:W2:Y:S07]  /*8970*/  LDSM.16.MT88.4 R120, [R107+0x1c00] ;  /* 0x001c00006b78783b */ /* 0x000eae0000004200 */
[-C--:B------:R-:W-:Y:S08]  /*8980*/  HMMA.16816.F32 R36, R108, R124.reuse, R36 ;  /* 0x0000007c6c24723c */ /* 0x080ff00000001824 */
[C---:B------:R-:W-:Y:S08]  /*8990*/  HMMA.16816.F32 R40, R116.reuse, R124, R40 ;  /* 0x0000007c7428723c */ /* 0x040ff00000001828 */
[-C--:B------:R-:W-:Y:S08]  /*89a0*/  HMMA.16816.F32 R44, R116, R126.reuse, R44 ;  /* 0x0000007e742c723c */ /* 0x080ff0000000182c */
[C---:B------:R-:W-:Y:S01]  /*89b0*/  HMMA.16816.F32 R48, R108.reuse, R126, R48 ;  /* 0x0000007e6c30723c */ /* 0x040fe20000001830 */
[----:B------:R-:W3:Y:S07]  /*89c0*/  LDSM.16.MT88.4 R124, [R180+0x1c00] ;  /* 0x001c0000b47c783b */ /* 0x000eee0000004200 */
[-C--:B-1----:R-:W-:Y:S08]  /*89d0*/  HMMA.16816.F32 R52, R108, R112.reuse, R52 ;  /* 0x000000706c34723c */ /* 0x082ff00000001834 */
[C---:B------:R-:W-:Y:S08]  /*89e0*/  HMMA.16816.F32 R56, R116.reuse, R112, R56 ;  /* 0x000000707438723c */ /* 0x040ff00000001838 */
[-C--:B------:R-:W-:Y:S08]  /*89f0*/  HMMA.16816.F32 R60, R116, R114.reuse, R60 ;  /* 0x00000072743c723c */ /* 0x080ff0000000183c */
[C---:B------:R-:W-:Y:S01]  /*8a00*/  HMMA.16816.F32 R64, R108.reuse, R114, R64 ;  /* 0x000000726c40723c */ /* 0x040fe20000001840 */
[----:B------:R-:W1:Y:S07]  /*8a10*/  LDSM.16.MT88.4 R112, [R107+0x800] ;  /* 0x000800006b70783b */ /* 0x000e6e0000004200 */
[-C--:B--2---:R-:W-:Y:S08]  /*8a20*/  HMMA.16816.F32 R68, R108, R120.reuse, R68 ;  /* 0x000000786c44723c */ /* 0x084ff00000001844 */
[C---:B------:R-:W-:Y:S08]  /*8a30*/  HMMA.16816.F32 R72, R116.reuse, R120, R72 ;  /* 0x000000787448723c */ /* 0x040ff00000001848 */
[-C--:B------:R-:W-:Y:S08]  /*8a40*/  HMMA.16816.F32 R76, R116, R122.reuse, R76 ;  /* 0x0000007a744c723c */ /* 0x080ff0000000184c */
[C---:B------:R-:W-:Y:S08]  /*8a50*/  HMMA.16816.F32 R80, R108.reuse, R122, R80 ;  /* 0x0000007a6c50723c */ /* 0x040ff00000001850 */
[-C--:B---3--:R-:W-:Y:S08]  /*8a60*/  HMMA.16816.F32 R84, R108, R124.reuse, R84 ;  /* 0x0000007c6c54723c */ /* 0x088ff00000001854 */
[C---:B------:R-:W-:Y:S08]  /*8a70*/  HMMA.16816.F32 R88, R116.reuse, R124, R88 ;  /* 0x0000007c7458723c */ /* 0x040ff00000001858 */
[-C--:B------:R-:W-:Y:S01]  /*8a80*/  HMMA.16816.F32 R92, R116, R126.reuse, R92 ;  /* 0x0000007e745c723c */ /* 0x080fe2000000185c */
[----:B------:R-:W2:Y:S07]  /*8a90*/  LDSM.16.MT88.4 R116, [R180+0x800] ;  /* 0x00080000b474783b */ /* 0x000eae0000004200 */
[----:B------:R-:W-:Y:S01]  /*8aa0*/  HMMA.16816.F32 R96, R108, R126, R96 ;  /* 0x0000007e6c60723c */ /* 0x000fe20000001860 */
[----:B------:R-:W3:Y:S07]  /*8ab0*/  LDSM.16.MT88.4 R108, [R107+0x1400] ;  /* 0x001400006b6c783b */ /* 0x000eee0000004200 */
[-C--:B-1----:R-:W-:Y:S01]  /*8ac0*/  HMMA.16816.F32 R128, R156, R112.reuse, R4 ;  /* 0x000000709c80723c */ /* 0x082fe20000001804 */
[----:B------:R-:W1:Y:S07]  /*8ad0*/  LDSM.16.MT88.4 R4, [R180+0x1400] ;  /* 0x00140000b404783b */ /* 0x000e6e0000004200 */
[C---:B------:R-:W-:Y:S01]  /*8ae0*/  HMMA.16816.F32 R132, R160.reuse, R112, R8 ;  /* 0x00000070a084723c */ /* 0x040fe20000001808 */
[----:B------:R-:W4:Y:S07]  /*8af0*/  LDSM.16.MT88.4 R8, [R107+0x2000] ;  /* 0x002000006b08783b */ /* 0x000f2e0000004200 */
[-C--:B------:R-:W-:Y:S01]  /*8b00*/  HMMA.16816.F32 R136, R160, R114.reuse, R12 ;  /* 0x00000072a088723c */ /* 0x080fe2000000180c */
[----:B------:R-:W5:Y:S07]  /*8b10*/  LDSM.16.MT88.4 R12, [R180+0x2000] ;  /* 0x00200000b40c783b */ /* 0x000f6e0000004200 */
[C---:B------:R-:W-:Y:S08]  /*8b20*/  HMMA.16816.F32 R124, R156.reuse, R114, R16 ;  /* 0x000000729c7c723c */ /* 0x040ff00000001810 */
[-C--:B--2---:R-:W-:Y:S08]  /*8b30*/  HMMA.16816.F32 R120, R156, R116.reuse, R20 ;  /* 0x000000749c78723c */ /* 0x084ff00000001814 */
[C---:B------:R-:W-:Y:S08]  /*8b40*/  HMMA.16816.F32 R140, R160.reuse, R116, R24 ;  /* 0x00000074a08c723c */ /* 0x040ff00000001818 */
[-C--:B------:R-:W-:Y:S08]  /*8b50*/  HMMA.16816.F32 R144, R160, R118.reuse, R28 ;  /* 0x00000076a090723c */ /* 0x080ff0000000181c */
[C---:B------:R-:W-:Y:S08]  /*8b60*/  HMMA.16816.F32 R116, R156.reuse, R118, R32 ;  /* 0x000000769c74723c */ /* 0x040ff00000001820 */
[-C--:B---3--:R-:W-:Y:S08]  /*8b70*/  HMMA.16816.F32 R112, R156, R108.reuse, R36 ;  /* 0x0000006c9c70723c */ /* 0x088ff00000001824 */
[C---:B------:R-:W-:Y:S08]  /*8b80*/  HMMA.16816.F32 R148, R160.reuse, R108, R40 ;  /* 0x0000006ca094723c */ /* 0x040ff00000001828 */
[-C--:B------:R-:W-:Y:S08]  /*8b90*/  HMMA.16816.F32 R152, R160, R110.reuse, R44 ;  /* 0x0000006ea098723c */ /* 0x080ff0000000182c */
[C---:B------:R-:W-:Y:S08]  /*8ba0*/  HMMA.16816.F32 R108, R156.reuse, R110, R48 ;  /* 0x0000006e9c6c723c */ /* 0x040ff00000001830 */
[-C--:B-1----:R-:W-:Y:S08]  /*8bb0*/  HMMA.16816.F32 R52, R156, R4.reuse, R52 ;  /* 0x000000049c34723c */ /* 0x082ff00000001834 */
[C---:B------:R-:W-:Y:S07]  /*8bc0*/  HMMA.16816.F32 R56, R160.reuse, R4, R56 ;  /* 0x00000004a038723c */ /* 0x040fee0000001838 */
[----:B------:R-:W-:Y:S01]  /*8bd0*/  FADD.FTZ R5, R207, R101 ;  /* 0x00000065cf057221 */ /* 0x000fe20000010000 */
[-C--:B------:R-:W-:Y:S04]  /*8be0*/  HMMA.16816.F32 R60, R160, R6.reuse, R60 ;  /* 0x00000006a03c723c */ /* 0x080fe8000000183c */
[----:B------:R-:W-:Y:S01]  /*8bf0*/  MOV R101, R2 ;  /* 0x0000000200657202 */ /* 0x000fe20000000f00 */
[----:B------:R-:W-:Y:S02]  /*8c00*/  FADD.FTZ R4, R220, R0 ;  /* 0x00000000dc047221 */ /* 0x000fe40000010000 */
[----:B------:R-:W-:Y:S01]  /*8c10*/  FADD.FTZ R0, R197, R5 ;  /* 0x00000005c5007221 */ /* 0x000fe20000010000 */
[C---:B------:R-:W-:Y:S04]  /*8c20*/  HMMA.16816.F32 R64, R156.reuse, R6, R64 ;  /* 0x000000069c40723c */ /* 0x040fe80000001840 */
[----:B------:R-:W-:Y:S03]  /*8c30*/  FADD.FTZ R5, R199, R0 ;  /* 0x00000000c7057221 */ /* 0x000fe60000010000 */
[----:B------:R-:W-:Y:S01]  /*8c40*/  FADD.FTZ R6, R222, R100 ;  /* 0x00000064de067221 */ /* 0x000fe20000010000 */
[-C--:B----4-:R-:W-:Y:S04]  /*8c50*/  HMMA.16816.F32 R68, R156, R8.reuse, R68 ;  /* 0x000000089c44723c */ /* 0x090fe80000001844 */
[----:B------:R-:W-:Y:S04]  /*8c60*/  FADD.FTZ R7, R221, R4 ;  /* 0x00000004dd077221 */ /* 0x000fe80000010000 */
[C---:B------:R-:W-:Y:S07]  /*8c70*/  HMMA.16816.F32 R72, R160.reuse, R8, R72 ;  /* 0x00000008a048723c */ /* 0x040fee0000001848 */
[----:B------:R-:W-:Y:S01]  /*8c80*/  FADD.FTZ R8, R223, R6 ;  /* 0x00000006df087221 */ /* 0x000fe20000010000 */
[-C--:B------:R-:W-:Y:S04]  /*8c90*/  HMMA.16816.F32 R76, R160, R10.reuse, R76 ;  /* 0x0000000aa04c723c */ /* 0x080fe8000000184c */
[----:B------:R-:W-:Y:S02]  /*8ca0*/  FADD.FTZ R6, R219, R3 ;  /* 0x00000003db067221 */ /* 0x000fe40000010000 */
[----:B------:R-:W-:Y:S02]  /*8cb0*/  FADD.FTZ R4, R225, R8 ;  /* 0x00000008e1047221 */ /* 0x000fe40000010000 */
[C---:B------:R-:W-:Y:S04]  /*8cc0*/  HMMA.16816.F32 R80, R156.reuse, R10, R80 ;  /* 0x0000000a9c50723c */ /* 0x040fe80000001850 */
[----:B------:R-:W-:Y:S02]  /*8cd0*/  FADD.FTZ R3, R224, R7 ;  /* 0x00000007e0037221 */ /* 0x000fe40000010000 */
[----:B------:R-:W-:Y:S02]  /*8ce0*/  FADD.FTZ R0, R212, R6 ;  /* 0x00000006d4007221 */ /* 0x000fe40000010000 */
[----:B------:R-:W-:Y:S01]  /*8cf0*/  FADD.FTZ R8, R196, R5 ;  /* 0x00000005c4087221 */ /* 0x000fe20000010000 */
[-C--:B-----5:R-:W-:Y:S03]  /*8d00*/  HMMA.16816.F32 R84, R156, R12.reuse, R84 ;  /* 0x0000000c9c54723c */ /* 0x0a0fe60000001854 */
[----:B------:R-:W-:Y:S02]  /*8d10*/  FADD.FTZ R7, R171, R4 ;  /* 0x00000004ab077221 */ /* 0x000fe40000010000 */
[----:B------:R-:W-:Y:S02]  /*8d20*/  FADD.FTZ R6, R170, R3 ;  /* 0x00000003aa067221 */ /* 0x000fe40000010000 */
[----:B------:R-:W-:Y:S01]  /*8d30*/  FADD.FTZ R5, R169, R0 ;  /* 0x00000000a9057221 */ /* 0x000fe20000010000 */
[C---:B------:R-:W-:Y:S04]  /*8d40*/  HMMA.16816.F32 R88, R160.reuse, R12, R88 ;  /* 0x0000000ca058723c */ /* 0x040fe80000001858 */
[----:B------:R-:W-:Y:S02]  /*8d50*/  FADD.FTZ R4, R167, R8 ;  /* 0x00000008a7047221 */ /* 0x000fe40000010000 */
[----:B------:R-:W-:Y:S02]  /*8d60*/  FADD.FTZ R3, R193, R7 ;  /* 0x00000007c1037221 */ /* 0x000fe40000010000 */
[----:B------:R-:W-:Y:S01]  /*8d70*/  FADD.FTZ R0, R176, R6 ;  /* 0x00000006b0007221 */ /* 0x000fe20000010000 */
[-C--:B------:R-:W-:Y:S03]  /*8d80*/  HMMA.16816.F32 R92, R160, R14.reuse, R92 ;  /* 0x0000000ea05c723c */ /* 0x080fe6000000185c */
[----:B------:R-:W-:Y:S02]  /*8d90*/  FADD.FTZ R8, R172, R5 ;  /* 0x00000005ac087221 */ /* 0x000fe40000010000 */
[----:B------:R-:W-:Y:S02]  /*8da0*/  FADD.FTZ R7, R166, R4 ;  /* 0x00000004a6077221 */ /* 0x000fe40000010000 */
[----:B------:R-:W-:Y:S01]  /*8db0*/  FADD.FTZ R6, R179, R3 ;  /* 0x00000003b3067221 */ /* 0x000fe20000010000 */
[----:B------:R-:W-:Y:S04]  /*8dc0*/  HMMA.16816.F32 R96, R156, R14, R96 ;  /* 0x0000000e9c60723c */ /* 0x000fe80000001860 */
[----:B------:R-:W-:Y:S01]  /*8dd0*/  FADD.FTZ R5, R175, R0 ;  /* 0x00000000af057221 */ /* 0x000fe20000010000 */
[----:B------:R-:W-:Y:S01]  /*8de0*/  IADD3 R0, R209, -0x1, RZ ;  /* 0xffffffffd1007810 */ /* 0x000fe20007ffe0ff */
[----:B------:R-:W-:Y:S02]  /*8df0*/  FADD.FTZ R4, R173, R8 ;  /* 0x00000008ad047221 */ /* 0x000fe40000010000 */
[----:B------:R-:W-:Y:S01]  /*8e00*/  FADD.FTZ R3, R165, R7 ;  /* 0x00000007a5037221 */ /* 0x000fe20000010000 */
[----:B------:R-:W-:Y:S03]  /*8e10*/  MOV R209, R0 ;  /* 0x0000000000d17202 */ /* 0x000fe60000000f00 */
[----:B------:R-:W-:Y:S02]  /*8e20*/  FADD.FTZ R212, R178, R6 ;  /* 0x00000006b2d47221 */ /* 0x000fe40000010000 */
[----:B------:R-:W-:Y:S02]  /*8e30*/  FADD.FTZ R214, R177, R5 ;  /* 0x00000005b1d67221 */ /* 0x000fe40000010000 */
[----:B------:R-:W-:Y:S02]  /*8e40*/  FADD.FTZ R233, R168, R4 ;  /* 0x00000004a8e97221 */ /* 0x000fe40000010000 */
[----:B------:R-:W-:Y:S01]  /*8e50*/  FADD.FTZ R234, R164, R3 ;  /* 0x00000003a4ea7221 */ /* 0x000fe20000010000 */
[----:B------:R-:W-:-:S05]  /*8e60*/  @P0 BRA `(.L_x_77) ;  /* 0xffffcf3000000947 */ /* 0x000fca000383ffff */
.L_x_65:
[----:B------:R-:W-:Y:S05]  /*8e70*/  BRA.DIV ~URZ, `(.L_x_78) ;  /* 0x000061227f007947 */ /* 0x000fea000b800000 */
[----:B------:R-:W1:Y:S04]  /*8e80*/  SHFL.BFLY PT, R3, R212, 0x2, 0x1f ;  /* 0x0c401f00d4037f89 */ /* 0x000e6800000e0000 */
[----:B------:R-:W2:Y:S04]  /*8e90*/  SHFL.BFLY PT, R2, R214, 0x2, 0x1f ;  /* 0x0c401f00d6027f89 */ /* 0x000ea800000e0000 */
[----:B------:R-:W3:Y:S04]  /*8ea0*/  SHFL.BFLY PT, R0, R233, 0x2, 0x1f ;  /* 0x0c401f00e9007f89 */ /* 0x000ee800000e0000 */
[----:B------:R-:W4:Y:S01]  /*8eb0*/  SHFL.BFLY PT, R4, R234, 0x2, 0x1f ;  /* 0x0c401f00ea047f89 */ /* 0x000f2200000e0000 */
[----:B-1----:R-:W-:-:S02]  /*8ec0*/  FADD.FTZ R3, R3, R212 ;  /* 0x000000d403037221 */ /* 0x002fc40000010000 */
[----:B--2---:R-:W-:-:S03]  /*8ed0*/  FADD.FTZ R2, R2, R214 ;  /* 0x000000d602027221 */ /* 0x004fc60000010000 */
[----:B------:R-:W1:Y:S01]  /*8ee0*/  SHFL.BFLY PT, R7, R3, 0x1, 0x1f ;  /* 0x0c201f0003077f89 */ /* 0x000e6200000e0000 */
[----:B---3--:R-:W-:-:S03]  /*8ef0*/  FADD.FTZ R0, R0, R233 ;  /* 0x000000e900007221 */ /* 0x008fc60000010000 */
[----:B------:R-:W2:Y:S01]  /*8f00*/  SHFL.BFLY PT, R6, R2, 0x1, 0x1f ;  /* 0x0c201f0002067f89 */ /* 0x000ea200000e0000 */
[----:B----4-:R-:W-:-:S03]  /*8f10*/  FADD.FTZ R4, R4, R234 ;  /* 0x000000ea04047221 */ /* 0x010fc60000010000 */
[----:B------:R-:W3:Y:S04]  /*8f20*/  SHFL.BFLY PT, R5, R0, 0x1, 0x1f ;  /* 0x0c201f0000057f89 */ /* 0x000ee800000e0000 */
[----:B------:R4:W4:Y:S01]  /*8f30*/  SHFL.BFLY PT, R9, R4, 0x1, 0x1f ;  /* 0x0c201f0004097f89 */ /* 0x00092200000e0000 */
[----:B-1----:R-:W-:Y:S02]  /*8f40*/  FADD.FTZ R7, R3, R7 ;  /* 0x0000000703077221 */ /* 0x002fe40000010000 */
[----:B--2---:R-:W-:Y:S02]  /*8f50*/  FADD.FTZ R6, R2, R6 ;  /* 0x0000000602067221 */ /* 0x004fe40000010000 */
[----:B---3--:R-:W-:Y:S02]  /*8f60*/  FADD.FTZ R5, R0, R5 ;  /* 0x0000000500057221 */ /* 0x008fe40000010000 */
.L_x_167:
[----:B------:R-:W-:Y:S01]  /*8f70*/  FSETP.NE.FTZ.AND P3, PT, R7, RZ, PT ;  /* 0x000000ff0700720b */ /* 0x000fe20003f75000 */
[----:B------:R-:W-:Y:S01]  /*8f80*/  CS2R R2, SRZ ;  /* 0x0000000000027805 */ /* 0x000fe2000001ff00 */
[----:B------:R-:W-:Y:S01]  /*8f90*/  MOV R0, RZ ;  /* 0x000000ff00007202 */ /* 0x000fe20000000f00 */
[----:B----4-:R-:W-:Y:S01]  /*8fa0*/  FADD.FTZ R4, R9, R4 ;  /* 0x0000000409047221 */ /* 0x010fe20000010000 */
[----:B------:R-:W-:-:S02]  /*8fb0*/  FSETP.NE.FTZ.AND P2, PT, R6, RZ, PT ;  /* 0x000000ff0600720b */ /* 0x000fc40003f55000 */
[----:B------:R-:W-:Y:S02]  /*8fc0*/  FSETP.NE.FTZ.AND P1, PT, R5, RZ, PT ;  /* 0x000000ff0500720b */ /* 0x000fe40003f35000 */
[----:B------:R-:W-:Y:S02]  /*8fd0*/  FSETP.NE.FTZ.AND P0, PT, R4, RZ, PT ;  /* 0x000000ff0400720b */ /* 0x000fe40003f15000 */
[----:B------:R-:W-:Y:S02]  /*8fe0*/  MOV R24, 0xff800000 ;  /* 0xff80000000187802 */ /* 0x000fe40000000f00 */
[----:B------:R-:W-:Y:S01]  /*8ff0*/  MOV R22, 0xff800000 ;  /* 0xff80000000167802 */ /* 0x000fe20000000f00 */
[----:B------:R-:W1:Y:S01]  /*9000*/  @P3 MUFU.RCP R0, R7 ;  /* 0x0000000700003308 */ /* 0x000e620000001000 */
[----:B------:R-:W-:Y:S02]  /*9010*/  MOV R23, 0xff800000 ;  /* 0xff80000000177802 */ /* 0x000fe40000000f00 */
[----:B------:R-:W-:-:S03]  /*9020*/  MOV R19, 0xff800000 ;  /* 0xff80000000137802 */ /* 0x000fc60000000f00 */
[----:B------:R-:W-:Y:S02]  /*9030*/  @P1 MOV R10, 0x3f317218 ;  /* 0x3f317218000a1802 */ /* 0x000fe40000000f00 */
[----:B------:R-:W2:Y:S01]  /*9040*/  @P3 MUFU.LG2 R8, R7 ;  /* 0x0000000700083308 */ /* 0x000ea20000000c00 */
[----:B-1----:R-:W-:-:S07]  /*9050*/  FMUL.FTZ R156, R0, R108 ;  /* 0x0000006c009c7220 */ /* 0x002fce0000410000 */
[----:B------:R-:W1:Y:S01]  /*9060*/  @P2 MUFU.LG2 R7, R6 ;  /* 0x0000000600072308 */ /* 0x000e620000000c00 */
[C---:B------:R-:W-:Y:S02]  /*9070*/  FMUL.FTZ R157, R0.reuse, R109 ;  /* 0x0000006d009d7220 */ /* 0x040fe40000410000 */
[C---:B------:R-:W-:Y:S02]  /*9080*/  FMUL.FTZ R164, R0.reuse, R80 ;  /* 0x0000005000a47220 */ /* 0x040fe40000410000 */
[C---:B------:R-:W-:Y:S02]  /*9090*/  FMUL.FTZ R165, R0.reuse, R81 ;  /* 0x0000005100a57220 */ /* 0x040fe40000410000 */
[C---:B------:R-:W-:Y:S01]  /*90a0*/  FMUL.FTZ R128, R0.reuse, R128 ;  /* 0x0000008000807220 */ /* 0x040fe20000410000 */
[----:B------:R-:W3:Y:S01]  /*90b0*/  @P2 MUFU.RCP R3, R6 ;  /* 0x0000000600032308 */ /* 0x000ee20000001000 */
[C---:B------:R-:W-:Y:S02]  /*90c0*/  FMUL.FTZ R129, R0.reuse, R129 ;  /* 0x0000008100817220 */ /* 0x040fe40000410000 */
[----:B------:R-:W-:-:S02]  /*90d0*/  FMUL.FTZ R124, R0, R124 ;  /* 0x0000007c007c7220 */ /* 0x000fc40000410000 */
[C---:B------:R-:W-:Y:S02]  /*90e0*/  FMUL.FTZ R125, R0.reuse, R125 ;  /* 0x0000007d007d7220 */ /* 0x040fe40000410000 */
[C---:B------:R-:W-:Y:S01]  /*90f0*/  FMUL.FTZ R120, R0.reuse, R120 ;  /* 0x0000007800787220 */ /* 0x040fe20000410000 */
[----:B------:R-:W-:Y:S01]  /*9100*/  @P1 MUFU.RCP R2, R5 ;  /* 0x0000000500021308 */ /* 0x000fe20000001000 */
        /* <DEDUP_REMOVED lines=14> */
[----:B------:R-:W-:Y:S02]  /*91f0*/  FMUL.FTZ R81, R0, R97 ;  /* 0x0000006100517220 */ /* 0x000fe40000410000 */
[----:B------:R4:W5:Y:S01]  /*9200*/  @P1 MUFU.LG2 R0, R5 ;  /* 0x0000000500001308 */ /* 0x0009620000000c00 */
[----:B--2---:R-:W-:-:S02]  /*9210*/  @P3 FMUL.FTZ R9, R8, 0.69314718246459960938 ;  /* 0x3f31721808093820 */ /* 0x004fc40000410000 */
[----:B-1----:R-:W-:Y:S02]  /*9220*/  @P2 FMUL.FTZ R8, R7, 0.69314718246459960938 ;  /* 0x3f31721807082820 */ /* 0x002fe40000410000 */
[C---:B---3--:R-:W-:Y:S02]  /*9230*/  FMUL.FTZ R162, R3.reuse, R122 ;  /* 0x0000007a03a27220 */ /* 0x048fe40000410000 */
[C---:B------:R-:W-:Y:S02]  /*9240*/  FMUL.FTZ R163, R3.reuse, R123 ;  /* 0x0000007b03a37220 */ /* 0x040fe40000410000 */
[C---:B------:R-:W-:Y:S02]  /*9250*/  FMUL.FTZ R96, R3.reuse, R118 ;  /* 0x0000007603607220 */ /* 0x040fe40000410000 */
[C---:B------:R-:W-:Y:S02]  /*9260*/  FMUL.FTZ R97, R3.reuse, R119 ;  /* 0x0000007703617220 */ /* 0x040fe40000410000 */
[----:B------:R-:W-:-:S02]  /*9270*/  FMUL.FTZ R168, R3, R70 ;  /* 0x0000004603a87220 */ /* 0x000fc40000410000 */
[C---:B------:R-:W-:Y:S01]  /*9280*/  FMUL.FTZ R169, R3.reuse, R71 ;  /* 0x0000004703a97220 */ /* 0x040fe20000410000 */
[----:B----4-:R-:W-:Y:S01]  /*9290*/  @P2 MOV R5, 0x3f317218 ;  /* 0x3f31721800052802 */ /* 0x010fe20000000f00 */
[----:B-----5:R-:W-:Y:S01]  /*92a0*/  @P1 FMUL.FTZ R7, R0, 0.69314718246459960938 ;  /* 0x3f31721800071820 */ /* 0x020fe20000410000 */
[----:B------:R-:W-:Y:S01]  /*92b0*/  MOV R0, RZ ;  /* 0x000000ff00007202 */ /* 0x000fe20000000f00 */
[C---:B------:R-:W-:Y:S02]  /*92c0*/  FMUL.FTZ R166, R3.reuse, R82 ;  /* 0x0000005203a67220 */ /* 0x040fe40000410000 */
[----:B------:R-:W-:Y:S02]  /*92d0*/  FMUL.FTZ R167, R3, R83 ;  /* 0x0000005303a77220 */ /* 0x000fe40000410000 */
[C---:B------:R-:W-:Y:S01]  /*92e0*/  FMUL.FTZ R48, R2.reuse, R60 ;  /* 0x0000003c02307220 */ /* 0x040fe20000410000 */
[----:B------:R-:W1:Y:S01]  /*92f0*/  @P0 MUFU.RCP R0, R4 ;  /* 0x0000000400000308 */ /* 0x000e620000001000 */
        /* <DEDUP_REMOVED lines=39> */
[----:B------:R-:W-:Y:S02]  /*9570*/  FMUL.FTZ R27, R2, R93 ;  /* 0x0000005d021b7220 */ /* 0x000fe40000410000 */
[----:B------:R2:W3:Y:S01]  /*9580*/  @P0 MUFU.LG2 R2, R4 ;  /* 0x0000000400020308 */ /* 0x0004e20000000c00 */
[----:B------:R-:W-:Y:S02]  /*9590*/  @P3 FMUL.FTZ R6, R3, c[0x0][0x2d0] ;  /* 0x0000b40003063a20 */ /* 0x000fe40000410000 */
[----:B------:R-:W-:Y:S02]  /*95a0*/  @P1 FMUL.FTZ R3, R10, c[0x0][0x2d0] ;  /* 0x0000b4000a031a20 */ /* 0x000fe40000410000 */
[----:B------:R-:W-:Y:S02]  /*95b0*/  @P2 FMUL.FTZ R5, R5, c[0x0][0x2d0] ;  /* 0x0000b40005052a20 */ /* 0x000fe40000410000 */
[----:B------:R-:W-:Y:S01]  /*95c0*/  @P1 FFMA.FTZ R24, R3, R102, R7 ;  /* 0x0000006603181223 */ /* 0x000fe20000010007 */
[----:B------:R-:W-:Y:S01]  /*95d0*/  @P0 MOV R3, 0x3f317218 ;  /* 0x3f31721800030802 */ /* 0x000fe20000000f00 */
[----:B-1----:R-:W-:-:S02]  /*95e0*/  FMUL.FTZ R76, R0, R62 ;  /* 0x0000003e004c7220 */ /* 0x002fc40000410000 */
[C---:B------:R-:W-:Y:S02]  /*95f0*/  FMUL.FTZ R77, R0.reuse, R63 ;  /* 0x0000003f004d7220 */ /* 0x040fe40000410000 */
[----:B------:R-:W-:Y:S02]  /*9600*/  @P0 FMUL.FTZ R3, R3, c[0x0][0x2d0] ;  /* 0x0000b40003030a20 */ /* 0x000fe40000410000 */
[----:B------:R-:W-:Y:S01]  /*9610*/  FMUL.FTZ R66, R0, R134 ;  /* 0x0000008600427220 */ /* 0x000fe20000410000 */
[----:B--2---:R-:W-:Y:S01]  /*9620*/  MOV R4, 0x1 ;  /* 0x0000000100047802 */ /* 0x004fe20000000f00 */
[----:B---3--:R-:W-:Y:S02]  /*9630*/  @P0 FMUL.FTZ R2, R2, 0.69314718246459960938 ;  /* 0x3f31721802020820 */ /* 0x008fe40000410000 */
        /* <DEDUP_REMOVED lines=20> */
[----:B------:R-:W-:Y:S01]  /*9780*/  FMUL.FTZ R33, R0, R95 ;  /* 0x0000005f00217220 */ /* 0x000fe20000410000 */
[----:B------:R-:W-:Y:S01]  /*9790*/  PRMT R0, R4, 0x7610, R0 ;  /* 0x0000761004007816 */ /* 0x000fe20000000000 */
[----:B------:R-:W-:Y:S02]  /*97a0*/  @P3 FFMA.FTZ R22, R6, R104, R9 ;  /* 0x0000006806163223 */ /* 0x000fe40000010009 */
[----:B------:R-:W-:Y:S02]  /*97b0*/  @P2 FFMA.FTZ R23, R5, R103, R8 ;  /* 0x0000006705172223 */ /* 0x000fe40000010008 */
[----:B------:R-:W-:Y:S02]  /*97c0*/  @P0 FFMA.FTZ R19, R3, R101, R2 ;  /* 0x0000006503130223 */ /* 0x000fe40000010002 */
.L_x_40:
[----:B------:R2:W5:Y:S04]  /*97d0*/  LDL R6, [R1] ;  /* 0x0000000001067983 */ /* 0x0005680000100800 */
[----:B------:R-:W3:Y:S01]  /*97e0*/  S2R R2, SR_TID.X ;  /* 0x0000000000027919 */ /* 0x000ee20000002100 */
[----:B------:R-:W-:Y:S01]  /*97f0*/  BSSY B0, `(.L_x_79) ;  /* 0x0000011000007945 */ /* 0x000fe20003800000 */
[----:B---3--:R-:W-:-:S13]  /*9800*/  LOP3.LUT P0, RZ, R2, 0x7f, RZ, 0xc0, !PT ;  /* 0x0000007f02ff7812 */ /* 0x008fda000780c0ff */
[----:B------:R-:W-:Y:S05]  /*9810*/  @P0 BRA `(.L_x_80) ;  /* 0x000000e000000947 */ /* 0x000fea0003800000 */
[----:B--2---:R-:W2:Y:S01]  /*9820*/  S2R R4, SR_LANEID ;  /* 0x0000000000047919 */ /* 0x004ea20000000000 */
[----:B------:R-:W-:Y:S01]  /*9830*/  VOTEU.ANY UR4, UPT, PT ;  /* 0x0000000000047886 */ /* 0x000fe200038e0100 */
[----:B-1----:R-:W-:Y:S01]  /*9840*/  IMAD.MOV.U32 R5, RZ, RZ, c[0x0][0x564] ;  /* 0x00015900ff057624 */ /* 0x002fe200078e00ff */
[----:B------:R-:W2:Y:S08]  /*9850*/  FLO.U32 R3, UR4 ;  /* 0x0000000400037d00 */ /* 0x000eb000080e0000 */
[----:B------:R-:W1:Y:S01]  /*9860*/  POPC R2, UR4 ;  /* 0x0000000400027d09 */ /* 0x000e620008000000 */
[----:B--2---:R-:W-:Y:S01]  /*9870*/  ISETP.EQ.U32.AND P0, PT, R3, R4, PT ;  /* 0x000000040300720c */ /* 0x004fe20003f02070 */
[----:B------:R-:W-:-:S12]  /*9880*/  IMAD.MOV.U32 R4, RZ, RZ, c[0x0][0x560] ;  /* 0x00015800ff047624 */ /* 0x000fd800078e00ff */
[----:B-1----:R1:W2:Y:S04]  /*9890*/  @P0 ATOMG.E.ADD.STRONG.GPU PT, R2, [R4.64], R2 ;  /* 0x00000002040209a8 */ /* 0x0022a800081ee1c6 */
[----:B-1----:R-:W1:Y:S04]  /*98a0*/  S2R R4, SR_LTMASK ;  /* 0x0000000000047919 */ /* 0x002e680000003900 */
[----:B--2---:R1:W2:Y:S02]  /*98b0*/  SHFL.IDX PT, R3, R2, R3, 0x1f ;  /* 0x00001f0302037589 */ /* 0x0042a400000e0000 */
[----:B-1----:R-:W-:-:S06]  /*98c0*/  LOP3.LUT R2, R4, UR4, RZ, 0xc0, !PT ;  /* 0x0000000404027c12 */ /* 0x002fcc000f8ec0ff */
[----:B------:R-:W2:Y:S02]  /*98d0*/  POPC R2, R2 ;  /* 0x0000000200027309 */ /* 0x000ea40000000000 */
[----:B--2--5:R-:W-:-:S05]  /*98e0*/  IADD3 R6, R3, c[0x0][0xc], R2 ;  /* 0x0000030003067a10 */ /* 0x024fca0007ffe002 */
[----:B------:R1:W-:Y:S02]  /*98f0*/  STL [R1], R6 ;  /* 0x0000000601007387 */ /* 0x0003e40000100800 */
.L_x_80:
[----:B--2---:R-:W-:Y:S05]  /*9900*/  BSYNC B0 ;  /* 0x0000000000007941 */ /* 0x004fea0003800000 */
.L_x_79:
[----:B------:R-:W-:Y:S01]  /*9910*/  PRMT R0, R0, 0x9910, RZ ;  /* 0x0000991000007816 */ /* 0x000fe200000000ff */
[----:B------:R-:W-:Y:S01]  /*9920*/  BSSY B1, `(.L_x_81) ;  /* 0x000038b000017945 */ /* 0x000fe20003800000 */
[----:B-----5:R-:W-:Y:S02]  /*9930*/  IMAD.MOV.U32 R28, RZ, RZ, R6 ;  /* 0x000000ffff1c7224 */ /* 0x020fe400078e0006 */
[----:B------:R-:W-:-:S13]  /*9940*/  ISETP.NE.AND P0, PT, R0, RZ, PT ;  /* 0x000000ff0000720c */ /* 0x000fda0003f05270 */
[----:B------:R-:W-:Y:S05]  /*9950*/  @!P0 BRA `(.L_x_82) ;  /* 0x00002b5000008947 */ /* 0x000fea0003800000 */
[----:B------:R-:W2:Y:S04]  /*9960*/  LDL R10, [R1+0x40] ;  /* 0x00004000010a7983 */ /* 0x000ea80000100800 */
[----:B------:R-:W3:Y:S04]  /*9970*/  LDL.LU R9, [R1+0x44] ;  /* 0x0000440001097983 */ /* 0x000ee80000300800 */
[----:B------:R-:W4:Y:S04]  /*9980*/  LDL R8, [R1+0x3c] ;  /* 0x00003c0001087983 */ /* 0x000f280000100800 */
[----:B------:R-:W3:Y:S01]  /*9990*/  LDL.LU R7, [R1+0x48] ;  /* 0x0000480001077983 */ /* 0x000ee20000300800 */
[----:B------:R-:W-:Y:S01]  /*99a0*/  WARPSYNC 0xffffffff ;  /* 0xffffffff00007948 */ /* 0x000fe20003800000 */
[----:B------:R-:W-:-:S02]  /*99b0*/  F2FP.PACK_AB R0, R129, R128 ;  /* 0x000000808100723e */ /* 0x000fc400000000ff */
[----:B------:R-:W-:Y:S01]  /*99c0*/  BAR.SYNC.DEFER_BLOCKING 0x1, 0x80 ;  /* 0x0042000000007b1d */ /* 0x000fe20000010000 */
[----:B------:R-:W-:Y:S02]  /*99d0*/  F2FP.PACK_AB R3, R131, R130 ;  /* 0x000000828303723e */ /* 0x000fe400000000ff */
[----:B------:R-:W-:Y:S02]  /*99e0*/  F2FP.PACK_AB R2, R125, R124 ;  /* 0x0000007c7d02723e */ /* 0x000fe400000000ff */
[----:B------:R-:W-:Y:S01]  /*99f0*/  F2FP.PACK_AB R4, R55, R54 ;  /* 0x000000363704723e */ /* 0x000fe200000000ff */
[----:B-1----:R-:W3:Y:S01]  /*9a00*/  LDL.LU R6, [R1+0x50] ;  /* 0x0000500001067983 */ /* 0x002ee20000300800 */
[----:B------:R-:W-:Y:S01]  /*9a10*/  F2FP.PACK_AB R5, R77, R76 ;  /* 0x0000004c4d05723e */ /* 0x000fe200000000ff */
[----:B------:R-:W-:Y:S01]  /*9a20*/  IMAD.MOV.U32 R11, RZ, RZ, c[0x0][0x388] ;  /* 0x0000e200ff0b7624 */ /* 0x000fe200078e00ff */
[----:B------:R-:W-:Y:S02]  /*9a30*/  ISETP.NE.U32.AND P2, PT, RZ, c[0x0][0x500], PT ;  /* 0x00014000ff007a0c */ /* 0x000fe40003f45070 */
[----:B------:R-:W-:-:S02]  /*9a40*/  ISETP.NE.U32.AND P3, PT, RZ, c[0x0][0x508], PT ;  /* 0x00014200ff007a0c */ /* 0x000fc40003f65070 */
[----:B------:R-:W-:Y:S02]  /*9a50*/  ISETP.NE.AND.EX P2, PT, RZ, c[0x0][0x504], PT, P2 ;  /* 0x00014100ff007a0c */ /* 0x000fe40003f45320 */
[----:B------:R-:W-:Y:S01]  /*9a60*/  ISETP.NE.AND.EX P3, PT, RZ, c[0x0][0x50c], PT, P3 ;  /* 0x00014300ff007a0c */ /* 0x000fe20003f65330 */
[----:B------:R1:W-:Y:S04]  /*9a70*/  STS [R251+0x80], R0 ;  /* 0x00008000fb007388 */ /* 0x0003e80000000800 */
[----:B------:R1:W-:Y:S04]  /*9a80*/  STS [R251+0x280], R3 ;  /* 0x00028003fb007388 */ /* 0x0003e80000000800 */
[----:B------:R1:W-:Y:S02]  /*9a90*/  STS [R252], R2 ;  /* 0x00000002fc007388 */ /* 0x0003e40000000800 */
[----:B-1----:R-:W-:-:S02]  /*9aa0*/  F2FP.PACK_AB R0, R127, R126 ;  /* 0x0000007e7f00723e */ /* 0x002fc400000000ff */
[----:B------:R-:W-:-:S03]  /*9ab0*/  F2FP.PACK_AB R3, R35, R34 ;  /* 0x000000222303723e */ /* 0x000fc600000000ff */
[----:B------:R1:W-:Y:S01]  /*9ac0*/  STS [R252+0x200], R0 ;  /* 0x00020000fc007388 */ /* 0x0003e20000000800 */
[----:B------:R-:W-:-:S03]  /*9ad0*/  F2FP.PACK_AB R2, R67, R66 ;  /* 0x000000424302723e */ /* 0x000fc600000000ff */
[----:B------:R1:W-:Y:S04]  /*9ae0*/  STS [R251+0x1080], R3 ;  /* 0x00108003fb007388 */ /* 0x0003e80000000800 */
[----:B------:R1:W-:Y:S04]  /*9af0*/  STS [R251+0x1280], R2 ;  /* 0x00128002fb007388 */ /* 0x0003e80000000800 */
[----:B------:R1:W-:Y:S02]  /*9b00*/  STS [R252+0x1200], R4 ;  /* 0x00120004fc007388 */ /* 0x0003e40000000800 */
[----:B-1----:R-:W-:-:S02]  /*9b10*/  F2FP.PACK_AB R0, R37, R36 ;  /* 0x000000242500723e */ /* 0x002fc400000000ff */
[----:B------:R-:W-:-:S03]  /*9b20*/  F2FP.PACK_AB R3, R121, R120 ;  /* 0x000000787903723e */ /* 0x000fc600000000ff */
[----:B------:R1:W-:Y:S01]  /*9b30*/  STS [R252+0x1000], R0 ;  /* 0x00100000fc007388 */ /* 0x0003e20000000800 */
[----:B------:R-:W-:Y:S02]  /*9b40*/  F2FP.PACK_AB R2, R163, R162 ;  /* 0x000000a2a302723e */ /* 0x000fe400000000ff */
[----:B------:R-:W-:Y:S02]  /*9b50*/  F2FP.PACK_AB R4, R39, R38 ;  /* 0x000000262704723e */ /* 0x000fe400000000ff */
[----:B-1----:R-:W-:Y:S01]  /*9b60*/  F2FP.PACK_AB R0, R117, R116 ;  /* 0x000000747500723e */ /* 0x002fe200000000ff */
[----:B--2---:R1:W-:Y:S04]  /*9b70*/  STS [R10+0x80], R3 ;  /* 0x000080030a007388 */ /* 0x0043e80000000800 */
[----:B------:R2:W-:Y:S04]  /*9b80*/  STS [R10+0x280], R2 ;  /* 0x000280020a007388 */ /* 0x0005e80000000800 */
[----:B----4-:R4:W-:Y:S01]  /*9b90*/  STS [R8], R0 ;  /* 0x0000000008007388 */ /* 0x0109e20000000800 */
[----:B-1----:R-:W-:-:S02]  /*9ba0*/  F2FP.PACK_AB R3, R97, R96 ;  /* 0x000000606103723e */ /* 0x002fc400000000ff */
[----:B--2---:R-:W-:-:S03]  /*9bb0*/  F2FP.PACK_AB R2, R73, R72 ;  /* 0x000000484902723e */ /* 0x004fc600000000ff */
[----:B------:R1:W-:Y:S01]  /*9bc0*/  STS [R8+0x200], R3 ;  /* 0x0002000308007388 */ /* 0x0003e20000000800 */
[----:B----4-:R-:W-:-:S03]  /*9bd0*/  F2FP.PACK_AB R0, R41, R40 ;  /* 0x000000282900723e */ /* 0x010fc600000000ff */
[----:B------:R2:W-:Y:S04]  /*9be0*/  STS [R10+0x1080], R4 ;  /* 0x001080040a007388 */ /* 0x0005e80000000800 */
[----:B------:R4:W-:Y:S04]  /*9bf0*/  STS [R10+0x1280], R2 ;  /* 0x001280020a007388 */ /* 0x0009e80000000800 */
[----:B------:R3:W-:Y:S01]  /*9c00*/  STS [R8+0x1000], R0 ;  /* 0x0010000008007388 */ /* 0x0007e20000000800 */
[----:B-1----:R-:W-:Y:S02]  /*9c10*/  F2FP.PACK_AB R3, R113, R112 ;  /* 0x000000707103723e */ /* 0x002fe400000000ff */
[----:B--2---:R-:W-:-:S02]  /*9c20*/  F2FP.PACK_AB R4, R69, R68 ;  /* 0x000000444504723e */ /* 0x004fc400000000ff */
[----:B----4-:R-:W-:-:S03]  /*9c30*/  F2FP.PACK_AB R2, R115, R114 ;  /* 0x000000727302723e */ /* 0x010fc600000000ff */
[----:B------:R1:W-:Y:S01]  /*9c40*/  STS [R8+0x1200], R4 ;  /* 0x0012000408007388 */ /* 0x0003e20000000800 */
[----:B---3--:R-:W-:-:S03]  /*9c50*/  F2FP.PACK_AB R0, R157, R156 ;  /* 0x0000009c9d00723e */ /* 0x008fc600000000ff */
[----:B------:R2:W-:Y:S04]  /*9c60*/  STS [R251+0x2080], R3 ;  /* 0x00208003fb007388 */ /* 0x0005e80000000800 */
[----:B------:R3:W-:Y:S04]  /*9c70*/  STS [R251+0x2280], R2 ;  /* 0x00228002fb007388 */ /* 0x0007e80000000800 */
[----:B------:R4:W-:Y:S01]  /*9c80*/  STS [R252+0x2000], R0 ;  /* 0x00200000fc007388 */ /* 0x0009e20000000800 */
[----:B-1----:R-:W-:Y:S02]  /*9c90*/  F2FP.PACK_AB R4, R65, R64 ;  /* 0x000000404104723e */ /* 0x002fe400000000ff */
[----:B--2---:R-:W-:-:S02]  /*9ca0*/  F2FP.PACK_AB R3, R111, R110 ;  /* 0x0000006e6f03723e */ /* 0x004fc400000000ff */
[----:B---3--:R-:W-:-:S03]  /*9cb0*/  F2FP.PACK_AB R2, R43, R42 ;  /* 0x0000002a2b02723e */ /* 0x008fc600000000ff */
[----:B------:R1:W-:Y:S01]  /*9cc0*/  STS [R252+0x2200], R3 ;  /* 0x00220003fc007388 */ /* 0x0003e20000000800 */
[----:B----4-:R-:W-:-:S03]  /*9cd0*/  F2FP.PACK_AB R0, R45, R44 ;  /* 0x0000002c2d00723e */ /* 0x010fc600000000ff */
        /* <DEDUP_REMOVED lines=18> */
[----:B------:R4:W-:Y:S04]  /*9e00*/  STS [R8+0x3000], R0 ;  /* 0x0030000008007388 */ /* 0x0009e80000000800 */
[----:B------:R-:W-:Y:S01]  /*9e10*/  STS [R8+0x3200], R5 ;  /* 0x0032000508007388 */ /* 0x000fe20000000800 */
[----:B-1----:R-:W-:-:S02]  /*9e20*/  F2FP.PACK_AB R3, R169, R168 ;  /* 0x000000a8a903723e */ /* 0x002fc400000000ff */
[----:B--2---:R-:W-:-:S03]  /*9e30*/  F2FP.PACK_AB R4, R109, R108 ;  /* 0x0000006c6d04723e */ /* 0x004fc600000000ff */
[----:B------:R1:W-:Y:S01]  /*9e40*/  STS [R251+0x4280], R3 ;  /* 0x00428003fb007388 */ /* 0x0003e20000000800 */
[----:B---3--:R-:W-:-:S03]  /*9e50*/  F2FP.PACK_AB R2, R165, R164 ;  /* 0x000000a4a502723e */ /* 0x008fc600000000ff */
[----:B------:R2:W-:Y:S01]  /*9e60*/  STS [R251+0x4080], R4 ;  /* 0x00408004fb007388 */ /* 0x0005e20000000800 */
[----:B----4-:R-:W-:-:S03]  /*9e70*/  F2FP.PACK_AB R0, R167, R166 ;  /* 0x000000a6a700723e */ /* 0x010fc600000000ff */
[----:B------:R3:W-:Y:S04]  /*9e80*/  STS [R252+0x4000], R2 ;  /* 0x00400002fc007388 */ /* 0x0007e80000000800 */
[----:B------:R4:W-:Y:S01]  /*9e90*/  STS [R252+0x4200], R0 ;  /* 0x00420000fc007388 */ /* 0x0009e20000000800 */
[----:B-1----:R-:W-:Y:S02]  /*9ea0*/  F2FP.PACK_AB R3, R75, R74 ;  /* 0x0000004a4b03723e */ /* 0x002fe400000000ff */
        /* <DEDUP_REMOVED lines=8> */
[----:B--2---:R-:W-:Y:S02]  /*9f30*/  F2FP.PACK_AB R4, R87, R86 ;  /* 0x000000565704723e */ /* 0x004fe400000000ff */
[----:B---3--:R-:W-:Y:S02]  /*9f40*/  F2FP.PACK_AB R2, R83, R82 ;  /* 0x000000525302723e */ /* 0x008fe400000000ff */
[----:B----4-:R-:W-:-:S05]  /*9f50*/  F2FP.PACK_AB R0, R85, R84 ;  /* 0x000000545500723e */ /* 0x010fca00000000ff */
[----:B------:R1:W-:Y:S04]  /*9f60*/  STS [R10+0x4080], R0 ;  /* 0x004080000a007388 */ /* 0x0003e80000000800 */
[----:B------:R2:W-:Y:S04]  /*9f70*/  STS [R10+0x4280], R4 ;  /* 0x004280040a007388 */ /* 0x0005e80000000800 */
[----:B------:R3:W-:Y:S04]  /*9f80*/  STS [R8+0x4000], R3 ;  /* 0x0040000308007388 */ /* 0x0007e80000000800 */
[----:B------:R4:W-:Y:S01]  /*9f90*/  STS [R8+0x4200], R2 ;  /* 0x0042000208007388 */ /* 0x0009e20000000800 */
[----:B-1----:R-:W-:-:S02]  /*9fa0*/  F2FP.PACK_AB R0, R51, R50 ;  /* 0x000000323300723e */ /* 0x002fc400000000ff */
[----:B--2---:R-:W-:-:S03]  /*9fb0*/  @P3 IADD3 R4, P0, R9, c[0x0][0x508], RZ ;  /* 0x0001420009043a10 */ /* 0x004fc60007f1e0ff */
[----:B------:R1:W-:Y:S01]  /*9fc0*/  STS [R10+0x5080], R0 ;  /* 0x005080000a007388 */ /* 0x0003e20000000800 */
[----:B---3--:R-:W-:Y:S02]  /*9fd0*/  F2FP.PACK_AB R3, R33, R32 ;  /* 0x000000202103723e */ /* 0x008fe400000000ff */
[----:B------:R-:W-:Y:S02]  /*9fe0*/  @P3 IADD3.X R5, R7, c[0x0][0x50c], RZ, P0, !PT ;  /* 0x0001430007053a10 */ /* 0x000fe400007fe4ff */
[----:B----4-:R-:W-:-:S05]  /*9ff0*/  F2FP.PACK_AB R2, R53, R52 ;  /* 0x000000343502723e */ /* 0x010fca00000000ff */
[----:B------:R2:W-:Y:S01]  /*a000*/  STS [R10+0x5280], R2 ;  /* 0x005280020a007388 */ /* 0x0005e20000000800 */
[----:B-1----:R-:W-:-:S05]  /*a010*/  F2FP.PACK_AB R0, R27, R26 ;  /* 0x0000001a1b00723e */ /* 0x002fca00000000ff */
[----:B------:R1:W-:Y:S04]  /*a020*/  STS [R8+0x5000], R0 ;  /* 0x0050000008007388 */ /* 0x0003e80000000800 */
[----:B------:R3:W-:Y:S04]  /*a030*/  STS [R8+0x5200], R3 ;  /* 0x0052000308007388 */ /* 0x0007e80000000800 */
[----:B------:R-:W-:Y:S01]  /*a040*/  BAR.SYNC.DEFER_BLOCKING 0x1, 0x80 ;  /* 0x0042000000007b1d */ /* 0x000fe20000010000 */
[----:B--2---:R-:W-:Y:S01]  /*a050*/  IADD3 R2, P1, R9, c[0x0][0x500], RZ ;  /* 0x0001400009027a10 */ /* 0x004fe20007f3e0ff */
[----:B-1----:R-:W-:-:S03]  /*a060*/  IMAD.MOV.U32 R0, RZ, RZ, RZ ;  /* 0x000000ffff007224 */ /* 0x002fc600078e00ff */
[----:B---3--:R-:W-:Y:S02]  /*a070*/  IADD3.X R3, R7, c[0x0][0x504], RZ, P1, !PT ;  /* 0x0001410007037a10 */ /* 0x008fe40000ffe4ff */
[C---:B------:R-:W-:Y:S01]  /*a080*/  ISETP.NE.AND P0, PT, R6.reuse, RZ, PT ;  /* 0x000000ff0600720c */ /* 0x040fe20003f05270 */
[----:B------:R1:W5:Y:S04]  /*a090*/  @P3 LDG.E R11, [R4.64] ;  /* 0x00000006040b3981 */ /* 0x000368000c1e1900 */
[----:B------:R2:W5:Y:S01]  /*a0a0*/  @P2 LDG.E R0, [R2.64] ;  /* 0x0000000602002981 */ /* 0x000562000c1e1900 */
[----:B-1----:R-:W-:Y:S01]  /*a0b0*/  SEL R5, R6, c[0x0][0x3d4], P0 ;  /* 0x0000f50006057a07 */ /* 0x002fe20000000000 */
[----:B------:R-:W-:Y:S05]  /*a0c0*/  @P3 BRA `(.L_x_83) ;  /* 0x0000004000003947 */ /* 0x000fea0003800000 */
[----:B------:R-:W-:Y:S05]  /*a0d0*/  @!P2 BRA `(.L_x_83) ;  /* 0x000000300000a947 */ /* 0x000fea0003800000 */
[----:B------:R1:W3:Y:S04]  /*a0e0*/  LDG.E R4, [R2.64] ;  /* 0x0000000602047981 */ /* 0x0002e8000c1e1900 */
[----:B-12---:R-:W3:Y:S02]  /*a0f0*/  LDG.E R2, [R2.64+0x4] ;  /* 0x0000040602027981 */ /* 0x006ee4000c1e1900 */
[----:B---3-5:R-:W-:-:S02]  /*a100*/  IADD3 R11, -R4, R2, RZ ;  /* 0x00000002040b7210 */ /* 0x028fc40007ffe1ff */
.L_x_83:
[----:B------:R-:W3:Y:S04]  /*a110*/  LDL R8, [R1+0x94] ;  /* 0x0000940001087983 */ /* 0x000ee80000100800 */
[----:B------:R-:W4:Y:S04]  /*a120*/  LDL.LU R4, [R1+0x54] ;  /* 0x0000540001047983 */ /* 0x000f280000300800 */
[----:B--2---:R-:W2:Y:S04]  /*a130*/  LDL.LU R3, [R1+0x8] ;  /* 0x0000080001037983 */ /* 0x004ea80000300800 */
[----:B------:R-:W3:Y:S04]  /*a140*/  LDL R25, [R1+0x4] ;  /* 0x0000040001197983 */ /* 0x000ee80000100800 */
[----:B------:R-:W3:Y:S04]  /*a150*/  LDL R18, [R1+0x58] ;  /* 0x0000580001127983 */ /* 0x000ee80000100800 */
[----:B------:R-:W3:Y:S01]  /*a160*/  LDL R30, [R1+0x90] ;  /* 0x00009000011e7983 */ /* 0x000ee20000100800 */
[----:B------:R-:W-:Y:S01]  /*a170*/  IMAD.MOV.U32 R2, RZ, RZ, 0x368 ;  /* 0x00000368ff027424 */ /* 0x000fe200078e00ff */
[----:B------:R-:W-:-:S04]  /*a180*/  ISETP.GT.AND P3, PT, R5, 0x1, PT ;  /* 0x000000010500780c */ /* 0x000fc80003f64270 */
[----:B------:R-:W-:-:S04]  /*a190*/  SEL R2, R2, 0x328, P3 ;  /* 0x0000032802027807 */ /* 0x000fc80001800000 */
[----:B------:R1:W4:Y:S08]  /*a1a0*/  LDC.64 R6, c[0x0][R2+0x170] ;  /* 0x00005c0002067b82 */ /* 0x0003300000000a00 */
[----:B------:R1:W2:Y:S08]  /*a1b0*/  LDC.64 R14, c[0x0][R2+0x168] ;  /* 0x00005a00020e7b82 */ /* 0x0002b00000000a00 */
[----:B------:R1:W2:Y:S08]  /*a1c0*/  LDC.64 R16, c[0x0][R2+0x178] ;  /* 0x00005e0002107b82 */ /* 0x0002b00000000a00 */
[----:B------:R1:W2:Y:S01]  /*a1d0*/  LDC.64 R20, c[0x0][R2+0x160] ;  /* 0x0000580002147b82 */ /* 0x0002a20000000a00 */
[----:B------:R-:W-:-:S04]  /*a1e0*/  ISETP.NE.U32.AND P0, PT, RZ, c[0x0][0x500], PT ;  /* 0x00014000ff007a0c */ /* 0x000fc80003f05070 */
[----:B------:R-:W-:Y:S01]  /*a1f0*/  ISETP.NE.AND.EX P0, PT, RZ, c[0x0][0x504], PT, P0 ;  /* 0x00014100ff007a0c */ /* 0x000fe20003f05300 */
[----:B-1----:R-:W-:-:S05]  /*a200*/  IMAD.MOV.U32 R2, RZ, RZ, c[0x0][0x4e8] ;  /* 0x00013a00ff027624 */ /* 0x002fca00078e00ff */
[----:B------:R-:W-:Y:S02]  /*a210*/  ISETP.NE.AND P2, PT, R2, 0x1, PT ;  /* 0x000000010200780c */ /* 0x000fe40003f45270 */
[----:B------:R-:W-:Y:S01]  /*a220*/  SEL R2, R250, RZ, !P0 ;  /* 0x000000fffa027207 */ /* 0x000fe20004000000 */
[----:B------:R-:W1:Y:S02]  /*a230*/  S2R R31, SR_TID.X ;  /* 0x00000000001f7919 */ /* 0x000e640000002100 */
[----:B-1----:R-:W-:-:S04]  /*a240*/  SHF.R.S32.HI R29, RZ, 0x1f, R31 ;  /* 0x0000001fff1d7819 */ /* 0x002fc8000001141f */
[----:B------:R-:W-:-:S04]  /*a250*/  LEA.HI R29, R29, R31, RZ, 0x5 ;  /* 0x0000001f1d1d7211 */ /* 0x000fc800078f28ff */
[----:B------:R-:W-:-:S05]  /*a260*/  LOP3.LUT R29, R29, 0xffffffe0, RZ, 0xc0, !PT ;  /* 0xffffffe01d1d7812 */ /* 0x000fca00078ec0ff */
[----:B------:R-:W-:Y:S01]  /*a270*/  IMAD.IADD R29, R31, 0x1, -R29 ;  /* 0x000000011f1d7824 */ /* 0x000fe200078e0a1d */
[----:B----4-:R-:W-:Y:S01]  /*a280*/  SEL R5, R4, RZ, !P0 ;  /* 0x000000ff04057207 */ /* 0x010fe20004000000 */
[----:B------:R-:W-:Y:S01]  /*a290*/  IMAD R4, R7, R2, RZ ;  /* 0x0000000207047224 */ /* 0x000fe200078e02ff */
[----:B--2---:R-:W-:-:S03]  /*a2a0*/  LOP3.LUT R3, R3, 0xffff, RZ, 0xc0, !PT ;  /* 0x0000ffff03037812 */ /* 0x004fc600078ec0ff */
[----:B------:R-:W-:Y:S02]  /*a2b0*/  IMAD R13, R6, R5, R4 ;  /* 0x00000005060d7224 */ /* 0x000fe400078e0204 */
[----:B---3--:R-:W-:-:S04]  /*a2c0*/  IMAD R10, R25, 0x80, R8 ;  /* 0x00000080190a7824 */ /* 0x008fc800078e0208 */
[----:B------:R-:W-:-:S04]  /*a2d0*/  @P2 IMAD.HI.U32 R5, R10, c[0x0][0x4ec], RZ ;  /* 0x00013b000a052a27 */ /* 0x000fc800078e00ff */
[----:B------:R-:W-:-:S04]  /*a2e0*/  IMAD.WIDE.U32 R6, R6, R2, RZ ;  /* 0x0000000206067225 */ /* 0x000fc800078e00ff */
[----:B------:R-:W-:-:S04]  /*a2f0*/  IMAD.WIDE.U32 R8, R14, R3, RZ ;  /* 0x000000030e087225 */ /* 0x000fc800078e00ff */
[----:B------:R-:W-:Y:S01]  /*a300*/  IMAD.MOV.U32 R4, RZ, RZ, R10 ;  /* 0x000000ffff047224 */ /* 0x000fe200078e000a */
[----:B------:R-:W-:Y:S01]  /*a310*/  @P2 SHF.R.U32.HI R4, RZ, c[0x0][0x4f0], R5 ;  /* 0x00013c00ff042a19 */ /* 0x000fe20000011605 */
[----:B------:R-:W-:Y:S01]  /*a320*/  IMAD R12, R15, R3, RZ ;  /* 0x000000030f0c7224 */ /* 0x000fe200078e02ff */
[----:B------:R-:W-:Y:S02]  /*a330*/  SEL R5, R18, RZ, P3 ;  /* 0x000000ff12057207 */ /* 0x000fe40001800000 */
[----:B-----5:R-:W-:Y:S01]  /*a340*/  IADD3 R14, P1, P0, R6, R8, R0 ;  /* 0x00000008060e7210 */ /* 0x020fe2000783e000 */
[----:B------:R-:W-:Y:S01]  /*a350*/  IMAD.IADD R8, R9, 0x1, R12 ;  /* 0x0000000109087824 */ /* 0x000fe200078e020c */
[----:B------:R-:W-:Y:S01]  /*a360*/  SHF.R.S32.HI R18, RZ, 0x1f, R0 ;  /* 0x0000001fff127819 */ /* 0x000fe20000011400 */
[----:B------:R-:W-:Y:S02]  /*a370*/  IMAD.IADD R13, R7, 0x1, R13 ;  /* 0x00000001070d7824 */ /* 0x000fe400078e020d */
[----:B------:R-:W-:-:S02]  /*a380*/  IMAD.MOV R9, RZ, RZ, -R4 ;  /* 0x000000ffff097224 */ /* 0x000fc400078e0a04 */
[-C--:B------:R-:W-:Y:S02]  /*a390*/  IMAD R12, R17, R5.reuse, RZ ;  /* 0x00000005110c7224 */ /* 0x080fe400078e02ff */
[----:B------:R-:W-:Y:S01]  /*a3a0*/  IMAD.WIDE.U32 R6, R16, R5, RZ ;  /* 0x0000000510067225 */ /* 0x000fe200078e00ff */
[----:B------:R-:W-:-:S03]  /*a3b0*/  IADD3.X R13, R13, R8, R18, P1, P0 ;  /* 0x000000080d0d7210 */ /* 0x000fc60000fe0412 */
[----:B------:R-:W-:Y:S01]  /*a3c0*/  IMAD R5, R9, c[0x0][0x4e8], R10 ;  /* 0x00013a0009057a24 */ /* 0x000fe200078e020a */
[----:B------:R-:W-:Y:S01]  /*a3d0*/  IADD3 R6, P1, P0, R4, R14, R6 ;  /* 0x0000000e04067210 */ /* 0x000fe2000783e006 */
[----:B------:R-:W-:Y:S01]  /*a3e0*/  IMAD.IADD R12, R7, 0x1, R12 ;  /* 0x00000001070c7824 */ /* 0x000fe200078e020c */
[----:B------:R-:W-:Y:S01]  /*a3f0*/  SHF.R.S32.HI R7, RZ, 0x1f, R4 ;  /* 0x0000001fff077819 */ /* 0x000fe20000011404 */
[----:B------:R-:W-:Y:S01]  /*a400*/  IMAD R4, R21, R5, RZ ;  /* 0x0000000515047224 */ /* 0x000fe200078e02ff */
[----:B------:R-:W-:Y:S02]  /*a410*/  SHF.R.S32.HI R8, RZ, 0x1f, R5 ;  /* 0x0000001fff087819 */ /* 0x000fe40000011405 */
[----:B------:R-:W-:Y:S01]  /*a420*/  IADD3.X R7, R7, R13, R12, P1, P0 ;  /* 0x0000000d07077210 */ /* 0x000fe20000fe040c */
[----:B------:R-:W-:Y:S02]  /*a430*/  IMAD.MOV.U32 R9, RZ, RZ, c[0x0][0x4a8] ;  /* 0x00012a00ff097624 */ /* 0x000fe400078e00ff */
[----:B------:R-:W-:-:S02]  /*a440*/  IMAD R8, R20, R8, R4 ;  /* 0x0000000814087224 */ /* 0x000fc400078e0204 */
[----:B------:R-:W-:Y:S01]  /*a450*/  IMAD.WIDE.U32 R4, R20, R5, R6 ;  /* 0x0000000514047225 */ /* 0x000fe200078e0006 */
[----:B------:R-:W-:-:S03]  /*a460*/  SEL R6, R9, c[0x0][0x450], P3 ;  /* 0x0001140009067a07 */ /* 0x000fc60001800000 */
[----:B------:R-:W-:Y:S01]  /*a470*/  IMAD.MOV.U32 R7, RZ, RZ, c[0x0][0x4ac] ;  /* 0x00012b00ff077624 */ /* 0x000fe200078e00ff */
[----:B------:R-:W-:Y:S01]  /*a480*/  LEA R6, P0, R4, R6, 0x2 ;  /* 0x0000000604067211 */ /* 0x000fe200078010ff */
[----:B------:R-:W-:-:S03]  /*a490*/  IMAD.IADD R5, R5, 0x1, R8 ;  /* 0x0000000105057824 */ /* 0x000fc600078e0208 */
[----:B------:R-:W-:-:S04]  /*a4a0*/  SEL R7, R7, c[0x0][0x454], P3 ;  /* 0x0001150007077a07 */ /* 0x000fc80001800000 */
[----:B------:R-:W-:Y:S01]  /*a4b0*/  LEA.HI.X R5, R4, R7, R5, 0x2, P0 ;  /* 0x0000000704057211 */ /* 0x000fe200000f1405 */
[----:B------:R-:W-:Y:S04]  /*a4c0*/  SHFL.IDX PT, R14, R6, RZ, 0x1c1f ;  /* 0x001c1fff060e7589 */ /* 0x000fe800000e0000 */
[----:B------:R-:W1:Y:S04]  /*a4d0*/  SHFL.IDX PT, R15, R5, RZ, 0x1c1f ;  /* 0x001c1fff050f7589 */ /* 0x000e6800000e0000 */
[----:B------:R-:W-:Y:S04]  /*a4e0*/  SHFL.IDX PT, R12, R6, 0x1, 0x1c1f ;  /* 0x003c1f00060c7f89 */ /* 0x000fe800000e0000 */
[----:B------:R-:W2:Y:S04]  /*a4f0*/  SHFL.IDX PT, R13, R5, 0x1, 0x1c1f ;  /* 0x003c1f00050d7f89 */ /* 0x000ea800000e0000 */
[----:B------:R-:W-:Y:S04]  /*a500*/  SHFL.IDX PT, R8, R6, 0x2, 0x1c1f ;  /* 0x005c1f0006087f89 */ /* 0x000fe800000e0000 */
[----:B------:R-:W3:Y:S04]  /*a510*/  SHFL.IDX PT, R9, R5, 0x2, 0x1c1f ;  /* 0x005c1f0005097f89 */ /* 0x000ee800000e0000 */
[----:B------:R4:W-:Y:S01]  /*a520*/  SHFL.IDX PT, R7, R5, 0x3, 0x1c1f ;  /* 0x007c1f0005077f89 */ /* 0x0009e200000e0000 */
[----:B------:R-:W-:-:S03]  /*a530*/  IMAD R4, R11, c[0x0][0x4e8], RZ ;  /* 0x00013a000b047a24 */ /* 0x000fc600078e02ff */
[----:B------:R-:W1:Y:S01]  /*a540*/  SHFL.IDX PT, R6, R6, 0x3, 0x1c1f ;  /* 0x007c1f0006067f89 */ /* 0x000e6200000e0000 */
[----:B------:R-:W-:Y:S01]  /*a550*/  LOP3.LUT P0, RZ, R29, 0x3, RZ, 0xc0, !PT ;  /* 0x000000031dff7812 */ /* 0x000fe2000780c0ff */
[----:B----4-:R-:W-:-:S05]  /*a560*/  IMAD R5, R25, 0x80, R30 ;  /* 0x0000008019057824 */ /* 0x010fca00078e021e */
[C---:B------:R-:W-:Y:S02]  /*a570*/  IADD3 R17, R5.reuse, 0x8, RZ ;  /* 0x0000000805117810 */ /* 0x040fe40007ffe0ff */
[C---:B------:R-:W-:Y:S02]  /*a580*/  IADD3 R16, R5.reuse, 0x40, RZ ;  /* 0x0000004005107810 */ /* 0x040fe40007ffe0ff */
[C---:B------:R-:W-:Y:S02]  /*a590*/  IADD3 R11, R5.reuse, 0x48, RZ ;  /* 0x00000048050b7810 */ /* 0x040fe40007ffe0ff */
[-C--:B------:R-:W-:Y:S02]  /*a5a0*/  ISETP.GE.OR P5, PT, R5, R4.reuse, P0 ;  /* 0x000000040500720c */ /* 0x080fe400007a6670 */
[-C--:B------:R-:W-:Y:S02]  /*a5b0*/  ISETP.GE.OR P4, PT, R17, R4.reuse, P0 ;  /* 0x000000041100720c */ /* 0x080fe40000786670 */
[----:B------:R-:W-:-:S02]  /*a5c0*/  ISETP.GE.OR P1, PT, R16, R4, P0 ;  /* 0x000000041000720c */ /* 0x000fc40000726670 */
[----:B------:R-:W-:-:S07]  /*a5d0*/  ISETP.GE.OR P0, PT, R11, R4, P0 ;  /* 0x000000040b00720c */ /* 0x000fce0000706670 */
[----:B-1----:R1:W-:Y:S01]  /*a5e0*/  @!P5 ST.E [R14.64], R22 ;  /* 0x000000160e00d985 */ /* 0x0023e2000c101906 */
[----:B------:R-:W-:-:S03]  /*a5f0*/  ISETP.GE.AND P5, PT, R11, R4, PT ;  /* 0x000000040b00720c */ /* 0x000fc60003fa6270 */
[----:B--2---:R1:W-:Y:S01]  /*a600*/  @!P4 ST.E [R12.64], R23 ;  /* 0x000000170c00c985 */ /* 0x0043e2000c101906 */
[----:B------:R-:W-:-:S03]  /*a610*/  ISETP.GE.AND P4, PT, R16, R4, PT ;  /* 0x000000041000720c */ /* 0x000fc60003f86270 */
[----:B---3--:R1:W-:Y:S01]  /*a620*/  @!P1 ST.E [R8.64], R24 ;  /* 0x0000001808009985 */ /* 0x0083e2000c101906 */
[----:B------:R-:W-:-:S03]  /*a630*/  ISETP.GE.AND P1, PT, R5, R4, PT ;  /* 0x000000040500720c */ /* 0x000fc60003f26270 */
[----:B------:R1:W-:Y:S01]  /*a640*/  @!P0 ST.E [R6.64], R19 ;  /* 0x0000001306008985 */ /* 0x0003e2000c101906 */
[----:B------:R-:W-:Y:S01]  /*a650*/  ISETP.GE.AND P0, PT, R17, R4, PT ;  /* 0x000000041100720c */ /* 0x000fe20003f06270 */
[----:B------:R-:W-:Y:S05]  /*a660*/  @P3 BRA `(.L_x_84) ;  /* 0x000008b000003947 */ /* 0x000fea0003800000 */
[----:B------:R-:W2:Y:S01]  /*a670*/  LDL R20, [R1+0x5c] ;  /* 0x00005c0001147983 */ /* 0x000ea20000100800 */
[----:B------:R-:W-:Y:S01]  /*a680*/  IMAD R5, R18, c[0x0][0x3a0], RZ ;  /* 0x0000e80012057a24 */ /* 0x000fe200078e02ff */
[----:B-1----:R-:W-:Y:S01]  /*a690*/  LEA R8, R235, R238, 0x5 ;  /* 0x000000eeeb087211 */ /* 0x002fe200078e28ff */
[----:B------:R-:W-:-:S03]  /*a6a0*/  IMAD.WIDE.U32 R6, R0, c[0x0][0x3a0], RZ ;  /* 0x0000e80000067a25 */ /* 0x000fc600078e00ff */
[----:B------:R-:W-:Y:S01]  /*a6b0*/  LEA R8, R25, R8, 0x7 ;  /* 0x0000000819087211 */ /* 0x000fe200078e38ff */
[----:B------:R-:W-:-:S03]  /*a6c0*/  IMAD R0, R0, c[0x0][0x3a4], R5 ;  /* 0x0000e90000007a24 */ /* 0x000fc600078e0205 */
[----:B------:R-:W-:Y:S01]  /*a6d0*/  MOV R5, R8 ;  /* 0x0000000800057202 */ /* 0x000fe20000000f00 */
[----:B------:R-:W-:Y:S01]  /*a6e0*/  @P2 IMAD.HI.U32 R9, R8, c[0x0][0x4ec], RZ ;  /* 0x00013b0008092a27 */ /* 0x000fe200078e00ff */
[----:B------:R-:W-:Y:S02]  /*a6f0*/  IADD3 R7, R7, R0, RZ ;  /* 0x0000000007077210 */ /* 0x000fe40007ffe0ff */
[----:B------:R-:W-:Y:S02]  /*a700*/  SHF.R.S32.HI R0, RZ, 0x1f, R2 ;  /* 0x0000001fff007819 */ /* 0x000fe40000011402 */
[----:B------:R-:W-:Y:S01]  /*a710*/  @P2 SHF.R.U32.HI R5, RZ, c[0x0][0x4f0], R9 ;  /* 0x00013c00ff052a19 */ /* 0x000fe20000011609 */
[----:B------:R-:W-:-:S04]  /*a720*/  IMAD.WIDE.U32 R6, R3, c[0x0][0x3e8], R6 ;  /* 0x0000fa0003067a25 */ /* 0x000fc800078e0006 */
[----:B------:R-:W-:Y:S02]  /*a730*/  IMAD R7, R3, c[0x0][0x3ec], R7 ;  /* 0x0000fb0003077a24 */ /* 0x000fe400078e0207 */
[----:B------:R-:W-:-:S04]  /*a740*/  IMAD R3, R0, c[0x0][0x3f0], RZ ;  /* 0x0000fc0000037a24 */ /* 0x000fc800078e02ff */
[C---:B------:R-:W-:Y:S02]  /*a750*/  IMAD R9, R2.reuse, c[0x0][0x3f4], R3 ;  /* 0x0000fd0002097a24 */ /* 0x040fe400078e0203 */
[----:B------:R-:W-:Y:S01]  /*a760*/  IMAD.WIDE.U32 R2, R2, c[0x0][0x3f0], R6 ;  /* 0x0000fc0002027a25 */ /* 0x000fe200078e0006 */
[----:B------:R-:W-:-:S04]  /*a770*/  SHF.R.S32.HI R6, RZ, 0x1f, R5 ;  /* 0x0000001fff067819 */ /* 0x000fc80000011405 */
[----:B------:R-:W-:Y:S01]  /*a780*/  IADD3 R3, R3, R9, RZ ;  /* 0x0000000903037210 */ /* 0x000fe20007ffe0ff */
[----:B------:R-:W-:-:S04]  /*a790*/  IMAD R6, R6, c[0x0][0x3e0], RZ ;  /* 0x0000f80006067a24 */ /* 0x000fc800078e02ff */
[C---:B------:R-:W-:Y:S02]  /*a7a0*/  IMAD R6, R5.reuse, c[0x0][0x3e4], R6 ;  /* 0x0000f90005067a24 */ /* 0x040fe400078e0206 */
[----:B------:R-:W-:-:S05]  /*a7b0*/  IMAD.WIDE.U32 R2, R5, c[0x0][0x3e0], R2 ;  /* 0x0000f80005027a25 */ /* 0x000fca00078e0002 */
[----:B------:R-:W-:Y:S02]  /*a7c0*/  IADD3 R3, R3, R6, RZ ;  /* 0x0000000603037210 */ /* 0x000fe40007ffe0ff */
[----:B--2---:R-:W-:-:S05]  /*a7d0*/  SHF.L.U32 R0, R20, 0x1, RZ ;  /* 0x0000000114007819 */ /* 0x004fca00000006ff */
[----:B------:R-:W1:Y:S04]  /*a7e0*/  LDS.128 R24, [R0+0x80] ;  /* 0x0000800000187984 */ /* 0x000e680000000c00 */
[----:B------:R-:W2:Y:S04]  /*a7f0*/  LDS.128 R40, [R0+0x880] ;  /* 0x0008800000287984 */ /* 0x000ea80000000c00 */
[----:B------:R-:W3:Y:S04]  /*a800*/  LDS.128 R52, [R0+0x1080] ;  /* 0x0010800000347984 */ /* 0x000ee80000000c00 */
[----:B------:R-:W4:Y:S04]  /*a810*/  LDS.128 R64, [R0+0x1880] ;  /* 0x0018800000407984 */ /* 0x000f280000000c00 */
[----:B------:R-:W1:Y:S04]  /*a820*/  LDS.128 R20, [R0+0x2080] ;  /* 0x0020800000147984 */ /* 0x000e680000000c00 */
[----:B------:R-:W1:Y:S04]  /*a830*/  LDS.128 R36, [R0+0x2880] ;  /* 0x0028800000247984 */ /* 0x000e680000000c00 */
[----:B------:R-:W1:Y:S04]  /*a840*/  LDS.128 R48, [R0+0x3080] ;  /* 0x0030800000307984 */ /* 0x000e680000000c00 */
[----:B------:R-:W1:Y:S04]  /*a850*/  LDS.128 R60, [R0+0x3880] ;  /* 0x00388000003c7984 */ /* 0x000e680000000c00 */
[----:B------:R-:W1:Y:S04]  /*a860*/  LDS.128 R16, [R0+0x4080] ;  /* 0x0040800000107984 */ /* 0x000e680000000c00 */
[----:B------:R-:W1:Y:S04]  /*a870*/  LDS.128 R32, [R0+0x4880] ;  /* 0x0048800000207984 */ /* 0x000e680000000c00 */
[----:B------:R-:W1:Y:S04]  /*a880*/  LDS.128 R44, [R0+0x5080] ;  /* 0x00508000002c7984 */ /* 0x000e680000000c00 */
[----:B------:R5:W1:Y:S02]  /*a890*/  LDS.128 R56, [R0+0x5880] ;  /* 0x0058800000387984 */ /* 0x000a640000000c00 */
[----:B-----5:R-:W-:-:S05]  /*a8a0*/  IADD3 R0, -R5, RZ, RZ ;  /* 0x000000ff05007210 */ /* 0x020fca0007ffe1ff */
[----:B------:R-:W-:-:S04]  /*a8b0*/  IMAD R0, R0, c[0x0][0x4e8], R8 ;  /* 0x00013a0000007a24 */ /* 0x000fc800078e0208 */
[----:B------:R-:W-:Y:S01]  /*a8c0*/  IMAD.WIDE.U32 R2, R0, c[0x0][0x3d8], R2 ;  /* 0x0000f60000027a25 */ /* 0x000fe200078e0002 */
[----:B------:R-:W-:-:S04]  /*a8d0*/  SHF.R.S32.HI R5, RZ, 0x1f, R0 ;  /* 0x0000001fff057819 */ /* 0x000fc80000011400 */
[----:B------:R-:W-:Y:S01]  /*a8e0*/  LEA R12, P0, R2, c[0x0][0x380], 0x1 ;  /* 0x0000e000020c7a11 */ /* 0x000fe200078008ff */
[----:B------:R-:W-:-:S04]  /*a8f0*/  IMAD R5, R5, c[0x0][0x3d8], RZ ;  /* 0x0000f60005057a24 */ /* 0x000fc800078e02ff */
[----:B------:R-:W-:-:S05]  /*a900*/  IMAD R0, R0, c[0x0][0x3dc], R5 ;  /* 0x0000f70000007a24 */ /* 0x000fca00078e0205 */
[----:B------:R-:W-:-:S04]  /*a910*/  IADD3 R0, R3, R0, RZ ;  /* 0x0000000003007210 */ /* 0x000fc80007ffe0ff */
[----:B------:R-:W-:Y:S01]  /*a920*/  LEA.HI.X R10, R2, c[0x0][0x384], R0, 0x1, P0 ;  /* 0x0000e100020a7a11 */ /* 0x000fe200000f0c00 */
[----:B------:R-:W-:Y:S05]  /*a930*/  BRA.DIV ~URZ, `(.L_x_85) ;  /* 0x000048c27f007947 */ /* 0x000fea000b800000 */
[----:B-1234-:R1:W2:Y:S02]  /*a940*/  SHFL.IDX PT, R5, R10, RZ, 0x1c1f ;  /* 0x001c1fff0a057589 */ /* 0x01e2a400000e0000 */
.L_x_168:
[----:B------:R-:W-:Y:S05]  /*a950*/  BRA.DIV ~URZ, `(.L_x_86) ;  /* 0x000049127f007947 */ /* 0x000fea000b800000 */
[----:B------:R3:W4:Y:S02]  /*a960*/  SHFL.IDX PT, R0, R12, RZ, 0x1c1f ;  /* 0x001c1fff0c007589 */ /* 0x00072400000e0000 */
.L_x_169:
[----:B------:R-:W5:Y:S01]  /*a970*/  LDL.LU R2, [R1+0x4] ;  /* 0x0000040001027983 */ /* 0x000f620000300800 */
[----:B------:R-:W-:Y:S01]  /*a980*/  BSSY B0, `(.L_x_87) ;  /* 0x0000013000007945 */ /* 0x000fe20003800000 */
[----:B-----5:R-:W-:-:S04]  /*a990*/  LEA R11, R2, R238, 0x7 ;  /* 0x000000ee020b7211 */ /* 0x020fc800078e38ff */
[----:B------:R-:W-:-:S13]  /*a9a0*/  ISETP.GE.AND P0, PT, R11, R4, PT ;  /* 0x000000040b00720c */ /* 0x000fda0003f06270 */
[----:B------:R-:W-:Y:S05]  /*a9b0*/  @P0 BRA `(.L_x_88) ;  /* 0x000000f000000947 */ /* 0x000fea0003800000 */
[----:B------:R-:W-:Y:S02]  /*a9c0*/  ISETP.GE.AND P5, PT, R204, c[0x0][0x3c8], PT ;  /* 0x0000f200cc007a0c */ /* 0x000fe40003fa6270 */
[----:B------:R-:W-:Y:S02]  /*a9d0*/  ISETP.GE.AND P4, PT, R236, c[0x0][0x3c8], PT ;  /* 0x0000f200ec007a0c */ /* 0x000fe40003f86270 */
[----:B------:R-:W-:Y:S02]  /*a9e0*/  ISETP.GE.AND P3, PT, R237, c[0x0][0x3c8], PT ;  /* 0x0000f200ed007a0c */ /* 0x000fe40003f66270 */
[----:B------:R-:W-:Y:S02]  /*a9f0*/  SHF.R.S32.HI R15, RZ, 0x1f, R204 ;  /* 0x0000001fff0f7819 */ /* 0x000fe400000114cc */
[----:B------:R-:W-:Y:S02]  /*aa00*/  SHF.R.S32.HI R14, RZ, 0x1f, R236 ;  /* 0x0000001fff0e7819 */ /* 0x000fe400000114ec */
[----:B------:R-:W-:-:S03]  /*aa10*/  SHF.R.S32.HI R13, RZ, 0x1f, R237 ;  /* 0x0000001fff0d7819 */ /* 0x000fc600000114ed */
[-C--:B----4-:R-:W-:Y:S02]  /*aa20*/  @!P5 LEA R8, P2, R204, R0.reuse, 0x1 ;  /* 0x00000000cc08d211 */ /* 0x090fe400078408ff */
[-C--:B------:R-:W-:Y:S02]  /*aa30*/  @!P4 LEA R6, P1, R236, R0.reuse, 0x1 ;  /* 0x00000000ec06c211 */ /* 0x080fe400078208ff */
[C---:B------:R-:W-:Y:S02]  /*aa40*/  @!P3 LEA R2, P0, R237.reuse, R0, 0x1 ;  /* 0x00000000ed02b211 */ /* 0x040fe400078008ff */
[-C--:B--2---:R-:W-:Y:S02]  /*aa50*/  @!P5 LEA.HI.X R9, R204, R5.reuse, R15, 0x1, P2 ;  /* 0x00000005cc09d211 */ /* 0x084fe400010f0c0f */
[-C--:B------:R-:W-:Y:S02]  /*aa60*/  @!P4 LEA.HI.X R7, R236, R5.reuse, R14, 0x1, P1 ;  /* 0x00000005ec07c211 */ /* 0x080fe400008f0c0e */
[----:B------:R-:W-:Y:S01]  /*aa70*/  @!P3 LEA.HI.X R3, R237, R5, R13, 0x1, P0 ;  /* 0x00000005ed03b211 */ /* 0x000fe200000f0c0d */
[----:B------:R2:W-:Y:S04]  /*aa80*/  @!P5 ST.E.128 [R8.64], R24 ;  /* 0x000000180800d985 */ /* 0x0005e8000c101d06 */
[----:B------:R2:W-:Y:S04]  /*aa90*/  @!P4 ST.E.128 [R6.64], R20 ;  /* 0x000000140600c985 */ /* 0x0005e8000c101d06 */
[----:B------:R2:W-:Y:S02]  /*aaa0*/  @!P3 ST.E.128 [R2.64], R16 ;  /* 0x000000100200b985 */ /* 0x0005e4000c101d06 */
.L_x_88:
[----:B------:R-:W-:Y:S05]  /*aab0*/  BSYNC B0 ;  /* 0x0000000000007941 */ /* 0x000fea0003800000 */
.L_x_87:
[----:B------:R-:W-:Y:S05]  /*aac0*/  BRA.DIV ~URZ, `(.L_x_89) ;  /* 0x000048127f007947 */ /* 0x000fea000b800000 */
[----:B--2---:R2:W1:Y:S04]  /*aad0*/  SHFL.IDX PT, R5, R10, 0x1, 0x1c1f ;  /* 0x003c1f000a057f89 */ /* 0x00446800000e0000 */
[----:B----4-:R2:W4:Y:S02]  /*aae0*/  SHFL.IDX PT, R0, R12, 0x1, 0x1c1f ;  /* 0x003c1f000c007f89 */ /* 0x01052400000e0000 */
.L_x_170:
[----:B------:R-:W-:Y:S01]  /*aaf0*/  IADD3 R2, R11, 0x20, RZ ;  /* 0x000000200b027810 */ /* 0x000fe20007ffe0ff */
[----:B------:R-:W-:Y:S03]  /*ab00*/  BSSY B0, `(.L_x_90) ;  /* 0x0000012000007945 */ /* 0x000fe60003800000 */
        /* <DEDUP_REMOVED lines=11> */
[-C--:B-1----:R-:W-:Y:S02]  /*abc0*/  @!P2 LEA.HI.X R9, R204, R5.reuse, R15, 0x1, P5 ;  /* 0x00000005cc09a211 */ /* 0x082fe400028f0c0f */
[-C--:B------:R-:W-:Y:S02]  /*abd0*/  @!P1 LEA.HI.X R7, R236, R5.reuse, R14, 0x1, P4 ;  /* 0x00000005ec079211 */ /* 0x080fe400020f0c0e */
[----:B------:R-:W-:Y:S01]  /*abe0*/  @!P0 LEA.HI.X R3, R237, R5, R13, 0x1, P3 ;  /* 0x00000005ed038211 */ /* 0x000fe200018f0c0d */
[----:B------:R1:W-:Y:S04]  /*abf0*/  @!P2 ST.E.128 [R8.64], R40 ;  /* 0x000000280800a985 */ /* 0x0003e8000c101d06 */
[----:B------:R1:W-:Y:S04]  /*ac00*/  @!P1 ST.E.128 [R6.64], R36 ;  /* 0x0000002406009985 */ /* 0x0003e8000c101d06 */
[----:B------:R1:W-:Y:S02]  /*ac10*/  @!P0 ST.E.128 [R2.64], R32 ;  /* 0x0000002002008985 */ /* 0x0003e4000c101d06 */
.L_x_91:
[----:B------:R-:W-:Y:S05]  /*ac20*/  BSYNC B0 ;  /* 0x0000000000007941 */ /* 0x000fea0003800000 */
.L_x_90:
[----:B------:R-:W-:Y:S05]  /*ac30*/  BRA.DIV ~URZ, `(.L_x_92) ;  /* 0x000047727f007947 */ /* 0x000fea000b800000 */
[----:B-1----:R1:W2:Y:S02]  /*ac40*/  SHFL.IDX PT, R5, R10, 0x2, 0x1c1f ;  /* 0x005c1f000a057f89 */ /* 0x0022a400000e0000 */
.L_x_171:
[----:B------:R-:W-:Y:S05]  /*ac50*/  BRA.DIV ~URZ, `(.L_x_93) ;  /* 0x000047c27f007947 */ /* 0x000fea000b800000 */
[----:B----4-:R4:W1:Y:S02]  /*ac60*/  SHFL.IDX PT, R0, R12, 0x2, 0x1c1f ;  /* 0x005c1f000c007f89 */ /* 0x01086400000e0000 */
.L_x_172:
        /* <DEDUP_REMOVED lines=10> */
[-C--:B-1----:R-:W-:Y:S02]  /*ad10*/  @!P2 LEA R8, P5, R204, R0.reuse, 0x1 ;  /* 0x00000000cc08a211 */ /* 0x082fe400078a08ff */
        /* <DEDUP_REMOVED lines=8> */
.L_x_95:
[----:B------:R-:W-:Y:S05]  /*ada0*/  BSYNC B0 ;  /* 0x0000000000007941 */ /* 0x000fea0003800000 */
.L_x_94:
[----:B------:R-:W-:Y:S05]  /*adb0*/  BRA.DIV ~URZ, `(.L_x_96) ;  /* 0x000046d27f007947 */ /* 0x000fea000b800000 */
[----:B-1----:R1:W3:Y:S04]  /*adc0*/  SHFL.IDX PT, R6, R10, 0x3, 0x1c1f ;  /* 0x007c1f000a067f89 */ /* 0x0022e800000e0000 */
[----:B------:R1:W4:Y:S02]  /*add0*/  SHFL.IDX PT, R0, R12, 0x3, 0x1c1f ;  /* 0x007c1f000c007f89 */ /* 0x00032400000e0000 */
.L_x_173:
[----:B------:R-:W-:-:S04]  /*ade0*/  IADD3 R2, R11, 0x60, RZ ;  /* 0x000000600b027810 */ /* 0x000fc80007ffe0ff */
[----:B------:R-:W-:-:S13]  /*adf0*/  ISETP.GE.AND P0, PT, R2, R4, PT ;  /* 0x000000040200720c */ /* 0x000fda0003f06270 */
[----:B------:R-:W-:Y:S05]  /*ae00*/  @P0 BRA `(.L_x_97) ;  /* 0x000023c000000947 */ /* 0x000fea0003800000 */
[----:B------:R-:W-:Y:S02]  /*ae10*/  ISETP.GE.AND P1, PT, R204, c[0x0][0x3c8], PT ;  /* 0x0000f200cc007a0c */ /* 0x000fe40003f26270 */
[----:B------:R-:W-:Y:S02]  /*ae20*/  ISETP.GE.AND P0, PT, R236, c[0x0][0x3c8], PT ;  /* 0x0000f200ec007a0c */ /* 0x000fe40003f06270 */
[----:B------:R-:W-:Y:S02]  /*ae30*/  SHF.R.S32.HI R8, RZ, 0x1f, R204 ;  /* 0x0000001fff087819 */ /* 0x000fe400000114cc */
[----:B------:R-:W-:-:S07]  /*ae40*/  SHF.R.S32.HI R7, RZ, 0x1f, R236 ;  /* 0x0000001fff077819 */ /* 0x000fce00000114ec */
[-C--:B----4-:R-:W-:Y:S02]  /*ae50*/  @!P1 LEA R4, P3, R204, R0.reuse, 0x1 ;  /* 0x00000000cc049211 */ /* 0x090fe400078608ff */
[----:B------:R-:W-:Y:S02]  /*ae60*/  @!P0 LEA R2, P2, R236, R0, 0x1 ;  /* 0x00000000ec028211 */ /* 0x000fe400078408ff */
[-C--:B--23--:R-:W-:Y:S02]  /*ae70*/  @!P1 LEA.HI.X R5, R204, R6.reuse, R8, 0x1, P3 ;  /* 0x00000006cc059211 */ /* 0x08cfe400018f0c08 */
[----:B------:R-:W-:-:S03]  /*ae80*/  @!P0 LEA.HI.X R3, R236, R6, R7, 0x1, P2 ;  /* 0x00000006ec038211 */ /* 0x000fc600010f0c07 */
[----:B------:R2:W-:Y:S04]  /*ae90*/  @!P1 ST.E.128 [R4.64], R64 ;  /* 0x0000004004009985 */ /* 0x0005e8000c101d06 */
[----:B------:R2:W-:Y:S01]  /*aea0*/  @!P0 ST.E.128 [R2.64], R60 ;  /* 0x0000003c02008985 */ /* 0x0005e2000c101d06 */
[----:B------:R-:W-:-:S13]  /*aeb0*/  ISETP.GE.AND P0, PT, R237, c[0x0][0x3c8], PT ;  /* 0x0000f200ed007a0c */ /* 0x000fda0003f06270 */
[----:B------:R-:W-:Y:S05]  /*aec0*/  @P0 BRA `(.L_x_97) ;  /* 0x0000230000000947 */ /* 0x000fea0003800000 */
[----:B------:R-:W-:Y:S02]  /*aed0*/  SHF.R.S32.HI R7, RZ, 0x1f, R237 ;  /* 0x0000001fff077819 */ /* 0x000fe400000114ed */
[----:B--2---:R-:W-:-:S04]  /*aee0*/  LEA R2, P0, R237, R0, 0x1 ;  /* 0x00000000ed027211 */ /* 0x004fc800078008ff */
[----:B------:R-:W-:-:S05]  /*aef0*/  LEA.HI.X R3, R237, R6, R7, 0x1, P0 ;  /* 0x00000006ed037211 */ /* 0x000fca00000f0c07 */
[----:B------:R2:W-:Y:S01]  /*af00*/  ST.E.128 [R2.64], R56 ;  /* 0x0000003802007985 */ /* 0x0005e2000c101d06 */
[----:B------:R-:W-:Y:S05]  /*af10*/  BRA `(.L_x_97) ;  /* 0x000022b000007947 */ /* 0x000fea0003800000 */
.L_x_84:
[----:B-1----:R-:W2:Y:S01]  /*af20*/  LDL.LU R8, [R1+0x58] ;  /* 0x0000580001087983 */ /* 0x002ea20000300800 */
[----:B------:R-:W-:Y:S02]  /*af30*/  IMAD R6, R18, c[0x0][0x408], RZ ;  /* 0x0001020012067a24 */ /* 0x000fe400078e02ff */
[----:B------:R-:W-:-:S04]  /*af40*/  IMAD.WIDE.U32 R4, R0, c[0x0][0x408], RZ ;  /* 0x0001020000047a25 */ /* 0x000fc800078e00ff */
[----:B------:R-:W-:Y:S02]  /*af50*/  IMAD R0, R0, c[0x0][0x40c], R6 ;  /* 0x0001030000007a24 */ /* 0x000fe400078e0206 */
[----:B------:R-:W-:-:S03]  /*af60*/  @P2 IMAD.HI.U32 R7, R10, c[0x0][0x4ec], RZ ;  /* 0x00013b000a072a27 */ /* 0x000fc600078e00ff */
[----:B------:R-:W-:Y:S02]  /*af70*/  IADD3 R5, R5, R0, RZ ;  /* 0x0000000005057210 */ /* 0x000fe40007ffe0ff */
[----:B------:R-:W-:-:S03]  /*af80*/  SHF.R.S32.HI R0, RZ, 0x1f, R2 ;  /* 0x0000001fff007819 */ /* 0x000fc60000011402 */
[----:B------:R-:W-:-:S04]  /*af90*/  IMAD.WIDE.U32 R4, R3, c[0x0][0x438], R4 ;  /* 0x00010e0003047a25 */ /* 0x000fc800078e0004 */
[----:B------:R-:W-:Y:S02]  /*afa0*/  IMAD R0, R0, c[0x0][0x440], RZ ;  /* 0x0001100000007a24 */ /* 0x000fe400078e02ff */
[----:B------:R-:W-:Y:S02]  /*afb0*/  IMAD R5, R3, c[0x0][0x43c], R5 ;  /* 0x00010f0003057a24 */ /* 0x000fe400078e0205 */
[C---:B------:R-:W-:Y:S01]  /*afc0*/  IMAD R6, R2.reuse, c[0x0][0x444], R0 ;  /* 0x0001110002067a24 */ /* 0x040fe200078e0200 */
[----:B------:R-:W-:Y:S01]  /*afd0*/  MOV R0, R10 ;  /* 0x0000000a00007202 */ /* 0x000fe20000000f00 */
[----:B------:R-:W-:Y:S01]  /*afe0*/  IMAD.WIDE.U32 R2, R2, c[0x0][0x440], R4 ;  /* 0x0001100002027a25 */ /* 0x000fe200078e0004 */
[----:B------:R-:W-:-:S04]  /*aff0*/  @P2 SHF.R.U32.HI R0, RZ, c[0x0][0x4f0], R7 ;  /* 0x00013c00ff002a19 */ /* 0x000fc80000011607 */
[----:B------:R-:W-:Y:S02]  /*b000*/  IADD3 R3, R3, R6, RZ ;  /* 0x0000000603037210 */ /* 0x000fe40007ffe0ff */
[----:B------:R-:W-:Y:S02]  /*b010*/  SHF.R.S32.HI R5, RZ, 0x1f, R0 ;  /* 0x0000001fff057819 */ /* 0x000fe40000011400 */
[----:B------:R-:W-:-:S03]  /*b020*/  IADD3 R4, -R0, RZ, RZ ;  /* 0x000000ff00047210 */ /* 0x000fc60007ffe1ff */
[----:B------:R-:W-:Y:S02]  /*b030*/  IMAD R5, R5, c[0x0][0x430], RZ ;  /* 0x00010c0005057a24 */ /* 0x000fe400078e02ff */
[----:B------:R-:W-:Y:S02]  /*b040*/  IMAD R4, R4, c[0x0][0x4e8], R10 ;  /* 0x00013a0004047a24 */ /* 0x000fe400078e020a */
[----:B------:R-:W-:Y:S02]  /*b050*/  IMAD R5, R0, c[0x0][0x434], R5 ;  /* 0x00010d0000057a24 */ /* 0x000fe400078e0205 */
[----:B--2---:R-:W-:-:S04]  /*b060*/  IMAD.WIDE.U32 R2, R8, c[0x0][0x448], R2 ;  /* 0x0001120008027a25 */ /* 0x004fc800078e0002 */
[----:B------:R-:W-:-:S04]  /*b070*/  IMAD R3, R8, c[0x0][0x44c], R3 ;  /* 0x0001130008037a24 */ /* 0x000fc800078e0203 */
[----:B------:R-:W-:Y:S01]  /*b080*/  IMAD.WIDE.U32 R2, R0, c[0x0][0x430], R2 ;  /* 0x00010c0000027a25 */ /* 0x000fe200078e0002 */
[----:B------:R-:W-:-:S04]  /*b090*/  SHF.R.S32.HI R0, RZ, 0x1f, R4 ;  /* 0x0000001fff007819 */ /* 0x000fc80000011404 */
[----:B------:R-:W-:Y:S01]  /*b0a0*/  IADD3 R3, R3, R5, RZ ;  /* 0x0000000503037210 */ /* 0x000fe20007ffe0ff */
[----:B------:R-:W-:-:S04]  /*b0b0*/  IMAD R0, R0, c[0x0][0x428], RZ ;  /* 0x00010a0000007a24 */ /* 0x000fc800078e02ff */
[----:B------:R-:W-:-:S04]  /*b0c0*/  IMAD.WIDE.U32 R2, R4, c[0x0][0x428], R2 ;  /* 0x00010a0004027a25 */ /* 0x000fc800078e0002 */
[----:B------:R-:W-:Y:S01]  /*b0d0*/  IMAD R4, R4, c[0x0][0x42c], R0 ;  /* 0x00010b0004047a24 */ /* 0x000fe200078e0200 */
[----:B------:R-:W-:-:S04]  /*b0e0*/  LEA R12, P2, R2, c[0x0][0x400], 0x2 ;  /* 0x00010000020c7a11 */ /* 0x000fc800078410ff */
[----:B------:R-:W-:-:S04]  /*b0f0*/  IADD3 R4, R3, R4, RZ ;  /* 0x0000000403047210 */ /* 0x000fc80007ffe0ff */
[----:B------:R-:W-:Y:S01]  /*b100*/  LEA.HI.X R5, R2, c[0x0][0x404], R4, 0x2, P2 ;  /* 0x0001010002057a11 */ /* 0x000fe200010f1404 */
[----:B------:R-:W-:Y:S05]  /*b110*/  BRA.DIV ~URZ, `(.L_x_98) ;  /* 0x000044427f007947 */ /* 0x000fea000b800000 */
[----:B------:R1:W2:Y:S02]  /*b120*/  SHFL.IDX PT, R4, R5, RZ, 0x1c1f ;  /* 0x001c1fff05047589 */ /* 0x0002a400000e0000 */
.L_x_174:
[----:B------:R-:W-:Y:S05]  /*b130*/  BRA.DIV ~URZ, `(.L_x_99) ;  /* 0x000044927f007947 */ /* 0x000fea000b800000 */
[----:B------:R3:W4:Y:S02]  /*b140*/  SHFL.IDX PT, R0, R12, RZ, 0x1c1f ;  /* 0x001c1fff0c007589 */ /* 0x00072400000e0000 */
.L_x_175:
[----:B------:R-:W-:Y:S01]  /*b150*/  BSSY B0, `(.L_x_100) ;  /* 0x000004a000007945 */ /* 0x000fe20003800000 */
[----:B------:R-:W-:Y:S05]  /*b160*/  @P1 BRA `(.L_x_101) ;  /* 0x0000048000001947 */ /* 0x000fea0003800000 */
[----:B------:R-:W5:Y:S04]  /*b170*/  LDL R6, [R1+0x4c] ;  /* 0x00004c0001067983 */ /* 0x000f680000100800 */
[----:B---3--:R-:W3:Y:S04]  /*b180*/  LDL R16, [R1+0x38] ;  /* 0x0000380001107983 */ /* 0x008ee80000100800 */
[----:B----4-:R-:W4:Y:S04]  /*b190*/  LDL R11, [R1+0x34] ;  /* 0x00003400010b7983 */ /* 0x010f280000100800 */
[----:B--2---:R-:W2:Y:S04]  /*b1a0*/  LDL R18, [R1+0x88] ;  /* 0x0000880001127983 */ /* 0x004ea80000100800 */
[----:B------:R-:W2:Y:S04]  /*b1b0*/  LDL R14, [R1+0x84] ;  /* 0x00008400010e7983 */ /* 0x000ea80000100800 */
        /* <DEDUP_REMOVED lines=13> */
[----:B------:R-:W2:Y:S01]  /*b290*/  LDL R10, [R1+0x10] ;  /* 0x00001000010a7983 */ /* 0x000ea20000100800 */
[----:B-----5:R-:W-:-:S02]  /*b2a0*/  ISETP.GE.AND P6, PT, R6, c[0x0][0x3c8], PT ;  /* 0x0000f20006007a0c */ /* 0x020fc40003fc6270 */
[----:B---3--:R-:W-:-:S11]  /*b2b0*/  ISETP.GE.AND P3, PT, R16, c[0x0][0x3c8], PT ;  /* 0x0000f20010007a0c */ /* 0x008fd60003f66270 */
[----:B------:R-:W-:Y:S02]  /*b2c0*/  @!P6 IMAD.MOV.U32 R2, RZ, RZ, R0 ;  /* 0x000000ffff02e224 */ /* 0x000fe400078e0000 */
[----:B------:R-:W-:Y:S01]  /*b2d0*/  @!P6 IMAD.MOV.U32 R3, RZ, RZ, R4 ;  /* 0x000000ffff03e224 */ /* 0x000fe200078e0004 */
[----:B----4-:R-:W-:-:S03]  /*b2e0*/  ISETP.GE.AND P1, PT, R11, c[0x0][0x3c8], PT ;  /* 0x0000f2000b007a0c */ /* 0x010fc60003f26270 */
[----:B------:R-:W-:Y:S01]  /*b2f0*/  @!P6 IMAD.WIDE R6, R6, 0x4, R2 ;  /* 0x000000040606e825 */ /* 0x000fe200078e0202 */
[----:B------:R-:W-:-:S04]  /*b300*/  @!P3 LEA R2, P2, R16, R0, 0x2 ;  /* 0x000000001002b211 */ /* 0x000fc800078410ff */
[----:B--2---:R-:W-:Y:S02]  /*b310*/  @!P3 LEA.HI.X R3, R16, R4, R18, 0x2, P2 ;  /* 0x000000041003b211 */ /* 0x004fe400010f1412 */
[----:B------:R-:W2:Y:S04]  /*b320*/  LDL R18, [R1+0x6c] ;  /* 0x00006c0001127983 */ /* 0x000ea80000100800 */
[----:B------:R3:W-:Y:S04]  /*b330*/  @!P6 ST.E.64 [R6.64], R128 ;  /* 0x000000800600e985 */ /* 0x0007e8000c101b06 */
[----:B------:R-:W4:Y:S01]  /*b340*/  LDL R16, [R1+0x68] ;  /* 0x0000680001107983 */ /* 0x000f220000100800 */
[----:B---3--:R-:W-:-:S04]  /*b350*/  @!P1 LEA R6, P2, R11, R0, 0x2 ;  /* 0x000000000b069211 */ /* 0x008fc800078410ff */
[----:B------:R-:W-:Y:S02]  /*b360*/  @!P1 LEA.HI.X R7, R11, R4, R14, 0x2, P2 ;  /* 0x000000040b079211 */ /* 0x000fe400010f140e */
[----:B------:R-:W3:Y:S04]  /*b370*/  LDL R14, [R1+0x64] ;  /* 0x00006400010e7983 */ /* 0x000ee80000100800 */
[----:B------:R-:W5:Y:S01]  /*b380*/  LDL R11, [R1+0x60] ;  /* 0x00006000010b7983 */ /* 0x000f620000100800 */
[----:B------:R-:W-:-:S03]  /*b390*/  ISETP.GE.AND P6, PT, R25, c[0x0][0x3c8], PT ;  /* 0x0000f20019007a0c */ /* 0x000fc60003fc6270 */
[----:B------:R1:W-:Y:S01]  /*b3a0*/  @!P3 ST.E.64 [R2.64], R124 ;  /* 0x0000007c0200b985 */ /* 0x0003e2000c101b06 */
[----:B------:R-:W-:-:S03]  /*b3b0*/  ISETP.GE.AND P3, PT, R23, c[0x0][0x3c8], PT ;  /* 0x0000f20017007a0c */ /* 0x000fc60003f66270 */
[----:B------:R1:W-:Y:S01]  /*b3c0*/  @!P1 ST.E.64 [R6.64], R120 ;  /* 0x0000007806009985 */ /* 0x0003e2000c101b06 */
[----:B------:R-:W-:-:S05]  /*b3d0*/  ISETP.GE.AND P1, PT, R8, c[0x0][0x3c8], PT ;  /* 0x0000f20008007a0c */ /* 0x000fca0003f26270 */
[----:B-1----:R-:W-:-:S04]  /*b3e0*/  @!P6 LEA R2, P2, R25, R0, 0x2 ;  /* 0x000000001902e211 */ /* 0x002fc800078410ff */
[----:B------:R-:W-:Y:S02]  /*b3f0*/  @!P6 LEA.HI.X R3, R25, R4, R29, 0x2, P2 ;  /* 0x000000041903e211 */ /* 0x000fe400010f141d */
[----:B------:R-:W-:-:S03]  /*b400*/  @!P3 LEA R6, P2, R23, R0, 0x2 ;  /* 0x000000001706b211 */ /* 0x000fc600078410ff */
[----:B------:R1:W-:Y:S01]  /*b410*/  @!P6 ST.E.64 [R2.64], R116 ;  /* 0x000000740200e985 */ /* 0x0003e2000c101b06 */
[----:B------:R-:W-:Y:S02]  /*b420*/  @!P3 LEA.HI.X R7, R23, R4, R24, 0x2, P2 ;  /* 0x000000041707b211 */ /* 0x000fe400010f1418 */
[----:B------:R-:W-:-:S03]  /*b430*/  ISETP.GE.AND P6, PT, R21, c[0x0][0x3c8], PT ;  /* 0x0000f20015007a0c */ /* 0x000fc60003fc6270 */
[----:B------:R1:W-:Y:S01]  /*b440*/  @!P3 ST.E.64 [R6.64], R112 ;  /* 0x000000700600b985 */ /* 0x0003e2000c101b06 */
[----:B------:R-:W-:Y:S02]  /*b450*/  ISETP.GE.AND P3, PT, R19, c[0x0][0x3c8], PT ;  /* 0x0000f20013007a0c */ /* 0x000fe40003f66270 */
[----:B-1----:R-:W-:-:S04]  /*b460*/  @!P1 LEA R2, P2, R8, R0, 0x2 ;  /* 0x0000000008029211 */ /* 0x002fc800078410ff */
[----:B------:R-:W-:-:S03]  /*b470*/  @!P1 LEA.HI.X R3, R8, R4, R9, 0x2, P2 ;  /* 0x0000000408039211 */ /* 0x000fc600010f1409 */
[----:B------:R-:W-:Y:S02]  /*b480*/  @!P6 LEA R8, P2, R21, R0, 0x2 ;  /* 0x000000001508e211 */ /* 0x000fe400078410ff */
[----:B------:R1:W-:Y:S01]  /*b490*/  @!P1 ST.E.64 [R2.64], R156 ;  /* 0x0000009c02009985 */ /* 0x0003e2000c101b06 */
[----:B------:R-:W-:Y:S02]  /*b4a0*/  ISETP.GE.AND P1, PT, R17, c[0x0][0x3c8], PT ;  /* 0x0000f20011007a0c */ /* 0x000fe40003f26270 */
        /* <DEDUP_REMOVED lines=8> */
[----:B--2---:R-:W-:Y:S02]  /*b530*/  @!P1 LEA.HI.X R3, R17, R4, R18, 0x2, P2 ;  /* 0x0000000411039211 */ /* 0x004fe400010f1412 */
[----:B------:R-:W-:-:S03]  /*b540*/  ISETP.GE.AND P2, PT, R10, c[0x0][0x3c8], PT ;  /* 0x0000f2000a007a0c */ /* 0x000fc60003f46270 */
[----:B------:R1:W-:Y:S01]  /*b550*/  @!P1 ST.E.64 [R2.64], R108 ;  /* 0x0000006c02009985 */ /* 0x0003e2000c101b06 */
[----:B------:R-:W-:-:S04]  /*b560*/  @!P6 LEA R8, P1, R15, R0, 0x2 ;  /* 0x000000000f08e211 */ /* 0x000fc800078210ff */
[----:B----4-:R-:W-:Y:S02]  /*b570*/  @!P6 LEA.HI.X R9, R15, R4, R16, 0x2, P1 ;  /* 0x000000040f09e211 */ /* 0x010fe400008f1410 */
[----:B------:R-:W-:-:S03]  /*b580*/  @!P3 LEA R6, P1, R13, R0, 0x2 ;  /* 0x000000000d06b211 */ /* 0x000fc600078210ff */
[----:B------:R2:W-:Y:S01]  /*b590*/  @!P6 ST.E.64 [R8.64], R164 ;  /* 0x000000a40800e985 */ /* 0x0005e2000c101b06 */
[----:B---3--:R-:W-:Y:S02]  /*b5a0*/  @!P3 LEA.HI.X R7, R13, R4, R14, 0x2, P1 ;  /* 0x000000040d07b211 */ /* 0x008fe400008f140e */
[----:B-1----:R-:W-:-:S04]  /*b5b0*/  @!P2 LEA R2, P1, R10, R0, 0x2 ;  /* 0x000000000a02a211 */ /* 0x002fc800078210ff */
[----:B-----5:R-:W-:Y:S01]  /*b5c0*/  @!P2 LEA.HI.X R3, R10, R4, R11, 0x2, P1 ;  /* 0x000000040a03a211 */ /* 0x020fe200008f140b */
[----:B------:R2:W-:Y:S04]  /*b5d0*/  @!P3 ST.E.64 [R6.64], R84 ;  /* 0x000000540600b985 */ /* 0x0005e8000c101b06 */
[----:B------:R2:W-:Y:S04]  /*b5e0*/  @!P2 ST.E.64 [R2.64], R80 ;  /* 0x000000500200a985 */ /* 0x0005e8000c101b06 */
.L_x_101:
[----:B------:R-:W-:Y:S05]  /*b5f0*/  BSYNC B0 ;  /* 0x0000000000007941 */ /* 0x000fea0003800000 */
.L_x_100:
[----:B------:R-:W-:Y:S05]  /*b600*/  BRA.DIV ~URZ, `(.L_x_102) ;  /* 0x000040327f007947 */ /* 0x000fea000b800000 */
[----:B--2---:R2:W1:Y:S04]  /*b610*/  SHFL.IDX PT, R4, R5, 0x1, 0x1c1f ;  /* 0x003c1f0005047f89 */ /* 0x00446800000e0000 */
[----:B----4-:R2:W4:Y:S02]  /*b620*/  SHFL.IDX PT, R0, R12, 0x1, 0x1c1f ;  /* 0x003c1f000c007f89 */ /* 0x01052400000e0000 */
.L_x_176:
[----:B------:R-:W-:Y:S01]  /*b630*/  BSSY B0, `(.L_x_103) ;  /* 0x000004a000007945 */ /* 0x000fe20003800000 */
[----:B------:R-:W-:Y:S05]  /*b640*/  @P0 BRA `(.L_x_104) ;  /* 0x0000048000000947 */ /* 0x000fea0003800000 */
[----:B------:R-:W5:Y:S04]  /*b650*/  LDL R13, [R1+0x4c] ;  /* 0x00004c00010d7983 */ /* 0x000f680000100800 */
[----:B--2---:R-:W2:Y:S04]  /*b660*/  LDL R9, [R1+0x38] ;  /* 0x0000380001097983 */ /* 0x004ea80000100800 */
[----:B---3--:R-:W3:Y:S04]  /*b670*/  LDL R14, [R1+0x88] ;  /* 0x00008800010e7983 */ /* 0x008ee80000100800 */
[----:B----4-:R-:W4:Y:S04]  /*b680*/  LDL R30, [R1+0x34] ;  /* 0x00003400011e7983 */ /* 0x010f280000100800 */
[----:B------:R-:W3:Y:S04]  /*b690*/  LDL R25, [R1+0x30] ;  /* 0x0000300001197983 */ /* 0x000ee80000100800 */
[----:B------:R-:W3:Y:S04]  /*b6a0*/  LDL R23, [R1+0x2c] ;  /* 0x00002c0001177983 */ /* 0x000ee80000100800 */
[----:B------:R-:W4:Y:S04]  /*b6b0*/  LDL R31, [R1+0x84] ;  /* 0x00008400011f7983 */ /* 0x000f280000100800 */
        /* <DEDUP_REMOVED lines=12> */
[----:B------:R-:W4:Y:S01]  /*b780*/  LDL R16, [R1+0x64] ;  /* 0x0000640001107983 */ /* 0x000f220000100800 */
[----:B-----5:R-:W-:-:S02]  /*b790*/  ISETP.GE.AND P2, PT, R13, c[0x0][0x3c8], PT ;  /* 0x0000f2000d007a0c */ /* 0x020fc40003f46270 */
[----:B--2---:R-:W-:-:S11]  /*b7a0*/  ISETP.GE.AND P6, PT, R9, c[0x0][0x3c8], PT ;  /* 0x0000f20009007a0c */ /* 0x004fd60003fc6270 */
[----:B------:R-:W-:Y:S02]  /*b7b0*/  @!P2 IMAD.MOV.U32 R6, RZ, RZ, R0 ;  /* 0x000000ffff06a224 */ /* 0x000fe400078e0000 */
[----:B-1----:R-:W-:Y:S01]  /*b7c0*/  @!P2 IMAD.MOV.U32 R7, RZ, RZ, R4 ;  /* 0x000000ffff07a224 */ /* 0x002fe200078e0004 */
[----:B------:R-:W-:-:S03]  /*b7d0*/  @!P6 LEA R2, P3, R9, R0, 0x2 ;  /* 0x000000000902e211 */ /* 0x000fc600078610ff */
[----:B------:R-:W-:Y:S02]  /*b7e0*/  @!P2 IMAD.WIDE R6, R13, 0x4, R6 ;  /* 0x000000040d06a825 */ /* 0x000fe400078e0206 */
[----:B------:R-:W2:Y:S01]  /*b7f0*/  LDL R13, [R1+0x10] ;  /* 0x00001000010d7983 */ /* 0x000ea20000100800 */
[----:B---3--:R-:W-:-:S03]  /*b800*/  @!P6 LEA.HI.X R3, R9, R4, R14, 0x2, P3 ;  /* 0x000000040903e211 */ /* 0x008fc600018f140e */
[----:B------:R-:W3:Y:S04]  /*b810*/  LDL R9, [R1+0x6c] ;  /* 0x00006c0001097983 */ /* 0x000ee80000100800 */
[----:B------:R-:W5:Y:S01]  /*b820*/  LDL R14, [R1+0x60] ;  /* 0x00006000010e7983 */ /* 0x000f620000100800 */
[----:B----4-:R-:W-:Y:S02]  /*b830*/  ISETP.GE.AND P1, PT, R30, c[0x0][0x3c8], PT ;  /* 0x0000f2001e007a0c */ /* 0x010fe40003f26270 */
[----:B------:R-:W-:Y:S01]  /*b840*/  ISETP.GE.AND P0, PT, R25, c[0x0][0x3c8], PT ;  /* 0x0000f20019007a0c */ /* 0x000fe20003f06270 */
[----:B------:R1:W-:Y:S01]  /*b850*/  @!P2 ST.E.64 [R6.64], R130 ;  /* 0x000000820600a985 */ /* 0x0003e2000c101b06 */
[----:B------:R-:W-:-:S03]  /*b860*/  ISETP.GE.AND P2, PT, R23, c[0x0][0x3c8], PT ;  /* 0x0000f20017007a0c */ /* 0x000fc60003f46270 */
[----:B------:R4:W-:Y:S01]  /*b870*/  @!P6 ST.E.64 [R2.64], R126 ;  /* 0x0000007e0200e985 */ /* 0x0009e2000c101b06 */
[----:B------:R-:W-:-:S05]  /*b880*/  ISETP.GE.AND P6, PT, R21, c[0x0][0x3c8], PT ;  /* 0x0000f20015007a0c */ /* 0x000fca0003fc6270 */
[----:B-1----:R-:W-:-:S04]  /*b890*/  @!P1 LEA R6, P3, R30, R0, 0x2 ;  /* 0x000000001e069211 */ /* 0x002fc800078610ff */
[----:B------:R-:W-:Y:S02]  /*b8a0*/  @!P1 LEA.HI.X R7, R30, R4, R31, 0x2, P3 ;  /* 0x000000041e079211 */ /* 0x000fe400018f141f */
[----:B----4-:R-:W-:-:S03]  /*b8b0*/  @!P0 LEA R2, P3, R25, R0, 0x2 ;  /* 0x0000000019028211 */ /* 0x010fc600078610ff */
[----:B------:R1:W-:Y:S01]  /*b8c0*/  @!P1 ST.E.64 [R6.64], R162 ;  /* 0x000000a206009985 */ /* 0x0003e2000c101b06 */
[----:B------:R-:W-:Y:S02]  /*b8d0*/  @!P0 LEA.HI.X R3, R25, R4, R29, 0x2, P3 ;  /* 0x0000000419038211 */ /* 0x000fe400018f141d */
[----:B------:R-:W-:-:S03]  /*b8e0*/  ISETP.GE.AND P1, PT, R19, c[0x0][0x3c8], PT ;  /* 0x0000f20013007a0c */ /* 0x000fc60003f26270 */
[----:B------:R4:W-:Y:S01]  /*b8f0*/  @!P0 ST.E.64 [R2.64], R96 ;  /* 0x0000006002008985 */ /* 0x0009e2000c101b06 */
[----:B------:R-:W-:Y:S02]  /*b900*/  ISETP.GE.AND P0, PT, R10, c[0x0][0x3c8], PT ;  /* 0x0000f2000a007a0c */ /* 0x000fe40003f06270 */
[----:B-1----:R-:W-:-:S04]  /*b910*/  @!P2 LEA R6, P3, R23, R0, 0x2 ;  /* 0x000000001706a211 */ /* 0x002fc800078610ff */
[----:B------:R-:W-:Y:S02]  /*b920*/  @!P2 LEA.HI.X R7, R23, R4, R24, 0x2, P3 ;  /* 0x000000041707a211 */ /* 0x000fe400018f1418 */
[----:B----4-:R-:W-:-:S03]  /*b930*/  @!P6 LEA R2, P3, R21, R0, 0x2 ;  /* 0x000000001502e211 */ /* 0x010fc600078610ff */
[----:B------:R1:W-:Y:S01]  /*b940*/  @!P2 ST.E.64 [R6.64], R114 ;  /* 0x000000720600a985 */ /* 0x0003e2000c101b06 */
[----:B------:R-:W-:Y:S02]  /*b950*/  @!P6 LEA.HI.X R3, R21, R4, R22, 0x2, P3 ;  /* 0x000000041503e211 */ /* 0x000fe400018f1416 */
[----:B------:R-:W-:-:S03]  /*b960*/  ISETP.GE.AND P3, PT, R8, c[0x0][0x3c8], PT ;  /* 0x0000f20008007a0c */ /* 0x000fc60003f66270 */
[----:B------:R4:W-:Y:S01]  /*b970*/  @!P6 ST.E.64 [R2.64], R110 ;  /* 0x0000006e0200e985 */ /* 0x0009e2000c101b06 */
[----:B-1----:R-:W-:-:S04]  /*b980*/  @!P1 LEA R6, P2, R19, R0, 0x2 ;  /* 0x0000000013069211 */ /* 0x002fc800078410ff */
[----:B------:R-:W-:Y:S02]  /*b990*/  @!P1 LEA.HI.X R7, R19, R4, R20, 0x2, P2 ;  /* 0x0000000413079211 */ /* 0x000fe400010f1414 */
[C---:B----4-:R-:W-:Y:S02]  /*b9a0*/  @!P0 LEA R2, P6, R10.reuse, R0, 0x2 ;  /* 0x000000000a028211 */ /* 0x050fe400078c10ff */
[----:B------:R-:W-:Y:S01]  /*b9b0*/  ISETP.GE.AND P2, PT, R17, c[0x0][0x3c8], PT ;  /* 0x0000f20011007a0c */ /* 0x000fe20003f46270 */
[----:B------:R1:W-:Y:S01]  /*b9c0*/  @!P1 ST.E.64 [R6.64], R118 ;  /* 0x0000007606009985 */ /* 0x0003e2000c101b06 */
[----:B------:R-:W-:Y:S02]  /*b9d0*/  @!P0 LEA.HI.X R3, R10, R4, R11, 0x2, P6 ;  /* 0x000000040a038211 */ /* 0x000fe400030f140b */
[----:B------:R-:W-:Y:S02]  /*b9e0*/  ISETP.GE.AND P1, PT, R15, c[0x0][0x3c8], PT ;  /* 0x0000f2000f007a0c */ /* 0x000fe40003f26270 */
[----:B------:R-:W-:Y:S01]  /*b9f0*/  @!P3 LEA R10, P6, R8, R0, 0x2 ;  /* 0x00000000080ab211 */ /* 0x000fe200078c10ff */
[----:B------:R4:W-:Y:S01]  /*ba00*/  @!P0 ST.E.64 [R2.64], R122 ;  /* 0x0000007a02008985 */ /* 0x0009e2000c101b06 */
[----:B--2---:R-:W-:-:S02]  /*ba10*/  ISETP.GE.AND P0, PT, R13, c[0x0][0x3c8], PT ;  /* 0x0000f2000d007a0c */ /* 0x004fc40003f06270 */
[----:B---3--:R-:W-:-:S03]  /*ba20*/  @!P3 LEA.HI.X R11, R8, R4, R9, 0x2, P6 ;  /* 0x00000004080bb211 */ /* 0x008fc600030f1409 */
[----:B------:R-:W-:-:S04]  /*ba30*/  @!P2 LEA R8, P6, R17, R0, 0x2 ;  /* 0x000000001108a211 */ /* 0x000fc800078c10ff */
[----:B------:R-:W-:Y:S02]  /*ba40*/  @!P2 LEA.HI.X R9, R17, R4, R18, 0x2, P6 ;  /* 0x000000041109a211 */ /* 0x000fe400030f1412 */
[----:B-1----:R-:W-:-:S04]  /*ba50*/  @!P1 LEA R6, P6, R15, R0, 0x2 ;  /* 0x000000000f069211 */ /* 0x002fc800078c10ff */
[----:B------:R-:W-:Y:S02]  /*ba60*/  @!P1 LEA.HI.X R7, R15, R4, R16, 0x2, P6 ;  /* 0x000000040f079211 */ /* 0x000fe400030f1410 */
[C---:B----4-:R-:W-:Y:S01]  /*ba70*/  @!P0 LEA R2, P6, R13.reuse, R0, 0x2 ;  /* 0x000000000d028211 */ /* 0x050fe200078c10ff */
[----:B------:R1:W-:Y:S03]  /*ba80*/  @!P3 ST.E.64 [R10.64], R168 ;  /* 0x000000a80a00b985 */ /* 0x0003e6000c101b06 */
[----:B-----5:R-:W-:Y:S01]  /*ba90*/  @!P0 LEA.HI.X R3, R13, R4, R14, 0x2, P6 ;  /* 0x000000040d038211 */ /* 0x020fe200030f140e */
[----:B------:R1:W-:Y:S04]  /*baa0*/  @!P2 ST.E.64 [R8.64], R166 ;  /* 0x000000a60800a985 */ /* 0x0003e8000c101b06 */
[----:B------:R1:W-:Y:S04]  /*bab0*/  @!P1 ST.E.64 [R6.64], R86 ;  /* 0x0000005606009985 */ /* 0x0003e8000c101b06 */
[----:B------:R1:W-:Y:S02]  /*bac0*/  @!P0 ST.E.64 [R2.64], R82 ;  /* 0x0000005202008985 */ /* 0x0003e4000c101b06 */
.L_x_104:
[----:B------:R-:W-:Y:S05]  /*bad0*/  BSYNC B0 ;  /* 0x0000000000007941 */ /* 0x000fea0003800000 */
.L_x_103:
[----:B------:R-:W-:Y:S05]  /*bae0*/  BRA.DIV ~URZ, `(.L_x_105) ;  /* 0x00003c227f007947 */ /* 0x000fea000b800000 */
[----:B-1----:R1:W2:Y:S02]  /*baf0*/  SHFL.IDX PT, R4, R5, 0x2, 0x1c1f ;  /* 0x005c1f0005047f89 */ /* 0x0022a400000e0000 */
.L_x_177:
[----:B------:R-:W-:Y:S05]  /*bb00*/  BRA.DIV ~URZ, `(.L_x_106) ;  /* 0x00003c727f007947 */ /* 0x000fea000b800000 */
[----:B----4-:R4:W1:Y:S02]  /*bb10*/  SHFL.IDX PT, R0, R12, 0x2, 0x1c1f ;  /* 0x005c1f000c007f89 */ /* 0x01086400000e0000 */
.L_x_178:
        /* <DEDUP_REMOVED lines=24> */
[----:B-1----:R-:W-:-:S04]  /*bca0*/  @!P1 LEA R2, P3, R11, R0, 0x2 ;  /* 0x000000000b029211 */ /* 0x002fc800078610ff */
[----:B----4-:R-:W-:Y:S02]  /*bcb0*/  @!P1 LEA.HI.X R3, R11, R4, R14, 0x2, P3 ;  /* 0x000000040b039211 */ /* 0x010fe400018f140e */
[----:B------:R-:W3:Y:S01]  /*bcc0*/  LDL R11, [R1+0x70] ;  /* 0x00007000010b7983 */ /* 0x000ee20000100800 */
[----:B------:R-:W-:Y:S02]  /*bcd0*/  @!P0 IMAD.MOV.U32 R6, RZ, RZ, R0 ;  /* 0x000000ffff068224 */ /* 0x000fe400078e0000 */
[----:B------:R-:W-:Y:S01]  /*bce0*/  @!P0 IMAD.MOV.U32 R7, RZ, RZ, R4 ;  /* 0x000000ffff078224 */ /* 0x000fe200078e0004 */
[----:B------:R-:W4:Y:S03]  /*bcf0*/  LDL R14, [R1+0x60] ;  /* 0x00006000010e7983 */ /* 0x000f260000100800 */
[----:B------:R-:W-:Y:S02]  /*bd00*/  @!P0 IMAD.WIDE R6, R16, 0x4, R6 ;  /* 0x0000000410068825 */ /* 0x000fe400078e0206 */
[----:B------:R-:W5:Y:S01]  /*bd10*/  LDL R16, [R1+0x64] ;  /* 0x0000640001107983 */ /* 0x000f620000100800 */
[----:B--2---:R-:W-:-:S02]  /*bd20*/  ISETP.GE.AND P2, PT, R30, c[0x0][0x3c8], PT ;  /* 0x0000f2001e007a0c */ /* 0x004fc40003f46270 */
[----:B------:R-:W-:Y:S01]  /*bd30*/  ISETP.GE.AND P4, PT, R8, c[0x0][0x3c8], PT ;  /* 0x0000f20008007a0c */ /* 0x000fe20003f86270 */
[----:B------:R1:W-:Y:S01]  /*bd40*/  @!P0 ST.E.64 [R6.64], R34 ;  /* 0x0000002206008985 */ /* 0x0003e2000c101b06 */
[----:B------:R-:W-:-:S03]  /*bd50*/  ISETP.GE.AND P3, PT, R25, c[0x0][0x3c8], PT ;  /* 0x0000f20019007a0c */ /* 0x000fc60003f66270 */
[----:B------:R2:W-:Y:S01]  /*bd60*/  @!P1 ST.E.64 [R2.64], R36 ;  /* 0x0000002402009985 */ /* 0x0005e2000c101b06 */
[----:B------:R-:W-:-:S05]  /*bd70*/  ISETP.GE.AND P1, PT, R23, c[0x0][0x3c8], PT ;  /* 0x0000f20017007a0c */ /* 0x000fca0003f26270 */
[-C--:B-1----:R-:W-:Y:S02]  /*bd80*/  @!P2 LEA R6, P0, R30, R0.reuse, 0x2 ;  /* 0x000000001e06a211 */ /* 0x082fe400078010ff */
[----:B--2---:R-:W-:Y:S02]  /*bd90*/  @!P4 LEA R2, P6, R8, R0, 0x2 ;  /* 0x000000000802c211 */ /* 0x004fe400078c10ff */
[-C--:B------:R-:W-:Y:S02]  /*bda0*/  @!P2 LEA.HI.X R7, R30, R4.reuse, R31, 0x2, P0 ;  /* 0x000000041e07a211 */ /* 0x080fe400000f141f */
[----:B------:R-:W-:Y:S02]  /*bdb0*/  ISETP.GE.AND P0, PT, R21, c[0x0][0x3c8], PT ;  /* 0x0000f20015007a0c */ /* 0x000fe40003f06270 */
[----:B------:R-:W-:Y:S01]  /*bdc0*/  @!P4 LEA.HI.X R3, R8, R4, R9, 0x2, P6 ;  /* 0x000000040803c211 */ /* 0x000fe200030f1409 */
[----:B------:R1:W-:Y:S01]  /*bdd0*/  @!P2 ST.E.64 [R6.64], R38 ;  /* 0x000000260600a985 */ /* 0x0003e2000c101b06 */
[----:B------:R-:W-:-:S03]  /*bde0*/  @!P3 LEA R8, P2, R25, R0, 0x2 ;  /* 0x000000001908b211 */ /* 0x000fc600078410ff */
[----:B------:R2:W-:Y:S01]  /*bdf0*/  @!P4 ST.E.64 [R2.64], R40 ;  /* 0x000000280200c985 */ /* 0x0005e2000c101b06 */
[----:B------:R-:W-:Y:S02]  /*be00*/  ISETP.GE.AND P4, PT, R10, c[0x0][0x3c8], PT ;  /* 0x0000f2000a007a0c */ /* 0x000fe40003f86270 */
[----:B------:R-:W-:-:S05]  /*be10*/  @!P3 LEA.HI.X R9, R25, R4, R29, 0x2, P2 ;  /* 0x000000041909b211 */ /* 0x000fca00010f141d */
[----:B------:R-:W-:Y:S01]  /*be20*/  @!P3 ST.E.64 [R8.64], R64 ;  /* 0x000000400800b985 */ /* 0x000fe2000c101b06 */
[----:B------:R-:W-:Y:S02]  /*be30*/  ISETP.GE.AND P3, PT, R19, c[0x0][0x3c8], PT ;  /* 0x0000f20013007a0c */ /* 0x000fe40003f66270 */
[-C--:B-1----:R-:W-:Y:S02]  /*be40*/  @!P0 LEA R6, P2, R21, R0.reuse, 0x2 ;  /* 0x0000000015068211 */ /* 0x082fe400078410ff */
[----:B--2---:R-:W-:Y:S02]  /*be50*/  @!P1 LEA R2, P6, R23, R0, 0x2 ;  /* 0x0000000017029211 */ /* 0x004fe400078c10ff */
[-C--:B------:R-:W-:Y:S02]  /*be60*/  @!P0 LEA.HI.X R7, R21, R4.reuse, R22, 0x2, P2 ;  /* 0x0000000415078211 */ /* 0x080fe400010f1416 */
[----:B------:R-:W-:Y:S02]  /*be70*/  @!P1 LEA.HI.X R3, R23, R4, R24, 0x2, P6 ;  /* 0x0000000417039211 */ /* 0x000fe400030f1418 */
[----:B------:R-:W-:-:S03]  /*be80*/  ISETP.GE.AND P2, PT, R17, c[0x0][0x3c8], PT ;  /* 0x0000f20011007a0c */ /* 0x000fc60003f46270 */
[----:B------:R1:W-:Y:S01]  /*be90*/  @!P1 ST.E.64 [R2.64], R44 ;  /* 0x0000002c02009985 */ /* 0x0003e2000c101b06 */
[----:B------:R-:W-:-:S03]  /*bea0*/  ISETP.GE.AND P1, PT, R15, c[0x0][0x3c8], PT ;  /* 0x0000f2000f007a0c */ /* 0x000fc60003f26270 */
[----:B------:R2:W-:Y:S01]  /*beb0*/  @!P0 ST.E.64 [R6.64], R46 ;  /* 0x0000002e06008985 */ /* 0x0005e2000c101b06 */
[----:B------:R-:W-:Y:S02]  /*bec0*/  ISETP.GE.AND P0, PT, R13, c[0x0][0x3c8], PT ;  /* 0x0000f2000d007a0c */ /* 0x000fe40003f06270 */
[----:B-1----:R-:W-:-:S04]  /*bed0*/  @!P4 LEA R2, P6, R10, R0, 0x2 ;  /* 0x000000000a02c211 */ /* 0x002fc800078c10ff */
[----:B---3--:R-:W-:Y:S02]  /*bee0*/  @!P4 LEA.HI.X R3, R10, R4, R11, 0x2, P6 ;  /* 0x000000040a03c211 */ /* 0x008fe400030f140b */
[----:B------:R-:W-:-:S03]  /*bef0*/  @!P3 LEA R10, P6, R19, R0, 0x2 ;  /* 0x00000000130ab211 */ /* 0x000fc600078c10ff */
[----:B------:R1:W-:Y:S01]  /*bf00*/  @!P4 ST.E.64 [R2.64], R48 ;  /* 0x000000300200c985 */ /* 0x0003e2000c101b06 */
[----:B------:R-:W-:Y:S02]  /*bf10*/  @!P2 LEA R8, P4, R17, R0, 0x2 ;  /* 0x000000001108a211 */ /* 0x000fe400078810ff */
[----:B------:R-:W-:Y:S02]  /*bf20*/  @!P3 LEA.HI.X R11, R19, R4, R20, 0x2, P6 ;  /* 0x00000004130bb211 */ /* 0x000fe400030f1414 */
[----:B--2---:R-:W-:Y:S02]  /*bf30*/  @!P1 LEA R6, P6, R15, R0, 0x2 ;  /* 0x000000000f069211 */ /* 0x004fe400078c10ff */
[-C--:B------:R-:W-:Y:S02]  /*bf40*/  @!P2 LEA.HI.X R9, R17, R4.reuse, R18, 0x2, P4 ;  /* 0x000000041109a211 */ /* 0x080fe400020f1412 */
[----:B-----5:R-:W-:Y:S01]  /*bf50*/  @!P1 LEA.HI.X R7, R15, R4, R16, 0x2, P6 ;  /* 0x000000040f079211 */ /* 0x020fe200030f1410 */
[----:B------:R2:W-:Y:S04]  /*bf60*/  @!P3 ST.E.64 [R10.64], R70 ;  /* 0x000000460a00b985 */ /* 0x0005e8000c101b06 */
[----:B------:R2:W-:Y:S04]  /*bf70*/  @!P2 ST.E.64 [R8.64], R60 ;  /* 0x0000003c0800a985 */ /* 0x0005e8000c101b06 */
[----:B------:R2:W-:Y:S01]  /*bf80*/  @!P1 ST.E.64 [R6.64], R50 ;  /* 0x0000003206009985 */ /* 0x0005e2000c101b06 */
[----:B-1----:R-:W-:-:S04]  /*bf90*/  @!P0 LEA R2, P4, R13, R0, 0x2 ;  /* 0x000000000d028211 */ /* 0x002fc800078810ff */
[----:B----4-:R-:W-:-:S05]  /*bfa0*/  @!P0 LEA.HI.X R3, R13, R4, R14, 0x2, P4 ;  /* 0x000000040d038211 */ /* 0x010fca00020f140e */
[----:B------:R2:W-:Y:S04]  /*bfb0*/  @!P0 ST.E.64 [R2.64], R26 ;  /* 0x0000001a02008985 */ /* 0x0005e8000c101b06 */
.L_x_108:
[----:B------:R-:W-:Y:S05]  /*bfc0*/  BSYNC B0 ;  /* 0x0000000000007941 */ /* 0x000fea0003800000 */
.L_x_107:
[----:B------:R-:W-:Y:S05]  /*bfd0*/  BRA.DIV ~URZ, `(.L_x_109) ;  /* 0x000038127f007947 */ /* 0x000fea000b800000 */
[----:B--2---:R2:W3:Y:S04]  /*bfe0*/  SHFL.IDX PT, R4, R5, 0x3, 0x1c1f ;  /* 0x007c1f0005047f89 */ /* 0x0044e800000e0000 */
[----:B-1----:R2:W1:Y:S02]  /*bff0*/  SHFL.IDX PT, R0, R12, 0x3, 0x1c1f ;  /* 0x007c1f000c007f89 */ /* 0x00246400000e0000 */
.L_x_179:
[----:B------:R-:W-:Y:S05]  /*c000*/  @P5 BRA `(.L_x_97) ;  /* 0x000011c000005947 */ /* 0x000fea0003800000 */
[----:B--2---:R-:W2:Y:S04]  /*c010*/  LDL R5, [R1+0x38] ;  /* 0x0000380001057983 */ /* 0x004ea80000100800 */
[----:B------:R-:W5:Y:S04]  /*c020*/  LDL R8, [R1+0x88] ;  /* 0x0000880001087983 */ /* 0x000f680000100800 */
[----:B----4-:R-:W4:Y:S04]  /*c030*/  LDL R9, [R1+0x4c] ;  /* 0x00004c0001097983 */ /* 0x010f280000100800 */
[----:B---3--:R-:W3:Y:S04]  /*c040*/  LDL R26, [R1+0x34] ;  /* 0x00003400011a7983 */ /* 0x008ee80000100800 */
[----:B------:R-:W3:Y:S04]  /*c050*/  LDL R24, [R1+0x30] ;  /* 0x0000300001187983 */ /* 0x000ee80000100800 */
        /* <DEDUP_REMOVED lines=15> */
[----:B------:R-:W3:Y:S01]  /*c150*/  LDL R13, [R1+0x64] ;  /* 0x00006400010d7983 */ /* 0x000ee20000100800 */
[----:B--2---:R-:W-:-:S13]  /*c160*/  ISETP.GE.AND P3, PT, R5, c[0x0][0x3c8], PT ;  /* 0x0000f20005007a0c */ /* 0x004fda0003f66270 */
[----:B-1----:R-:W-:-:S04]  /*c170*/  @!P3 LEA R2, P5, R5, R0, 0x2 ;  /* 0x000000000502b211 */ /* 0x002fc800078a10ff */
[----:B-----5:R-:W-:Y:S02]  /*c180*/  @!P3 LEA.HI.X R3, R5, R4, R8, 0x2, P5 ;  /* 0x000000040503b211 */ /* 0x020fe400028f1408 */
[----:B------:R-:W2:Y:S01]  /*c190*/  LDL R5, [R1+0x10] ;  /* 0x0000100001057983 */ /* 0x000ea20000100800 */
[----:B----4-:R-:W-:Y:S02]  /*c1a0*/  ISETP.GE.AND P4, PT, R9, c[0x0][0x3c8], PT ;  /* 0x0000f20009007a0c */ /* 0x010fe40003f86270 */
[----:B---3--:R-:W-:Y:S02]  /*c1b0*/  ISETP.GE.AND P2, PT, R26, c[0x0][0x3c8], PT ;  /* 0x0000f2001a007a0c */ /* 0x008fe40003f46270 */
[----:B------:R-:W-:Y:S02]  /*c1c0*/  ISETP.GE.AND P1, PT, R24, c[0x0][0x3c8], PT ;  /* 0x0000f20018007a0c */ /* 0x000fe40003f26270 */
[----:B------:R-:W-:-:S07]  /*c1d0*/  ISETP.GE.AND P0, PT, R22, c[0x0][0x3c8], PT ;  /* 0x0000f20016007a0c */ /* 0x000fce0003f06270 */
[----:B------:R-:W-:Y:S02]  /*c1e0*/  @!P4 IMAD.MOV.U32 R6, RZ, RZ, R0 ;  /* 0x000000ffff06c224 */ /* 0x000fe400078e0000 */
[----:B------:R-:W-:-:S04]  /*c1f0*/  @!P4 IMAD.MOV.U32 R7, RZ, RZ, R4 ;  /* 0x000000ffff07c224 */ /* 0x000fc800078e0004 */
[----:B------:R-:W-:Y:S01]  /*c200*/  @!P4 IMAD.WIDE R6, R9, 0x4, R6 ;  /* 0x000000040906c825 */ /* 0x000fe200078e0206 */
[----:B------:R-:W-:-:S04]  /*c210*/  @!P2 LEA R8, P5, R26, R0, 0x2 ;  /* 0x000000001a08a211 */ /* 0x000fc800078a10ff */
[----:B------:R1:W-:Y:S01]  /*c220*/  @!P4 ST.E.64 [R6.64], R66 ;  /* 0x000000420600c985 */ /* 0x0003e2000c101b06 */
[----:B------:R-:W-:-:S03]  /*c230*/  ISETP.GE.AND P4, PT, R20, c[0x0][0x3c8], PT ;  /* 0x0000f20014007a0c */ /* 0x000fc60003f86270 */
[----:B------:R3:W-:Y:S01]  /*c240*/  @!P3 ST.E.64 [R2.64], R54 ;  /* 0x000000360200b985 */ /* 0x0007e2000c101b06 */
[----:B------:R-:W-:Y:S02]  /*c250*/  @!P2 LEA.HI.X R9, R26, R4, R27, 0x2, P5 ;  /* 0x000000041a09a211 */ /* 0x000fe400028f141b */
[----:B------:R-:W-:-:S03]  /*c260*/  ISETP.GE.AND P5, PT, R10, c[0x0][0x3c8], PT ;  /* 0x0000f2000a007a0c */ /* 0x000fc60003fa6270 */
[----:B------:R-:W-:Y:S01]  /*c270*/  @!P2 ST.E.64 [R8.64], R72 ;  /* 0x000000480800a985 */ /* 0x000fe2000c101b06 */
[----:B------:R-:W-:Y:S02]  /*c280*/  ISETP.GE.AND P2, PT, R16, c[0x0][0x3c8], PT ;  /* 0x0000f20010007a0c */ /* 0x000fe40003f46270 */
[-C--:B-1----:R-:W-:Y:S02]  /*c290*/  @!P1 LEA R6, P6, R24, R0.reuse, 0x2 ;  /* 0x0000000018069211 */ /* 0x082fe400078c10ff */
[----:B---3--:R-:W-:Y:S02]  /*c2a0*/  @!P0 LEA R2, P3, R22, R0, 0x2 ;  /* 0x0000000016028211 */ /* 0x008fe400078610ff */
[-C--:B------:R-:W-:Y:S02]  /*c2b0*/  @!P1 LEA.HI.X R7, R24, R4.reuse, R25, 0x2, P6 ;  /* 0x0000000418079211 */ /* 0x080fe400030f1419 */
[----:B------:R-:W-:-:S03]  /*c2c0*/  @!P0 LEA.HI.X R3, R22, R4, R23, 0x2, P3 ;  /* 0x0000000416038211 */ /* 0x000fc600018f1417 */
[----:B------:R1:W-:Y:S01]  /*c2d0*/  @!P1 ST.E.64 [R6.64], R68 ;  /* 0x0000004406009985 */ /* 0x0003e2000c101b06 */
[----:B------:R-:W-:-:S03]  /*c2e0*/  ISETP.GE.AND P3, PT, R18, c[0x0][0x3c8], PT ;  /* 0x0000f20012007a0c */ /* 0x000fc60003f66270 */
[----:B------:R3:W-:Y:S01]  /*c2f0*/  @!P0 ST.E.64 [R2.64], R42 ;  /* 0x0000002a02008985 */ /* 0x0007e2000c101b06 */
[----:B------:R-:W-:Y:S02]  /*c300*/  ISETP.GE.AND P1, PT, R14, c[0x0][0x3c8], PT ;  /* 0x0000f2000e007a0c */ /* 0x000fe40003f26270 */
[----:B-1----:R-:W-:-:S04]  /*c310*/  @!P4 LEA R6, P0, R20, R0, 0x2 ;  /* 0x000000001406c211 */ /* 0x002fc800078010ff */
[----:B------:R-:W-:Y:S02]  /*c320*/  @!P4 LEA.HI.X R7, R20, R4, R21, 0x2, P0 ;  /* 0x000000041407c211 */ /* 0x000fe400000f1415 */
[----:B------:R-:W-:Y:S02]  /*c330*/  ISETP.GE.AND P0, PT, R12, c[0x0][0x3c8], PT ;  /* 0x0000f2000c007a0c */ /* 0x000fe40003f06270 */
[C---:B---3--:R-:W-:Y:S01]  /*c340*/  @!P5 LEA R2, P6, R10.reuse, R0, 0x2 ;  /* 0x000000000a02d211 */ /* 0x048fe200078c10ff */
[----:B------:R1:W-:Y:S03]  /*c350*/  @!P4 ST.E.64 [R6.64], R56 ;  /* 0x000000380600c985 */ /* 0x0003e6000c101b06 */
[----:B------:R-:W-:Y:S02]  /*c360*/  @!P5 LEA.HI.X R3, R10, R4, R11, 0x2, P6 ;  /* 0x000000040a03d211 */ /* 0x000fe400030f140b */
[----:B------:R-:W-:-:S02]  /*c370*/  @!P3 LEA R10, P4, R18, R0, 0x2 ;  /* 0x00000000120ab211 */ /* 0x000fc400078810ff */
[----:B------:R-:W-:Y:S01]  /*c380*/  @!P2 LEA R8, P6, R16, R0, 0x2 ;  /* 0x000000001008a211 */ /* 0x000fe200078c10ff */
[----:B------:R3:W-:Y:S01]  /*c390*/  @!P5 ST.E.64 [R2.64], R58 ;  /* 0x0000003a0200d985 */ /* 0x0007e2000c101b06 */
[-C--:B------:R-:W-:Y:S02]  /*c3a0*/  @!P3 LEA.HI.X R11, R18, R4.reuse, R19, 0x2, P4 ;  /* 0x00000004120bb211 */ /* 0x080fe400020f1413 */
[----:B------:R-:W-:-:S03]  /*c3b0*/  @!P2 LEA.HI.X R9, R16, R4, R17, 0x2, P6 ;  /* 0x000000041009a211 */ /* 0x000fc600030f1411 */
[----:B------:R4:W-:Y:S04]  /*c3c0*/  @!P3 ST.E.64 [R10.64], R76 ;  /* 0x0000004c0a00b985 */ /* 0x0009e8000c101b06 */
[----:B------:R4:W-:Y:S01]  /*c3d0*/  @!P2 ST.E.64 [R8.64], R74 ;  /* 0x0000004a0800a985 */ /* 0x0009e2000c101b06 */
[----:B-1----:R-:W-:-:S04]  /*c3e0*/  @!P1 LEA R6, P5, R14, R0, 0x2 ;  /* 0x000000000e069211 */ /* 0x002fc800078a10ff */
[----:B------:R-:W-:Y:S02]  /*c3f0*/  @!P1 LEA.HI.X R7, R14, R4, R15, 0x2, P5 ;  /* 0x000000040e079211 */ /* 0x000fe400028f140f */
[----:B---3--:R-:W-:-:S04]  /*c400*/  @!P0 LEA R2, P4, R12, R0, 0x2 ;  /* 0x000000000c028211 */ /* 0x008fc800078810ff */
[----:B------:R-:W-:Y:S01]  /*c410*/  @!P0 LEA.HI.X R3, R12, R4, R13, 0x2, P4 ;  /* 0x000000040c038211 */ /* 0x000fe200020f140d */
[----:B------:R4:W-:Y:S04]  /*c420*/  @!P1 ST.E.64 [R6.64], R62 ;  /* 0x0000003e06009985 */ /* 0x0009e8000c101b06 */
[----:B------:R4:W-:Y:S01]  /*c430*/  @!P0 ST.E.64 [R2.64], R52 ;  /* 0x0000003402008985 */ /* 0x0009e2000c101b06 */
[----:B--2---:R-:W-:-:S13]  /*c440*/  ISETP.GE.AND P0, PT, R5, c[0x0][0x3c8], PT ;  /* 0x0000f20005007a0c */ /* 0x004fda0003f06270 */
[----:B------:R-:W-:Y:S05]  /*c450*/  @P0 BRA `(.L_x_97) ;  /* 0x00000d7000000947 */ /* 0x000fea0003800000 */
[----:B----4-:R-:W2:Y:S01]  /*c460*/  LDL R12, [R1+0x60] ;  /* 0x00006000010c7983 */ /* 0x010ea20000100800 */
[----:B------:R-:W-:-:S04]  /*c470*/  LEA R2, P0, R5, R0, 0x2 ;  /* 0x0000000005027211 */ /* 0x000fc800078010ff */
[----:B--2---:R-:W-:-:S05]  /*c480*/  LEA.HI.X R3, R5, R4, R12, 0x2, P0 ;  /* 0x0000000405037211 */ /* 0x004fca00000f140c */
[----:B------:R1:W-:Y:S01]  /*c490*/  ST.E.64 [R2.64], R32 ;  /* 0x0000002002007985 */ /* 0x0003e2000c101b06 */
[----:B------:R-:W-:Y:S05]  /*c4a0*/  BRA `(.L_x_97) ;  /* 0x00000d2000007947 */ /* 0x000fea0003800000 */
.L_x_82:
[----:B------:R-:W2:Y:S04]  /*c4b0*/  LDL.LU R4, [R1+0x44] ;  /* 0x0000440001047983 */ /* 0x000ea80000300800 */
[----:B------:R-:W3:Y:S01]  /*c4c0*/  LDL.LU R7, [R1+0x48] ;  /* 0x0000480001077983 */ /* 0x000ee20000300800 */
[----:B------:R-:W-:Y:S02]  /*c4d0*/  ISETP.NE.U32.AND P1, PT, RZ, c[0x0][0x508], PT ;  /* 0x00014200ff007a0c */ /* 0x000fe40003f25070 */
[----:B------:R-:W-:Y:S01]  /*c4e0*/  ISETP.NE.U32.AND P3, PT, RZ, c[0x0][0x500], PT ;  /* 0x00014000ff007a0c */ /* 0x000fe20003f65070 */
[----:B------:R-:W4:Y:S01]  /*c4f0*/  LDL.LU R0, [R1+0x50] ;  /* 0x0000500001007983 */ /* 0x000f220000300800 */
[----:B------:R-:W-:Y:S01]  /*c500*/  ISETP.NE.AND.EX P1, PT, RZ, c[0x0][0x50c], PT, P1 ;  /* 0x00014300ff007a0c */ /* 0x000fe20003f25310 */
[----:B-1----:R-:W-:Y:S01]  /*c510*/  IMAD.MOV.U32 R6, RZ, RZ, RZ ;  /* 0x000000ffff067224 */ /* 0x002fe200078e00ff */
[----:B------:R-:W-:Y:S01]  /*c520*/  ISETP.NE.AND.EX P3, PT, RZ, c[0x0][0x504], PT, P3 ;  /* 0x00014100ff007a0c */ /* 0x000fe20003f65330 */
[----:B------:R-:W-:Y:S01]  /*c530*/  IMAD.MOV.U32 R20, RZ, RZ, c[0x0][0x388] ;  /* 0x0000e200ff147624 */ /* 0x000fe200078e00ff */
[----:B--2---:R-:W-:-:S09]  /*c540*/  IADD3 R2, P2, R4, c[0x0][0x500], RZ ;  /* 0x0001400004027a10 */ /* 0x004fd20007f5e0ff */
[----:B------:R-:W-:Y:S02]  /*c550*/  @P1 IADD3 R4, P0, R4, c[0x0][0x508], RZ ;  /* 0x0001420004041a10 */ /* 0x000fe40007f1e0ff */
[C---:B---3--:R-:W-:Y:S02]  /*c560*/  IADD3.X R3, R7.reuse, c[0x0][0x504], RZ, P2, !PT ;  /* 0x0001410007037a10 */ /* 0x048fe400017fe4ff */
[----:B------:R-:W-:-:S03]  /*c570*/  @P1 IADD3.X R5, R7, c[0x0][0x50c], RZ, P0, !PT ;  /* 0x0001430007051a10 */ /* 0x000fc600007fe4ff */
[----:B------:R1:W5:Y:S04]  /*c580*/  @P3 LDG.E R6, [R2.64] ;  /* 0x0000000602063981 */ /* 0x000368000c1e1900 */
[----:B------:R1:W5:Y:S01]  /*c590*/  @P1 LDG.E R20, [R4.64] ;  /* 0x0000000604141981 */ /* 0x000362000c1e1900 */
[----:B----4-:R-:W-:-:S04]  /*c5a0*/  ISETP.NE.AND P0, PT, R0, RZ, PT ;  /* 0x000000ff0000720c */ /* 0x010fc80003f05270 */
[----:B------:R-:W-:Y:S01]  /*c5b0*/  SEL R19, R0, c[0x0][0x3d4], P0 ;  /* 0x0000f50000137a07 */ /* 0x000fe20000000000 */
[----:B------:R-:W-:Y:S05]  /*c5c0*/  @P1 BRA `(.L_x_110) ;  /* 0x0000004000001947 */ /* 0x000fea0003800000 */
[----:B------:R-:W-:Y:S05]  /*c5d0*/  @!P3 BRA `(.L_x_110) ;  /* 0x000000300000b947 */ /* 0x000fea0003800000 */
[----:B------:R2:W3:Y:S04]  /*c5e0*/  LDG.E R0, [R2.64] ;  /* 0x0000000602007981 */ /* 0x0004e8000c1e1900 */
[----:B-12---:R-:W3:Y:S02]  /*c5f0*/  LDG.E R2, [R2.64+0x4] ;  /* 0x0000040602027981 */ /* 0x006ee4000c1e1900 */
[----:B---3-5:R-:W-:Y:S02]  /*c600*/  IADD3 R20, -R0, R2, RZ ;  /* 0x0000000200147210 */ /* 0x028fe40007ffe1ff */
.L_x_110:
[----:B-1----:R-:W2:Y:S04]  /*c610*/  LDL.LU R2, [R1+0x8] ;  /* 0x0000080001027983 */ /* 0x002ea80000300800 */
[----:B------:R-:W3:Y:S01]  /*c620*/  LDL.LU R0, [R1+0x54] ;  /* 0x0000540001007983 */ /* 0x000ee20000300800 */
[----:B------:R-:W-:Y:S01]  /*c630*/  BSSY B0, `(.L_x_111) ;  /* 0x0000039000007945 */ /* 0x000fe20003800000 */
[----:B------:R-:W-:-:S02]  /*c640*/  SEL R13, R250, RZ, !P3 ;  /* 0x000000fffa0d7207 */ /* 0x000fc40005800000 */
[----:B------:R-:W1:Y:S01]  /*c650*/  S2R R3, SR_TID.X ;  /* 0x0000000000037919 */ /* 0x000e620000002100 */
[----:B-----5:R-:W-:Y:S02]  /*c660*/  SHF.R.S32.HI R18, RZ, 0x1f, R6 ;  /* 0x0000001fff127819 */ /* 0x020fe40000011406 */
[----:B-1----:R-:W-:Y:S02]  /*c670*/  ISETP.GT.AND P0, PT, R3, 0x7f, PT ;  /* 0x0000007f0300780c */ /* 0x002fe40003f04270 */
[----:B--2---:R-:W-:Y:S02]  /*c680*/  LOP3.LUT R12, R2, 0xffff, RZ, 0xc0, !PT ;  /* 0x0000ffff020c7812 */ /* 0x004fe400078ec0ff */
[----:B---3--:R-:W-:-:S09]  /*c690*/  SEL R21, R0, RZ, !P3 ;  /* 0x000000ff00157207 */ /* 0x008fd20005800000 */
[----:B------:R-:W-:Y:S05]  /*c6a0*/  @P0 BRA `(.L_x_112) ;  /* 0x0000031000000947 */ /* 0x000fea0003800000 */
[----:B------:R-:W2:Y:S01]  /*c6b0*/  LDL R2, [R1+0x4] ;  /* 0x0000040001027983 */ /* 0x000ea20000100800 */
[----:B------:R-:W-:Y:S01]  /*c6c0*/  IMAD R0, R20, c[0x0][0x4e8], RZ ;  /* 0x00013a0014007a24 */ /* 0x000fe200078e02ff */
[----:B--2---:R-:W-:-:S04]  /*c6d0*/  LEA R16, R2, R3, 0x7 ;  /* 0x0000000302107211 */ /* 0x004fc800078e38ff */
[----:B------:R-:W-:-:S13]  /*c6e0*/  ISETP.GE.AND P0, PT, R16, R0, PT ;  /* 0x000000001000720c */ /* 0x000fda0003f06270 */
[----:B------:R-:W-:Y:S05]  /*c6f0*/  @P0 BRA `(.L_x_112) ;  /* 0x000002c000000947 */ /* 0x000fea0003800000 */
[----:B------:R-:W2:Y:S01]  /*c700*/  LDL.LU R22, [R1+0x58] ;  /* 0x0000580001167983 */ /* 0x000ea20000300800 */
[----:B------:R-:W-:Y:S01]  /*c710*/  IMAD.MOV.U32 R0, RZ, RZ, 0x368 ;  /* 0x00000368ff007424 */ /* 0x000fe200078e00ff */
[----:B------:R-:W-:-:S04]  /*c720*/  ISETP.GT.AND P2, PT, R19, 0x1, PT ;  /* 0x000000011300780c */ /* 0x000fc80003f44270 */
[----:B------:R-:W-:-:S04]  /*c730*/  SEL R0, R0, 0x328, P2 ;  /* 0x0000032800007807 */ /* 0x000fc80001000000 */
[----:B------:R1:W3:Y:S08]  /*c740*/  LDC.64 R8, c[0x0][R0+0x170] ;  /* 0x00005c0000087b82 */ /* 0x0002f00000000a00 */
[----:B------:R1:W4:Y:S08]  /*c750*/  LDC.64 R4, c[0x0][R0+0x168] ;  /* 0x00005a0000047b82 */ /* 0x0003300000000a00 */
[----:B------:R1:W5:Y:S08]  /*c760*/  LDC.64 R14, c[0x0][R0+0x178] ;  /* 0x00005e00000e7b82 */ /* 0x0003700000000a00 */
[----:B------:R1:W2:Y:S02]  /*c770*/  LDC.64 R10, c[0x0][R0+0x160] ;  /* 0x00005800000a7b82 */ /* 0x0002a40000000a00 */
[----:B-1----:R-:W-:-:S02]  /*c780*/  IMAD.MOV.U32 R0, RZ, RZ, c[0x0][0x4e8] ;  /* 0x00013a00ff007624 */ /* 0x002fc400078e00ff */
[-C--:B---3--:R-:W-:Y:S02]  /*c790*/  IMAD R7, R9, R13.reuse, RZ ;  /* 0x0000000d09077224 */ /* 0x088fe400078e02ff */
[----:B------:R-:W-:Y:S01]  /*c7a0*/  IMAD.WIDE.U32 R2, R8, R13, RZ ;  /* 0x0000000d08027225 */ /* 0x000fe200078e00ff */
[----:B------:R-:W-:Y:S02]  /*c7b0*/  ISETP.NE.AND P0, PT, R0, 0x1, PT ;  /* 0x000000010000780c */ /* 0x000fe40003f05270 */
[----:B------:R-:W-:Y:S01]  /*c7c0*/  MOV R0, R16 ;  /* 0x0000001000007202 */ /* 0x000fe20000000f00 */
[----:B------:R-:W-:Y:S02]  /*c7d0*/  IMAD R8, R8, R21, R7 ;  /* 0x0000001508087224 */ /* 0x000fe400078e0207 */
[-C--:B----4-:R-:W-:Y:S02]  /*c7e0*/  IMAD R9, R5, R12.reuse, RZ ;  /* 0x0000000c05097224 */ /* 0x090fe400078e02ff */
[----:B------:R-:W-:Y:S01]  /*c7f0*/  IMAD.WIDE.U32 R4, R4, R12, RZ ;  /* 0x0000000c04047225 */ /* 0x000fe200078e00ff */
[----:B------:R-:W-:-:S03]  /*c800*/  IADD3 R3, R3, R8, RZ ;  /* 0x0000000803037210 */ /* 0x000fc60007ffe0ff */
[----:B------:R-:W-:Y:S02]  /*c810*/  IMAD.IADD R9, R5, 0x1, R9 ;  /* 0x0000000105097824 */ /* 0x000fe400078e0209 */
[----:B------:R-:W-:-:S05]  /*c820*/  @P0 IMAD.HI.U32 R17, R16, c[0x0][0x4ec], RZ ;  /* 0x00013b0010110a27 */ /* 0x000fca00078e00ff */
[----:B------:R-:W-:Y:S02]  /*c830*/  @P0 SHF.R.U32.HI R0, RZ, c[0x0][0x4f0], R17 ;  /* 0x00013c00ff000a19 */ /* 0x000fe40000011611 */
[----:B------:R-:W-:-:S03]  /*c840*/  IADD3 R17, P1, P0, R2, R4, R6 ;  /* 0x0000000402117210 */ /* 0x000fc6000783e006 */
[----:B------:R-:W-:Y:S01]  /*c850*/  IMAD.MOV R2, RZ, RZ, -R0 ;  /* 0x000000ffff027224 */ /* 0x000fe200078e0a00 */
[----:B------:R-:W-:Y:S02]  /*c860*/  IADD3.X R9, R3, R9, R18, P1, P0 ;  /* 0x0000000903097210 */ /* 0x000fe40000fe0412 */
[----:B------:R-:W-:Y:S01]  /*c870*/  SHF.R.S32.HI R3, RZ, 0x1f, R0 ;  /* 0x0000001fff037819 */ /* 0x000fe20000011400 */
[----:B------:R-:W-:Y:S01]  /*c880*/  IMAD R2, R2, c[0x0][0x4e8], R16 ;  /* 0x00013a0002027a24 */ /* 0x000fe200078e0210 */
[----:B--2---:R-:W-:-:S05]  /*c890*/  SEL R7, R22, RZ, P2 ;  /* 0x000000ff16077207 */ /* 0x004fca0001000000 */
[-C--:B-----5:R-:W-:Y:S02]  /*c8a0*/  IMAD R8, R15, R7.reuse, RZ ;  /* 0x000000070f087224 */ /* 0x0a0fe400078e02ff */
[----:B------:R-:W-:Y:S01]  /*c8b0*/  IMAD.WIDE.U32 R4, R14, R7, RZ ;  /* 0x000000070e047225 */ /* 0x000fe200078e00ff */
[----:B------:R-:W-:-:S04]  /*c8c0*/  SHF.R.S32.HI R7, RZ, 0x1f, R2 ;  /* 0x0000001fff077819 */ /* 0x000fc80000011402 */
[----:B------:R-:W-:Y:S01]  /*c8d0*/  IADD3 R5, R5, R8, RZ ;  /* 0x0000000805057210 */ /* 0x000fe20007ffe0ff */
[----:B------:R-:W-:Y:S01]  /*c8e0*/  IMAD.MOV.U32 R8, RZ, RZ, c[0x0][0x4a8] ;  /* 0x00012a00ff087624 */ /* 0x000fe200078e00ff */
[----:B------:R-:W-:Y:S01]  /*c8f0*/  IADD3 R4, P1, P0, R0, R17, R4 ;  /* 0x0000001100047210 */ /* 0x000fe2000783e004 */
[----:B------:R-:W-:-:S03]  /*c900*/  IMAD R0, R11, R2, RZ ;  /* 0x000000020b007224 */ /* 0x000fc600078e02ff */
[----:B------:R-:W-:Y:S01]  /*c910*/  IADD3.X R5, R3, R9, R5, P1, P0 ;  /* 0x0000000903057210 */ /* 0x000fe20000fe0405 */
[----:B------:R-:W-:-:S04]  /*c920*/  IMAD R0, R10, R7, R0 ;  /* 0x000000070a007224 */ /* 0x000fc800078e0200 */
[----:B------:R-:W-:Y:S01]  /*c930*/  IMAD.WIDE.U32 R2, R10, R2, R4 ;  /* 0x000000020a027225 */ /* 0x000fe200078e0004 */
[----:B------:R-:W-:Y:S02]  /*c940*/  MOV R5, c[0x0][0x4ac] ;  /* 0x00012b0000057a02 */ /* 0x000fe40000000f00 */
[----:B------:R-:W-:Y:S01]  /*c950*/  SEL R4, R8, c[0x0][0x450], P2 ;  /* 0x0001140008047a07 */ /* 0x000fe20001000000 */
[----:B------:R-:W-:Y:S01]  /*c960*/  IMAD.IADD R0, R3, 0x1, R0 ;  /* 0x0000000103007824 */ /* 0x000fe200078e0200 */
[----:B------:R-:W-:Y:S02]  /*c970*/  SEL R5, R5, c[0x0][0x454], P2 ;  /* 0x0001150005057a07 */ /* 0x000fe40001000000 */
[----:B------:R-:W-:-:S04]  /*c980*/  LEA R4, P0, R2, R4, 0x2 ;  /* 0x0000000402047211 */ /* 0x000fc800078010ff */
[----:B------:R-:W-:Y:S02]  /*c990*/  LEA.HI.X R5, R2, R5, R0, 0x2, P0 ;  /* 0x0000000502057211 */ /* 0x000fe400000f1400 */
[----:B------:R-:W-:-:S05]  /*c9a0*/  MOV R0, 0xff800000 ;  /* 0xff80000000007802 */ /* 0x000fca0000000f00 */
[----:B------:R1:W-:Y:S02]  /*c9b0*/  STG.E [R4.64], R0 ;  /* 0x0000000004007986 */ /* 0x0003e4000c101906 */
.L_x_112:
[----:B------:R-:W-:Y:S05]  /*c9c0*/  BSYNC B0 ;  /* 0x0000000000007941 */ /* 0x000fea0003800000 */
.L_x_111:
[----:B------:R-:W-:-:S13]  /*c9d0*/  ISETP.GT.AND P0, PT, R19, 0x1, PT ;  /* 0x000000011300780c */ /* 0x000fda0003f04270 */
[----:B------:R-:W-:Y:S05]  /*c9e0*/  @P0 BRA `(.L_x_97) ;  /* 0x000007e000000947 */ /* 0x000fea0003800000 */
[----:B-1----:R-:W2:Y:S01]  /*c9f0*/  LDL R5, [R1+0x4] ;  /* 0x0000040001057983 */ /* 0x002ea20000100800 */
[----:B------:R-:W-:Y:S01]  /*ca00*/  MOV R2, c[0x0][0x4e8] ;  /* 0x00013a0000027a02 */ /* 0x000fe20000000f00 */
[----:B------:R-:W-:Y:S01]  /*ca10*/  IMAD R0, R18, c[0x0][0x3a0], RZ ;  /* 0x0000e80012007a24 */ /* 0x000fe200078e02ff */
[----:B------:R-:W-:Y:S02]  /*ca20*/  LEA R4, R235, R238, 0x5 ;  /* 0x000000eeeb047211 */ /* 0x000fe400078e28ff */
[----:B------:R-:W-:Y:S01]  /*ca30*/  ISETP.NE.AND P0, PT, R2, 0x1, PT ;  /* 0x000000010200780c */ /* 0x000fe20003f05270 */
[----:B------:R-:W-:-:S04]  /*ca40*/  IMAD.WIDE.U32 R2, R6, c[0x0][0x3a0], RZ ;  /* 0x0000e80006027a25 */ /* 0x000fc800078e00ff */
[----:B------:R-:W-:-:S05]  /*ca50*/  IMAD R6, R6, c[0x0][0x3a4], R0 ;  /* 0x0000e90006067a24 */ /* 0x000fca00078e0200 */
[----:B------:R-:W-:-:S05]  /*ca60*/  IADD3 R3, R3, R6, RZ ;  /* 0x0000000603037210 */ /* 0x000fca0007ffe0ff */
[----:B------:R-:W-:-:S04]  /*ca70*/  IMAD.WIDE.U32 R2, R12, c[0x0][0x3e8], R2 ;  /* 0x0000fa000c027a25 */ /* 0x000fc800078e0002 */
[----:B------:R-:W-:-:S04]  /*ca80*/  IMAD R3, R12, c[0x0][0x3ec], R3 ;  /* 0x0000fb000c037a24 */ /* 0x000fc800078e0203 */
[----:B------:R-:W-:Y:S01]  /*ca90*/  IMAD.WIDE.U32 R2, R13, c[0x0][0x3f0], R2 ;  /* 0x0000fc000d027a25 */ /* 0x000fe200078e0002 */
[----:B--2---:R-:W-:-:S03]  /*caa0*/  LEA R4, R5, R4, 0x7 ;  /* 0x0000000405047211 */ /* 0x004fc600078e38ff */
[----:B------:R-:W-:Y:S01]  /*cab0*/  IMAD R5, R21, c[0x0][0x3f0], RZ ;  /* 0x0000fc0015057a24 */ /* 0x000fe200078e02ff */
[----:B------:R-:W-:Y:S01]  /*cac0*/  MOV R0, R4 ;  /* 0x0000000400007202 */ /* 0x000fe20000000f00 */
[----:B------:R-:W-:-:S04]  /*cad0*/  @P0 IMAD.HI.U32 R6, R4, c[0x0][0x4ec], RZ ;  /* 0x00013b0004060a27 */ /* 0x000fc800078e00ff */
[----:B------:R-:W-:Y:S01]  /*cae0*/  IMAD R7, R13, c[0x0][0x3f4], R5 ;  /* 0x0000fd000d077a24 */ /* 0x000fe200078e0205 */
[----:B------:R-:W-:-:S04]  /*caf0*/  @P0 SHF.R.U32.HI R0, RZ, c[0x0][0x4f0], R6 ;  /* 0x00013c00ff000a19 */ /* 0x000fc80000011606 */
[----:B------:R-:W-:Y:S02]  /*cb00*/  SHF.R.S32.HI R6, RZ, 0x1f, R0 ;  /* 0x0000001fff067819 */ /* 0x000fe40000011400 */
[----:B------:R-:W-:Y:S02]  /*cb10*/  IADD3 R5, -R0, RZ, RZ ;  /* 0x000000ff00057210 */ /* 0x000fe40007ffe1ff */
[----:B------:R-:W-:Y:S01]  /*cb20*/  IADD3 R3, R3, R7, RZ ;  /* 0x0000000703037210 */ /* 0x000fe20007ffe0ff */
[----:B------:R-:W-:Y:S02]  /*cb30*/  IMAD R6, R6, c[0x0][0x3e0], RZ ;  /* 0x0000f80006067a24 */ /* 0x000fe400078e02ff */
[----:B------:R-:W-:Y:S02]  /*cb40*/  IMAD R4, R5, c[0x0][0x4e8], R4 ;  /* 0x00013a0005047a24 */ /* 0x000fe400078e0204 */
[C---:B------:R-:W-:Y:S02]  /*cb50*/  IMAD R6, R0.reuse, c[0x0][0x3e4], R6 ;  /* 0x0000f90000067a24 */ /* 0x040fe400078e0206 */
        /* <DEDUP_REMOVED lines=11> */
.L_x_180:
[----:B------:R-:W-:Y:S05]  /*cc10*/  BRA.DIV ~URZ, `(.L_x_114) ;  /* 0x00002d127f007947 */ /* 0x000fea000b800000 */
[----:B------:R3:W4:Y:S02]  /*cc20*/  SHFL.IDX PT, R0, R12, RZ, 0x1c1f ;  /* 0x001c1fff0c007589 */ /* 0x00072400000e0000 */
.L_x_181:
[----:B------:R-:W5:Y:S01]  /*cc30*/  LDL.LU R2, [R1+0x4] ;  /* 0x0000040001027983 */ /* 0x000f620000300800 */
[----:B------:R-:W-:Y:S01]  /*cc40*/  IMAD R11, R20, c[0x0][0x4e8], RZ ;  /* 0x00013a00140b7a24 */ /* 0x000fe200078e02ff */
        /* <DEDUP_REMOVED lines=16> */
[----:B------:R2:W-:Y:S04]  /*cd50*/  @!P2 ST.E.128 [R8.64], RZ ;  /* 0x000000ff0800a985 */ /* 0x0005e8000c101d06 */
[----:B------:R2:W-:Y:S04]  /*cd60*/  @!P1 ST.E.128 [R6.64], RZ ;  /* 0x000000ff06009985 */ /* 0x0005e8000c101d06 */
[----:B------:R2:W-:Y:S02]  /*cd70*/  @!P0 ST.E.128 [R2.64], RZ ;  /* 0x000000ff02008985 */ /* 0x0005e4000c101d06 */
.L_x_116:
[----:B------:R-:W-:Y:S05]  /*cd80*/  BSYNC B0 ;  /* 0x0000000000007941 */ /* 0x000fea0003800000 */
.L_x_115:
[----:B------:R-:W-:Y:S05]  /*cd90*/  BRA.DIV ~URZ, `(.L_x_117) ;  /* 0x00002c027f007947 */ /* 0x000fea000b800000 */
[----:B--2---:R2:W1:Y:S04]  /*cda0*/  SHFL.IDX PT, R4, R5, 0x1, 0x1c1f ;  /* 0x003c1f0005047f89 */ /* 0x00446800000e0000 */
[----:B----4-:R2:W4:Y:S02]  /*cdb0*/  SHFL.IDX PT, R0, R12, 0x1, 0x1c1f ;  /* 0x003c1f000c007f89 */ /* 0x01052400000e0000 */
.L_x_182:
        /* <DEDUP_REMOVED lines=16> */
[----:B------:R1:W-:Y:S04]  /*cec0*/  @!P2 ST.E.128 [R8.64], RZ ;  /* 0x000000ff0800a985 */ /* 0x0003e8000c101d06 */
[----:B------:R1:W-:Y:S04]  /*ced0*/  @!P1 ST.E.128 [R6.64], RZ ;  /* 0x000000ff06009985 */ /* 0x0003e8000c101d06 */
[----:B------:R1:W-:Y:S02]  /*cee0*/  @!P0 ST.E.128 [R2.64], RZ ;  /* 0x000000ff02008985 */ /* 0x0003e4000c101d06 */
.L_x_119:
[----:B------:R-:W-:Y:S05]  /*cef0*/  BSYNC B0 ;  /* 0x0000000000007941 */ /* 0x000fea0003800000 */
.L_x_118:
[----:B------:R-:W-:Y:S05]  /*cf00*/  BRA.DIV ~URZ, `(.L_x_120) ;  /* 0x00002b627f007947 */ /* 0x000fea000b800000 */
[----:B-1----:R1:W2:Y:S02]  /*cf10*/  SHFL.IDX PT, R4, R5, 0x2, 0x1c1f ;  /* 0x005c1f0005047f89 */ /* 0x0022a400000e0000 */
.L_x_183:
[----:B------:R-:W-:Y:S05]  /*cf20*/  BRA.DIV ~URZ, `(.L_x_121) ;  /* 0x00002bb27f007947 */ /* 0x000fea000b800000 */
[----:B----4-:R4:W1:Y:S02]  /*cf30*/  SHFL.IDX PT, R0, R12, 0x2, 0x1c1f ;  /* 0x005c1f000c007f89 */ /* 0x01086400000e0000 */
.L_x_184:
        /* <DEDUP_REMOVED lines=19> */
.L_x_123:
[----:B------:R-:W-:Y:S05]  /*d070*/  BSYNC B0 ;  /* 0x0000000000007941 */ /* 0x000fea0003800000 */
.L_x_122:
[----:B------:R-:W-:Y:S05]  /*d080*/  BRA.DIV ~URZ, `(.L_x_124) ;  /* 0x00002ac27f007947 */ /* 0x000fea000b800000 */
[----:B--2---:R2:W3:Y:S04]  /*d090*/  SHFL.IDX PT, R4, R5, 0x3, 0x1c1f ;  /* 0x007c1f0005047f89 */ /* 0x0044e800000e0000 */
[----:B-1----:R2:W1:Y:S02]  /*d0a0*/  SHFL.IDX PT, R0, R12, 0x3, 0x1c1f ;  /* 0x007c1f000c007f89 */ /* 0x00246400000e0000 */
.L_x_185:
[----:B------:R-:W-:-:S04]  /*d0b0*/  IADD3 R2, R10, 0x60, RZ ;  /* 0x000000600a027810 */ /* 0x000fc80007ffe0ff */
[----:B------:R-:W-:-:S13]  /*d0c0*/  ISETP.GE.AND P0, PT, R2, R11, PT ;  /* 0x0000000b0200720c */ /* 0x000fda0003f06270 */
[----:B------:R-:W-:Y:S05]  /*d0d0*/  @P0 BRA `(.L_x_97) ;  /* 0x000000f000000947 */ /* 0x000fea0003800000 */
[----:B------:R-:W-:Y:S02]  /*d0e0*/  ISETP.GE.AND P2, PT, R204, c[0x0][0x3c8], PT ;  /* 0x0000f200cc007a0c */ /* 0x000fe40003f46270 */
[----:B------:R-:W-:Y:S02]  /*d0f0*/  ISETP.GE.AND P1, PT, R236, c[0x0][0x3c8], PT ;  /* 0x0000f200ec007a0c */ /* 0x000fe40003f26270 */
[----:B------:R-:W-:Y:S02]  /*d100*/  ISETP.GE.AND P0, PT, R237, c[0x0][0x3c8], PT ;  /* 0x0000f200ed007a0c */ /* 0x000fe40003f06270 */
[----:B------:R-:W-:Y:S02]  /*d110*/  SHF.R.S32.HI R13, RZ, 0x1f, R204 ;  /* 0x0000001fff0d7819 */ /* 0x000fe400000114cc */
[----:B--234-:R-:W-:Y:S02]  /*d120*/  SHF.R.S32.HI R12, RZ, 0x1f, R236 ;  /* 0x0000001fff0c7819 */ /* 0x01cfe400000114ec */
[----:B------:R-:W-:-:S03]  /*d130*/  SHF.R.S32.HI R5, RZ, 0x1f, R237 ;  /* 0x0000001fff057819 */ /* 0x000fc600000114ed */
[-C--:B-1----:R-:W-:Y:S02]  /*d140*/  @!P2 LEA R8, P5, R204, R0.reuse, 0x1 ;  /* 0x00000000cc08a211 */ /* 0x082fe400078a08ff */
[-C--:B------:R-:W-:Y:S02]  /*d150*/  @!P1 LEA R6, P4, R236, R0.reuse, 0x1 ;  /* 0x00000000ec069211 */ /* 0x080fe400078808ff */
[C---:B------:R-:W-:Y:S02]  /*d160*/  @!P0 LEA R2, P3, R237.reuse, R0, 0x1 ;  /* 0x00000000ed028211 */ /* 0x040fe400078608ff */
[-C--:B------:R-:W-:Y:S02]  /*d170*/  @!P2 LEA.HI.X R9, R204, R4.reuse, R13, 0x1, P5 ;  /* 0x00000004cc09a211 */ /* 0x080fe400028f0c0d */
[-C--:B------:R-:W-:Y:S02]  /*d180*/  @!P1 LEA.HI.X R7, R236, R4.reuse, R12, 0x1, P4 ;  /* 0x00000004ec079211 */ /* 0x080fe400020f0c0c */
[----:B------:R-:W-:Y:S01]  /*d190*/  @!P0 LEA.HI.X R3, R237, R4, R5, 0x1, P3 ;  /* 0x00000004ed038211 */ /* 0x000fe200018f0c05 */
[----:B------:R1:W-:Y:S04]  /*d1a0*/  @!P2 ST.E.128 [R8.64], RZ ;  /* 0x000000ff0800a985 */ /* 0x0003e8000c101d06 */
[----:B------:R1:W-:Y:S04]  /*d1b0*/  @!P1 ST.E.128 [R6.64], RZ ;  /* 0x000000ff06009985 */ /* 0x0003e8000c101d06 */
[----:B------:R1:W-:Y:S02]  /*d1c0*/  @!P0 ST.E.128 [R2.64], RZ ;  /* 0x000000ff02008985 */ /* 0x0003e4000c101d06 */
.L_x_97:
[----:B----4-:R-:W-:Y:S05]  /*d1d0*/  BSYNC B1 ;  /* 0x0000000000017941 */ /* 0x010fea0003800000 */
.L_x_81:
[----:B-1----:R-:W4:Y:S02]  /*d1e0*/  LDL R0, [R1+0x8c] ;  /* 0x00008c0001007983 */ /* 0x002f240000100800 */
[----:B----4-:R-:W-:-:S13]  /*d1f0*/  ISETP.NE.AND P0, PT, R0, RZ, PT ;  /* 0x000000ff0000720c */ /* 0x010fda0003f05270 */
[----:B------:R-:W-:Y:S01]  /*d200*/  @P0 WARPSYNC 0xffffffff ;  /* 0xffffffff00000948 */ /* 0x000fe20003800000 */
[----:B------:R-:W-:Y:S06]  /*d210*/  @P0 BAR.SYNC.DEFER_BLOCKING 0x5, 0x80 ;  /* 0x0142000000000b1d */ /* 0x000fec0000010000 */
[----:B--23--:R-:W1:Y:S04]  /*d220*/  @P0 LDS.128 R4, [0xc080] ;  /* 0x00c08000ff040984 */ /* 0x00ce680000000c00 */
[----:B-1----:R1:W-:Y:S04]  /*d230*/  @P0 STL.64 [R1], R4 ;  /* 0x0000000401000387 */ /* 0x0023e80000100a00 */
[----:B------:R1:W-:Y:S04]  /*d240*/  @P0 STL.64 [R1+0x8], R6 ;  /* 0x0000080601000387 */ /* 0x0003e80000100a00 */
[----:B------:R-:W-:Y:S06]  /*d250*/  @P0 BAR.ARV 0x4, 0x80 ;  /* 0x0102000000000b1d */ /* 0x000fec0000002000 */
[----:B------:R-:W-:Y:S05]  /*d260*/  @P0 BRA `(.L_x_125) ;  /* 0x00000b9000000947 */ /* 0x000fea0003800000 */
[----:B------:R-:W2:Y:S01]  /*d270*/  S2R R0, SR_TID.X ;  /* 0x0000000000007919 */ /* 0x000ea20000002100 */
[----:B-1----:R-:W-:Y:S01]  /*d280*/  IMAD.MOV.U32 R7, RZ, RZ, RZ ;  /* 0x000000ffff077224 */ /* 0x002fe200078e00ff */
[----:B--2---:R-:W-:-:S04]  /*d290*/  LOP3.LUT R13, R0, 0x1f, RZ, 0xc0, !PT ;  /* 0x0000001f000d7812 */ /* 0x004fc800078ec0ff */
[----:B------:R-:W-:Y:S01]  /*d2a0*/  ISETP.NE.AND P5, PT, R13, 0x1f, PT ;  /* 0x0000001f0d00780c */ /* 0x000fe20003fa5270 */
[----:B------:R-:W-:Y:S10]  /*d2b0*/  BRA.DIV ~URZ, `(.L_x_126) ;  /* 0x000029627f007947 */ /* 0x000ff4000b800000 */
[----:B------:R1:W2:Y:S02]  /*d2c0*/  SHFL.IDX PT, R9, R28, RZ, 0x1f ;  /* 0x00001fff1c097589 */ /* 0x0002a400000e0000 */
.L_x_186:
[----:B------:R-:W-:Y:S05]  /*d2d0*/  BRA.DIV ~URZ, `(.L_x_127) ;  /* 0x000029b27f007947 */ /* 0x000fea000b800000 */
[----:B------:R3:W4:Y:S02]  /*d2e0*/  SHFL.IDX PT, R8, R28, 0x1, 0x1f ;  /* 0x00201f001c087f89 */ /* 0x00072400000e0000 */
.L_x_187:
[----:B------:R-:W5:Y:S01]  /*d2f0*/  LDL R0, [R1+0xc] ;  /* 0x00000c0001007983 */ /* 0x000f620000100800 */
[----:B------:R-:W-:Y:S02]  /*d300*/  IMAD.MOV.U32 R6, RZ, RZ, RZ ;  /* 0x000000ffff067224 */ /* 0x000fe400078e00ff */
[----:B-----5:R-:W-:-:S05]  /*d310*/  IMAD.IADD R0, R0, 0x1, R13 ;  /* 0x0000000100007824 */ /* 0x020fca00078e020d */
[----:B------:R-:W-:-:S13]  /*d320*/  ISETP.GE.OR P0, PT, R0, c[0x0][0x53c], !P5 ;  /* 0x00014f0000007a0c */ /* 0x000fda0006f06670 */
[----:B------:R-:W-:Y:S01]  /*d330*/  @!P0 IMAD.MOV.U32 R2, RZ, RZ, 0x4 ;  /* 0x00000004ff028424 */ /* 0x000fe200078e00ff */
[----:B------:R-:W-:-:S03]  /*d340*/  @!P0 MOV R3, 0x4 ;  /* 0x0000000400038802 */ /* 0x000fc60000000f00 */
[----:B------:R-:W-:-:S04]  /*d350*/  @!P0 IMAD.WIDE R4, R0, R2, c[0x0][0x580] ;  /* 0x0001600000048625 */ /* 0x000fc800078e0202 */
[----:B------:R-:W-:Y:S01]  /*d360*/  @!P0 IMAD.WIDE R2, R0, R3, c[0x0][0x578] ;  /* 0x00015e0000028625 */ /* 0x000fe200078e0203 */
[----:B------:R-:W5:Y:S04]  /*d370*/  @!P0 LDG.E R6, [R4.64] ;  /* 0x0000000604068981 */ /* 0x000f68000c1e1900 */
[----:B------:R-:W5:Y:S01]  /*d380*/  @!P0 LDG.E R7, [R2.64] ;  /* 0x0000000602078981 */ /* 0x000f62000c1e1900 */
[C---:B------:R-:W-:Y:S02]  /*d390*/  ISETP.GE.U32.AND P4, PT, R13.reuse, 0x10, PT ;  /* 0x000000100d00780c */ /* 0x040fe40003f86070 */
[C---:B------:R-:W-:Y:S02]  /*d3a0*/  ISETP.GE.U32.AND P3, PT, R13.reuse, 0x8, PT ;  /* 0x000000080d00780c */ /* 0x040fe40003f66070 */
[----:B------:R-:W-:-:S02]  /*d3b0*/  ISETP.GE.U32.AND P2, PT, R13, 0x4, PT ;  /* 0x000000040d00780c */ /* 0x000fc40003f46070 */
[C---:B------:R-:W-:Y:S02]  /*d3c0*/  ISETP.GE.U32.AND P1, PT, R13.reuse, 0x2, PT ;  /* 0x000000020d00780c */ /* 0x040fe40003f26070 */
[----:B------:R-:W-:Y:S02]  /*d3d0*/  ISETP.NE.AND P0, PT, R13, RZ, PT ;  /* 0x000000ff0d00720c */ /* 0x000fe40003f05270 */
[----:B------:R-:W-:Y:S01]  /*d3e0*/  MOV R12, RZ ;  /* 0x000000ff000c7202 */ /* 0x000fe20000000f00 */
[----:B-----5:R-:W-:Y:S01]  /*d3f0*/  IMAD R0, R7, R6, RZ ;  /* 0x0000000607007224 */ /* 0x020fe200078e02ff */
[----:B------:R-:W-:Y:S07]  /*d400*/  BRA.DIV ~URZ, `(.L_x_128) ;  /* 0x000028f27f007947 */ /* 0x000fee000b800000 */
[----:B------:R1:W3:Y:S02]  /*d410*/  SHFL.UP PT, R4, R0, 0x1, RZ ;  /* 0x0420000000047989 */ /* 0x0002e400000e00ff */
.L_x_188:
[----:B---3--:R-:W-:-:S04]  /*d420*/  SEL R4, R4, RZ, P0 ;  /* 0x000000ff04047207 */ /* 0x008fc80000000000 */
        /* <DEDUP_REMOVED lines=14> */
[----:B------:R1:W3:Y:S02]  /*d510*/  SHFL.IDX PT, R0, R4, 0x1f, 0x1f ;  /* 0x03e01f0004007f89 */ /* 0x0002e400000e0000 */
.L_x_189:
[----:B---3--:R-:W-:Y:S01]  /*d520*/  IMAD R0, R0, c[0x0][0x538], RZ ;  /* 0x00014e0000007a24 */ /* 0x008fe200078e02ff */
[----:B------:R-:W-:Y:S04]  /*d530*/  BSSY B1, `(.L_x_130) ;  /* 0x0000083000017945 */ /* 0x000fe80003800000 */
[----:B----4-:R-:W-:-:S04]  /*d540*/  IADD3 R8, R0, R8, RZ ;  /* 0x0000000800087210 */ /* 0x010fc80007ffe0ff */
[----:B--2---:R-:W-:-:S13]  /*d550*/  ISETP.GT.AND P6, PT, R8, R9, PT ;  /* 0x000000090800720c */ /* 0x004fda0003fc4270 */
[----:B------:R-:W-:Y:S05]  /*d560*/  @P6 BRA `(.L_x_131) ;  /* 0x0000025000006947 */ /* 0x000fea0003800000 */
.L_x_135:
[----:B------:R-:W2:Y:S02]  /*d570*/  LDL.LU R0, [R1+0xc] ;  /* 0x00000c0001007983 */ /* 0x000ea40000300800 */
[----:B--2---:R-:W-:-:S04]  /*d580*/  IADD3 R0, R0, 0x1f, RZ ;  /* 0x0000001f00007810 */ /* 0x004fc80007ffe0ff */
[----:B------:R-:W-:-:S13]  /*d590*/  ISETP.GE.AND P6, PT, R0, c[0x0][0x53c], PT ;  /* 0x00014f0000007a0c */ /* 0x000fda0003fc6270 */
[----:B------:R-:W-:Y:S05]  /*d5a0*/  @P6 BRA `(.L_x_132) ;  /* 0x0000076000006947 */ /* 0x000fea0003800000 */
[----:B------:R2:W-:Y:S01]  /*d5b0*/  STL [R1+0xc], R0 ;  /* 0x00000c0001007387 */ /* 0x0005e20000100800 */
[----:B------:R-:W-:Y:S01]  /*d5c0*/  CS2R R6, SRZ ;  /* 0x0000000000067805 */ /* 0x000fe2000001ff00 */
[----:B--2---:R-:W-:-:S04]  /*d5d0*/  IADD3 R0, R0, R13, RZ ;  /* 0x0000000d00007210 */ /* 0x004fc80007ffe0ff */
[----:B------:R-:W-:-:S13]  /*d5e0*/  ISETP.GE.OR P6, PT, R0, c[0x0][0x53c], !P5 ;  /* 0x00014f0000007a0c */ /* 0x000fda0006fc6670 */
[----:B------:R-:W-:Y:S02]  /*d5f0*/  @!P6 MOV R2, 0x4 ;  /* 0x000000040002e802 */ /* 0x000fe40000000f00 */
[----:B------:R-:W-:-:S03]  /*d600*/  @!P6 MOV R3, 0x4 ;  /* 0x000000040003e802 */ /* 0x000fc60000000f00 */
[----:B-1----:R-:W-:-:S04]  /*d610*/  @!P6 IMAD.WIDE R4, R0, R2, c[0x0][0x580] ;  /* 0x000160000004e625 */ /* 0x002fc800078e0202 */
[----:B------:R-:W-:Y:S01]  /*d620*/  @!P6 IMAD.WIDE R2, R0, R3, c[0x0][0x578] ;  /* 0x00015e000002e625 */ /* 0x000fe200078e0203 */
[----:B------:R-:W2:Y:S04]  /*d630*/  @!P6 LDG.E R6, [R4.64] ;  /* 0x000000060406e981 */ /* 0x000ea8000c1e1900 */
[----:B------:R-:W2:Y:S02]  /*d640*/  @!P6 LDG.E R7, [R2.64] ;  /* 0x000000060207e981 */ /* 0x000ea4000c1e1900 */
[----:B--2---:R-:W-:Y:S01]  /*d650*/  IMAD R0, R7, R6, RZ ;  /* 0x0000000607007224 */ /* 0x004fe200078e02ff */
[----:B------:R-:W-:Y:S05]  /*d660*/  BRA.DIV ~URZ, `(.L_x_133) ;  /* 0x000028827f007947 */ /* 0x000fea000b800000 */
[----:B------:R1:W2:Y:S02]  /*d670*/  SHFL.UP PT, R2, R0, 0x1, RZ ;  /* 0x0420000000027989 */ /* 0x0002a400000e00ff */
.L_x_190:
        /* <DEDUP_REMOVED lines=16> */
.L_x_191:
[----:B--2---:R-:W-:-:S05]  /*d780*/  IMAD R0, R0, c[0x0][0x538], RZ ;  /* 0x00014e0000007a24 */ /* 0x004fca00078e02ff */
[----:B------:R-:W-:-:S04]  /*d790*/  IADD3 R8, R0, R8, RZ ;  /* 0x0000000800087210 */ /* 0x000fc80007ffe0ff */
[----:B------:R-:W-:-:S13]  /*d7a0*/  ISETP.GT.AND P6, PT, R8, R9, PT ;  /* 0x000000090800720c */ /* 0x000fda0003fc4270 */
[----:B-1----:R-:W-:Y:S05]  /*d7b0*/  @!P6 BRA `(.L_x_135) ;  /* 0xfffffdb00000e947 */ /* 0x002fea000383ffff */
.L_x_131:
[----:B------:R-:W-:-:S05]  /*d7c0*/  IADD3 R10, -R0, R8, RZ ;  /* 0x00000008000a7210 */ /* 0x000fca0007ffe1ff */
[----:B------:R-:W-:-:S05]  /*d7d0*/  IMAD R0, R4, c[0x0][0x538], R10 ;  /* 0x00014e0004007a24 */ /* 0x000fca00078e020a */
[----:B------:R-:W-:Y:S01]  /*d7e0*/  ISETP.GT.AND P0, PT, R0, R9, PT ;  /* 0x000000090000720c */ /* 0x000fe20003f04270 */
[----:B------:R-:W-:-:S12]  /*d7f0*/  BRA.DIV ~URZ, `(.L_x_136) ;  /* 0x000028f27f007947 */ /* 0x000fd8000b800000 */
[----:B------:R-:W-:-:S04]  /*d800*/  VOTE.ANY R0, PT, !P0 ;  /* 0x0000000000007806 */ /* 0x000fc800040e0100 */
.L_x_192:
[----:B------:R2:W3:Y:S01]  /*d810*/  POPC R11, R0 ;  /* 0x00000000000b7309 */ /* 0x0004e20000000000 */
[----:B------:R-:W-:Y:S05]  /*d820*/  BRA.DIV ~URZ, `(.L_x_137) ;  /* 0x000029027f007947 */ /* 0x000fea000b800000 */
[----:B---3--:R3:W4:Y:S04]  /*d830*/  SHFL.IDX PT, R8, R6, R11, 0x1f ;  /* 0x00001f0b06087589 */ /* 0x00872800000e0000 */
[----:B------:R3:W1:Y:S02]  /*d840*/  SHFL.IDX PT, R7, R7, R11, 0x1f ;  /* 0x00001f0b07077589 */ /* 0x00066400000e0000 */
.L_x_193:
[----:B------:R-:W-:Y:S01]  /*d850*/  ISETP.NE.AND P0, PT, R0, RZ, PT ;  /* 0x000000ff0000720c */ /* 0x000fe20003f05270 */
[----:B------:R-:W-:-:S12]  /*d860*/  BSSY B0, `(.L_x_138) ;  /* 0x0000005000007945 */ /* 0x000fd80003800000 */
[----:B------:R-:W-:Y:S05]  /*d870*/  @!P0 BRA `(.L_x_139) ;  /* 0x0000003000008947 */ /* 0x000fea0003800000 */
[----:B--2---:R-:W-:Y:S01]  /*d880*/  IADD3 R0, R11, -0x1, RZ ;  /* 0xffffffff0b007810 */ /* 0x004fe20007ffe0ff */
[----:B------:R-:W-:Y:S05]  /*d890*/  BRA.DIV ~URZ, `(.L_x_140) ;  /* 0x000029627f007947 */ /* 0x000fea000b800000 */
[----:B------:R2:W3:Y:S02]  /*d8a0*/  SHFL.IDX PT, R12, R4, R0, 0x1f ;  /* 0x00001f00040c7589 */ /* 0x0004e400000e0000 */
.L_x_139:
[----:B------:R-:W-:Y:S05]  /*d8b0*/  BSYNC B0 ;  /* 0x0000000000007941 */ /* 0x000fea0003800000 */
.L_x_138:
[----:B---3--:R-:W-:Y:S01]  /*d8c0*/  IMAD R6, R12, c[0x0][0x538], R10 ;  /* 0x00014e000c067a24 */ /* 0x008fe200078e020a */
[----:B----4-:R-:W-:Y:S02]  /*d8d0*/  IABS R2, R8 ;  /* 0x0000000800027213 */ /* 0x010fe40000000000 */
[----:B-12---:R-:W-:Y:S01]  /*d8e0*/  IABS R0, R7 ;  /* 0x0000000700007213 */ /* 0x006fe20000000000 */
[----:B------:R-:W-:Y:S01]  /*d8f0*/  IMAD.IADD R10, R9, 0x1, -R6 ;  /* 0x00000001090a7824 */ /* 0x000fe200078e0a06 */
[----:B------:R1:W-:Y:S01]  /*d900*/  STL [R1], R6 ;  /* 0x0000000601007387 */ /* 0x0003e20000100800 */
[----:B------:R-:W2:Y:S03]  /*d910*/  I2F.RP R4, R2 ;  /* 0x0000000200047306 */ /* 0x000ea60000209400 */
[----:B------:R-:W3:Y:S05]  /*d920*/  LDL.LU R14, [R1+0xc] ;  /* 0x00000c00010e7983 */ /* 0x000eea0000300800 */
[----:B--2---:R-:W2:Y:S02]  /*d930*/  MUFU.RCP R4, R4 ;  /* 0x0000000400047308 */ /* 0x004ea40000001000 */
[----:B--2---:R-:W-:-:S06]  /*d940*/  IADD3 R4, R4, 0xffffffe, RZ ;  /* 0x0ffffffe04047810 */ /* 0x004fcc0007ffe0ff */
[----:B------:R-:W2:Y:S01]  /*d950*/  F2I.FTZ.U32.TRUNC.NTZ R5, R4 ;  /* 0x0000000400057305 */ /* 0x000ea2000021f000 */
[----:B-1----:R-:W-:Y:S01]  /*d960*/  IMAD.MOV.U32 R6, RZ, RZ, R0 ;  /* 0x000000ffff067224 */ /* 0x002fe200078e0000 */
[----:B------:R-:W-:Y:S02]  /*d970*/  IABS R0, R8 ;  /* 0x0000000800007213 */ /* 0x000fe40000000000 */
[----:B------:R-:W-:-:S04]  /*d980*/  IABS R9, R10 ;  /* 0x0000000a00097213 */ /* 0x000fc80000000000 */
[----:B------:R-:W1:Y:S01]  /*d990*/  I2F.RP R12, R6 ;  /* 0x00000006000c7306 */ /* 0x000e620000209400 */
[----:B--2---:R-:W-:Y:S01]  /*d9a0*/  IMAD.MOV R3, RZ, RZ, -R5 ;  /* 0x000000ffff037224 */ /* 0x004fe200078e0a05 */
[----:B------:R-:W-:-:S03]  /*d9b0*/  MOV R4, RZ ;  /* 0x000000ff00047202 */ /* 0x000fc60000000f00 */
[----:B------:R-:W-:Y:S02]  /*d9c0*/  IMAD R3, R3, R2, RZ ;  /* 0x0000000203037224 */ /* 0x000fe400078e02ff */
[----:B------:R-:W-:Y:S02]  /*d9d0*/  IMAD.MOV R0, RZ, RZ, -R0 ;  /* 0x000000ffff007224 */ /* 0x000fe400078e0a00 */
[----:B------:R-:W-:-:S04]  /*d9e0*/  IMAD.HI.U32 R5, R5, R3, R4 ;  /* 0x0000000305057227 */ /* 0x000fc800078e0004 */
[----:B------:R-:W-:Y:S02]  /*d9f0*/  IMAD.MOV.U32 R3, RZ, RZ, R9 ;  /* 0x000000ffff037224 */ /* 0x000fe400078e0009 */
[----:B------:R-:W-:Y:S02]  /*da00*/  IMAD.MOV.U32 R4, RZ, RZ, R0 ;  /* 0x000000ffff047224 */ /* 0x000fe400078e0000 */
[----:B------:R-:W-:-:S04]  /*da10*/  IMAD.HI.U32 R0, R5, R3, RZ ;  /* 0x0000000305007227 */ /* 0x000fc800078e00ff */
[----:B------:R-:W-:Y:S02]  /*da20*/  IMAD R3, R0, R4, R3 ;  /* 0x0000000400037224 */ /* 0x000fe400078e0203 */
[----:B-1----:R-:W1:Y:S03]  /*da30*/  MUFU.RCP R4, R12 ;  /* 0x0000000c00047308 */ /* 0x002e660000001000 */
[----:B------:R-:W-:-:S13]  /*da40*/  ISETP.GT.U32.AND P1, PT, R2, R3, PT ;  /* 0x000000030200720c */ /* 0x000fda0003f24070 */
[-C--:B------:R-:W-:Y:S02]  /*da50*/  @!P1 IADD3 R3, R3, -R2.reuse, RZ ;  /* 0x8000000203039210 */ /* 0x080fe40007ffe0ff */
[----:B-1----:R-:W-:Y:S02]  /*da60*/  IADD3 R4, R4, 0xffffffe, RZ ;  /* 0x0ffffffe04047810 */ /* 0x002fe40007ffe0ff */
[----:B------:R-:W-:Y:S02]  /*da70*/  ISETP.GE.U32.AND P2, PT, R3, R2, PT ;  /* 0x000000020300720c */ /* 0x000fe40003f46070 */
[----:B------:R-:W1:Y:S01]  /*da80*/  F2I.FTZ.U32.TRUNC.NTZ R3, R4 ;  /* 0x0000000400037305 */ /* 0x000e62000021f000 */
[----:B------:R-:W-:Y:S02]  /*da90*/  LOP3.LUT R2, R10, R8, RZ, 0x3c, !PT ;  /* 0x000000080a027212 */ /* 0x000fe400078e3cff */
[----:B------:R-:W-:Y:S02]  /*daa0*/  @!P1 IADD3 R0, R0, 0x1, RZ ;  /* 0x0000000100009810 */ /* 0x000fe40007ffe0ff */
[----:B------:R-:W-:-:S02]  /*dab0*/  ISETP.GE.AND P0, PT, R2, RZ, PT ;  /* 0x000000ff0200720c */ /* 0x000fc40003f06270 */
[----:B------:R-:W-:-:S04]  /*dac0*/  ISETP.NE.AND P1, PT, R8, RZ, PT ;  /* 0x000000ff0800720c */ /* 0x000fc80003f25270 */
[----:B------:R-:W-:Y:S01]  /*dad0*/  @P2 IADD3 R0, R0, 0x1, RZ ;  /* 0x0000000100002810 */ /* 0x000fe20007ffe0ff */
[----:B-1----:R-:W-:-:S06]  /*dae0*/  IMAD.MOV R2, RZ, RZ, -R3 ;  /* 0x000000ffff027224 */ /* 0x002fcc00078e0a03 */
[----:B------:R-:W-:Y:S02]  /*daf0*/  @!P0 IMAD.MOV R0, RZ, RZ, -R0 ;  /* 0x000000ffff008224 */ /* 0x000fe400078e0a00 */
[----:B------:R-:W-:Y:S01]  /*db00*/  IMAD.MOV.U32 R4, RZ, RZ, R2 ;  /* 0x000000ffff047224 */ /* 0x000fe200078e0002 */
[----:B------:R-:W-:Y:S02]  /*db10*/  IABS R2, R7 ;  /* 0x0000000700027213 */ /* 0x000fe40000000000 */
[----:B------:R-:W-:Y:S01]  /*db20*/  @!P1 LOP3.LUT R0, RZ, R8, RZ, 0x33, !PT ;  /* 0x00000008ff009212 */ /* 0x000fe200078e33ff */
[----:B------:R-:W-:Y:S01]  /*db30*/  IMAD R4, R4, R6, RZ ;  /* 0x0000000604047224 */ /* 0x000fe200078e02ff */
[----:B------:R-:W-:Y:S01]  /*db40*/  IADD3 R5, RZ, -R2, RZ ;  /* 0x80000002ff057210 */ /* 0x000fe20007ffe0ff */
[----:B------:R-:W-:Y:S01]  /*db50*/  IMAD.MOV.U32 R2, RZ, RZ, RZ ;  /* 0x000000ffff027224 */ /* 0x000fe200078e00ff */
[----:B------:R-:W-:-:S03]  /*db60*/  IABS R9, R0 ;  /* 0x0000000000097213 */ /* 0x000fc60000000000 */
[----:B------:R-:W-:Y:S01]  /*db70*/  IMAD.HI.U32 R2, R3, R4, R2 ;  /* 0x0000000403027227 */ /* 0x000fe200078e0002 */
[----:B------:R-:W-:-:S03]  /*db80*/  MOV R4, R5 ;  /* 0x0000000500047202 */ /* 0x000fc60000000f00 */
[----:B------:R-:W-:-:S04]  /*db90*/  IMAD.MOV.U32 R3, RZ, RZ, R9 ;  /* 0x000000ffff037224 */ /* 0x000fc800078e0009 */
[----:B------:R-:W-:-:S04]  /*dba0*/  IMAD.HI.U32 R2, R2, R3, RZ ;  /* 0x0000000302027227 */ /* 0x000fc800078e00ff */
[----:B------:R-:W-:-:S05]  /*dbb0*/  IMAD R3, R2, R4, R3 ;  /* 0x0000000402037224 */ /* 0x000fca00078e0203 */
[----:B------:R-:W-:-:S13]  /*dbc0*/  ISETP.GT.U32.AND P1, PT, R6, R3, PT ;  /* 0x000000030600720c */ /* 0x000fda0003f24070 */
[----:B------:R-:W-:-:S05]  /*dbd0*/  @!P1 IMAD.IADD R3, R3, 0x1, -R6 ;  /* 0x0000000103039824 */ /* 0x000fca00078e0a06 */
[----:B------:R-:W-:Y:S02]  /*dbe0*/  ISETP.GE.U32.AND P2, PT, R3, R6, PT ;  /* 0x000000060300720c */ /* 0x000fe40003f46070 */
[----:B------:R-:W-:Y:S02]  /*dbf0*/  LOP3.LUT R3, R0, R7, RZ, 0x3c, !PT ;  /* 0x0000000700037212 */ /* 0x000fe400078e3cff */
[----:B------:R-:W-:Y:S02]  /*dc00*/  @!P1 IADD3 R2, R2, 0x1, RZ ;  /* 0x0000000102029810 */ /* 0x000fe40007ffe0ff */
[----:B------:R-:W-:Y:S02]  /*dc10*/  ISETP.GE.AND P0, PT, R3, RZ, PT ;  /* 0x000000ff0300720c */ /* 0x000fe40003f06270 */
[----:B------:R-:W-:-:S05]  /*dc20*/  ISETP.NE.AND P1, PT, R7, RZ, PT ;  /* 0x000000ff0700720c */ /* 0x000fca0003f25270 */
[----:B------:R-:W-:-:S06]  /*dc30*/  @P2 IADD3 R2, R2, 0x1, RZ ;  /* 0x0000000102022810 */ /* 0x000fcc0007ffe0ff */
[----:B------:R-:W-:Y:S02]  /*dc40*/  @!P0 IMAD.MOV R2, RZ, RZ, -R2 ;  /* 0x000000ffff028224 */ /* 0x000fe400078e0a02 */
[----:B------:R-:W-:-:S04]  /*dc50*/  @!P1 LOP3.LUT R2, RZ, R7, RZ, 0x33, !PT ;  /* 0x00000007ff029212 */ /* 0x000fc800078e33ff */
[----:B------:R-:W-:Y:S01]  /*dc60*/  IADD3 R3, -R2, RZ, RZ ;  /* 0x000000ff02037210 */ /* 0x000fe20007ffe1ff */
[----:B------:R-:W-:Y:S02]  /*dc70*/  IMAD R4, R0, R8, RZ ;  /* 0x0000000800047224 */ /* 0x000fe400078e02ff */
[C---:B------:R-:W-:Y:S02]  /*dc80*/  IMAD R2, R7.reuse, 0x1000000, R2 ;  /* 0x0100000007027824 */ /* 0x040fe400078e0202 */
[----:B------:R-:W-:Y:S01]  /*dc90*/  IMAD R0, R7, R3, R0 ;  /* 0x0000000307007224 */ /* 0x000fe200078e0200 */
[----:B------:R-:W-:-:S03]  /*dca0*/  IADD3 R3, R10, -R4, RZ ;  /* 0x800000040a037210 */ /* 0x000fc60007ffe0ff */
[----:B------:R-:W-:-:S05]  /*dcb0*/  IMAD R0, R0, 0x10000, R2 ;  /* 0x0001000000007824 */ /* 0x000fca00078e0202 */
[----:B------:R1:W-:Y:S01]  /*dcc0*/  STL [R1+0x8], R0 ;  /* 0x0000080001007387 */ /* 0x0003e20000100800 */
[----:B---3--:R-:W-:-:S05]  /*dcd0*/  IMAD.IADD R14, R11, 0x1, R14 ;  /* 0x000000010b0e7824 */ /* 0x008fca00078e020e */
[----:B------:R1:W-:Y:S04]  /*dce0*/  STL [R1+0xc], R14 ;  /* 0x00000c0e01007387 */ /* 0x0003e80000100800 */
[----:B------:R1:W-:Y:S01]  /*dcf0*/  STL [R1+0x4], R3 ;  /* 0x0000040301007387 */ /* 0x0003e20000100800 */
[----:B------:R-:W-:Y:S05]  /*dd00*/  BRA `(.L_x_141) ;  /* 0x0000005000007947 */ /* 0x000fea0003800000 */
.L_x_132:
[----:B------:R-:W-:Y:S01]  /*dd10*/  MOV R0, c[0x0][0x53c] ;  /* 0x00014f0000007a02 */ /* 0x000fe20000000f00 */
[----:B------:R2:W-:Y:S04]  /*dd20*/  STL [R1], R9 ;  /* 0x0000000901007387 */ /* 0x0005e80000100800 */
[----:B------:R2:W-:Y:S04]  /*dd30*/  STL [R1+0x4], RZ ;  /* 0x000004ff01007387 */ /* 0x0005e80000100800 */
[----:B------:R2:W-:Y:S04]  /*dd40*/  STL [R1+0x8], RZ ;  /* 0x000008ff01007387 */ /* 0x0005e80000100800 */
[----:B------:R2:W-:Y:S02]  /*dd50*/  STL [R1+0xc], R0 ;  /* 0x00000c0001007387 */ /* 0x0005e40000100800 */
.L_x_141:
[----:B------:R-:W-:Y:S05]  /*dd60*/  BSYNC B1 ;  /* 0x0000000000017941 */ /* 0x000fea0003800000 */
.L_x_130:
[----:B-1----:R-:W3:Y:S04]  /*dd70*/  LDL R4, [R1] ;  /* 0x0000000001047983 */ /* 0x002ee80000100800 */
[----:B------:R-:W3:Y:S04]  /*dd80*/  LDL R5, [R1+0x4] ;  /* 0x0000040001057983 */ /* 0x000ee80000100800 */
[----:B------:R-:W3:Y:S04]  /*dd90*/  LDL R6, [R1+0x8] ;  /* 0x0000080001067983 */ /* 0x000ee80000100800 */
[----:B------:R-:W3:Y:S01]  /*dda0*/  LDL R7, [R1+0xc] ;  /* 0x00000c0001077983 */ /* 0x000ee20000100800 */
[----:B------:R-:W-:Y:S03]  /*ddb0*/  WARPSYNC 0xffffffff ;  /* 0xffffffff00007948 */ /* 0x000fe60003800000 */
[----:B------:R-:W-:Y:S01]  /*ddc0*/  BAR.SYNC.DEFER_BLOCKING 0x4, 0x80 ;  /* 0x0102000000007b1d */ /* 0x000fe20000010000 */
[----:B------:R-:W-:-:S13]  /*ddd0*/  ISETP.NE.AND P0, PT, R13, RZ, PT ;  /* 0x000000ff0d00720c */ /* 0x000fda0003f05270 */
[----:B---3--:R1:W-:Y:S04]  /*dde0*/  @!P0 STS.128 [0xc080], R4 ;  /* 0x00c08004ff008388 */ /* 0x0083e80000000c00 */
[----:B------:R-:W-:Y:S06]  /*ddf0*/  BAR.ARV 0x5, 0x80 ;  /* 0x0142000000007b1d */ /* 0x000fec0000002000 */
.L_x_125:
[----:B--2---:R-:W2:Y:S02]  /*de00*/  LDL R0, [R1+0xc] ;  /* 0x00000c0001007983 */ /* 0x004ea40000100800 */
[----:B--2---:R-:W-:-:S13]  /*de10*/  ISETP.GE.AND P0, PT, R0, c[0x0][0x53c], PT ;  /* 0x00014f0000007a0c */ /* 0x004fda0003f06270 */
[----:B-1----:R-:W-:Y:S01]  /*de20*/  @P0 CALL.REL.NOINC `(.L_x_142) ;  /* 0x0000001000000944 */ /* 0x002fe20003c00000 */
[----:B------:R-:W-:Y:S05]  /*de30*/  BRA `(.L_x_143) ;  /* 0xffff398000007947 */ /* 0x000fea000383ffff */
.L_x_142:
[----:B------:R-:W-:Y:S05]  /*de40*/  EXIT ;  /* 0x000000000000794d */ /* 0x000fea0003800000 */
.L_x_26:
[----:B------:R-:W-:Y:S01]  /*de50*/  IMAD.MOV.U32 R0, RZ, RZ, R5 ;  /* 0x000000ffff007224 */ /* 0x000fe200078e0005 */
[----:B------:R-:W-:Y:S02]  /*de60*/  MOV R2, 0x1 ;  /* 0x0000000100027802 */ /* 0x000fe40000000f00 */
[----:B------:R-:W-:Y:S02]  /*de70*/  MOV R3, 0xde90 ;  /* 0x0000de9000037802 */ /* 0x000fe40000000f00 */
[----:B------:R-:W-:Y:S05]  /*de80*/  CALL.REL.NOINC `($__internal_2_$__cuda_sm70_shflsync_up_p) ;  /* 0x0000249000007944 */ /* 0x000fea0003c00000 */
[----:B------:R-:W-:Y:S01]  /*de90*/  MOV R0, R4 ;  /* 0x0000000400007202 */ /* 0x000fe20000000f00 */
[----:B------:R-:W-:Y:S05]  /*dea0*/  BRA `(.L_x_144) ;  /* 0xffff25c000007947 */ /* 0x000fea000383ffff */
.L_x_27:
[----:B------:R-:W-:Y:S01]  /*deb0*/  IMAD.MOV.U32 R0, RZ, RZ, R5 ;  /* 0x000000ffff007224 */ /* 0x000fe200078e0005 */
[----:B------:R-:W-:Y:S02]  /*dec0*/  MOV R2, 0x2 ;  /* 0x0000000200027802 */ /* 0x000fe40000000f00 */
[----:B------:R-:W-:Y:S02]  /*ded0*/  MOV R3, 0xdef0 ;  /* 0x0000def000037802 */ /* 0x000fe40000000f00 */
[----:B------:R-:W-:Y:S05]  /*dee0*/  CALL.REL.NOINC `($__internal_2_$__cuda_sm70_shflsync_up_p) ;  /* 0x0000243000007944 */ /* 0x000fea0003c00000 */
[----:B------:R-:W-:Y:S01]  /*def0*/  SEL R0, R4, RZ, P4 ;  /* 0x000000ff04007207 */ /* 0x000fe20002000000 */
[----:B------:R-:W-:Y:S01]  /*df00*/  IMAD.MOV.U32 R2, RZ, RZ, 0x4 ;  /* 0x00000004ff027424 */ /* 0x000fe200078e00ff */
[----:B------:R-:W-:-:S03]  /*df10*/  MOV R3, 0xdf40 ;  /* 0x0000df4000037802 */ /* 0x000fc60000000f00 */
[----:B------:R-:W-:Y:S02]  /*df20*/  IMAD.IADD R0, R5, 0x1, R0 ;  /* 0x0000000105007824 */ /* 0x000fe400078e0200 */
        /* <DEDUP_REMOVED lines=13> */
[----:B------:R-:W-:Y:S02]  /*e000*/  MOV R3, 0x1f ;  /* 0x0000001f00037802 */ /* 0x000fe40000000f00 */
[----:B------:R-:W-:Y:S01]  /*e010*/  MOV R2, 0xe050 ;  /* 0x0000e05000027802 */ /* 0x000fe20000000f00 */
[----:B------:R-:W-:-:S04]  /*e020*/  IMAD.IADD R4, R0, 0x1, R4 ;  /* 0x0000000100047824 */ /* 0x000fc800078e0204 */
[----:B------:R-:W-:Y:S02]  /*e030*/  IMAD.MOV.U32 R30, RZ, RZ, R4 ;  /* 0x000000ffff1e7224 */ /* 0x000fe400078e0004 */
[----:B------:R-:W-:Y:S05]  /*e040*/  CALL.REL.NOINC `($__internal_1_$__cuda_sm70_shflsync_idx_p) ;  /* 0x0000228000007944 */ /* 0x000fea0003c00000 */
[----:B------:R-:W-:Y:S01]  /*e050*/  MOV R0, R29 ;  /* 0x0000001d00007202 */ /* 0x000fe20000000f00 */
[----:B------:R-:W-:Y:S05]  /*e060*/  BRA `(.L_x_145) ;  /* 0xffff250000007947 */ /* 0x000fea000383ffff */
.L_x_29:
[----:B------:R-:W-:Y:S02]  /*e070*/  SEL R0, RZ, 0x1, P0 ;  /* 0x00000001ff007807 */ /* 0x000fe40000000000 */
[----:B------:R-:W-:Y:S02]  /*e080*/  MOV R2, 0xe0a0 ;  /* 0x0000e0a000027802 */ /* 0x000fe40000000f00 */
[----:B------:R-:W-:Y:S05]  /*e090*/  CALL.REL.NOINC `($__internal_3_$__cuda_sm70_votesync_ballot) ;  /* 0x000022f000007944 */ /* 0x000fea0003c00000 */
[----:B------:R-:W-:Y:S05]  /*e0a0*/  BRA `(.L_x_146) ;  /* 0xffff255000007947 */ /* 0x000fea000383ffff */
.L_x_30:
[----:B------:R-:W-:Y:S01]  /*e0b0*/  IMAD.MOV.U32 R30, RZ, RZ, R8 ;  /* 0x000000ffff1e7224 */ /* 0x000fe200078e0008 */
[----:B--2---:R-:W-:Y:S01]  /*e0c0*/  MOV R29, R13 ;  /* 0x0000000d001d7202 */ /* 0x004fe20000000f00 */
[----:B------:R-:W-:Y:S01]  /*e0d0*/  IMAD.MOV.U32 R3, RZ, RZ, 0x1f ;  /* 0x0000001fff037424 */ /* 0x000fe200078e00ff */
[----:B------:R-:W-:Y:S02]  /*e0e0*/  MOV R2, 0xe100 ;  /* 0x0000e10000027802 */ /* 0x000fe40000000f00 */
[----:B-1----:R-:W-:Y:S05]  /*e0f0*/  CALL.REL.NOINC `($__internal_1_$__cuda_sm70_shflsync_idx_p) ;  /* 0x000021d000007944 */ /* 0x002fea0003c00000 */
[----:B------:R-:W-:Y:S01]  /*e100*/  IMAD.MOV.U32 R11, RZ, RZ, R29 ;  /* 0x000000ffff0b7224 */ /* 0x000fe200078e001d */
[----:B------:R-:W-:Y:S01]  /*e110*/  MOV R30, R7 ;  /* 0x00000007001e7202 */ /* 0x000fe20000000f00 */
[----:B------:R-:W-:Y:S01]  /*e120*/  IMAD.MOV.U32 R6, RZ, RZ, RZ ;  /* 0x000000ffff067224 */ /* 0x000fe200078e00ff */
[----:B------:R-:W-:Y:S01]  /*e130*/  MOV R29, R13 ;  /* 0x0000000d001d7202 */ /* 0x000fe20000000f00 */
[----:B------:R-:W-:Y:S01]  /*e140*/  IMAD.MOV.U32 R3, RZ, RZ, 0x1f ;  /* 0x0000001fff037424 */ /* 0x000fe200078e00ff */
[----:B------:R-:W-:-:S02]  /*e150*/  MOV R2, 0xe170 ;  /* 0x0000e17000027802 */ /* 0x000fc40000000f00 */
[----:B------:R-:W-:Y:S05]  /*e160*/  CALL.REL.NOINC `($__internal_1_$__cuda_sm70_shflsync_idx_p) ;  /* 0x0000216000007944 */ /* 0x000fea0003c00000 */
[----:B------:R-:W-:Y:S01]  /*e170*/  MOV R10, R29 ;  /* 0x0000001d000a7202 */ /* 0x000fe20000000f00 */
[----:B------:R-:W-:Y:S05]  /*e180*/  BRA `(.L_x_147) ;  /* 0xffff24c000007947 */ /* 0x000fea000383ffff */
.L_x_33:
[----:B------:R-:W-:Y:S01]  /*e190*/  IMAD.MOV.U32 R30, RZ, RZ, R4 ;  /* 0x000000ffff1e7224 */ /* 0x000fe200078e0004 */
[----:B------:R-:W-:-:S02]  /*e1a0*/  MOV R3, 0x1f ;  /* 0x0000001f00037802 */ /* 0x000fc40000000f00 */
[----:B------:R-:W-:Y:S02]  /*e1b0*/  MOV R2, 0xe1d0 ;  /* 0x0000e1d000027802 */ /* 0x000fe40000000f00 */
[----:B-1234-:R-:W-:Y:S05]  /*e1c0*/  CALL.REL.NOINC `($__internal_1_$__cuda_sm70_shflsync_idx_p) ;  /* 0x0000210000007944 */ /* 0x01efea0003c00000 */
[----:B------:R-:W-:Y:S01]  /*e1d0*/  MOV R6, R29 ;  /* 0x0000001d00067202 */ /* 0x000fe20000000f00 */
[----:B------:R-:W-:Y:S05]  /*e1e0*/  BRA `(.L_x_32) ;  /* 0xffff24c000007947 */ /* 0x000fea000383ffff */
.L_x_41:
[----:B------:R-:W-:Y:S01]  /*e1f0*/  IMAD.MOV.U32 R30, RZ, RZ, R5 ;  /* 0x000000ffff1e7224 */ /* 0x000fe200078e0005 */
[----:B------:R-:W-:Y:S01]  /*e200*/  MOV R29, RZ ;  /* 0x000000ff001d7202 */ /* 0x000fe20000000f00 */
[----:B------:R-:W-:Y:S01]  /*e210*/  IMAD.MOV.U32 R3, RZ, RZ, 0x1c1f ;  /* 0x00001c1fff037424 */ /* 0x000fe200078e00ff */
[----:B------:R-:W-:Y:S02]  /*e220*/  MOV R2, 0xe240 ;  /* 0x0000e24000027802 */ /* 0x000fe40000000f00 */
[----:B-----5:R-:W-:Y:S05]  /*e230*/  CALL.REL.NOINC `($__internal_1_$__cuda_sm70_shflsync_idx_p) ;  /* 0x0000209000007944 */ /* 0x020fea0003c00000 */
[----:B------:R-:W-:Y:S01]  /*e240*/  MOV R4, R29 ;  /* 0x0000001d00047202 */ /* 0x000fe20000000f00 */
[----:B------:R-:W-:Y:S05]  /*e250*/  BRA `(.L_x_148) ;  /* 0xffff421000007947 */ /* 0x000fea000383ffff */
.L_x_42:
[----:B------:R-:W-:Y:S01]  /*e260*/  IMAD.MOV.U32 R30, RZ, RZ, R12 ;  /* 0x000000ffff1e7224 */ /* 0x000fe200078e000c */
[----:B------:R-:W-:Y:S01]  /*e270*/  MOV R29, RZ ;  /* 0x000000ff001d7202 */ /* 0x000fe20000000f00 */
[----:B------:R-:W-:Y:S01]  /*e280*/  IMAD.MOV.U32 R3, RZ, RZ, 0x1c1f ;  /* 0x00001c1fff037424 */ /* 0x000fe200078e00ff */
[----:B------:R-:W-:Y:S02]  /*e290*/  MOV R2, 0xe2b0 ;  /* 0x0000e2b000027802 */ /* 0x000fe40000000f00 */
[----:B-12--5:R-:W-:Y:S05]  /*e2a0*/  CALL.REL.NOINC `($__internal_1_$__cuda_sm70_shflsync_idx_p) ;  /* 0x0000202000007944 */ /* 0x026fea0003c00000 */
[----:B------:R-:W-:Y:S01]  /*e2b0*/  MOV R0, R29 ;  /* 0x0000001d00007202 */ /* 0x000fe20000000f00 */
[----:B------:R-:W-:Y:S05]  /*e2c0*/  BRA `(.L_x_149) ;  /* 0xffff41c000007947 */ /* 0x000fea000383ffff */
.L_x_45:
[----:B------:R-:W-:Y:S01]  /*e2d0*/  IMAD.MOV.U32 R30, RZ, RZ, R5 ;  /* 0x000000ffff1e7224 */ /* 0x000fe200078e0005 */
[----:B------:R-:W-:Y:S01]  /*e2e0*/  MOV R29, 0x1 ;  /* 0x00000001001d7802 */ /* 0x000fe20000000f00 */
[----:B--2---:R-:W-:Y:S01]  /*e2f0*/  IMAD.MOV.U32 R3, RZ, RZ, 0x1c1f ;  /* 0x00001c1fff037424 */ /* 0x004fe200078e00ff */
[----:B------:R-:W-:-:S02]  /*e300*/  MOV R2, 0xe320 ;  /* 0x0000e32000027802 */ /* 0x000fc40000000f00 */
[----:B-1--45:R-:W-:Y:S05]  /*e310*/  CALL.REL.NOINC `($__internal_1_$__cuda_sm70_shflsync_idx_p) ;  /* 0x00001fb000007944 */ /* 0x032fea0003c00000 */
[----:B------:R-:W-:Y:S01]  /*e320*/  IMAD.MOV.U32 R4, RZ, RZ, R29 ;  /* 0x000000ffff047224 */ /* 0x000fe200078e001d */
[----:B------:R-:W-:Y:S01]  /*e330*/  MOV R29, 0x1 ;  /* 0x00000001001d7802 */ /* 0x000fe20000000f00 */
[----:B------:R-:W-:Y:S01]  /*e340*/  IMAD.MOV.U32 R30, RZ, RZ, R12 ;  /* 0x000000ffff1e7224 */ /* 0x000fe200078e000c */
[----:B------:R-:W-:-:S02]  /*e350*/  MOV R3, 0x1c1f ;  /* 0x00001c1f00037802 */ /* 0x000fc40000000f00 */
[----:B------:R-:W-:Y:S02]  /*e360*/  MOV R2, 0xe380 ;  /* 0x0000e38000027802 */ /* 0x000fe40000000f00 */
[----:B------:R-:W-:Y:S05]  /*e370*/  CALL.REL.NOINC `($__internal_1_$__cuda_sm70_shflsync_idx_p) ;  /* 0x00001f5000007944 */ /* 0x000fea0003c00000 */
[----:B------:R-:W-:Y:S01]  /*e380*/  MOV R0, R29 ;  /* 0x0000001d00007202 */ /* 0x000fe20000000f00 */
[----:B------:R-:W-:Y:S05]  /*e390*/  BRA `(.L_x_150) ;  /* 0xffff42a000007947 */ /* 0x000fea000383ffff */
.L_x_48:
[----:B------:R-:W-:Y:S01]  /*e3a0*/  IMAD.MOV.U32 R30, RZ, RZ, R5 ;  /* 0x000000ffff1e7224 */ /* 0x000fe200078e0005 */
[----:B------:R-:W-:Y:S01]  /*e3b0*/  MOV R29, 0x2 ;  /* 0x00000002001d7802 */ /* 0x000fe20000000f00 */
[----:B--2---:R-:W-:Y:S01]  /*e3c0*/  IMAD.MOV.U32 R3, RZ, RZ, 0x1c1f ;  /* 0x00001c1fff037424 */ /* 0x004fe200078e00ff */
[----:B------:R-:W-:Y:S02]  /*e3d0*/  MOV R2, 0xe3f0 ;  /* 0x0000e3f000027802 */ /* 0x000fe40000000f00 */
[----:B-1-345:R-:W-:Y:S05]  /*e3e0*/  CALL.REL.NOINC `($__internal_1_$__cuda_sm70_shflsync_idx_p) ;  /* 0x00001ee000007944 */ /* 0x03afea0003c00000 */
[----:B------:R-:W-:Y:S01]  /*e3f0*/  MOV R4, R29 ;  /* 0x0000001d00047202 */ /* 0x000fe20000000f00 */
[----:B------:R-:W-:Y:S05]  /*e400*/  BRA `(.L_x_151) ;  /* 0xffff43b000007947 */ /* 0x000fea000383ffff */
.L_x_49:
[----:B------:R-:W-:Y:S01]  /*e410*/  IMAD.MOV.U32 R30, RZ, RZ, R12 ;  /* 0x000000ffff1e7224 */ /* 0x000fe200078e000c */
[----:B------:R-:W-:Y:S01]  /*e420*/  MOV R29, 0x2 ;  /* 0x00000002001d7802 */ /* 0x000fe20000000f00 */
[----:B--2---:R-:W-:Y:S01]  /*e430*/  IMAD.MOV.U32 R3, RZ, RZ, 0x1c1f ;  /* 0x00001c1fff037424 */ /* 0x004fe200078e00ff */
[----:B------:R-:W-:Y:S02]  /*e440*/  MOV R2, 0xe460 ;  /* 0x0000e46000027802 */ /* 0x000fe40000000f00 */
[----:B-1-345:R-:W-:Y:S05]  /*e450*/  CALL.REL.NOINC `($__internal_1_$__cuda_sm70_shflsync_idx_p) ;  /* 0x00001e7000007944 */ /* 0x03afea0003c00000 */
[----:B------:R-:W-:Y:S01]  /*e460*/  MOV R0, R29 ;  /* 0x0000001d00007202 */ /* 0x000fe20000000f00 */
[----:B------:R-:W-:Y:S05]  /*e470*/  BRA `(.L_x_152) ;  /* 0xffff436000007947 */ /* 0x000fea000383ffff */
.L_x_52:
[----:B------:R-:W-:Y:S01]  /*e480*/  IMAD.MOV.U32 R30, RZ, RZ, R5 ;  /* 0x000000ffff1e7224 */ /* 0x000fe200078e0005 */
[----:B------:R-:W-:Y:S01]  /*e490*/  MOV R29, 0x3 ;  /* 0x00000003001d7802 */ /* 0x000fe20000000f00 */
[----:B-1----:R-:W-:Y:S01]  /*e4a0*/  IMAD.MOV.U32 R3, RZ, RZ, 0x1c1f ;  /* 0x00001c1fff037424 */ /* 0x002fe200078e00ff */
[----:B------:R-:W-:-:S02]  /*e4b0*/  MOV R2, 0xe4d0 ;  /* 0x0000e4d000027802 */ /* 0x000fc40000000f00 */
[----:B--2345:R-:W-:Y:S05]  /*e4c0*/  CALL.REL.NOINC `($__internal_1_$__cuda_sm70_shflsync_idx_p) ;  /* 0x00001e0000007944 */ /* 0x03cfea0003c00000 */
        /* <DEDUP_REMOVED lines=8> */
.L_x_55:
[----:B------:R-:W-:Y:S01]  /*e550*/  IMAD.MOV.U32 R30, RZ, RZ, R16 ;  /* 0x000000ffff1e7224 */ /* 0x000fe200078e0010 */
[----:B------:R-:W-:Y:S01]  /*e560*/  MOV R29, 0x1 ;  /* 0x00000001001d7802 */ /* 0x000fe20000000f00 */
[----:B--2---:R-:W-:Y:S01]  /*e570*/  IMAD.MOV.U32 R3, RZ, RZ, 0x1c1f ;  /* 0x00001c1fff037424 */ /* 0x004fe200078e00ff */
[----:B------:R-:W-:Y:S02]  /*e580*/  MOV R2, 0xe5a0 ;  /* 0x0000e5a000027802 */ /* 0x000fe40000000f00 */
[----:B------:R-:W-:Y:S05]  /*e590*/  CALL.REL.NOINC `($__internal_1_$__cuda_sm70_shflsync_idx_p) ;  /* 0x00001d3000007944 */ /* 0x000fea0003c00000 */
[----:B------:R-:W-:Y:S01]  /*e5a0*/  IMAD.MOV.U32 R12, RZ, RZ, R29 ;  /* 0x000000ffff0c7224 */ /* 0x000fe200078e001d */
[----:B------:R-:W-:Y:S01]  /*e5b0*/  MOV R29, 0x1 ;  /* 0x00000001001d7802 */ /* 0x000fe20000000f00 */
[----:B------:R-:W-:Y:S01]  /*e5c0*/  IMAD.MOV.U32 R30, RZ, RZ, R17 ;  /* 0x000000ffff1e7224 */ /* 0x000fe200078e0011 */
[----:B------:R-:W-:Y:S02]  /*e5d0*/  MOV R3, 0x1c1f ;  /* 0x00001c1f00037802 */ /* 0x000fe40000000f00 */
[----:B------:R-:W-:Y:S02]  /*e5e0*/  MOV R2, 0xe600 ;  /* 0x0000e60000027802 */ /* 0x000fe40000000f00 */
[----:B------:R-:W-:Y:S05]  /*e5f0*/  CALL.REL.NOINC `($__internal_1_$__cuda_sm70_shflsync_idx_p) ;  /* 0x00001cd000007944 */ /* 0x000fea0003c00000 */
[----:B------:R-:W-:Y:S01]  /*e600*/  MOV R2, R29 ;  /* 0x0000001d00027202 */ /* 0x000fe20000000f00 */
[----:B------:R-:W-:Y:S05]  /*e610*/  BRA `(.L_x_154) ;  /* 0xffff4c9000007947 */ /* 0x000fea000383ffff */
.L_x_58:
[----:B------:R-:W-:Y:S01]  /*e620*/  IMAD.MOV.U32 R30, RZ, RZ, R5 ;  /* 0x000000ffff1e7224 */ /* 0x000fe200078e0005 */
[----:B------:R-:W-:Y:S01]  /*e630*/  MOV R29, RZ ;  /* 0x000000ff001d7202 */ /* 0x000fe20000000f00 */
[----:B------:R-:W-:Y:S01]  /*e640*/  IMAD.MOV.U32 R3, RZ, RZ, 0x1c1f ;  /* 0x00001c1fff037424 */ /* 0x000fe200078e00ff */
[----:B------:R-:W-:-:S02]  /*e650*/  MOV R2, 0xe670 ;  /* 0x0000e67000027802 */ /* 0x000fc40000000f00 */
[----:B------:R-:W-:Y:S05]  /*e660*/  CALL.REL.NOINC `($__internal_1_$__cuda_sm70_shflsync_idx_p) ;  /* 0x00001c6000007944 */ /* 0x000fea0003c00000 */
[----:B------:R-:W-:Y:S01]  /*e670*/  MOV R4, R29 ;  /* 0x0000001d00047202 */ /* 0x000fe20000000f00 */
[----:B------:R-:W-:Y:S05]  /*e680*/  BRA `(.L_x_155) ;  /* 0xffff5bb000007947 */ /* 0x000fea000383ffff */
.L_x_59:
[----:B------:R-:W-:Y:S01]  /*e690*/  IMAD.MOV.U32 R30, RZ, RZ, R10 ;  /* 0x000000ffff1e7224 */ /* 0x000fe200078e000a */
[----:B------:R-:W-:Y:S01]  /*e6a0*/  MOV R29, RZ ;  /* 0x000000ff001d7202 */ /* 0x000fe20000000f00 */
[----:B------:R-:W-:Y:S01]  /*e6b0*/  IMAD.MOV.U32 R3, RZ, RZ, 0x1c1f ;  /* 0x00001c1fff037424 */ /* 0x000fe200078e00ff */
[----:B------:R-:W-:-:S02]  /*e6c0*/  MOV R2, 0xe6e0 ;  /* 0x0000e6e000027802 */ /* 0x000fc40000000f00 */
[----:B-12---:R-:W-:Y:S05]  /*e6d0*/  CALL.REL.NOINC `($__internal_1_$__cuda_sm70_shflsync_idx_p) ;  /* 0x00001bf000007944 */ /* 0x006fea0003c00000 */
[----:B------:R-:W-:Y:S01]  /*e6e0*/  MOV R0, R29 ;  /* 0x0000001d00007202 */ /* 0x000fe20000000f00 */
[----:B------:R-:W-:Y:S05]  /*e6f0*/  BRA `(.L_x_156) ;  /* 0xffff5b6000007947 */ /* 0x000fea000383ffff */
.L_x_62:
[----:B------:R-:W-:Y:S01]  /*e700*/  IMAD.MOV.U32 R30, RZ, RZ, R5 ;  /* 0x000000ffff1e7224 */ /* 0x000fe200078e0005 */
[----:B------:R-:W-:Y:S01]  /*e710*/  MOV R29, 0x1 ;  /* 0x00000001001d7802 */ /* 0x000fe20000000f00 */
[----:B--2---:R-:W-:Y:S01]  /*e720*/  IMAD.MOV.U32 R3, RZ, RZ, 0x1c1f ;  /* 0x00001c1fff037424 */ /* 0x004fe200078e00ff */
[----:B------:R-:W-:-:S03]  /*e730*/  MOV R2, 0xe750 ;  /* 0x0000e75000027802 */ /* 0x000fc60000000f00 */
[----:B-1-34-:R-:W-:Y:S05]  /*e740*/  CALL.REL.NOINC `($__internal_1_$__cuda_sm70_shflsync_idx_p) ;  /* 0x00001b8000007944 */ /* 0x01afea0003c00000 */
        /* <DEDUP_REMOVED lines=8> */
.L_x_63:
[----:B------:R-:W-:Y:S01]  /*e7d0*/  IMAD.MOV.U32 R4, RZ, RZ, R0 ;  /* 0x000000ffff047224 */ /* 0x000fe200078e0000 */
[----:B------:R-:W-:Y:S02]  /*e7e0*/  MOV R3, 0x2 ;  /* 0x0000000200037802 */ /* 0x000fe40000000f00 */
[----:B------:R-:W-:Y:S02]  /*e7f0*/  MOV R2, 0xe810 ;  /* 0x0000e81000027802 */ /* 0x000fe40000000f00 */
[----:B------:R-:W-:Y:S05]  /*e800*/  CALL.REL.NOINC `($__internal_0_$__cuda_sm70_shflsync_bfly_p) ;  /* 0x00001a6000007944 */ /* 0x000fea0003c00000 */
[----:B------:R-:W-:Y:S01]  /*e810*/  MOV R2, R9 ;  /* 0x0000000900027202 */ /* 0x000fe20000000f00 */
[----:B------:R-:W-:Y:S05]  /*e820*/  BRA `(.L_x_158) ;  /* 0xffff637000007947 */ /* 0x000fea000383ffff */
.L_x_64:
[----:B------:R-:W-:Y:S02]  /*e830*/  MOV R3, 0x1 ;  /* 0x0000000100037802 */ /* 0x000fe40000000f00 */
[----:B------:R-:W-:Y:S02]  /*e840*/  MOV R2, 0xe860 ;  /* 0x0000e86000027802 */ /* 0x000fe40000000f00 */
[----:B-1----:R-:W-:Y:S05]  /*e850*/  CALL.REL.NOINC `($__internal_0_$__cuda_sm70_shflsync_bfly_p) ;  /* 0x00001a1000007944 */ /* 0x002fea0003c00000 */
[----:B------:R-:W-:Y:S01]  /*e860*/  FMNMX.FTZ R104, R4, R9, !PT ;  /* 0x0000000904687209 */ /* 0x000fe20007810000 */
[----:B------:R-:W-:Y:S01]  /*e870*/  IMAD.MOV.U32 R4, RZ, RZ, R5 ;  /* 0x000000ffff047224 */ /* 0x000fe200078e0005 */
[----:B------:R-:W-:Y:S01]  /*e880*/  MOV R2, 0xe8b0 ;  /* 0x0000e8b000027802 */ /* 0x000fe20000000f00 */
[----:B------:R-:W-:-:S02]  /*e890*/  IMAD.MOV.U32 R3, RZ, RZ, 0x2 ;  /* 0x00000002ff037424 */ /* 0x000fc400078e00ff */
[----:B------:R-:W-:Y:S05]  /*e8a0*/  CALL.REL.NOINC `($__internal_0_$__cuda_sm70_shflsync_bfly_p) ;  /* 0x000019c000007944 */ /* 0x000fea0003c00000 */
[----:B------:R-:W-:Y:S01]  /*e8b0*/  FMNMX.FTZ R5, R5, R9, !PT ;  /* 0x0000000905057209 */ /* 0x000fe20007810000 */
[----:B------:R-:W-:Y:S01]  /*e8c0*/  IMAD.MOV.U32 R3, RZ, RZ, 0x1 ;  /* 0x00000001ff037424 */ /* 0x000fe200078e00ff */
[----:B------:R-:W-:-:S03]  /*e8d0*/  MOV R2, 0xe900 ;  /* 0x0000e90000027802 */ /* 0x000fc60000000f00 */
[----:B------:R-:W-:Y:S02]  /*e8e0*/  IMAD.MOV.U32 R4, RZ, RZ, R5 ;  /* 0x000000ffff047224 */ /* 0x000fe400078e0005 */
[----:B------:R-:W-:Y:S05]  /*e8f0*/  CALL.REL.NOINC `($__internal_0_$__cuda_sm70_shflsync_bfly_p) ;  /* 0x0000197000007944 */ /* 0x000fea0003c00000 */
[----:B------:R-:W-:Y:S01]  /*e900*/  FMNMX.FTZ R103, R5, R9, !PT ;  /* 0x0000000905677209 */ /* 0x000fe20007810000 */
[----:B------:R-:W-:Y:S01]  /*e910*/  IMAD.MOV.U32 R4, RZ, RZ, R6 ;  /* 0x000000ffff047224 */ /* 0x000fe200078e0006 */
[----:B------:R-:W-:Y:S01]  /*e920*/  MOV R2, 0xe950 ;  /* 0x0000e95000027802 */ /* 0x000fe20000000f00 */
[----:B------:R-:W-:Y:S02]  /*e930*/  IMAD.MOV.U32 R3, RZ, RZ, 0x2 ;  /* 0x00000002ff037424 */ /* 0x000fe400078e00ff */
        /* <DEDUP_REMOVED lines=16> */
[----:B------:R-:W-:Y:S05]  /*ea40*/  BRA `(.L_x_159) ;  /* 0xffff624000007947 */ /* 0x000fea000383ffff */
.L_x_66:
[----:B------:R-:W-:Y:S01]  /*ea50*/  MOV R29, RZ ;  /* 0x000000ff001d7202 */ /* 0x000fe20000000f00 */
[----:B------:R-:W-:Y:S01]  /*ea60*/  IMAD.MOV.U32 R30, RZ, RZ, R10 ;  /* 0x000000ffff1e7224 */ /* 0x000fe200078e000a */
[----:B------:R-:W-:Y:S01]  /*ea70*/  MOV R2, 0xeaa0 ;  /* 0x0000eaa000027802 */ /* 0x000fe20000000f00 */
[----:B------:R-:W-:Y:S02]  /*ea80*/  IMAD.MOV.U32 R3, RZ, RZ, 0x1c1f ;  /* 0x00001c1fff037424 */ /* 0x000fe400078e00ff */
[----:B-1234-:R-:W-:Y:S05]  /*ea90*/  CALL.REL.NOINC `($__internal_1_$__cuda_sm70_shflsync_idx_p) ;  /* 0x0000183000007944 */ /* 0x01efea0003c00000 */
[----:B------:R-:W-:Y:S01]  /*eaa0*/  MOV R2, R29 ;  /* 0x0000001d00027202 */ /* 0x000fe20000000f00 */
[----:B------:R-:W-:-:S05]  /*eab0*/  BRA `(.L_x_160) ;  /* 0xffff74e000007947 */ /* 0x000fca000383ffff */
.L_x_69:
[----:B------:R-:W-:Y:S01]  /*eac0*/  MOV R29, 0x1 ;  /* 0x00000001001d7802 */ /* 0x000fe20000000f00 */
[----:B------:R-:W-:Y:S01]  /*ead0*/  IMAD.MOV.U32 R30, RZ, RZ, R10 ;  /* 0x000000ffff1e7224 */ /* 0x000fe200078e000a */
[----:B------:R-:W-:Y:S01]  /*eae0*/  MOV R2, 0xeb10 ;  /* 0x0000eb1000027802 */ /* 0x000fe20000000f00 */
[----:B------:R-:W-:Y:S02]  /*eaf0*/  IMAD.MOV.U32 R3, RZ, RZ, 0x1c1f ;  /* 0x00001c1fff037424 */ /* 0x000fe400078e00ff */
[----:B-12-4-:R-:W-:Y:S05]  /*eb00*/  CALL.REL.NOINC `($__internal_1_$__cuda_sm70_shflsync_idx_p) ;  /* 0x000017c000007944 */ /* 0x016fea0003c00000 */
[----:B------:R-:W-:Y:S01]  /*eb10*/  MOV R3, 0x1c1f ;  /* 0x00001c1f00037802 */ /* 0x000fe20000000f00 */
[----:B------:R-:W-:Y:S01]  /*eb20*/  IMAD.MOV.U32 R4, RZ, RZ, R29 ;  /* 0x000000ffff047224 */ /* 0x000fe200078e001d */
[----:B------:R-:W-:Y:S01]  /*eb30*/  MOV R29, 0x1 ;  /* 0x00000001001d7802 */ /* 0x000fe20000000f00 */
[----:B------:R-:W-:Y:S01]  /*eb40*/  IMAD.MOV.U32 R30, RZ, RZ, R11 ;  /* 0x000000ffff1e7224 */ /* 0x000fe200078e000b */
[----:B------:R-:W-:Y:S02]  /*eb50*/  MOV R2, 0xeb70 ;  /* 0x0000eb7000027802 */ /* 0x000fe40000000f00 */
[----:B------:R-:W-:Y:S05]  /*eb60*/  CALL.REL.NOINC `($__internal_1_$__cuda_sm70_shflsync_idx_p) ;  /* 0x0000176000007944 */ /* 0x000fea0003c00000 */
[----:B------:R-:W-:Y:S01]  /*eb70*/  MOV R2, R29 ;  /* 0x0000001d00027202 */ /* 0x000fe20000000f00 */
[----:B------:R-:W-:-:S05]  /*eb80*/  BRA `(.L_x_161) ;  /* 0xffff758000007947 */ /* 0x000fca000383ffff */
.L_x_72:
[----:B------:R-:W-:Y:S01]  /*eb90*/  MOV R29, RZ ;  /* 0x000000ff001d7202 */ /* 0x000fe20000000f00 */
[----:B------:R-:W-:Y:S01]  /*eba0*/  IMAD.MOV.U32 R30, RZ, RZ, R10 ;  /* 0x000000ffff1e7224 */ /* 0x000fe200078e000a */
[----:B------:R-:W-:Y:S01]  /*ebb0*/  MOV R2, 0xebe0 ;  /* 0x0000ebe000027802 */ /* 0x000fe20000000f00 */
[----:B------:R-:W-:Y:S02]  /*ebc0*/  IMAD.MOV.U32 R3, RZ, RZ, 0x1c1f ;  /* 0x00001c1fff037424 */ /* 0x000fe400078e00ff */
[----:B------:R-:W-:Y:S05]  /*ebd0*/  CALL.REL.NOINC `($__internal_1_$__cuda_sm70_shflsync_idx_p) ;  /* 0x000016f000007944 */ /* 0x000fea0003c00000 */
[----:B------:R-:W-:Y:S01]  /*ebe0*/  MOV R4, R29 ;  /* 0x0000001d00047202 */ /* 0x000fe20000000f00 */
[----:B------:R-:W-:-:S05]  /*ebf0*/  BRA `(.L_x_162) ;  /* 0xffff847000007947 */ /* 0x000fca000383ffff */
.L_x_73:
[----:B------:R-:W-:Y:S01]  /*ec00*/  MOV R29, RZ ;  /* 0x000000ff001d7202 */ /* 0x000fe20000000f00 */
[----:B------:R-:W-:Y:S01]  /*ec10*/  IMAD.MOV.U32 R30, RZ, RZ, R11 ;  /* 0x000000ffff1e7224 */ /* 0x000fe200078e000b */
[----:B------:R-:W-:Y:S01]  /*ec20*/  MOV R2, 0xec50 ;  /* 0x0000ec5000027802 */ /* 0x000fe20000000f00 */
[----:B------:R-:W-:Y:S02]  /*ec30*/  IMAD.MOV.U32 R3, RZ, RZ, 0x1c1f ;  /* 0x00001c1fff037424 */ /* 0x000fe400078e00ff */
[----:B-12---:R-:W-:Y:S05]  /*ec40*/  CALL.REL.NOINC `($__internal_1_$__cuda_sm70_shflsync_idx_p) ;  /* 0x0000168000007944 */ /* 0x006fea0003c00000 */
[----:B------:R-:W-:Y:S01]  /*ec50*/  MOV R2, R29 ;  /* 0x0000001d00027202 */ /* 0x000fe20000000f00 */
[----:B------:R-:W-:-:S05]  /*ec60*/  BRA `(.L_x_163) ;  /* 0xffff842000007947 */ /* 0x000fca000383ffff */
.L_x_74:
[----:B------:R-:W-:Y:S01]  /*ec70*/  MOV R29, 0x1 ;  /* 0x00000001001d7802 */ /* 0x000fe20000000f00 */
[----:B------:R-:W-:Y:S01]  /*ec80*/  IMAD.MOV.U32 R30, RZ, RZ, R10 ;  /* 0x000000ffff1e7224 */ /* 0x000fe200078e000a */
[----:B--2---:R-:W-:Y:S01]  /*ec90*/  MOV R2, 0xecc0 ;  /* 0x0000ecc000027802 */ /* 0x004fe20000000f00 */
[----:B------:R-:W-:Y:S02]  /*eca0*/  IMAD.MOV.U32 R3, RZ, RZ, 0x1c1f ;  /* 0x00001c1fff037424 */ /* 0x000fe400078e00ff */
[----:B-1-3--:R-:W-:Y:S05]  /*ecb0*/  CALL.REL.NOINC `($__internal_1_$__cuda_sm70_shflsync_idx_p) ;  /* 0x0000161000007944 */ /* 0x00afea0003c00000 */
        /* <DEDUP_REMOVED lines=8> */
.L_x_75:
[----:B------:R-:W-:Y:S02]  /*ed40*/  MOV R3, 0x2 ;  /* 0x0000000200037802 */ /* 0x000fe40000000f00 */
[----:B------:R-:W-:Y:S02]  /*ed50*/  MOV R2, 0xed70 ;  /* 0x0000ed7000027802 */ /* 0x000fe40000000f00 */
[----:B------:R-:W-:Y:S05]  /*ed60*/  CALL.REL.NOINC `($__internal_0_$__cuda_sm70_shflsync_bfly_p) ;  /* 0x0000150000007944 */ /* 0x000fea0003c00000 */
[----:B------:R-:W-:Y:S01]  /*ed70*/  MOV R2, R9 ;  /* 0x0000000900027202 */ /* 0x000fe20000000f00 */
[----:B------:R-:W-:-:S05]  /*ed80*/  BRA `(.L_x_165) ;  /* 0xffff886000007947 */ /* 0x000fca000383ffff */
.L_x_76:
[----:B------:R-:W-:Y:S01]  /*ed90*/  MOV R3, 0x1 ;  /* 0x0000000100037802 */ /* 0x000fe20000000f00 */
[----:B-1----:R-:W-:Y:S01]  /*eda0*/  IMAD.MOV.U32 R4, RZ, RZ, R6 ;  /* 0x000000ffff047224 */ /* 0x002fe200078e0006 */
[----:B------:R-:W-:Y:S02]  /*edb0*/  MOV R2, 0xedd0 ;  /* 0x0000edd000027802 */ /* 0x000fe40000000f00 */
[----:B------:R-:W-:Y:S05]  /*edc0*/  CALL.REL.NOINC `($__internal_0_$__cuda_sm70_shflsync_bfly_p) ;  /* 0x000014a000007944 */ /* 0x000fea0003c00000 */
[----:B------:R-:W-:Y:S01]  /*edd0*/  IMAD.MOV.U32 R4, RZ, RZ, R5 ;  /* 0x000000ffff047224 */ /* 0x000fe200078e0005 */
[----:B------:R-:W-:Y:S01]  /*ede0*/  FMNMX.FTZ R104, R6, R9, !PT ;  /* 0x0000000906687209 */ /* 0x000fe20007810000 */
[----:B------:R-:W-:Y:S01]  /*edf0*/  IMAD.MOV.U32 R3, RZ, RZ, 0x2 ;  /* 0x00000002ff037424 */ /* 0x000fe200078e00ff */
[----:B------:R-:W-:Y:S02]  /*ee00*/  MOV R2, 0xee20 ;  /* 0x0000ee2000027802 */ /* 0x000fe40000000f00 */
[----:B------:R-:W-:Y:S05]  /*ee10*/  CALL.REL.NOINC `($__internal_0_$__cuda_sm70_shflsync_bfly_p) ;  /* 0x0000145000007944 */ /* 0x000fea0003c00000 */
[----:B------:R-:W-:Y:S01]  /*ee20*/  FMNMX.FTZ R4, R5, R9, !PT ;  /* 0x0000000905047209 */ /* 0x000fe20007810000 */
[----:B------:R-:W-:Y:S01]  /*ee30*/  IMAD.MOV.U32 R3, RZ, RZ, 0x1 ;  /* 0x00000001ff037424 */ /* 0x000fe200078e00ff */
[----:B------:R-:W-:Y:S02]  /*ee40*/  MOV R2, 0xee60 ;  /* 0x0000ee6000027802 */ /* 0x000fe40000000f00 */
[----:B------:R-:W-:Y:S05]  /*ee50*/  CALL.REL.NOINC `($__internal_0_$__cuda_sm70_shflsync_bfly_p) ;  /* 0x0000141000007944 */ /* 0x000fea0003c00000 */
[----:B------:R-:W-:Y:S01]  /*ee60*/  IMAD.MOV.U32 R3, RZ, RZ, 0x2 ;  /* 0x00000002ff037424 */ /* 0x000fe200078e00ff */
[----:B------:R-:W-:Y:S01]  /*ee70*/  FMNMX.FTZ R103, R4, R9, !PT ;  /* 0x0000000904677209 */ /* 0x000fe20007810000 */
[----:B------:R-:W-:Y:S01]  /*ee80*/  IMAD.MOV.U32 R4, RZ, RZ, R7 ;  /* 0x000000ffff047224 */ /* 0x000fe200078e0007 */
        /* <DEDUP_REMOVED lines=15> */
[----:B------:R-:W-:Y:S01]  /*ef80*/  MOV R2, R9 ;  /* 0x0000000900027202 */ /* 0x000fe20000000f00 */
[----:B------:R-:W-:-:S05]  /*ef90*/  BRA `(.L_x_166) ;  /* 0xffff874000007947 */ /* 0x000fca000383ffff */
.L_x_78:
[----:B------:R-:W-:Y:S01]  /*efa0*/  IMAD.MOV.U32 R4, RZ, RZ, R212 ;  /* 0x000000ffff047224 */ /* 0x000fe200078e00d4 */
[----:B------:R-:W-:-:S02]  /*efb0*/  MOV R3, 0x2 ;  /* 0x0000000200037802 */ /* 0x000fc40000000f00 */
[----:B------:R-:W-:Y:S02]  /*efc0*/  MOV R2, 0xefe0 ;  /* 0x0000efe000027802 */ /* 0x000fe40000000f00 */
[----:B------:R-:W-:Y:S05]  /*efd0*/  CALL.REL.NOINC `($__internal_0_$__cuda_sm70_shflsync_bfly_p) ;  /* 0x0000129000007944 */ /* 0x000fea0003c00000 */
[----:B------:R-:W-:Y:S01]  /*efe0*/  FADD.FTZ R4, R212, R9 ;  /* 0x00000009d4047221 */ /* 0x000fe20000010000 */
[----:B------:R-:W-:Y:S02]  /*eff0*/  MOV R3, 0x1 ;  /* 0x0000000100037802 */ /* 0x000fe40000000f00 */
[----:B------:R-:W-:Y:S02]  /*f000*/  MOV R2, 0xf020 ;  /* 0x0000f02000027802 */ /* 0x000fe40000000f00 */
[----:B------:R-:W-:Y:S05]  /*f010*/  CALL.REL.NOINC `($__internal_0_$__cuda_sm70_shflsync_bfly_p) ;  /* 0x0000125000007944 */ /* 0x000fea0003c00000 */
[----:B------:R-:W-:Y:S01]  /*f020*/  FADD.FTZ R7, R4, R9 ;  /* 0x0000000904077221 */ /* 0x000fe20000010000 */
[----:B------:R-:W-:Y:S02]  /*f030*/  MOV R4, R214 ;  /* 0x000000d600047202 */ /* 0x000fe40000000f00 */
[----:B------:R-:W-:Y:S02]  /*f040*/  MOV R3, 0x2 ;  /* 0x0000000200037802 */ /* 0x000fe40000000f00 */
[----:B------:R-:W-:Y:S02]  /*f050*/  MOV R2, 0xf070 ;  /* 0x0000f07000027802 */ /* 0x000fe40000000f00 */
[----:B------:R-:W-:Y:S05]  /*f060*/  CALL.REL.NOINC `($__internal_0_$__cuda_sm70_shflsync_bfly_p) ;  /* 0x0000120000007944 */ /* 0x000fea0003c00000 */
[----:B------:R-:W-:Y:S01]  /*f070*/  FADD.FTZ R6, R214, R9 ;  /* 0x00000009d6067221 */ /* 0x000fe20000010000 */
[----:B------:R-:W-:Y:S02]  /*f080*/  MOV R3, 0x1 ;  /* 0x0000000100037802 */ /* 0x000fe40000000f00 */
[----:B------:R-:W-:-:S02]  /*f090*/  MOV R2, 0xf0c0 ;  /* 0x0000f0c000027802 */ /* 0x000fc40000000f00 */
[----:B------:R-:W-:Y:S02]  /*f0a0*/  MOV R4, R6 ;  /* 0x0000000600047202 */ /* 0x000fe40000000f00 */
        /* <DEDUP_REMOVED lines=8> */
[----:B------:R-:W-:Y:S02]  /*f130*/  MOV R2, 0xf160 ;  /* 0x0000f16000027802 */ /* 0x000fe40000000f00 */
[----:B------:R-:W-:-:S02]  /*f140*/  MOV R4, R5 ;  /* 0x0000000500047202 */ /* 0x000fc40000000f00 */
[----:B------:R-:W-:Y:S05]  /*f150*/  CALL.REL.NOINC `($__internal_0_$__cuda_sm70_shflsync_bfly_p) ;  /* 0x0000111000007944 */ /* 0x000fea0003c00000 */
[----:B------:R-:W-:Y:S01]  /*f160*/  FADD.FTZ R5, R5, R9 ;  /* 0x0000000905057221 */ /* 0x000fe20000010000 */
[----:B------:R-:W-:-:S02]  /*f170*/  MOV R4, R234 ;  /* 0x000000ea00047202 */ /* 0x000fc40000000f00 */
[----:B------:R-:W-:Y:S02]  /*f180*/  MOV R3, 0x2 ;  /* 0x0000000200037802 */ /* 0x000fe40000000f00 */
[----:B------:R-:W-:Y:S02]  /*f190*/  MOV R2, 0xf1b0 ;  /* 0x0000f1b000027802 */ /* 0x000fe40000000f00 */
[----:B------:R-:W-:Y:S05]  /*f1a0*/  CALL.REL.NOINC `($__internal_0_$__cuda_sm70_shflsync_bfly_p) ;  /* 0x000010c000007944 */ /* 0x000fea0003c00000 */
[----:B------:R-:W-:Y:S01]  /*f1b0*/  FADD.FTZ R4, R234, R9 ;  /* 0x00000009ea047221 */ /* 0x000fe20000010000 */
[----:B------:R-:W-:Y:S02]  /*f1c0*/  MOV R3, 0x1 ;  /* 0x0000000100037802 */ /* 0x000fe40000000f00 */
[----:B------:R-:W-:Y:S02]  /*f1d0*/  MOV R2, 0xf1f0 ;  /* 0x0000f1f000027802 */ /* 0x000fe40000000f00 */
[----:B------:R-:W-:Y:S05]  /*f1e0*/  CALL.REL.NOINC `($__internal_0_$__cuda_sm70_shflsync_bfly_p) ;  /* 0x0000108000007944 */ /* 0x000fea0003c00000 */
[----:B------:R-:W-:Y:S05]  /*f1f0*/  BRA `(.L_x_167) ;  /* 0xffff9d7000007947 */ /* 0x000fea000383ffff */
.L_x_85:
[----:B-1234-:R-:W-:Y:S01]  /*f200*/  IMAD.MOV.U32 R30, RZ, RZ, R10 ;  /* 0x000000ffff1e7224 */ /* 0x01efe200078e000a */
[----:B------:R-:W-:Y:S01]  /*f210*/  MOV R29, RZ ;  /* 0x000000ff001d7202 */ /* 0x000fe20000000f00 */
[----:B------:R-:W-:Y:S01]  /*f220*/  IMAD.MOV.U32 R3, RZ, RZ, 0x1c1f ;  /* 0x00001c1fff037424 */ /* 0x000fe200078e00ff */
[----:B------:R-:W-:Y:S02]  /*f230*/  MOV R2, 0xf250 ;  /* 0x0000f25000027802 */ /* 0x000fe40000000f00 */
[----:B------:R-:W-:Y:S05]  /*f240*/  CALL.REL.NOINC `($__internal_1_$__cuda_sm70_shflsync_idx_p) ;  /* 0x0000108000007944 */ /* 0x000fea0003c00000 */
[----:B------:R-:W-:Y:S01]  /*f250*/  MOV R5, R29 ;  /* 0x0000001d00057202 */ /* 0x000fe20000000f00 */
[----:B------:R-:W-:Y:S05]  /*f260*/  BRA `(.L_x_168) ;  /* 0xffffb6e000007947 */ /* 0x000fea000383ffff */
.L_x_86:
[----:B------:R-:W-:Y:S01]  /*f270*/  IMAD.MOV.U32 R30, RZ, RZ, R12 ;  /* 0x000000ffff1e7224 */ /* 0x000fe200078e000c */
[----:B------:R-:W-:Y:S01]  /*f280*/  MOV R29, RZ ;  /* 0x000000ff001d7202 */ /* 0x000fe20000000f00 */
[----:B------:R-:W-:Y:S01]  /*f290*/  IMAD.MOV.U32 R3, RZ, RZ, 0x1c1f ;  /* 0x00001c1fff037424 */ /* 0x000fe200078e00ff */
[----:B------:R-:W-:-:S02]  /*f2a0*/  MOV R2, 0xf2c0 ;  /* 0x0000f2c000027802 */ /* 0x000fc40000000f00 */
[----:B-12---:R-:W-:Y:S05]  /*f2b0*/  CALL.REL.NOINC `($__internal_1_$__cuda_sm70_shflsync_idx_p) ;  /* 0x0000101000007944 */ /* 0x006fea0003c00000 */
[----:B------:R-:W-:Y:S01]  /*f2c0*/  MOV R0, R29 ;  /* 0x0000001d00007202 */ /* 0x000fe20000000f00 */
[----:B------:R-:W-:Y:S05]  /*f2d0*/  BRA `(.L_x_169) ;  /* 0xffffb69000007947 */ /* 0x000fea000383ffff */
.L_x_89:
[----:B------:R-:W-:Y:S01]  /*f2e0*/  IMAD.MOV.U32 R30, RZ, RZ, R10 ;  /* 0x000000ffff1e7224 */ /* 0x000fe200078e000a */
[----:B------:R-:W-:Y:S01]  /*f2f0*/  MOV R29, 0x1 ;  /* 0x00000001001d7802 */ /* 0x000fe20000000f00 */
[----:B--2---:R-:W-:Y:S01]  /*f300*/  IMAD.MOV.U32 R3, RZ, RZ, 0x1c1f ;  /* 0x00001c1fff037424 */ /* 0x004fe200078e00ff */
[----:B------:R-:W-:-:S02]  /*f310*/  MOV R2, 0xf330 ;  /* 0x0000f33000027802 */ /* 0x000fc40000000f00 */
        /* <DEDUP_REMOVED lines=9> */
.L_x_92:
[----:B------:R-:W-:Y:S01]  /*f3b0*/  IMAD.MOV.U32 R30, RZ, RZ, R10 ;  /* 0x000000ffff1e7224 */ /* 0x000fe200078e000a */
[----:B------:R-:W-:Y:S01]  /*f3c0*/  MOV R29, 0x2 ;  /* 0x00000002001d7802 */ /* 0x000fe20000000f00 */
[----:B-1----:R-:W-:Y:S01]  /*f3d0*/  IMAD.MOV.U32 R3, RZ, RZ, 0x1c1f ;  /* 0x00001c1fff037424 */ /* 0x002fe200078e00ff */
[----:B------:R-:W-:Y:S02]  /*f3e0*/  MOV R2, 0xf400 ;  /* 0x0000f40000027802 */ /* 0x000fe40000000f00 */
[----:B--234-:R-:W-:Y:S05]  /*f3f0*/  CALL.REL.NOINC `($__internal_1_$__cuda_sm70_shflsync_idx_p) ;  /* 0x00000ed000007944 */ /* 0x01cfea0003c00000 */
[----:B------:R-:W-:Y:S01]  /*f400*/  MOV R5, R29 ;  /* 0x0000001d00057202 */ /* 0x000fe20000000f00 */
[----:B------:R-:W-:Y:S05]  /*f410*/  BRA `(.L_x_171) ;  /* 0xffffb83000007947 */ /* 0x000fea000383ffff */
.L_x_93:
[----:B------:R-:W-:Y:S01]  /*f420*/  IMAD.MOV.U32 R30, RZ, RZ, R12 ;  /* 0x000000ffff1e7224 */ /* 0x000fe200078e000c */
[----:B------:R-:W-:Y:S01]  /*f430*/  MOV R29, 0x2 ;  /* 0x00000002001d7802 */ /* 0x000fe20000000f00 */
[----:B------:R-:W-:Y:S01]  /*f440*/  IMAD.MOV.U32 R3, RZ, RZ, 0x1c1f ;  /* 0x00001c1fff037424 */ /* 0x000fe200078e00ff */
[----:B------:R-:W-:Y:S02]  /*f450*/  MOV R2, 0xf470 ;  /* 0x0000f47000027802 */ /* 0x000fe40000000f00 */
[----:B-1234-:R-:W-:Y:S05]  /*f460*/  CALL.REL.NOINC `($__internal_1_$__cuda_sm70_shflsync_idx_p) ;  /* 0x00000e6000007944 */ /* 0x01efea0003c00000 */
[----:B------:R-:W-:Y:S01]  /*f470*/  MOV R0, R29 ;  /* 0x0000001d00007202 */ /* 0x000fe20000000f00 */
[----:B------:R-:W-:Y:S05]  /*f480*/  BRA `(.L_x_172) ;  /* 0xffffb7e000007947 */ /* 0x000fea000383ffff */
.L_x_96:
[----:B------:R-:W-:Y:S01]  /*f490*/  IMAD.MOV.U32 R30, RZ, RZ, R10 ;  /* 0x000000ffff1e7224 */ /* 0x000fe200078e000a */
[----:B------:R-:W-:Y:S01]  /*f4a0*/  MOV R29, 0x3 ;  /* 0x00000003001d7802 */ /* 0x000fe20000000f00 */
[----:B-1----:R-:W-:Y:S01]  /*f4b0*/  IMAD.MOV.U32 R3, RZ, RZ, 0x1c1f ;  /* 0x00001c1fff037424 */ /* 0x002fe200078e00ff */
[----:B------:R-:W-:-:S02]  /*f4c0*/  MOV R2, 0xf4e0 ;  /* 0x0000f4e000027802 */ /* 0x000fc40000000f00 */
[----:B--234-:R-:W-:Y:S05]  /*f4d0*/  CALL.REL.NOINC `($__internal_1_$__cuda_sm70_shflsync_idx_p) ;  /* 0x00000df000007944 */ /* 0x01cfea0003c00000 */
        /* <DEDUP_REMOVED lines=8> */
.L_x_98:
[----:B------:R-:W-:Y:S01]  /*f560*/  IMAD.MOV.U32 R30, RZ, RZ, R5 ;  /* 0x000000ffff1e7224 */ /* 0x000fe200078e0005 */
[----:B------:R-:W-:Y:S01]  /*f570*/  MOV R29, RZ ;  /* 0x000000ff001d7202 */ /* 0x000fe20000000f00 */
[----:B------:R-:W-:Y:S01]  /*f580*/  IMAD.MOV.U32 R3, RZ, RZ, 0x1c1f ;  /* 0x00001c1fff037424 */ /* 0x000fe200078e00ff */
[----:B------:R-:W-:Y:S02]  /*f590*/  MOV R2, 0xf5b0 ;  /* 0x0000f5b000027802 */ /* 0x000fe40000000f00 */
[----:B------:R-:W-:Y:S05]  /*f5a0*/  CALL.REL.NOINC `($__internal_1_$__cuda_sm70_shflsync_idx_p) ;  /* 0x00000d2000007944 */ /* 0x000fea0003c00000 */
[----:B------:R-:W-:Y:S01]  /*f5b0*/  MOV R4, R29 ;  /* 0x0000001d00047202 */ /* 0x000fe20000000f00 */
[----:B------:R-:W-:Y:S05]  /*f5c0*/  BRA `(.L_x_174) ;  /* 0xffffbb6000007947 */ /* 0x000fea000383ffff */
.L_x_99:
[----:B------:R-:W-:Y:S01]  /*f5d0*/  IMAD.MOV.U32 R30, RZ, RZ, R12 ;  /* 0x000000ffff1e7224 */ /* 0x000fe200078e000c */
[----:B------:R-:W-:Y:S01]  /*f5e0*/  MOV R29, RZ ;  /* 0x000000ff001d7202 */ /* 0x000fe20000000f00 */
[----:B------:R-:W-:Y:S01]  /*f5f0*/  IMAD.MOV.U32 R3, RZ, RZ, 0x1c1f ;  /* 0x00001c1fff037424 */ /* 0x000fe200078e00ff */
[----:B------:R-:W-:Y:S02]  /*f600*/  MOV R2, 0xf620 ;  /* 0x0000f62000027802 */ /* 0x000fe40000000f00 */
[----:B-12---:R-:W-:Y:S05]  /*f610*/  CALL.REL.NOINC `($__internal_1_$__cuda_sm70_shflsync_idx_p) ;  /* 0x00000cb000007944 */ /* 0x006fea0003c00000 */
[----:B------:R-:W-:Y:S01]  /*f620*/  MOV R0, R29 ;  /* 0x0000001d00007202 */ /* 0x000fe20000000f00 */
[----:B------:R-:W-:Y:S05]  /*f630*/  BRA `(.L_x_175) ;  /* 0xffffbb1000007947 */ /* 0x000fea000383ffff */
.L_x_102:
        /* <DEDUP_REMOVED lines=13> */
.L_x_105:
[----:B------:R-:W-:Y:S01]  /*f710*/  IMAD.MOV.U32 R30, RZ, RZ, R5 ;  /* 0x000000ffff1e7224 */ /* 0x000fe200078e0005 */
[----:B------:R-:W-:Y:S01]  /*f720*/  MOV R29, 0x2 ;  /* 0x00000002001d7802 */ /* 0x000fe20000000f00 */
[----:B-1----:R-:W-:Y:S01]  /*f730*/  IMAD.MOV.U32 R3, RZ, RZ, 0x1c1f ;  /* 0x00001c1fff037424 */ /* 0x002fe200078e00ff */
[----:B------:R-:W-:Y:S02]  /*f740*/  MOV R2, 0xf760 ;  /* 0x0000f76000027802 */ /* 0x000fe40000000f00 */
[----:B--234-:R-:W-:Y:S05]  /*f750*/  CALL.REL.NOINC `($__internal_1_$__cuda_sm70_shflsync_idx_p) ;  /* 0x00000b7000007944 */ /* 0x01cfea0003c00000 */
[----:B------:R-:W-:Y:S01]  /*f760*/  MOV R4, R29 ;  /* 0x0000001d00047202 */ /* 0x000fe20000000f00 */
[----:B------:R-:W-:Y:S05]  /*f770*/  BRA `(.L_x_177) ;  /* 0xffffc38000007947 */ /* 0x000fea000383ffff */
.L_x_106:
[----:B------:R-:W-:Y:S01]  /*f780*/  IMAD.MOV.U32 R30, RZ, RZ, R12 ;  /* 0x000000ffff1e7224 */ /* 0x000fe200078e000c */
[----:B------:R-:W-:Y:S01]  /*f790*/  MOV R29, 0x2 ;  /* 0x00000002001d7802 */ /* 0x000fe20000000f00 */
[----:B------:R-:W-:Y:S01]  /*f7a0*/  IMAD.MOV.U32 R3, RZ, RZ, 0x1c1f ;  /* 0x00001c1fff037424 */ /* 0x000fe200078e00ff */
[----:B------:R-:W-:Y:S02]  /*f7b0*/  MOV R2, 0xf7d0 ;  /* 0x0000f7d000027802 */ /* 0x000fe40000000f00 */
[----:B-1234-:R-:W-:Y:S05]  /*f7c0*/  CALL.REL.NOINC `($__internal_1_$__cuda_sm70_shflsync_idx_p) ;  /* 0x00000b0000007944 */ /* 0x01efea0003c00000 */
[----:B------:R-:W-:Y:S01]  /*f7d0*/  MOV R0, R29 ;  /* 0x0000001d00007202 */ /* 0x000fe20000000f00 */
[----:B------:R-:W-:Y:S05]  /*f7e0*/  BRA `(.L_x_178) ;  /* 0xffffc33000007947 */ /* 0x000fea000383ffff */
.L_x_109:
        /* <DEDUP_REMOVED lines=13> */
.L_x_113:
[----:B------:R-:W-:Y:S01]  /*f8c0*/  IMAD.MOV.U32 R30, RZ, RZ, R5 ;  /* 0x000000ffff1e7224 */ /* 0x000fe200078e0005 */
[----:B------:R-:W-:Y:S01]  /*f8d0*/  MOV R29, RZ ;  /* 0x000000ff001d7202 */ /* 0x000fe20000000f00 */
[----:B------:R-:W-:Y:S01]  /*f8e0*/  IMAD.MOV.U32 R3, RZ, RZ, 0x1c1f ;  /* 0x00001c1fff037424 */ /* 0x000fe200078e00ff */
[----:B------:R-:W-:Y:S02]  /*f8f0*/  MOV R2, 0xf910 ;  /* 0x0000f91000027802 */ /* 0x000fe40000000f00 */
[----:B------:R-:W-:Y:S05]  /*f900*/  CALL.REL.NOINC `($__internal_1_$__cuda_sm70_shflsync_idx_p) ;  /* 0x000009c000007944 */ /* 0x000fea0003c00000 */
[----:B------:R-:W-:Y:S01]  /*f910*/  MOV R4, R29 ;  /* 0x0000001d00047202 */ /* 0x000fe20000000f00 */
[----:B------:R-:W-:Y:S05]  /*f920*/  BRA `(.L_x_180) ;  /* 0xffffd2e000007947 */ /* 0x000fea000383ffff */
.L_x_114:
[----:B------:R-:W-:Y:S01]  /*f930*/  IMAD.MOV.U32 R30, RZ, RZ, R12 ;  /* 0x000000ffff1e7224 */ /* 0x000fe200078e000c */
[----:B------:R-:W-:Y:S01]  /*f940*/  MOV R29, RZ ;  /* 0x000000ff001d7202 */ /* 0x000fe20000000f00 */
[----:B------:R-:W-:Y:S01]  /*f950*/  IMAD.MOV.U32 R3, RZ, RZ, 0x1c1f ;  /* 0x00001c1fff037424 */ /* 0x000fe200078e00ff */
[----:B------:R-:W-:Y:S02]  /*f960*/  MOV R2, 0xf980 ;  /* 0x0000f98000027802 */ /* 0x000fe40000000f00 */
[----:B-12---:R-:W-:Y:S05]  /*f970*/  CALL.REL.NOINC `($__internal_1_$__cuda_sm70_shflsync_idx_p) ;  /* 0x0000095000007944 */ /* 0x006fea0003c00000 */
[----:B------:R-:W-:Y:S01]  /*f980*/  MOV R0, R29 ;  /* 0x0000001d00007202 */ /* 0x000fe20000000f00 */
[----:B------:R-:W-:Y:S05]  /*f990*/  BRA `(.L_x_181) ;  /* 0xffffd29000007947 */ /* 0x000fea000383ffff */
.L_x_117:
        /* <DEDUP_REMOVED lines=13> */
.L_x_120:
[----:B------:R-:W-:Y:S01]  /*fa70*/  IMAD.MOV.U32 R30, RZ, RZ, R5 ;  /* 0x000000ffff1e7224 */ /* 0x000fe200078e0005 */
[----:B------:R-:W-:Y:S01]  /*fa80*/  MOV R29, 0x2 ;  /* 0x00000002001d7802 */ /* 0x000fe20000000f00 */
[----:B-1----:R-:W-:Y:S01]  /*fa90*/  IMAD.MOV.U32 R3, RZ, RZ, 0x1c1f ;  /* 0x00001c1fff037424 */ /* 0x002fe200078e00ff */
[----:B------:R-:W-:Y:S02]  /*faa0*/  MOV R2, 0xfac0 ;  /* 0x0000fac000027802 */ /* 0x000fe40000000f00 */
[----:B--234-:R-:W-:Y:S05]  /*fab0*/  CALL.REL.NOINC `($__internal_1_$__cuda_sm70_shflsync_idx_p) ;  /* 0x0000081000007944 */ /* 0x01cfea0003c00000 */
[----:B------:R-:W-:Y:S01]  /*fac0*/  MOV R4, R29 ;  /* 0x0000001d00047202 */ /* 0x000fe20000000f00 */
[----:B------:R-:W-:Y:S05]  /*fad0*/  BRA `(.L_x_183) ;  /* 0xffffd44000007947 */ /* 0x000fea000383ffff */
.L_x_121:
[----:B------:R-:W-:Y:S01]  /*fae0*/  IMAD.MOV.U32 R30, RZ, RZ, R12 ;  /* 0x000000ffff1e7224 */ /* 0x000fe200078e000c */
[----:B------:R-:W-:Y:S01]  /*faf0*/  MOV R29, 0x2 ;  /* 0x00000002001d7802 */ /* 0x000fe20000000f00 */
[----:B------:R-:W-:Y:S01]  /*fb00*/  IMAD.MOV.U32 R3, RZ, RZ, 0x1c1f ;  /* 0x00001c1fff037424 */ /* 0x000fe200078e00ff */
[----:B------:R-:W-:Y:S02]  /*fb10*/  MOV R2, 0xfb30 ;  /* 0x0000fb3000027802 */ /* 0x000fe40000000f00 */
[----:B-1234-:R-:W-:Y:S05]  /*fb20*/  CALL.REL.NOINC `($__internal_1_$__cuda_sm70_shflsync_idx_p) ;  /* 0x000007a000007944 */ /* 0x01efea0003c00000 */
[----:B------:R-:W-:Y:S01]  /*fb30*/  MOV R0, R29 ;  /* 0x0000001d00007202 */ /* 0x000fe20000000f00 */
[----:B------:R-:W-:Y:S05]  /*fb40*/  BRA `(.L_x_184) ;  /* 0xffffd3f000007947 */ /* 0x000fea000383ffff */
.L_x_124:
        /* <DEDUP_REMOVED lines=13> */
.L_x_126:
[----:B------:R-:W-:Y:S01]  /*fc20*/  IMAD.MOV.U32 R30, RZ, RZ, R28 ;  /* 0x000000ffff1e7224 */ /* 0x000fe200078e001c */
[----:B------:R-:W-:Y:S01]  /*fc30*/  MOV R29, RZ ;  /* 0x000000ff001d7202 */ /* 0x000fe20000000f00 */
[----:B------:R-:W-:Y:S01]  /*fc40*/  IMAD.MOV.U32 R3, RZ, RZ, 0x1f ;  /* 0x0000001fff037424 */ /* 0x000fe200078e00ff */
[----:B------:R-:W-:Y:S02]  /*fc50*/  MOV R2, 0xfc70 ;  /* 0x0000fc7000027802 */ /* 0x000fe40000000f00 */
[----:B------:R-:W-:Y:S05]  /*fc60*/  CALL.REL.NOINC `($__internal_1_$__cuda_sm70_shflsync_idx_p) ;  /* 0x0000066000007944 */ /* 0x000fea0003c00000 */
[----:B------:R-:W-:Y:S01]  /*fc70*/  MOV R9, R29 ;  /* 0x0000001d00097202 */ /* 0x000fe20000000f00 */
[----:B------:R-:W-:Y:S05]  /*fc80*/  BRA `(.L_x_186) ;  /* 0xffffd64000007947 */ /* 0x000fea000383ffff */
.L_x_127:
[----:B------:R-:W-:Y:S01]  /*fc90*/  IMAD.MOV.U32 R30, RZ, RZ, R28 ;  /* 0x000000ffff1e7224 */ /* 0x000fe200078e001c */
[----:B------:R-:W-:Y:S01]  /*fca0*/  MOV R29, 0x1 ;  /* 0x00000001001d7802 */ /* 0x000fe20000000f00 */
[----:B------:R-:W-:Y:S01]  /*fcb0*/  IMAD.MOV.U32 R3, RZ, RZ, 0x1f ;  /* 0x0000001fff037424 */ /* 0x000fe200078e00ff */
[----:B------:R-:W-:Y:S02]  /*fcc0*/  MOV R2, 0xfce0 ;  /* 0x0000fce000027802 */ /* 0x000fe40000000f00 */
[----:B-12---:R-:W-:Y:S05]  /*fcd0*/  CALL.REL.NOINC `($__internal_1_$__cuda_sm70_shflsync_idx_p) ;  /* 0x000005f000007944 */ /* 0x006fea0003c00000 */
[----:B------:R-:W-:Y:S01]  /*fce0*/  MOV R8, R29 ;  /* 0x0000001d00087202 */ /* 0x000fe20000000f00 */
[----:B------:R-:W-:Y:S05]  /*fcf0*/  BRA `(.L_x_187) ;  /* 0xffffd5f000007947 */ /* 0x000fea000383ffff */
.L_x_128:
[----:B------:R-:W-:Y:S02]  /*fd00*/  MOV R2, 0x1 ;  /* 0x0000000100027802 */ /* 0x000fe40000000f00 */
[----:B------:R-:W-:-:S02]  /*fd10*/  MOV R3, 0xfd30 ;  /* 0x0000fd3000037802 */ /* 0x000fc40000000f00 */
[----:B-1234-:R-:W-:Y:S05]  /*fd20*/  CALL.REL.NOINC `($__internal_2_$__cuda_sm70_shflsync_up_p) ;  /* 0x000005f000007944 */ /* 0x01efea0003c00000 */
[----:B------:R-:W-:Y:S05]  /*fd30*/  BRA `(.L_x_188) ;  /* 0xffffd6e000007947 */ /* 0x000fea000383ffff */
.L_x_129:
[----:B------:R-:W-:Y:S02]  /*fd40*/  MOV R2, 0x2 ;  /* 0x0000000200027802 */ /* 0x000fe40000000f00 */
[----:B------:R-:W-:-:S02]  /*fd50*/  MOV R3, 0xfd70 ;  /* 0x0000fd7000037802 */ /* 0x000fc40000000f00 */
[----:B--2-4-:R-:W-:Y:S05]  /*fd60*/  CALL.REL.NOINC `($__internal_2_$__cuda_sm70_shflsync_up_p) ;  /* 0x000005b000007944 */ /* 0x014fea0003c00000 */
        /* <DEDUP_REMOVED lines=24> */
.L_x_133:
[----:B------:R-:W-:Y:S02]  /*fef0*/  MOV R2, 0x1 ;  /* 0x0000000100027802 */ /* 0x000fe40000000f00 */
[----:B------:R-:W-:Y:S02]  /*ff00*/  MOV R3, 0xff20 ;  /* 0x0000ff2000037802 */ /* 0x000fe40000000f00 */
[----:B------:R-:W-:Y:S05]  /*ff10*/  CALL.REL.NOINC `($__internal_2_$__cuda_sm70_shflsync_up_p) ;  /* 0x0000040000007944 */ /* 0x000fea0003c00000 */
[----:B------:R-:W-:Y:S01]  /*ff20*/  MOV R2, R4 ;  /* 0x0000000400027202 */ /* 0x000fe20000000f00 */
[----:B------:R-:W-:Y:S05]  /*ff30*/  BRA `(.L_x_190) ;  /* 0xffffd74000007947 */ /* 0x000fea000383ffff */
.L_x_134:
        /* <DEDUP_REMOVED lines=27> */
.L_x_136:
[----:B------:R-:W-:Y:S02]  /*100f0*/  SEL R0, RZ, 0x1, P0 ;  /* 0x00000001ff007807 */ /* 0x000fe40000000000 */
[----:B------:R-:W-:Y:S02]  /*10100*/  MOV R2, 0x10120 ;  /* 0x0001012000027802 */ /* 0x000fe40000000f00 */
[----:B-1----:R-:W-:Y:S05]  /*10110*/  CALL.REL.NOINC `($__internal_3_$__cuda_sm70_votesync_ballot) ;  /* 0x0000027000007944 */ /* 0x002fea0003c00000 */
[----:B------:R-:W-:Y:S05]  /*10120*/  BRA `(.L_x_192) ;  /* 0xffffd6e000007947 */ /* 0x000fea000383ffff */
.L_x_137:
[----:B------:R-:W-:Y:S01]  /*10130*/  IMAD.MOV.U32 R30, RZ, RZ, R6 ;  /* 0x000000ffff1e7224 */ /* 0x000fe200078e0006 */
[----:B---3--:R-:W-:Y:S01]  /*10140*/  MOV R29, R11 ;  /* 0x0000000b001d7202 */ /* 0x008fe20000000f00 */
[----:B------:R-:W-:Y:S01]  /*10150*/  IMAD.MOV.U32 R3, RZ, RZ, 0x1f ;  /* 0x0000001fff037424 */ /* 0x000fe200078e00ff */
[----:B------:R-:W-:Y:S02]  /*10160*/  MOV R2, 0x10180 ;  /* 0x0001018000027802 */ /* 0x000fe40000000f00 */
[----:B-12---:R-:W-:Y:S05]  /*10170*/  CALL.REL.NOINC `($__internal_1_$__cuda_sm70_shflsync_idx_p) ;  /* 0x0000015000007944 */ /* 0x006fea0003c00000 */
[----:B------:R-:W-:Y:S01]  /*10180*/  IMAD.MOV.U32 R8, RZ, RZ, R29 ;  /* 0x000000ffff087224 */ /* 0x000fe200078e001d */
[----:B------:R-:W-:Y:S01]  /*10190*/  MOV R29, R11 ;  /* 0x0000000b001d7202 */ /* 0x000fe20000000f00 */
[----:B------:R-:W-:Y:S01]  /*101a0*/  IMAD.MOV.U32 R30, RZ, RZ, R7 ;  /* 0x000000ffff1e7224 */ /* 0x000fe200078e0007 */
[----:B------:R-:W-:Y:S02]  /*101b0*/  MOV R3, 0x1f ;  /* 0x0000001f00037802 */ /* 0x000fe40000000f00 */
[----:B------:R-:W-:-:S02]  /*101c0*/  MOV R2, 0x101e0 ;  /* 0x000101e000027802 */ /* 0x000fc40000000f00 */
[----:B------:R-:W-:Y:S05]  /*101d0*/  CALL.REL.NOINC `($__internal_1_$__cuda_sm70_shflsync_idx_p) ;  /* 0x000000f000007944 */ /* 0x000fea0003c00000 */
[----:B------:R-:W-:Y:S01]  /*101e0*/  MOV R7, R29 ;  /* 0x0000001d00077202 */ /* 0x000fe20000000f00 */
[----:B------:R-:W-:Y:S05]  /*101f0*/  BRA `(.L_x_193) ;  /* 0xffffd65000007947 */ /* 0x000fea000383ffff */
.L_x_140:
[----:B------:R-:W-:Y:S01]  /*10200*/  IMAD.MOV.U32 R30, RZ, RZ, R4 ;  /* 0x000000ffff1e7224 */ /* 0x000fe200078e0004 */
[----:B------:R-:W-:Y:S01]  /*10210*/  MOV R29, R0 ;  /* 0x00000000001d7202 */ /* 0x000fe20000000f00 */
[----:B------:R-:W-:Y:S01]  /*10220*/  IMAD.MOV.U32 R3, RZ, RZ, 0x1f ;  /* 0x0000001fff037424 */ /* 0x000fe200078e00ff */
[----:B------:R-:W-:-:S02]  /*10230*/  MOV R2, 0x10250 ;  /* 0x0001025000027802 */ /* 0x000fc40000000f00 */
[----:B-1-34-:R-:W-:Y:S05]  /*10240*/  CALL.REL.NOINC `($__internal_1_$__cuda_sm70_shflsync_idx_p) ;  /* 0x0000008000007944 */ /* 0x01afea0003c00000 */
[----:B------:R-:W-:Y:S01]  /*10250*/  MOV R12, R29 ;  /* 0x0000001d000c7202 */ /* 0x000fe20000000f00 */
[----:B------:R-:W-:Y:S05]  /*10260*/  BRA `(.L_x_139) ;  /* 0xffffd64000007947 */ /* 0x000fea000383ffff */
        .weak           $__internal_0_$__cuda_sm70_shflsync_bfly_p
        .type           $__internal_0_$__cuda_sm70_shflsync_bfly_p,@function
        .size           $__internal_0_$__cuda_sm70_shflsync_bfly_p,($__internal_1_$__cuda_sm70_shflsync_idx_p - $__internal_0_$__cuda_sm70_shflsync_bfly_p)
$__internal_0_$__cuda_sm70_shflsync_bfly_p:
[----:B------:R-:W-:Y:S02]  /*10270*/  MOV R9, 0x1f ;  /* 0x0000001f00097802 */ /* 0x000fe40000000f00 */
[----:B------:R-:W-:-:S04]  /*10280*/  MOV R36, 0xffffffff ;  /* 0xffffffff00247802 */ /* 0x000fc80000000f00 */
[----:B------:R-:W-:Y:S04]  /*10290*/  WARPSYNC R36 ;  /* 0x0000002400007348 */ /* 0x000fe80003800000 */
[----:B------:R1:W2:Y:S02]  /*102a0*/  SHFL.BFLY PT, R9, R4, R3, R9 ;  /* 0x0c00000304097389 */ /* 0x0002a400000e0009 */
[----:B-1----:R-:W-:-:S04]  /*102b0*/  MOV R3, 0x0 ;  /* 0x0000000000037802 */ /* 0x002fc80000000f00 */
[----:B--2---:R-:W-:Y:S05]  /*102c0*/  RET.REL.NODEC R2 `(_ZN7cutlass13device_kernelIN5flash19enable_sm80_to_sm89INS1_16FlashAttnFwdSm80INS1_25CollectiveMainloopFwdSm80ILi4ELi1ELb0EN4cute5tupleIJNS5_1CILi128EEENS7_ILi48EEENS7_ILi96EEEEEELi96ENS_6half_tEfNS_4arch4Sm80ELb0ELb0ELb1ELb1ELb1ELb0ELb1ELb1EEENS1_21CollectiveEpilogueFwdINS6_IJS8_SA_S9_EEENS6_IJNS7_ILi1EEESI_SI_EEESC_SE_Li128ELb1ELb1ELb1ELb0EEENS1_36VarlenDynamicPersistentTileSchedulerILi128ELi48ELi128ELi128ELb1ELb1ELb0ELb0ELb1ELb1EEEEEEEEEvNT_6ParamsE) ;  /* 0xfffefd3002007950 */ /* 0x004fea0003c3ffff */
        .weak           $__internal_1_$__cuda_sm70_shflsync_idx_p
        .type           $__internal_1_$__cuda_sm70_shflsync_idx_p,@function
        .size           $__internal_1_$__cuda_sm70_shflsync_idx_p,($__internal_2_$__cuda_sm70_shflsync_up_p - $__internal_1_$__cuda_sm70_shflsync_idx_p)
$__internal_1_$__cuda_sm70_shflsync_idx_p:
[----:B------:R-:W-:-:S04]  /*102d0*/  MOV R31, 0xffffffff ;  /* 0xffffffff001f7802 */ /* 0x000fc80000000f00 */
[----:B------:R-:W-:Y:S04]  /*102e0*/  WARPSYNC R31 ;  /* 0x0000001f00007348 */ /* 0x000fe80003800000 */
[----:B------:R1:W2:Y:S02]  /*102f0*/  SHFL.IDX PT, R29, R30, R29, R3 ;  /* 0x0000001d1e1d7389 */ /* 0x0002a400000e0003 */
[----:B-1----:R-:W-:-:S04]  /*10300*/  MOV R3, 0x0 ;  /* 0x0000000000037802 */ /* 0x002fc80000000f00 */
[----:B--2---:R-:W-:Y:S05]  /*10310*/  RET.REL.NODEC R2 `(_ZN7cutlass13device_kernelIN5flash19enable_sm80_to_sm89INS1_16FlashAttnFwdSm80INS1_25CollectiveMainloopFwdSm80ILi4ELi1ELb0EN4cute5tupleIJNS5_1CILi128EEENS7_ILi48EEENS7_ILi96EEEEEELi96ENS_6half_tEfNS_4arch4Sm80ELb0ELb0ELb1ELb1ELb1ELb0ELb1ELb1EEENS1_21CollectiveEpilogueFwdINS6_IJS8_SA_S9_EEENS6_IJNS7_ILi1EEESI_SI_EEESC_SE_Li128ELb1ELb1ELb1ELb0EEENS1_36VarlenDynamicPersistentTileSchedulerILi128ELi48ELi128ELi128ELb1ELb1ELb0ELb0ELb1ELb1EEEEEEEEEvNT_6ParamsE) ;  /* 0xfffefce002007950 */ /* 0x004fea0003c3ffff */
        .weak           $__internal_2_$__cuda_sm70_shflsync_up_p
        .type           $__internal_2_$__cuda_sm70_shflsync_up_p,@function
        .size           $__internal_2_$__cuda_sm70_shflsync_up_p,($__internal_3_$__cuda_sm70_votesync_ballot - $__internal_2_$__cuda_sm70_shflsync_up_p)
$__internal_2_$__cuda_sm70_shflsync_up_p:
[----:B------:R-:W-:Y:S02]  /*10320*/  IMAD.MOV.U32 R4, RZ, RZ, RZ ;  /* 0x000000ffff047224 */ /* 0x000fe400078e00ff */
[----:B------:R-:W-:-:S04]  /*10330*/  IMAD.MOV.U32 R10, RZ, RZ, -0x1 ;  /* 0xffffffffff0a7424 */ /* 0x000fc800078e00ff */
[----:B------:R-:W-:Y:S04]  /*10340*/  WARPSYNC R10 ;  /* 0x0000000a00007348 */ /* 0x000fe80003800000 */
[----:B------:R1:W2:Y:S02]  /*10350*/  SHFL.UP PT, R4, R0, R2, R4 ;  /* 0x0400000200047389 */ /* 0x0002a400000e0004 */
[----:B-1----:R-:W-:Y:S02]  /*10360*/  MOV R2, R3 ;  /* 0x0000000300027202 */ /* 0x002fe40000000f00 */
[----:B------:R-:W-:-:S04]  /*10370*/  MOV R3, 0x0 ;  /* 0x0000000000037802 */ /* 0x000fc80000000f00 */
[----:B--2---:R-:W-:Y:S05]  /*10380*/  RET.REL.NODEC R2 `(_ZN7cutlass13device_kernelIN5flash19enable_sm80_to_sm89INS1_16FlashAttnFwdSm80INS1_25CollectiveMainloopFwdSm80ILi4ELi1ELb0EN4cute5tupleIJNS5_1CILi128EEENS7_ILi48EEENS7_ILi96EEEEEELi96ENS_6half_tEfNS_4arch4Sm80ELb0ELb0ELb1ELb1ELb1ELb0ELb1ELb1EEENS1_21CollectiveEpilogueFwdINS6_IJS8_SA_S9_EEENS6_IJNS7_ILi1EEESI_SI_EEESC_SE_Li128ELb1ELb1ELb1ELb0EEENS1_36VarlenDynamicPersistentTileSchedulerILi128ELi48ELi128ELi128ELb1ELb1ELb0ELb0ELb1ELb1EEEEEEEEEvNT_6ParamsE) ;  /* 0xfffefc7002007950 */ /* 0x004fea0003c3ffff */
        .weak           $__internal_3_$__cuda_sm70_votesync_ballot
        .type           $__internal_3_$__cuda_sm70_votesync_ballot,@function
        .size           $__internal_3_$__cuda_sm70_votesync_ballot,(.L_x_3629 - $__internal_3_$__cuda_sm70_votesync_ballot)
$__internal_3_$__cuda_sm70_votesync_ballot:
[----:B------:R-:W-:Y:S01]  /*10390*/  ISETP.NE.U32.AND P0, PT, R0, 0x1, PT ;  /* 0x000000010000780c */ /* 0x000fe20003f05070 */
[----:B------:R-:W-:-:S04]  /*103a0*/  IMAD.MOV.U32 R3, RZ, RZ, -0x1 ;  /* 0xffffffffff037424 */ /* 0x000fc800078e00ff */
[----:B------:R-:W-:Y:S08]  /*103b0*/  WARPSYNC R3 ;  /* 0x0000000300007348 */ /* 0x000ff00003800000 */
[----:B------:R-:W-:-:S04]  /*103c0*/  VOTE.ANY R0, PT, !P0 ;  /* 0x0000000000007806 */ /* 0x000fc800040e0100 */
[----:B------:R-:W-:Y:S01]  /*103d0*/  LOP3.LUT R0, R0, R3, RZ, 0xc0, !PT ;  /* 0x0000000300007212 */ /* 0x000fe200078ec0ff */
[----:B------:R-:W-:-:S04]  /*103e0*/  IMAD.MOV.U32 R3, RZ, RZ, 0x0 ;  /* 0x00000000ff037424 */ /* 0x000fc800078e00ff */
[----:B------:R-:W-:Y:S05]  /*103f0*/  RET.REL.NODEC R2 `(_ZN7cutlass13device_kernelIN5flash19enable_sm80_to_sm89INS1_16FlashAttnFwdSm80INS1_25CollectiveMainloopFwdSm80ILi4ELi1ELb0EN4cute5tupleIJNS5_1CILi128EEENS7_ILi48EEENS7_ILi96EEEEEELi96ENS_6half_tEfNS_4arch4Sm80ELb0ELb0ELb1ELb1ELb1ELb0ELb1ELb1EEENS1_21CollectiveEpilogueFwdINS6_IJS8_SA_S9_EEENS6_IJNS7_ILi1EEESI_SI_EEESC_SE_Li128ELb1ELb1ELb1ELb0EEENS1_36VarlenDynamicPersistentTileSchedulerILi128ELi48ELi128ELi128ELb1ELb1ELb0ELb0ELb1ELb1EEEEEEEEEvNT_6ParamsE) ;  /* 0xfffefc0002007950 */ /* 0x000fea0003c3ffff */
.L_x_194:
        /* <DEDUP_REMOVED lines=16> */
.L_x_3629:


//--------------------- .text._ZN7cutlass13device_kernelIN5flash19enable_sm80_to_sm89INS1_16FlashAttnFwdSm80INS1_25CollectiveMainloopFwdSm80ILi4ELi1ELb0EN4cute5tupleIJNS5_1CILi128EEENS7_ILi48EEENS7_ILi96EEEEEELi96ENS_6half_tEfNS_4arch4Sm80ELb0ELb0ELb1ELb1ELb1ELb1ELb1ELb1EEENS1_21CollectiveEpilogueFwdINS6_IJS8_SA_S9_EEENS6_IJNS7_ILi1EEESI_SI_EEESC_SE_Li128ELb1ELb1ELb1ELb0EEENS1_36VarlenDynamicPersistentTileSchedulerILi128ELi48ELi128ELi128ELb1ELb1ELb0ELb0ELb1ELb1EEEEEEEEEvNT_6ParamsE --------------------------
	.section	.text._ZN7cutlass13device_kernelIN5flash19enable_sm80_to_sm89INS1_16FlashAttnFwdSm80INS1_25CollectiveMainloopFwdSm80ILi4ELi1ELb0EN4cute5tupleIJNS5_1CILi128EEENS7_ILi48EEENS7_ILi96EEEEEELi96ENS_6half_tEfNS_4arch4Sm80ELb0ELb0ELb1ELb1ELb1ELb1ELb1ELb1EEENS1_21CollectiveEpilogueFwdINS6_IJS8_SA_S9_EEENS6_IJNS7_ILi1EEESI_SI_EEESC_SE_Li128ELb1ELb1ELb1ELb0EEENS1_36VarlenDynamicPersistentTileSchedulerILi128ELi48ELi128ELi128ELb1ELb1ELb0ELb0ELb1ELb1EEEEEEEEEvNT_6ParamsE,"ax",@progbits
	.sectioninfo	@"SHI_REGISTERS=255"
	.align	128
.text._ZN7cutlass13device_kernelIN5flash19enable_sm80_to_sm89INS1_16FlashAttnFwdSm80INS1_25CollectiveMainloopFwdSm80ILi4ELi1ELb0EN4cute5tupleIJNS5_1CILi128EEENS7_ILi48EEENS7_ILi96EEEEEELi96ENS_6half_tEfNS_4arch4Sm80ELb0ELb0ELb1ELb1ELb1ELb1ELb1ELb1EEENS1_21CollectiveEpilogueFwdINS6_IJS8_SA_S9_EEENS6_IJNS7_ILi1EEESI_SI_EEESC_SE_Li128ELb1ELb1ELb1ELb0EEENS1_36VarlenDynamicPersistentTileSchedulerILi128ELi48ELi128ELi128ELb1ELb1ELb0ELb0ELb1ELb1EEEEEEEEEvNT_6ParamsE:
        .type           _ZN7cutlass13device_kernelIN5flash19enable_sm80_to_sm89INS1_16FlashAttnFwdSm80INS1_25CollectiveMainloopFwdSm80ILi4ELi1ELb0EN4cute5tupleIJNS5_1CILi128EEENS7_ILi48EEENS7_ILi96EEEEEELi96ENS_6half_tEfNS_4arch4Sm80ELb0ELb0ELb1ELb1ELb1ELb1ELb1ELb1EEENS1_21CollectiveEpilogueFwdINS6_IJS8_SA_S9_EEENS6_IJNS7_ILi1EEESI_SI_EEESC_SE_Li128ELb1ELb1ELb1ELb0EEENS1_36VarlenDynamicPersistentTileSchedulerILi128ELi48ELi128ELi128ELb1ELb1ELb0ELb0ELb1ELb1EEEEEEEEEvNT_6ParamsE,@function
        .size           _ZN7cutlass13device_kernelIN5flash19enable_sm80_to_sm89INS1_16FlashAttnFwdSm80INS1_25CollectiveMainloopFwdSm80ILi4ELi1ELb0EN4cute5tupleIJNS5_1CILi128EEENS7_ILi48EEENS7_ILi96EEEEEELi96ENS_6half_tEfNS_4arch4Sm80ELb0ELb0ELb1ELb1ELb1ELb1ELb1ELb1EEENS1_21CollectiveEpilogueFwdINS6_IJS8_SA_S9_EEENS6_IJNS7_ILi1EEESI_SI_EEESC_SE_Li128ELb1ELb1ELb1ELb0EEENS1_36VarlenDynamicPersistentTileSchedulerILi128ELi48ELi128ELi128ELb1ELb1ELb0ELb0ELb1ELb1EEEEEEEEEvNT_6ParamsE,(.L_x_3634 - _ZN7cutlass13device_kernelIN5flash19enable_sm80_to_sm89INS1_16FlashAttnFwdSm80INS1_25CollectiveMainloopFwdSm80ILi4ELi1ELb0EN4cute5tupleIJNS5_1CILi128EEENS7_ILi48EEENS7_ILi96EEEEEELi96ENS_6half_tEfNS_4arch4Sm80ELb0ELb0ELb1ELb1ELb1ELb1ELb1ELb1EEENS1_21CollectiveEpilogueFwdINS6_IJS8_SA_S9_EEENS6_IJNS7_ILi1EEESI_SI_EEESC_SE_Li128ELb1ELb1ELb1ELb0EEENS1_36VarlenDynamicPersistentTileSchedulerILi128ELi48ELi128ELi128ELb1ELb1ELb0ELb0ELb1ELb1EEEEEEEEEvNT_6ParamsE)
        .other          _ZN7cutlass13device_kernelIN5flash19enable_sm80_to_sm89INS1_16FlashAttnFwdSm80INS1_25CollectiveMainloopFwdSm80ILi4ELi1ELb0EN4cute5tupleIJNS5_1CILi128EEENS7_ILi48EEENS7_ILi96EEEEEELi96ENS_6half_tEfNS_4arch4Sm80ELb0ELb0ELb1ELb1ELb1ELb1ELb1ELb1EEENS1_21CollectiveEpilogueFwdINS6_IJS8_SA_S9_EEENS6_IJNS7_ILi1EEESI_SI_EEESC_SE_Li128ELb1ELb1ELb1ELb0EEENS1_36VarlenDynamicPersistentTileSchedulerILi128ELi48ELi128ELi128ELb1ELb1ELb0ELb0ELb1ELb1EEEEEEEEEvNT_6ParamsE,@"STO_CUDA_ENTRY STV_DEFAULT"
_ZN7cutlass13device_kernelIN5flash19enable_sm80_to_sm89INS1_16FlashAttnFwdSm80INS1_25CollectiveMainloopFwdSm80ILi4ELi1ELb0EN4cute5tupleIJNS5_1CILi128EEENS7_ILi48EEENS7_ILi96EEEEEELi96ENS_6half_tEfNS_4arch4Sm80ELb0ELb0ELb1ELb1ELb1ELb1ELb1ELb1EEENS1_21CollectiveEpilogueFwdINS6_IJS8_SA_S9_EEENS6_IJNS7_ILi1EEESI_SI_EEESC_SE_Li128ELb1ELb1ELb1ELb0EEENS1_36VarlenDynamicPersistentTileSchedulerILi128ELi48ELi128ELi128ELb1ELb1ELb0ELb0ELb1ELb1EEEEEEEEEvNT_6ParamsE:
        /* <DEDUP_REMOVED lines=10> */
[----:B-1----:R1:W-:Y:S04]  /*00a0*/  @P0 STL.64 [R1+0x50], R4 ;  /* 0x0000500401000387 */ /* 0x0023e80000100a00 */
        /* <DEDUP_REMOVED lines=43> */
.L_x_200:
        /* <DEDUP_REMOVED lines=17> */
.L_x_386:
        /* <DEDUP_REMOVED lines=16> */
.L_x_387:
[----:B--2---:R-:W-:-:S05]  /*0570*/  IMAD R0, R0, c[0x0][0x538], RZ ;  /* 0x00014e0000007a24 */ /* 0x004fca00078e02ff */
[----:B------:R-:W-:-:S04]  /*0580*/  IADD3 R6, R0, R6, RZ ;  /* 0x0000000600067210 */ /* 0x000fc80007ffe0ff */
[----:B------:R-:W-:-:S13]  /*0590*/  ISETP.GT.AND P0, PT, R6, UR4, PT ;  /* 0x0000000406007c0c */ /* 0x000fda000bf04270 */
[----:B-1----:R-:W-:Y:S05]  /*05a0*/  @!P0 BRA `(.L_x_200) ;  /* 0xfffffdb000008947 */ /* 0x002fea000383ffff */
.L_x_196:
[----:B------:R-:W-:-:S05]  /*05b0*/  IADD3 R12, -R0, R6, RZ ;  /* 0x00000006000c7210 */ /* 0x000fca0007ffe1ff */
[----:B------:R-:W-:-:S05]  /*05c0*/  IMAD R0, R4, c[0x0][0x538], R12 ;  /* 0x00014e0004007a24 */ /* 0x000fca00078e020c */
[----:B------:R-:W-:Y:S01]  /*05d0*/  ISETP.GT.AND P0, PT, R0, UR4, PT ;  /* 0x0000000400007c0c */ /* 0x000fe2000bf04270 */
[----:B------:R-:W-:-:S12]  /*05e0*/  BRA.DIV ~URZ, `(.L_x_201) ;  /* 0x000193427f007947 */ /* 0x000fd8000b800000 */
[----:B------:R-:W-:-:S04]  /*05f0*/  VOTE.ANY R5, PT, !P0 ;  /* 0x0000000000057806 */ /* 0x000fc800040e0100 */
.L_x_388:
[----:B------:R1:W2:Y:S01]  /*0600*/  POPC R13, R5 ;  /* 0x00000005000d7309 */ /* 0x0002a20000000000 */
[----:B------:R-:W-:Y:S05]  /*0610*/  BRA.DIV ~URZ, `(.L_x_202) ;  /* 0x000193627f007947 */ /* 0x000fea000b800000 */
[----:B--2---:R2:W3:Y:S01]  /*0620*/  SHFL.IDX PT, R11, R8, R13, 0x1f ;  /* 0x00001f0d080b7589 */ /* 0x0044e200000e0000 */
[----:B------:R-:W-:-:S03]  /*0630*/  MOV R6, RZ ;  /* 0x000000ff00067202 */ /* 0x000fc60000000f00 */
[----:B------:R2:W4:Y:S04]  /*0640*/  SHFL.IDX PT, R10, R7, R13, 0x1f ;  /* 0x00001f0d070a7589 */ /* 0x00052800000e0000 */
.L_x_389:
[----:B------:R-:W-:Y:S01]  /*0650*/  ISETP.NE.AND P0, PT, R5, RZ, PT ;  /* 0x000000ff0500720c */ /* 0x000fe20003f05270 */
[----:B------:R-:W-:-:S12]  /*0660*/  BSSY B0, `(.L_x_203) ;  /* 0x0000005000007945 */ /* 0x000fd80003800000 */
[----:B------:R-:W-:Y:S05]  /*0670*/  @!P0 BRA `(.L_x_204) ;  /* 0x0000003000008947 */ /* 0x000fea0003800000 */
[----:B------:R-:W-:Y:S01]  /*0680*/  IADD3 R3, R13, -0x1, RZ ;  /* 0xffffffff0d037810 */ /* 0x000fe20007ffe0ff */
[----:B------:R-:W-:Y:S05]  /*0690*/  BRA.DIV ~URZ, `(.L_x_205) ;  /* 0x000193c27f007947 */ /* 0x000fea000b800000 */
[----:B------:R1:W2:Y:S02]  /*06a0*/  SHFL.IDX PT, R6, R4, R3, 0x1f ;  /* 0x00001f0304067589 */ /* 0x0002a400000e0000 */
.L_x_204:
[----:B------:R-:W-:Y:S05]  /*06b0*/  BSYNC B0 ;  /* 0x0000000000007941 */ /* 0x000fea0003800000 */
.L_x_203:
[----:B---3--:R-:W-:Y:S01]  /*06c0*/  IABS R0, R11 ;  /* 0x0000000b00007213 */ /* 0x008fe20000000000 */
[----:B-12---:R-:W-:-:S04]  /*06d0*/  IMAD R4, R6, c[0x0][0x538], R12 ;  /* 0x00014e0006047a24 */ /* 0x006fc800078e020c */
[----:B------:R-:W-:Y:S01]  /*06e0*/  IMAD.MOV.U32 R5, RZ, RZ, R0 ;  /* 0x000000ffff057224 */ /* 0x000fe200078e0000 */
[----:B----4-:R-:W-:Y:S01]  /*06f0*/  IABS R0, R10 ;  /* 0x0000000a00007213 */ /* 0x010fe20000000000 */
[----:B------:R1:W-:Y:S01]  /*0700*/  STL [R1+0x50], R4 ;  /* 0x0000500401007387 */ /* 0x0003e20000100800 */
        /* <DEDUP_REMOVED lines=18> */
[----:B------:R-:W-:Y:S02]  /*0830*/  ISETP.GT.U32.AND P0, PT, R5, R0, PT ;  /* 0x000000000500720c */ /* 0x000fe40003f04070 */
[----:B-1----:R-:W-:-:S11]  /*0840*/  IADD3 R3, R3, 0xffffffe, RZ ;  /* 0x0ffffffe03037810 */ /* 0x002fd60007ffe0ff */
[----:B------:R-:W-:Y:S01]  /*0850*/  @!P0 IMAD.IADD R0, R0, 0x1, -R5 ;  /* 0x0000000100008824 */ /* 0x000fe200078e0a05 */
[----:B------:R-:W-:Y:S02]  /*0860*/  @!P0 IADD3 R2, R2, 0x1, RZ ;  /* 0x0000000102028810 */ /* 0x000fe40007ffe0ff */
[----:B------:R-:W-:Y:S01]  /*0870*/  ISETP.NE.AND P0, PT, R11, RZ, PT ;  /* 0x000000ff0b00720c */ /* 0x000fe20003f05270 */
[----:B------:R-:W1:Y:S01]  /*0880*/  F2I.FTZ.U32.TRUNC.NTZ R3, R3 ;  /* 0x0000000300037305 */ /* 0x000e62000021f000 */
[----:B------:R-:W-:Y:S02]  /*0890*/  ISETP.GE.U32.AND P2, PT, R0, R5, PT ;  /* 0x000000050000720c */ /* 0x000fe40003f46070 */
[----:B------:R-:W-:-:S04]  /*08a0*/  LOP3.LUT R0, R12, R11, RZ, 0x3c, !PT ;  /* 0x0000000b0c007212 */ /* 0x000fc800078e3cff */
[----:B------:R-:W-:-:S07]  /*08b0*/  ISETP.GE.AND P1, PT, R0, RZ, PT ;  /* 0x000000ff0000720c */ /* 0x000fce0003f26270 */
[----:B------:R-:W-:Y:S02]  /*08c0*/  @P2 IADD3 R2, R2, 0x1, RZ ;  /* 0x0000000102022810 */ /* 0x000fe40007ffe0ff */
[----:B-1----:R-:W-:-:S03]  /*08d0*/  IADD3 R0, RZ, -R3, RZ ;  /* 0x80000003ff007210 */ /* 0x002fc60007ffe0ff */
[----:B------:R-:W-:Y:S02]  /*08e0*/  IMAD.MOV.U32 R4, RZ, RZ, R2 ;  /* 0x000000ffff047224 */ /* 0x000fe400078e0002 */
[----:B------:R-:W-:Y:S01]  /*08f0*/  IMAD.MOV.U32 R2, RZ, RZ, R0 ;  /* 0x000000ffff027224 */ /* 0x000fe200078e0000 */
[----:B------:R-:W-:Y:S01]  /*0900*/  IABS R0, R10 ;  /* 0x0000000a00007213 */ /* 0x000fe20000000000 */
[----:B------:R-:W-:Y:S01]  /*0910*/  @!P1 IMAD.MOV R4, RZ, RZ, -R4 ;  /* 0x000000ffff049224 */ /* 0x000fe200078e0a04 */
[----:B------:R-:W-:Y:S01]  /*0920*/  @!P0 LOP3.LUT R4, RZ, R11, RZ, 0x33, !PT ;  /* 0x0000000bff048212 */ /* 0x000fe200078e33ff */
[----:B------:R-:W-:Y:S01]  /*0930*/  IMAD R5, R2, R7, RZ ;  /* 0x0000000702057224 */ /* 0x000fe200078e02ff */
[----:B------:R-:W-:Y:S01]  /*0940*/  MOV R2, RZ ;  /* 0x000000ff00027202 */ /* 0x000fe20000000f00 */
[----:B------:R-:W-:Y:S01]  /*0950*/  IMAD.MOV R6, RZ, RZ, -R0 ;  /* 0x000000ffff067224 */ /* 0x000fe200078e0a00 */
[----:B------:R-:W-:-:S03]  /*0960*/  IABS R8, R4 ;  /* 0x0000000400087213 */ /* 0x000fc60000000000 */
        /* <DEDUP_REMOVED lines=26> */
.L_x_197:
[----:B------:R-:W-:Y:S01]  /*0b10*/  MOV R0, UR4 ;  /* 0x0000000400007c02 */ /* 0x000fe20008000f00 */
[----:B------:R-:W-:Y:S04]  /*0b20*/  STL [R1+0x54], RZ ;  /* 0x000054ff01007387 */ /* 0x000fe80000100800 */
[----:B------:R-:W-:Y:S04]  /*0b30*/  STL [R1+0x58], RZ ;  /* 0x000058ff01007387 */ /* 0x000fe80000100800 */
[----:B------:R1:W-:Y:S02]  /*0b40*/  STL [R1+0x50], R0 ;  /* 0x0000500001007387 */ /* 0x0003e40000100800 */
[----:B-1----:R-:W-:-:S05]  /*0b50*/  MOV R0, c[0x0][0x53c] ;  /* 0x00014f0000007a02 */ /* 0x002fca0000000f00 */
[----:B------:R1:W-:Y:S02]  /*0b60*/  STL [R1+0x5c], R0 ;  /* 0x00005c0001007387 */ /* 0x0003e40000100800 */
.L_x_206:
[----:B-1----:R-:W2:Y:S04]  /*0b70*/  LDL R4, [R1+0x50] ;  /* 0x0000500001047983 */ /* 0x002ea80000100800 */
[----:B------:R-:W2:Y:S04]  /*0b80*/  LDL R5, [R1+0x54] ;  /* 0x0000540001057983 */ /* 0x000ea80000100800 */
[----:B------:R-:W2:Y:S04]  /*0b90*/  LDL R6, [R1+0x58] ;  /* 0x0000580001067983 */ /* 0x000ea80000100800 */
[----:B------:R-:W2:Y:S01]  /*0ba0*/  LDL R7, [R1+0x5c] ;  /* 0x00005c0001077983 */ /* 0x000ea20000100800 */
[----:B------:R-:W-:Y:S01]  /*0bb0*/  ISETP.NE.AND P0, PT, R14, RZ, PT ;  /* 0x000000ff0e00720c */ /* 0x000fe20003f05270 */
[----:B------:R-:W-:-:S12]  /*0bc0*/  WARPSYNC 0xffffffff ;  /* 0xffffffff00007948 */ /* 0x000fd80003800000 */
[----:B--2---:R1:W-:Y:S04]  /*0bd0*/  @!P0 STS.128 [0xc080], R4 ;  /* 0x00c08004ff008388 */ /* 0x0043e80000000c00 */
[----:B------:R-:W-:Y:S06]  /*0be0*/  BAR.ARV 0x5, 0x80 ;  /* 0x0142000000007b1d */ /* 0x000fec0000002000 */
.L_x_195:
[----:B------:R-:W2:Y:S02]  /*0bf0*/  LDL R0, [R1+0x5c] ;  /* 0x00005c0001007983 */ /* 0x000ea40000100800 */
[----:B--2---:R-:W-:-:S13]  /*0c00*/  ISETP.GE.AND P0, PT, R0, c[0x0][0x53c], PT ;  /* 0x00014f0000007a0c */ /* 0x004fda0003f06270 */
[----:B------:R-:W-:Y:S05]  /*0c10*/  @P0 EXIT ;  /* 0x000000000000094d */ /* 0x000fea0003800000 */
[----:B------:R-:W2:Y:S01]  /*0c20*/  S2R R12, SR_TID.X ;  /* 0x00000000000c7919 */ /* 0x000ea20000002100 */
[----:B------:R-:W-:Y:S02]  /*0c30*/  ULDC UR4, c[0x0][0x2ac] ;  /* 0x0000ab0000047ab9 */ /* 0x000fe40000000800 */
[----:B------:R-:W-:Y:S02]  /*0c40*/  ULDC UR6, c[0x0][0x1d0] ;  /* 0x0000740000067ab9 */ /* 0x000fe40000000800 */
[----:B------:R-:W-:Y:S01]  /*0c50*/  UIMAD UR6, UR4, UR6, URZ ;  /* 0x00000006040672a4 */ /* 0x000fe2000f8e023f */
[----:B--2---:R-:W-:Y:S02]  /*0c60*/  SHF.R.S32.HI R8, RZ, 0x1f, R12 ;  /* 0x0000001fff087819 */ /* 0x004fe4000001140c */
[-C--:B------:R-:W-:Y:S02]  /*0c70*/  LEA.HI R11, R12, R12.reuse, RZ, 0x1 ;  /* 0x0000000c0c0b7211 */ /* 0x080fe400078f08ff */
[----:B------:R-:W-:-:S02]  /*0c80*/  LEA.HI R3, R8, R12, RZ, 0x4 ;  /* 0x0000000c08037211 */ /* 0x000fc400078f20ff */
[----:B------:R-:W-:Y:S02]  /*0c90*/  SHF.R.S32.HI R112, RZ, 0x1, R11 ;  /* 0x00000001ff707819 */ /* 0x000fe4000001140b */
[----:B------:R-:W-:Y:S02]  /*0ca0*/  SHF.R.S32.HI R0, RZ, 0x4, R3 ;  /* 0x00000004ff007819 */ /* 0x000fe40000011403 */
[C---:B------:R-:W-:Y:S02]  /*0cb0*/  LOP3.LUT R2, R3.reuse, 0xfffffff0, RZ, 0xc0, !PT ;  /* 0xfffffff003027812 */ /* 0x040fe400078ec0ff */
[----:B-1----:R-:W-:Y:S02]  /*0cc0*/  LEA.HI R4, R3, R0, RZ, 0x1 ;  /* 0x0000000003047211 */ /* 0x002fe400078f08ff */
[----:B------:R-:W-:Y:S01]  /*0cd0*/  LEA.HI R5, R11, R112, RZ, 0x1 ;  /* 0x000000700b057211 */ /* 0x000fe200078f08ff */
[----:B------:R-:W-:Y:S01]  /*0ce0*/  IMAD.IADD R2, R12, 0x1, -R2 ;  /* 0x000000010c027824 */ /* 0x000fe200078e0a02 */
[----:B------:R-:W-:-:S02]  /*0cf0*/  LOP3.LUT R4, R4, 0xfffffffe, RZ, 0xc0, !PT ;  /* 0xfffffffe04047812 */ /* 0x000fc400078ec0ff */
[----:B------:R-:W-:Y:S02]  /*0d00*/  LOP3.LUT R3, R5, 0x7fffffe, RZ, 0xc0, !PT ;  /* 0x07fffffe05037812 */ /* 0x000fe400078ec0ff */
[----:B------:R-:W-:Y:S01]  /*0d10*/  LEA.HI R9, R2, R2, RZ, 0x1 ;  /* 0x0000000202097211 */ /* 0x000fe200078f08ff */
[----:B------:R-:W-:Y:S01]  /*0d20*/  IMAD.IADD R19, R0, 0x1, -R4 ;  /* 0x0000000100137824 */ /* 0x000fe200078e0a04 */
[----:B------:R-:W-:Y:S01]  /*0d30*/  SHF.R.S32.HI R5, RZ, 0x1f, R2 ;  /* 0x0000001fff057819 */ /* 0x000fe20000011402 */
[----:B------:R-:W-:Y:S01]  /*0d40*/  IMAD.IADD R3, R112, 0x1, -R3 ;  /* 0x0000000170037824 */ /* 0x000fe200078e0a03 */
[----:B------:R-:W-:Y:S02]  /*0d50*/  LOP3.LUT R4, R9, 0x7fffffe, RZ, 0xc0, !PT ;  /* 0x07fffffe09047812 */ /* 0x000fe400078ec0ff */
[-C--:B------:R-:W-:Y:S01]  /*0d60*/  LEA.HI R22, R8, R12.reuse, RZ, 0x3 ;  /* 0x0000000c08167211 */ /* 0x080fe200078f18ff */
[----:B------:R-:W-:Y:S01]  /*0d70*/  IMAD R0, R0, 0x8, R3 ;  /* 0x0000000800007824 */ /* 0x000fe200078e0203 */
[----:B------:R-:W-:Y:S01]  /*0d80*/  LEA.HI R13, R8, R12, RZ, 0x2 ;  /* 0x0000000c080d7211 */ /* 0x000fe200078f10ff */
[----:B------:R-:W-:Y:S01]  /*0d90*/  IMAD.IADD R14, R2, 0x1, -R4 ;  /* 0x00000001020e7824 */ /* 0x000fe200078e0a04 */
[----:B------:R-:W-:-:S02]  /*0da0*/  LEA.HI R18, R5, R2, RZ, 0x3 ;  /* 0x0000000205127211 */ /* 0x000fc400078f18ff */
[----:B------:R-:W-:Y:S02]  /*0db0*/  LOP3.LUT R3, R22, 0xfffffff8, RZ, 0xc0, !PT ;  /* 0xfffffff816037812 */ /* 0x000fe400078ec0ff */
[----:B------:R-:W-:Y:S02]  /*0dc0*/  SHF.R.S32.HI R2, RZ, 0x3, R22 ;  /* 0x00000003ff027819 */ /* 0x000fe40000011416 */
[C---:B------:R-:W-:Y:S01]  /*0dd0*/  LOP3.LUT R4, R13.reuse, 0xfffffffc, RZ, 0xc0, !PT ;  /* 0xfffffffc0d047812 */ /* 0x040fe200078ec0ff */
[----:B------:R-:W-:Y:S01]  /*0de0*/  IMAD.IADD R3, R12, 0x1, -R3 ;  /* 0x000000010c037824 */ /* 0x000fe200078e0a03 */
[----:B------:R-:W-:Y:S01]  /*0df0*/  SHF.R.S32.HI R247, RZ, 0x2, R13 ;  /* 0x00000002fff77819 */ /* 0x000fe2000001140d */
[----:B------:R-:W-:Y:S01]  /*0e00*/  IMAD.SHL.U32 R2, R2, 0x40, RZ ;  /* 0x0000004002027824 */ /* 0x000fe200078e00ff */
[----:B------:R-:W-:Y:S01]  /*0e10*/  LEA.HI R8, R8, R12, RZ, 0x5 ;  /* 0x0000000c08087211 */ /* 0x000fe200078f28ff */
[----:B------:R-:W-:Y:S01]  /*0e20*/  IMAD.IADD R24, R12, 0x1, -R4 ;  /* 0x000000010c187824 */ /* 0x000fe200078e0a04 */
[----:B------:R-:W-:-:S02]  /*0e30*/  LEA.HI R4, R13, R247, RZ, 0x1 ;  /* 0x000000f70d047211 */ /* 0x000fc400078f08ff */
[----:B------:R-:W-:Y:S01]  /*0e40*/  LEA.HI R10, R3, R3, RZ, 0x1 ;  /* 0x00000003030a7211 */ /* 0x000fe200078f08ff */
[----:B------:R-:W-:Y:S01]  /*0e50*/  IMAD.SHL.U32 R228, R24, 0x8, RZ ;  /* 0x0000000818e47824 */ /* 0x000fe200078e00ff */
[----:B------:R-:W-:Y:S02]  /*0e60*/  LOP3.LUT R2, R2, 0xc0, RZ, 0xc0, !PT ;  /* 0x000000c002027812 */ /* 0x000fe400078ec0ff */
[----:B------:R-:W-:Y:S02]  /*0e70*/  LOP3.LUT R4, R4, 0x7fffffe, RZ, 0xc0, !PT ;  /* 0x07fffffe04047812 */ /* 0x000fe400078ec0ff */
[----:B------:R-:W-:Y:S02]  /*0e80*/  LOP3.LUT R6, R10, 0x3fffffe, RZ, 0xc0, !PT ;  /* 0x03fffffe0a067812 */ /* 0x000fe400078ec0ff */
[----:B------:R-:W-:Y:S01]  /*0e90*/  SHF.R.U32.HI R5, RZ, 0x3, R2 ;  /* 0x00000003ff057819 */ /* 0x000fe20000011602 */
[----:B------:R-:W-:Y:S01]  /*0ea0*/  IMAD.IADD R4, R247, 0x1, -R4 ;  /* 0x00000001f7047824 */ /* 0x000fe200078e0a04 */
[----:B------:R-:W-:Y:S01]  /*0eb0*/  LOP3.LUT R2, R2, 0x18, R228, 0xf8, !PT ;  /* 0x0000001802027812 */ /* 0x000fe200078ef8e4 */
[----:B------:R-:W-:Y:S01]  /*0ec0*/  IMAD.IADD R21, R3, 0x1, -R6 ;  /* 0x0000000103157824 */ /* 0x000fe200078e0a06 */
[----:B------:R-:W-:-:S02]  /*0ed0*/  SHF.R.S32.HI R7, RZ, 0x5, R8 ;  /* 0x00000005ff077819 */ /* 0x000fc40000011408 */
[----:B------:R-:W-:Y:S02]  /*0ee0*/  LOP3.LUT R6, R2, R5, RZ, 0x3c, !PT ;  /* 0x0000000502067212 */ /* 0x000fe400078e3cff */
[----:B------:R-:W-:Y:S01]  /*0ef0*/  LOP3.LUT R2, R11, 0xfffffffe, RZ, 0xc0, !PT ;  /* 0xfffffffe0b027812 */ /* 0x000fe200078ec0ff */
[----:B------:R-:W-:Y:S01]  /*0f00*/  IMAD R3, R7, 0x8, R4 ;  /* 0x0000000807037824 */ /* 0x000fe200078e0204 */
[----:B------:R-:W-:Y:S02]  /*0f10*/  SHF.R.S32.HI R5, RZ, 0x1f, R8 ;  /* 0x0000001fff057819 */ /* 0x000fe40000011408 */
[----:B------:R-:W-:Y:S01]  /*0f20*/  LOP3.LUT R4, R8, 0xffffffe0, RZ, 0xc0, !PT ;  /* 0xffffffe008047812 */ /* 0x000fe200078ec0ff */
[----:B------:R-:W-:Y:S01]  /*0f30*/  IMAD.IADD R168, R12, 0x1, -R2 ;  /* 0x000000010ca87824 */ /* 0x000fe200078e0a02 */
[----:B------:R-:W-:Y:S01]  /*0f40*/  LEA.HI R2, R24, R24, RZ, 0x1 ;  /* 0x0000001818027211 */ /* 0x000fe200078f08ff */
[----:B------:R-:W-:Y:S01]  /*0f50*/  IMAD.U32 R248, R3, 0x20, R6 ;  /* 0x0000002003f87824 */ /* 0x000fe200078e0006 */
[----:B------:R-:W-:Y:S01]  /*0f60*/  LEA.HI R3, R5, R7, RZ, 0x2 ;  /* 0x0000000705037211 */ /* 0x000fe200078f10ff */
[----:B------:R-:W-:Y:S01]  /*0f70*/  IMAD.SHL.U32 R114, R168, 0x4, RZ ;  /* 0x00000004a8727824 */ /* 0x000fe200078e00ff */
[----:B------:R-:W-:Y:S01]  /*0f80*/  IADD3 R8, R112, 0x40, RZ ;  /* 0x0000004070087810 */ /* 0x000fe20007ffe0ff */
[----:B------:R-:W-:Y:S01]  /*0f90*/  IMAD.IADD R31, R12, 0x1, -R4 ;  /* 0x000000010c1f7824 */ /* 0x000fe200078e0a04 */
[----:B------:R-:W-:Y:S01]  /*0fa0*/  LOP3.LUT R4, R3, 0xffffffc, RZ, 0xc0, !PT ;  /* 0x0ffffffc03047812 */ /* 0x000fe200078ec0ff */
[----:B------:R-:W-:Y:S01]  /*0fb0*/  IMAD.SHL.U32 R104, R168, 0x8, RZ ;  /* 0x00000008a8687824 */ /* 0x000fe200078e00ff */
[C---:B------:R-:W-:Y:S01]  /*0fc0*/  LOP3.LUT R3, R2.reuse, 0x1ffffffe, RZ, 0xc0, !PT ;  /* 0x1ffffffe02037812 */ /* 0x040fe200078ec0ff */
[----:B------:R-:W-:Y:S01]  /*0fd0*/  IMAD.SHL.U32 R2, R2, 0x20, RZ ;  /* 0x0000002002027824 */ /* 0x000fe200078e00ff */
[----:B------:R-:W-:Y:S01]  /*0fe0*/  IADD3 R164, R114, 0x10, RZ ;  /* 0x0000001072a47810 */ /* 0x000fe20007ffe0ff */
[----:B------:R-:W-:Y:S01]  /*0ff0*/  IMAD.IADD R6, R7, 0x1, -R4 ;  /* 0x0000000107067824 */ /* 0x000fe200078e0a04 */
[----:B------:R-:W-:Y:S01]  /*1000*/  SHF.R.S32.HI R5, RZ, 0x1f, R31 ;  /* 0x0000001fff057819 */ /* 0x000fe2000001141f */
[----:B------:R-:W-:Y:S01]  /*1010*/  IMAD.IADD R4, R24, 0x1, -R3 ;  /* 0x0000000118047824 */ /* 0x000fe200078e0a03 */
[----:B------:R-:W-:Y:S01]  /*1020*/  LOP3.LUT R3, R2, 0xffffffc0, RZ, 0xc0, !PT ;  /* 0xffffffc002037812 */ /* 0x000fe200078ec0ff */
[----:B------:R-:W-:Y:S01]  /*1030*/  IMAD.IADD R2, R114, 0x1, R164 ;  /* 0x0000000172027824 */ /* 0x000fe200078e02a4 */
[----:B------:R-:W-:-:S02]  /*1040*/  LEA.HI R20, R5, R31, RZ, 0x2 ;  /* 0x0000001f05147211 */ /* 0x000fc400078f10ff */
[----:B------:R-:W-:Y:S01]  /*1050*/  IADD3 R113, R114, 0x20, RZ ;  /* 0x0000002072717810 */ /* 0x000fe20007ffe0ff */
[----:B------:R-:W-:Y:S01]  /*1060*/  IMAD R23, R4, 0x8, R3 ;  /* 0x0000000804177824 */ /* 0x000fe200078e0203 */
[----:B------:R-:W-:Y:S02]  /*1070*/  SHF.R.S32.HI R4, RZ, 0x1f, R8 ;  /* 0x0000001fff047819 */ /* 0x000fe40000011408 */
[----:B------:R-:W-:Y:S02]  /*1080*/  SHF.R.S32.HI R3, RZ, 0x1f, R2 ;  /* 0x0000001fff037819 */ /* 0x000fe40000011402 */
[----:B------:R-:W-:Y:S02]  /*1090*/  SHF.R.S32.HI R5, RZ, 0x2, R20 ;  /* 0x00000002ff057819 */ /* 0x000fe40000011414 */
[----:B------:R-:W-:Y:S02]  /*10a0*/  LEA.HI R4, R4, R8, RZ, 0x3 ;  /* 0x0000000804047211 */ /* 0x000fe400078f18ff */
[CC--:B------:R-:W-:Y:S01]  /*10b0*/  LEA.HI R15, R3.reuse, R2.reuse, RZ, 0x3 ;  /* 0x00000002030f7211 */ /* 0x0c0fe200078f18ff */
[----:B------:R-:W-:Y:S01]  /*10c0*/  IMAD R29, R6, 0x10, R5 ;  /* 0x00000010061d7824 */ /* 0x000fe200078e0205 */
[----:B------:R-:W-:Y:S01]  /*10d0*/  LEA.HI R16, R3, R2, RZ, 0x5 ;  /* 0x0000000203107211 */ /* 0x000fe200078f28ff */
[----:B------:R-:W-:Y:S01]  /*10e0*/  IMAD.IADD R2, R114, 0x1, R113 ;  /* 0x0000000172027824 */ /* 0x000fe200078e0271 */
[----:B------:R-:W-:Y:S01]  /*10f0*/  LEA.HI R12, R8, R8, RZ, 0x1 ;  /* 0x00000008080c7211 */ /* 0x000fe200078f08ff */
[----:B------:R-:W-:Y:S01]  /*1100*/  IMAD.SHL.U32 R4, R4, 0x20, RZ ;  /* 0x0000002004047824 */ /* 0x000fe200078e00ff */
[----:B------:R-:W-:Y:S01]  /*1110*/  SHF.R.S32.HI R5, RZ, 0x1f, R13 ;  /* 0x0000001fff057819 */ /* 0x000fe2000001140d */
[----:B------:R-:W-:Y:S01]  /*1120*/  STL [R1+0x128], R29 ;  /* 0x0001281d01007387 */ /* 0x000fe20000100800 */
[----:B------:R-:W-:-:S02]  /*1130*/  LOP3.LUT R6, R12, 0x7fffffe, RZ, 0xc0, !PT ;  /* 0x07fffffe0c067812 */ /* 0x000fc400078ec0ff */
[----:B------:R-:W-:Y:S02]  /*1140*/  SHF.R.S32.HI R3, RZ, 0x1f, R2 ;  /* 0x0000001fff037819 */ /* 0x000fe40000011402 */
[----:B------:R-:W-:Y:S01]  /*1150*/  LEA.HI R11, R5, R247, RZ, 0x3 ;  /* 0x000000f7050b7211 */ /* 0x000fe200078f18ff */
[----:B------:R-:W-:Y:S01]  /*1160*/  IMAD.IADD R6, R8, 0x1, -R6 ;  /* 0x0000000108067824 */ /* 0x000fe200078e0a06 */
[----:B------:R-:W-:Y:S01]  /*1170*/  LOP3.LUT R4, R4, 0xffffff00, RZ, 0xc0, !PT ;  /* 0xffffff0004047812 */ /* 0x000fe200078ec0ff */
[----:B------:R-:W-:Y:S01]  /*1180*/  IMAD.SHL.U32 R8, R7, 0x200, RZ ;  /* 0x0000020007087824 */ /* 0x000fe200078e00ff */
[CC--:B------:R-:W-:Y:S02]  /*1190*/  LEA.HI R252, R3.reuse, R2.reuse, RZ, 0x3 ;  /* 0x0000000203fc7211 */ /* 0x0c0fe400078f18ff */
[----:B------:R-:W-:Y:S01]  /*11a0*/  LEA.HI R17, R3, R2, RZ, 0x5 ;  /* 0x0000000203117211 */ /* 0x000fe200078f28ff */
[----:B------:R-:W-:Y:S01]  /*11b0*/  IMAD R25, R6, 0x20, R4 ;  /* 0x0000002006197824 */ /* 0x000fe200078e0204 */
[----:B------:R-:W-:-:S02]  /*11c0*/  LOP3.LUT R3, R11, 0xfffffff8, RZ, 0xc0, !PT ;  /* 0xfffffff80b037812 */ /* 0x000fc400078ec0ff */
[----:B------:R-:W-:Y:S02]  /*11d0*/  SHF.R.S32.HI R2, RZ, 0x1, R10 ;  /* 0x00000001ff027819 */ /* 0x000fe4000001140a */
[----:B------:R-:W-:Y:S01]  /*11e0*/  SHF.R.S32.HI R7, RZ, 0x1, R9 ;  /* 0x00000001ff077819 */ /* 0x000fe20000011409 */
[----:B------:R-:W-:Y:S01]  /*11f0*/  IMAD.IADD R6, R247, 0x1, -R3 ;  /* 0x00000001f7067824 */ /* 0x000fe200078e0a03 */
[----:B------:R-:W-:Y:S01]  /*1200*/  SHF.R.S32.HI R4, RZ, 0x1f, R9 ;  /* 0x0000001fff047819 */ /* 0x000fe20000011409 */
[C---:B------:R-:W-:Y:S01]  /*1210*/  IMAD.SHL.U32 R3, R2.reuse, 0x40, RZ ;  /* 0x0000004002037824 */ /* 0x040fe200078e00ff */
[----:B------:R-:W-:Y:S01]  /*1220*/  LOP3.LUT P3, RZ, R2, 0x2, RZ, 0xc0, !PT ;  /* 0x0000000202ff7812 */ /* 0x000fe2000786c0ff */
[----:B------:R-:W-:Y:S01]  /*1230*/  STL [R1+0xe0], R25 ;  /* 0x0000e01901007387 */ /* 0x000fe20000100800 */
[----:B------:R-:W-:Y:S01]  /*1240*/  LEA.HI R9, R4, R7, RZ, 0x2 ;  /* 0x0000000704097211 */ /* 0x000fe200078f10ff */
[----:B------:R-:W-:Y:S01]  /*1250*/  IMAD.SHL.U32 R4, R18, 0x20, RZ ;  /* 0x0000002012047824 */ /* 0x000fe200078e00ff */
[----:B------:R-:W-:-:S02]  /*1260*/  LOP3.LUT R3, R3, 0xc0, RZ, 0xc0, !PT ;  /* 0x000000c003037812 */ /* 0x000fc400078ec0ff */
[----:B------:R-:W-:Y:S02]  /*1270*/  LEA.HI R2, R6, R6, RZ, 0x1 ;  /* 0x0000000606027211 */ /* 0x000fe400078f08ff */
[----:B------:R-:W-:Y:S02]  /*1280*/  LOP3.LUT R10, R3, 0x8, R22, 0xf8, !PT ;  /* 0x00000008030a7812 */ /* 0x000fe400078ef816 */
[----:B------:R-:W-:Y:S02]  /*1290*/  SHF.R.U32.HI R3, RZ, 0x3, R3 ;  /* 0x00000003ff037819 */ /* 0x000fe40000011603 */
[----:B------:R-:W-:Y:S02]  /*12a0*/  LOP3.LUT R11, R9, 0xfffffffc, RZ, 0xc0, !PT ;  /* 0xfffffffc090b7812 */ /* 0x000fe400078ec0ff */
[----:B------:R-:W-:Y:S02]  /*12b0*/  LOP3.LUT R10, R10, R3, RZ, 0x3c, !PT ;  /* 0x000000030a0a7212 */ /* 0x000fe400078e3cff */
[----:B------:R-:W-:Y:S01]  /*12c0*/  LEA.HI R3, R5, R247, RZ, 0x2 ;  /* 0x000000f705037211 */ /* 0x000fe200078f10ff */
[----:B------:R-:W-:Y:S01]  /*12d0*/  IMAD R5, R24, 0x2, R8 ;  /* 0x0000000218057824 */ /* 0x000fe200078e0208 */
[----:B------:R-:W-:Y:S01]  /*12e0*/  LOP3.LUT R9, R2, 0x3fffffe, RZ, 0xc0, !PT ;  /* 0x03fffffe02097812 */ /* 0x000fe200078ec0ff */
[----:B------:R-:W-:Y:S01]  /*12f0*/  IMAD.IADD R11, R7, 0x1, -R11 ;  /* 0x00000001070b7824 */ /* 0x000fe200078e0a0b */
[----:B------:R-:W-:Y:S01]  /*1300*/  LOP3.LUT R3, R3, 0xfffffffc, RZ, 0xc0, !PT ;  /* 0xfffffffc03037812 */ /* 0x000fe200078ec0ff */
[----:B------:R-:W-:Y:S01]  /*1310*/  IMAD.SHL.U32 R7, R0, 0x20, RZ ;  /* 0x0000002000077824 */ /* 0x000fe200078e00ff */
[----:B------:R-:W-:Y:S01]  /*1320*/  LOP3.LUT R4, R4, 0xffffff00, RZ, 0xc0, !PT ;  /* 0xffffff0004047812 */ /* 0x000fe200078ec0ff */
[----:B------:R-:W-:Y:S01]  /*1330*/  IMAD.IADD R9, R6, 0x1, -R9 ;  /* 0x0000000106097824 */ /* 0x000fe200078e0a09 */
[----:B------:R-:W-:Y:S01]  /*1340*/  SHF.R.S32.HI R2, RZ, 0x1, R2 ;  /* 0x00000001ff027819 */ /* 0x000fe20000011402 */
[----:B------:R-:W-:Y:S01]  /*1350*/  IMAD.IADD R3, R247, 0x1, -R3 ;  /* 0x00000001f7037824 */ /* 0x000fe200078e0a03 */
[----:B------:R-:W-:Y:S01]  /*1360*/  LOP3.LUT P4, RZ, R11, 0x2, RZ, 0xc0, !PT ;  /* 0x000000020bff7812 */ /* 0x000fe2000788c0ff */
[----:B------:R-:W-:Y:S01]  /*1370*/  IMAD.IADD R6, R4, 0x1, R8 ;  /* 0x0000000104067824 */ /* 0x000fe200078e0208 */
[----:B------:R-:W-:Y:S01]  /*1380*/  LOP3.LUT P1, RZ, R2, 0x2, RZ, 0xc0, !PT ;  /* 0x0000000202ff7812 */ /* 0x000fe2000782c0ff */
[C---:B------:R-:W-:Y:S01]  /*1390*/  IMAD R13, R14.reuse, 0x20, R4 ;  /* 0x000000200e0d7824 */ /* 0x040fe200078e0204 */
[----:B------:R-:W-:Y:S01]  /*13a0*/  SHF.R.S32.HI R4, RZ, 0x1, R12 ;  /* 0x00000001ff047819 */ /* 0x000fe2000001140c */
[----:B------:R-:W-:Y:S01]  /*13b0*/  IMAD R14, R14, 0x20, R6 ;  /* 0x000000200e0e7824 */ /* 0x000fe200078e0206 */
[C---:B------:R-:W-:Y:S01]  /*13c0*/  LOP3.LUT P0, RZ, R3.reuse, 0x2, RZ, 0xc0, !PT ;  /* 0x0000000203ff7812 */ /* 0x040fe2000780c0ff */
[----:B------:R-:W-:Y:S01]  /*13d0*/  IMAD.SHL.U32 R3, R3, 0x40, RZ ;  /* 0x0000004003037824 */ /* 0x000fe200078e00ff */
[----:B------:R-:W-:Y:S01]  /*13e0*/  LOP3.LUT R6, R2, 0x1, RZ, 0xc0, !PT ;  /* 0x0000000102067812 */ /* 0x000fe200078ec0ff */
[----:B------:R-:W-:Y:S01]  /*13f0*/  IMAD.SHL.U32 R4, R4, 0x40, RZ ;  /* 0x0000004004047824 */ /* 0x000fe200078e00ff */
[----:B------:R-:W-:Y:S01]  /*1400*/  IADD3 R246, R104, 0x30, RZ ;  /* 0x0000003068f67810 */ /* 0x000fe20007ffe0ff */
[----:B------:R-:W-:Y:S01]  /*1410*/  IMAD.SHL.U32 R0, R2, 0x40, RZ ;  /* 0x0000004002007824 */ /* 0x000fe200078e00ff */
[----:B------:R-:W-:Y:S01]  /*1420*/  LOP3.LUT R28, R3, 0xc0, RZ, 0xc0, !PT ;  /* 0x000000c0031c7812 */ /* 0x000fe200078ec0ff */
[----:B------:R-:W-:Y:S01]  /*1430*/  IMAD R9, R9, 0x20, R5 ;  /* 0x0000002009097824 */ /* 0x000fe200078e0205 */
[----:B------:R-:W-:Y:S01]  /*1440*/  LOP3.LUT R30, R4, 0xc0, RZ, 0xc0, !PT ;  /* 0x000000c0041e7812 */ /* 0x000fe200078ec0ff */
[----:B------:R-:W-:Y:S01]  /*1450*/  IMAD.SHL.U32 R2, R16, 0x80, RZ ;  /* 0x0000008010027824 */ /* 0x000fe200078e00ff */
[----:B------:R-:W-:Y:S01]  /*1460*/  SHF.R.U32.HI R26, RZ, 0x3, R28 ;  /* 0x00000003ff1a7819 */ /* 0x000fe2000001161c */
[----:B------:R-:W-:Y:S01]  /*1470*/  IMAD R8, R19, 0x8, R21 ;  /* 0x0000000813087824 */ /* 0x000fe200078e0215 */
[----:B------:R-:W-:Y:S01]  /*1480*/  LOP3.LUT R3, R28, 0x18, R15, 0xf8, !PT ;  /* 0x000000181c037812 */ /* 0x000fe200078ef80f */
[----:B------:R-:W-:Y:S01]  /*1490*/  STL [R1+0xd8], R30 ;  /* 0x0000d81e01007387 */ /* 0x000fe20000100800 */
[----:B------:R-:W-:-:S02]  /*14a0*/  SHF.R.U32.HI R27, RZ, 0x3, R30 ;  /* 0x00000003ff1b7819 */ /* 0x000fc4000001161e */
[----:B------:R-:W-:Y:S01]  /*14b0*/  LOP3.LUT R5, R30, 0x18, R15, 0xf8, !PT ;  /* 0x000000181e057812 */ /* 0x000fe200078ef80f */
[----:B------:R-:W-:Y:S01]  /*14c0*/  STL [R1+0x4], R28 ;  /* 0x0000041c01007387 */ /* 0x000fe20000100800 */
[----:B------:R-:W-:Y:S02]  /*14d0*/  LOP3.LUT R4, R3, R26, RZ, 0x3c, !PT ;  /* 0x0000001a03047212 */ /* 0x000fe400078e3cff */
[----:B------:R-:W-:Y:S01]  /*14e0*/  LOP3.LUT R2, R2, 0xfffff000, RZ, 0xc0, !PT ;  /* 0xfffff00002027812 */ /* 0x000fe200078ec0ff */
[----:B------:R-:W-:Y:S01]  /*14f0*/  STL [R1+0xdc], R27 ;  /* 0x0000dc1b01007387 */ /* 0x000fe20000100800 */
[----:B------:R-:W-:Y:S02]  /*1500*/  LOP3.LUT R3, R5, R27, RZ, 0x3c, !PT ;  /* 0x0000001b05037212 */ /* 0x000fe400078e3cff */
[----:B------:R-:W-:Y:S01]  /*1510*/  ISETP.NE.U32.AND P2, PT, R6, 0x1, PT ;  /* 0x000000010600780c */ /* 0x000fe20003f45070 */
[----:B------:R-:W-:Y:S01]  /*1520*/  STL [R1+0x8], R26 ;  /* 0x0000081a01007387 */ /* 0x000fe20000100800 */
[----:B------:R-:W-:Y:S01]  /*1530*/  LOP3.LUT R6, R0, 0xc0, RZ, 0xc0, !PT ;  /* 0x000000c000067812 */ /* 0x000fe200078ec0ff */
[----:B------:R-:W-:Y:S01]  /*1540*/  IMAD.U32 R0, R8, 0x20, R10 ;  /* 0x0000002008007824 */ /* 0x000fe200078e000a */
[----:B------:R-:W-:Y:S01]  /*1550*/  IADD3 R16, R3, R25, R2 ;  /* 0x0000001903107210 */ /* 0x000fe20007ffe002 */
[----:B------:R-:W-:Y:S01]  /*1560*/  IMAD.SHL.U32 R3, R11, 0x40, RZ ;  /* 0x000000400b037824 */ /* 0x000fe200078e00ff */
[----:B------:R-:W-:-:S02]  /*1570*/  LEA.HI R5, R6, R6, RZ, 0x1d ;  /* 0x0000000606057211 */ /* 0x000fc400078fe8ff */
[----:B------:R-:W-:Y:S01]  /*1580*/  IADD3 R18, R4, R2, R7 ;  /* 0x0000000204127210 */ /* 0x000fe20007ffe007 */
[----:B------:R-:W-:Y:S01]  /*1590*/  IMAD.SHL.U32 R4, R19, 0x8, RZ ;  /* 0x0000000813047824 */ /* 0x000fe200078e00ff */
[----:B------:R-:W-:Y:S01]  /*15a0*/  LOP3.LUT R3, R3, 0xc0, RZ, 0xc0, !PT ;  /* 0x000000c003037812 */ /* 0x000fe200078ec0ff */
[----:B------:R-:W-:Y:S01]  /*15b0*/  IMAD.SHL.U32 R2, R17, 0x80, RZ ;  /* 0x0000008011027824 */ /* 0x000fe200078e00ff */
[----:B------:R-:W-:Y:S01]  /*15c0*/  LOP3.LUT R8, R30, 0x18, R252, 0xf8, !PT ;  /* 0x000000181e087812 */ /* 0x000fe200078ef8fc */
[----:B------:R-:W-:Y:S01]  /*15d0*/  IMAD.IADD R9, R5, 0x1, R9 ;  /* 0x0000000105097824 */ /* 0x000fe200078e0209 */
[----:B------:R-:W-:Y:S02]  /*15e0*/  LOP3.LUT R6, R3, 0x8, R4, 0xf8, !PT ;  /* 0x0000000803067812 */ /* 0x000fe400078ef804 */
[----:B------:R-:W-:Y:S01]  /*15f0*/  LOP3.LUT R5, R28, 0x18, R252, 0xf8, !PT ;  /* 0x000000181c057812 */ /* 0x000fe200078ef8fc */
[----:B------:R-:W-:Y:S01]  /*1600*/  IMAD.SHL.U32 R24, R9, 0x2, RZ ;  /* 0x0000000209187824 */ /* 0x000fe200078e00ff */
[----:B------:R-:W-:-:S02]  /*1610*/  LOP3.LUT R2, R2, 0xfffff000, RZ, 0xc0, !PT ;  /* 0xfffff00002027812 */ /* 0x000fc400078ec0ff */
[----:B------:R-:W-:Y:S02]  /*1620*/  SHF.R.U32.HI R3, RZ, 0x3, R3 ;  /* 0x00000003ff037819 */ /* 0x000fe40000011603 */
[----:B------:R-:W-:Y:S01]  /*1630*/  LOP3.LUT R4, R8, R27, RZ, 0x3c, !PT ;  /* 0x0000001b08047212 */ /* 0x000fe200078e3cff */
[----:B------:R-:W-:Y:S01]  /*1640*/  STL [R1+0x60], R24 ;  /* 0x0000601801007387 */ /* 0x000fe20000100800 */
[----:B------:R-:W-:Y:S02]  /*1650*/  LOP3.LUT R5, R5, R26, RZ, 0x3c, !PT ;  /* 0x0000001a05057212 */ /* 0x000fe400078e3cff */
[----:B------:R-:W-:Y:S02]  /*1660*/  LOP3.LUT R3, R6, R3, RZ, 0x3c, !PT ;  /* 0x0000000306037212 */ /* 0x000fe400078e3cff */
[----:B------:R-:W-:Y:S02]  /*1670*/  IADD3 R11, R4, R25, R2 ;  /* 0x00000019040b7210 */ /* 0x000fe40007ffe002 */
[----:B------:R-:W-:-:S02]  /*1680*/  IADD3 R4, R24, 0x80, RZ ;  /* 0x0000008018047810 */ /* 0x000fc40007ffe0ff */
[----:B------:R-:W-:Y:S01]  /*1690*/  IADD3 R12, R5, R2, R7 ;  /* 0x00000002050c7210 */ /* 0x000fe20007ffe007 */
[C---:B------:R-:W-:Y:S01]  /*16a0*/  IMAD.IADD R2, R3.reuse, 0x1, R14 ;  /* 0x0000000103027824 */ /* 0x040fe200078e020e */
[----:B------:R-:W-:Y:S01]  /*16b0*/  IADD3 R22, R24, 0x70, RZ ;  /* 0x0000007018167810 */ /* 0x000fe20007ffe0ff */
[----:B------:R-:W-:Y:S01]  /*16c0*/  IMAD.IADD R3, R3, 0x1, R13 ;  /* 0x0000000103037824 */ /* 0x000fe200078e020d */
[----:B------:R-:W-:Y:S01]  /*16d0*/  @P2 IADD3 R22, R4, 0x10, RZ ;  /* 0x0000001004162810 */ /* 0x000fe20007ffe0ff */
[----:B------:R-:W-:Y:S01]  /*16e0*/  IMAD.MOV.U32 R13, RZ, RZ, 0x20 ;  /* 0x00000020ff0d7424 */ /* 0x000fe200078e00ff */
[----:B------:R-:W-:Y:S02]  /*16f0*/  IADD3 R245, R104, 0x40, RZ ;  /* 0x0000004068f57810 */ /* 0x000fe40007ffe0ff */
[----:B------:R-:W-:Y:S01]  /*1700*/  SHF.R.S32.HI R14, RZ, 0x1f, R246 ;  /* 0x0000001fff0e7819 */ /* 0x000fe200000114f6 */
[----:B------:R-:W-:Y:S01]  /*1710*/  STL [R1+0x64], R22 ;  /* 0x0000641601007387 */ /* 0x000fe20000100800 */
[----:B------:R-:W-:-:S02]  /*1720*/  IADD3 R167, R114, 0x8, RZ ;  /* 0x0000000872a77810 */ /* 0x000fc40007ffe0ff */
[----:B------:R-:W-:Y:S01]  /*1730*/  IADD3 R244, R104, 0x50, RZ ;  /* 0x0000005068f47810 */ /* 0x000fe20007ffe0ff */
[----:B------:R1:W-:Y:S01]  /*1740*/  STL [R1+0x14], R14 ;  /* 0x0000140e01007387 */ /* 0x0003e20000100800 */
[----:B------:R-:W-:Y:S02]  /*1750*/  SHF.R.S32.HI R17, RZ, 0x1f, R245 ;  /* 0x0000001fff117819 */ /* 0x000fe400000114f5 */
[----:B------:R-:W-:Y:S02]  /*1760*/  SHF.R.S32.HI R10, RZ, 0x1f, R244 ;  /* 0x0000001fff0a7819 */ /* 0x000fe400000114f4 */
[C---:B------:R-:W-:Y:S01]  /*1770*/  IADD3 R166, R114.reuse, 0x18, RZ ;  /* 0x0000001872a67810 */ /* 0x040fe20007ffe0ff */
[----:B------:R2:W-:Y:S01]  /*1780*/  STL [R1+0x10], R17 ;  /* 0x0000101101007387 */ /* 0x0005e20000100800 */
[----:B------:R-:W-:Y:S02]  /*1790*/  IADD3 R165, R114, 0x28, RZ ;  /* 0x0000002872a57810 */ /* 0x000fe40007ffe0ff */
[----:B------:R-:W-:Y:S01]  /*17a0*/  SHF.R.S32.HI R9, RZ, 0x1f, R167 ;  /* 0x0000001fff097819 */ /* 0x000fe200000114a7 */
[----:B------:R3:W-:Y:S01]  /*17b0*/  STL [R1+0xc], R10 ;  /* 0x00000c0a01007387 */ /* 0x0007e20000100800 */
[----:B------:R-:W-:-:S02]  /*17c0*/  SHF.R.S32.HI R8, RZ, 0x1f, R164 ;  /* 0x0000001fff087819 */ /* 0x000fc400000114a4 */
[----:B------:R-:W-:Y:S02]  /*17d0*/  SHF.R.S32.HI R6, RZ, 0x1f, R166 ;  /* 0x0000001fff067819 */ /* 0x000fe400000114a6 */
[----:B------:R-:W-:Y:S02]  /*17e0*/  SHF.R.S32.HI R5, RZ, 0x1f, R113 ;  /* 0x0000001fff057819 */ /* 0x000fe40000011471 */
[----:B------:R-:W-:Y:S02]  /*17f0*/  SHF.R.S32.HI R4, RZ, 0x1f, R165 ;  /* 0x0000001fff047819 */ /* 0x000fe400000114a5 */
[----:B------:R-:W-:Y:S02]  /*1800*/  LEA R169, R0, 0x3c80, 0x1 ;  /* 0x00003c8000a97811 */ /* 0x000fe400078e08ff */
[----:B------:R-:W-:Y:S02]  /*1810*/  LEA R0, R18, 0x6080, 0x1 ;  /* 0x0000608012007811 */ /* 0x000fe400078e08ff */
[----:B------:R-:W-:Y:S01]  /*1820*/  IADD3 R198, R169, 0x20, RZ ;  /* 0x00000020a9c67810 */ /* 0x000fe20007ffe0ff */
[----:B-1----:R-:W-:Y:S01]  /*1830*/  IMAD.SHL.U32 R14, R167, 0x2, RZ ;  /* 0x00000002a70e7824 */ /* 0x002fe200078e00ff */
[----:B------:R-:W-:-:S02]  /*1840*/  LEA R196, R2, 0x6080, 0x1 ;  /* 0x0000608002c47811 */ /* 0x000fc400078e08ff */
[----:B------:R-:W-:Y:S02]  /*1850*/  LEA R170, R3, 0x1880, 0x1 ;  /* 0x0000188003aa7811 */ /* 0x000fe400078e08ff */
[----:B------:R1:W-:Y:S01]  /*1860*/  STL [R1+0x110], R14 ;  /* 0x0001100e01007387 */ /* 0x0003e20000100800 */
[----:B--2---:R-:W-:Y:S01]  /*1870*/  IMAD.SHL.U32 R17, R164, 0x2, RZ ;  /* 0x00000002a4117824 */ /* 0x004fe200078e00ff */
[C---:B------:R-:W-:Y:S02]  /*1880*/  IADD3 R238, R228.reuse, 0x20, RZ ;  /* 0x00000020e4ee7810 */ /* 0x040fe40007ffe0ff */
[----:B------:R-:W-:Y:S01]  /*1890*/  IADD3 R230, R228, 0x40, RZ ;  /* 0x00000040e4e67810 */ /* 0x000fe20007ffe0ff */
[----:B---3--:R-:W-:Y:S01]  /*18a0*/  IMAD.SHL.U32 R10, R166, 0x2, RZ ;  /* 0x00000002a60a7824 */ /* 0x008fe200078e00ff */
[----:B------:R2:W-:Y:S01]  /*18b0*/  STL [R1+0x114], R17 ;  /* 0x0001141101007387 */ /* 0x0005e20000100800 */
[----:B------:R-:W-:Y:S02]  /*18c0*/  @P3 IADD3 R198, R169, -0x20, RZ ;  /* 0xffffffe0a9c63810 */ /* 0x000fe40007ffe0ff */
[----:B------:R-:W-:Y:S01]  /*18d0*/  SHF.R.S32.HI R105, RZ, 0x1f, R104 ;  /* 0x0000001fff697819 */ /* 0x000fe20000011468 */
[----:B------:R3:W-:Y:S01]  /*18e0*/  STL [R1+0x118], R10 ;  /* 0x0001180a01007387 */ /* 0x0007e20000100800 */
[----:B------:R-:W-:-:S02]  /*18f0*/  SHF.R.S32.HI R229, RZ, 0x1f, R228 ;  /* 0x0000001fffe57819 */ /* 0x000fc400000114e4 */
[----:B------:R-:W-:Y:S02]  /*1900*/  SHF.R.S32.HI R250, RZ, 0x1f, R238 ;  /* 0x0000001ffffa7819 */ /* 0x000fe400000114ee */
[----:B------:R-:W-:Y:S02]  /*1910*/  SHF.R.S32.HI R249, RZ, 0x1f, R230 ;  /* 0x0000001ffff97819 */ /* 0x000fe400000114e6 */
[----:B------:R-:W-:Y:S02]  /*1920*/  SHF.R.S32.HI R252, RZ, 0x3, R252 ;  /* 0x00000003fffc7819 */ /* 0x000fe400000114fc */
[C---:B------:R-:W-:Y:S02]  /*1930*/  IADD3 R206, R198.reuse, 0x400, RZ ;  /* 0x00000400c6ce7810 */ /* 0x040fe40007ffe0ff */
[C---:B------:R-:W-:Y:S02]  /*1940*/  IADD3 R205, R198.reuse, 0x800, RZ ;  /* 0x00000800c6cd7810 */ /* 0x040fe40007ffe0ff */
[C---:B------:R-:W-:Y:S01]  /*1950*/  IADD3 R204, R198.reuse, 0xc00, RZ ;  /* 0x00000c00c6cc7810 */ /* 0x040fe20007ffe0ff */
[----:B-1----:R-:W-:Y:S01]  /*1960*/  IMAD.SHL.U32 R14, R113, 0x2, RZ ;  /* 0x00000002710e7824 */ /* 0x002fe200078e00ff */
[----:B------:R-:W-:-:S02]  /*1970*/  IADD3 R203, R198, 0x1000, RZ ;  /* 0x00001000c6cb7810 */ /* 0x000fc40007ffe0ff */
[C---:B------:R-:W-:Y:S02]  /*1980*/  IADD3 R202, R198.reuse, 0x1400, RZ ;  /* 0x00001400c6ca7810 */ /* 0x040fe40007ffe0ff */
[----:B------:R1:W-:Y:S01]  /*1990*/  STL [R1+0x11c], R14 ;  /* 0x00011c0e01007387 */ /* 0x0003e20000100800 */
[----:B--2---:R-:W-:Y:S01]  /*19a0*/  IMAD.SHL.U32 R17, R165, 0x2, RZ ;  /* 0x00000002a5117824 */ /* 0x004fe200078e00ff */
[C---:B------:R-:W-:Y:S02]  /*19b0*/  IADD3 R201, R198.reuse, 0x1800, RZ ;  /* 0x00001800c6c97810 */ /* 0x040fe40007ffe0ff */
[----:B------:R-:W-:Y:S02]  /*19c0*/  IADD3 R200, R198, 0x1c00, RZ ;  /* 0x00001c00c6c87810 */ /* 0x000fe40007ffe0ff */
[----:B---3--:R-:W-:Y:S01]  /*19d0*/  LOP3.LUT R10, R20, 0x7ffffffc, RZ, 0xc0, !PT ;  /* 0x7ffffffc140a7812 */ /* 0x008fe200078ec0ff */
[----:B------:R2:W-:Y:S01]  /*19e0*/  STL [R1+0x120], R17 ;  /* 0x0001201101007387 */ /* 0x0005e20000100800 */
[----:B------:R-:W-:-:S02]  /*19f0*/  IADD3 R199, R198, 0x2000, RZ ;  /* 0x00002000c6c77810 */ /* 0x000fc40007ffe0ff */
[----:B-1----:R-:W-:Y:S02]  /*1a00*/  SHF.L.U64.HI R14, R167, 0x1, R9 ;  /* 0x00000001a70e7819 */ /* 0x002fe40000010209 */
[----:B------:R-:W-:Y:S02]  /*1a10*/  SHF.L.U64.HI R9, R164, 0x1, R8 ;  /* 0x00000001a4097819 */ /* 0x000fe40000010208 */
[----:B------:R-:W-:Y:S01]  /*1a20*/  SHF.L.U64.HI R8, R166, 0x1, R6 ;  /* 0x00000001a6087819 */ /* 0x000fe20000010206 */
[----:B------:R1:W-:Y:S01]  /*1a30*/  STL [R1+0x10c], R14 ;  /* 0x00010c0e01007387 */ /* 0x0003e20000100800 */
[----:B------:R-:W-:Y:S02]  /*1a40*/  SHF.L.U64.HI R6, R113, 0x1, R5 ;  /* 0x0000000171067819 */ /* 0x000fe40000010205 */
[----:B------:R-:W-:Y:S01]  /*1a50*/  SHF.L.U64.HI R5, R165, 0x1, R4 ;  /* 0x00000001a5057819 */ /* 0x000fe20000010204 */
[----:B------:R-:W-:Y:S01]  /*1a60*/  STL [R1+0x108], R9 ;  /* 0x0001080901007387 */ /* 0x000fe20000100800 */
[----:B------:R-:W-:-:S03]  /*1a70*/  IMAD.IADD R4, R31, 0x1, -R10 ;  /* 0x000000011f047824 */ /* 0x000fc600078e0a0a */
[----:B------:R3:W-:Y:S01]  /*1a80*/  STL [R1+0x104], R8 ;  /* 0x0001040801007387 */ /* 0x0007e20000100800 */
[----:B------:R-:W-:Y:S01]  /*1a90*/  IMAD.SHL.U32 R10, R4, 0x2, RZ ;  /* 0x00000002040a7824 */ /* 0x000fe200078e00ff */
[----:B------:R-:W-:Y:S02]  /*1aa0*/  SHF.R.S32.HI R4, RZ, 0x3, R15 ;  /* 0x00000003ff047819 */ /* 0x000fe4000001140f */
[----:B------:R4:W-:Y:S02]  /*1ab0*/  STL [R1+0x100], R6 ;  /* 0x0001000601007387 */ /* 0x0009e40000100800 */
[C---:B------:R-:W-:Y:S02]  /*1ac0*/  IADD3 R21, R10.reuse, 0x28, RZ ;  /* 0x000000280a157810 */ /* 0x040fe40007ffe0ff */
[----:B------:R5:W-:Y:S01]  /*1ad0*/  STL [R1+0xfc], R5 ;  /* 0x0000fc0501007387 */ /* 0x000be20000100800 */
[C---:B------:R-:W-:Y:S02]  /*1ae0*/  IADD3 R20, R10.reuse, 0x30, RZ ;  /* 0x000000300a147810 */ /* 0x040fe40007ffe0ff */
[----:B------:R-:W-:-:S02]  /*1af0*/  IADD3 R19, R10, 0x38, RZ ;  /* 0x000000380a137810 */ /* 0x000fc40007ffe0ff */
[C---:B--2---:R-:W-:Y:S02]  /*1b00*/  IADD3 R17, R10.reuse, 0x40, RZ ;  /* 0x000000400a117810 */ /* 0x044fe40007ffe0ff */
[C---:B------:R-:W-:Y:S02]  /*1b10*/  IADD3 R15, R10.reuse, 0x48, RZ ;  /* 0x000000480a0f7810 */ /* 0x040fe40007ffe0ff */
[----:B-1----:R-:W-:Y:S02]  /*1b20*/  IADD3 R14, R10, 0x50, RZ ;  /* 0x000000500a0e7810 */ /* 0x002fe40007ffe0ff */
[----:B---3--:R-:W-:Y:S01]  /*1b30*/  LOP3.LUT R8, R28, 0x8, R104, 0xf8, !PT ;  /* 0x000000081c087812 */ /* 0x008fe200078ef868 */
[----:B----4-:R-:W-:-:S03]  /*1b40*/  IMAD.IADD R6, R29, 0x1, R23 ;  /* 0x000000011d067824 */ /* 0x010fc600078e0217 */
[----:B------:R-:W-:Y:S02]  /*1b50*/  LOP3.LUT R8, R8, R26, RZ, 0x3c, !PT ;  /* 0x0000001a08087212 */ /* 0x000fe400078e3cff */
[----:B------:R-:W-:Y:S02]  /*1b60*/  IADD3 R23, R10, 0x20, RZ ;  /* 0x000000200a177810 */ /* 0x000fe40007ffe0ff */
[----:B-----5:R-:W-:Y:S01]  /*1b70*/  LOP3.LUT R5, R30, 0x18, R104, 0xf8, !PT ;  /* 0x000000181e057812 */ /* 0x020fe200078ef868 */
[----:B------:R1:W-:Y:S01]  /*1b80*/  STL [R1+0x12c], R6 ;  /* 0x00012c0601007387 */ /* 0x0003e20000100800 */
[----:B------:R-:W-:-:S03]  /*1b90*/  IMAD.IADD R242, R7, 0x1, R8 ;  /* 0x0000000107f27824 */ /* 0x000fc600078e0208 */
[----:B------:R-:W-:Y:S02]  /*1ba0*/  STL [R1+0x9c], R10 ;  /* 0x00009c0a01007387 */ /* 0x000fe40000100800 */
[----:B------:R-:W-:Y:S02]  /*1bb0*/  LEA R242, R242, 0x1880, 0x1 ;  /* 0x00001880f2f27811 */ /* 0x000fe400078e08ff */
[----:B------:R2:W-:Y:S02]  /*1bc0*/  STL [R1], R4 ;  /* 0x0000000401007387 */ /* 0x0005e40000100800 */
[C---:B------:R-:W-:Y:S02]  /*1bd0*/  IADD3 R243, R242.reuse, 0x20, RZ ;  /* 0x00000020f2f37810 */ /* 0x040fe40007ffe0ff */
[----:B------:R-:W-:Y:S02]  /*1be0*/  @P0 IADD3 R243, R242, -0x20, RZ ;  /* 0xffffffe0f2f30810 */ /* 0x000fe40007ffe0ff */
[----:B-1----:R-:W-:-:S04]  /*1bf0*/  LOP3.LUT R6, R28, 0x18, R104, 0xf8, !PT ;  /* 0x000000181c067812 */ /* 0x002fc800078ef868 */
[----:B------:R-:W-:Y:S02]  /*1c00*/  LOP3.LUT R9, R6, R26, RZ, 0x3c, !PT ;  /* 0x0000001a06097212 */ /* 0x000fe400078e3cff */
[C---:B------:R-:W-:Y:S02]  /*1c10*/  IADD3 R26, R10.reuse, 0x10, RZ ;  /* 0x000000100a1a7810 */ /* 0x040fe40007ffe0ff */
[----:B--2---:R-:W-:Y:S01]  /*1c20*/  LOP3.LUT R4, R5, R27, RZ, 0x3c, !PT ;  /* 0x0000001b05047212 */ /* 0x004fe200078e3cff */
[----:B------:R-:W-:Y:S01]  /*1c30*/  IMAD.IADD R9, R7, 0x1, R9 ;  /* 0x0000000107097824 */ /* 0x000fe200078e0209 */
[C---:B------:R-:W-:Y:S02]  /*1c40*/  IADD3 R27, R10.reuse, 0x8, RZ ;  /* 0x000000080a1b7810 */ /* 0x040fe40007ffe0ff */
[----:B------:R-:W-:Y:S01]  /*1c50*/  SEL R5, R13, 0xffffffe0, !P1 ;  /* 0xffffffe00d057807 */ /* 0x000fe20004800000 */
[----:B------:R-:W-:Y:S01]  /*1c60*/  IMAD.IADD R6, R25, 0x1, R4 ;  /* 0x0000000119067824 */ /* 0x000fe200078e0204 */
[C---:B------:R-:W-:Y:S01]  /*1c70*/  IADD3 R25, R10.reuse, 0x18, RZ ;  /* 0x000000180a197810 */ /* 0x040fe20007ffe0ff */
[----:B------:R-:W-:Y:S01]  /*1c80*/  STL [R1+0x90], R27 ;  /* 0x0000901b01007387 */ /* 0x000fe20000100800 */
[----:B------:R-:W-:-:S02]  /*1c90*/  IADD3 R10, R10, 0x58, RZ ;  /* 0x000000580a0a7810 */ /* 0x000fc40007ffe0ff */
[----:B------:R-:W-:Y:S01]  /*1ca0*/  SEL R4, R13, 0xffffffe0, !P4 ;  /* 0xffffffe00d047807 */ /* 0x000fe20006000000 */
[----:B------:R-:W-:Y:S01]  /*1cb0*/  STL [R1+0x8c], R26 ;  /* 0x00008c1a01007387 */ /* 0x000fe20000100800 */
[----:B------:R-:W-:Y:S02]  /*1cc0*/  LEA R13, R6, 0x6080, 0x1 ;  /* 0x00006080060d7811 */ /* 0x000fe400078e08ff */
[----:B------:R-:W-:Y:S01]  /*1cd0*/  SHF.R.S32.HI R8, RZ, 0x1f, R27 ;  /* 0x0000001fff087819 */ /* 0x000fe2000001141b */
[----:B------:R-:W-:Y:S01]  /*1ce0*/  STL [R1+0x88], R25 ;  /* 0x0000881901007387 */ /* 0x000fe20000100800 */
[----:B------:R-:W-:Y:S01]  /*1cf0*/  SHF.R.S32.HI R6, RZ, 0x1f, R26 ;  /* 0x0000001fff067819 */ /* 0x000fe2000001141a */
[----:B------:R-:W-:Y:S02]  /*1d00*/  IMAD.IADD R197, R196, 0x1, R4 ;  /* 0x00000001c4c57824 */ /* 0x000fe400078e0204 */
[----:B------:R-:W-:Y:S01]  /*1d10*/  STL [R1+0x84], R23 ;  /* 0x0000841701007387 */ /* 0x000fe20000100800 */
[----:B------:R-:W-:-:S03]  /*1d20*/  IMAD.IADD R171, R4, 0x1, R170 ;  /* 0x0000000104ab7824 */ /* 0x000fc600078e02aa */
[----:B------:R-:W-:Y:S04]  /*1d30*/  STL [R1+0x80], R21 ;  /* 0x0000801501007387 */ /* 0x000fe80000100800 */
[----:B------:R-:W-:Y:S04]  /*1d40*/  STL [R1+0x7c], R20 ;  /* 0x00007c1401007387 */ /* 0x000fe80000100800 */
[----:B------:R-:W-:Y:S04]  /*1d50*/  STL [R1+0x78], R19 ;  /* 0x0000781301007387 */ /* 0x000fe80000100800 */
[----:B------:R-:W-:Y:S04]  /*1d60*/  STL [R1+0x74], R17 ;  /* 0x0000741101007387 */ /* 0x000fe80000100800 */
[----:B------:R-:W-:Y:S04]  /*1d70*/  STL [R1+0x70], R15 ;  /* 0x0000700f01007387 */ /* 0x000fe80000100800 */
[----:B------:R-:W-:Y:S04]  /*1d80*/  STL [R1+0x6c], R14 ;  /* 0x00006c0e01007387 */ /* 0x000fe80000100800 */
[----:B------:R-:W-:Y:S04]  /*1d90*/  STL [R1+0x68], R10 ;  /* 0x0000680a01007387 */ /* 0x000fe80000100800 */
[----:B------:R1:W-:Y:S04]  /*1da0*/  STL [R1+0xf8], R13 ;  /* 0x0000f80d01007387 */ /* 0x0003e80000100800 */
[----:B------:R2:W-:Y:S04]  /*1db0*/  STL [R1+0xd4], R8 ;  /* 0x0000d40801007387 */ /* 0x0005e80000100800 */
[----:B------:R3:W-:Y:S01]  /*1dc0*/  STL [R1+0xd0], R6 ;  /* 0x0000d00601007387 */ /* 0x0007e20000100800 */
[----:B-1----:R-:W-:-:S02]  /*1dd0*/  SHF.R.S32.HI R13, RZ, 0x1f, R25 ;  /* 0x0000001fff0d7819 */ /* 0x002fc40000011419 */
[----:B--2---:R-:W-:-:S03]  /*1de0*/  SHF.R.S32.HI R8, RZ, 0x1f, R23 ;  /* 0x0000001fff087819 */ /* 0x004fc60000011417 */
[----:B------:R1:W-:Y:S01]  /*1df0*/  STL [R1+0xcc], R13 ;  /* 0x0000cc0d01007387 */ /* 0x0003e20000100800 */
[----:B---3--:R-:W-:-:S03]  /*1e00*/  SHF.R.S32.HI R6, RZ, 0x1f, R21 ;  /* 0x0000001fff067819 */ /* 0x008fc60000011415 */
[----:B------:R2:W-:Y:S04]  /*1e10*/  STL [R1+0xc8], R8 ;  /* 0x0000c80801007387 */ /* 0x0005e80000100800 */
[----:B------:R3:W-:Y:S01]  /*1e20*/  STL [R1+0xc4], R6 ;  /* 0x0000c40601007387 */ /* 0x0007e20000100800 */
[----:B-1----:R-:W-:Y:S02]  /*1e30*/  SHF.R.S32.HI R13, RZ, 0x1f, R20 ;  /* 0x0000001fff0d7819 */ /* 0x002fe40000011414 */
[----:B--2---:R-:W-:-:S03]  /*1e40*/  SHF.R.S32.HI R8, RZ, 0x1f, R19 ;  /* 0x0000001fff087819 */ /* 0x004fc60000011413 */
[----:B------:R1:W-:Y:S01]  /*1e50*/  STL [R1+0xc0], R13 ;  /* 0x0000c00d01007387 */ /* 0x0003e20000100800 */
[----:B---3--:R-:W-:-:S03]  /*1e60*/  SHF.R.S32.HI R6, RZ, 0x1f, R17 ;  /* 0x0000001fff067819 */ /* 0x008fc60000011411 */
[----:B------:R2:W-:Y:S04]  /*1e70*/  STL [R1+0xbc], R8 ;  /* 0x0000bc0801007387 */ /* 0x0005e80000100800 */
[----:B------:R3:W-:Y:S01]  /*1e80*/  STL [R1+0xb8], R6 ;  /* 0x0000b80601007387 */ /* 0x0007e20000100800 */
[----:B-1----:R-:W-:Y:S02]  /*1e90*/  SHF.R.S32.HI R13, RZ, 0x1f, R15 ;  /* 0x0000001fff0d7819 */ /* 0x002fe4000001140f */
[----:B--2---:R-:W-:-:S03]  /*1ea0*/  SHF.R.S32.HI R8, RZ, 0x1f, R14 ;  /* 0x0000001fff087819 */ /* 0x004fc6000001140e */
[----:B------:R-:W-:Y:S01]  /*1eb0*/  STL [R1+0xb4], R13 ;  /* 0x0000b40d01007387 */ /* 0x000fe20000100800 */
[----:B---3--:R-:W-:-:S03]  /*1ec0*/  SHF.R.S32.HI R6, RZ, 0x1f, R10 ;  /* 0x0000001fff067819 */ /* 0x008fc6000001140a */
[----:B------:R-:W-:Y:S04]  /*1ed0*/  STL [R1+0xb0], R8 ;  /* 0x0000b00801007387 */ /* 0x000fe80000100800 */
[----:B------:R1:W-:Y:S04]  /*1ee0*/  STL [R1+0xac], R6 ;  /* 0x0000ac0601007387 */ /* 0x0003e80000100800 */
[----:B------:R2:W-:Y:S01]  /*1ef0*/  STL [R1+0xf4], R0 ;  /* 0x0000f40001007387 */ /* 0x0005e20000100800 */
[----:B-1----:R-:W-:Y:S02]  /*1f00*/  LEA R6, R16, 0x6080, 0x1 ;  /* 0x0000608010067811 */ /* 0x002fe400078e08ff */
[----:B--2---:R-:W-:-:S03]  /*1f10*/  LEA R0, R12, 0x6080, 0x1 ;  /* 0x000060800c007811 */ /* 0x004fc600078e08ff */
[----:B------:R1:W-:Y:S04]  /*1f20*/  STL [R1+0xf0], R6 ;  /* 0x0000f00601007387 */ /* 0x0003e80000100800 */
[----:B------:R2:W-:Y:S01]  /*1f30*/  STL [R1+0xec], R0 ;  /* 0x0000ec0001007387 */ /* 0x0005e20000100800 */
[----:B-1----:R-:W-:Y:S02]  /*1f40*/  LEA R6, R11, 0x6080, 0x1 ;  /* 0x000060800b067811 */ /* 0x002fe400078e08ff */
[----:B--2---:R-:W-:-:S03]  /*1f50*/  LEA R0, R9, 0x6080, 0x1 ;  /* 0x0000608009007811 */ /* 0x004fc600078e08ff */
[----:B------:R-:W-:Y:S04]  /*1f60*/  STL [R1+0xe8], R6 ;  /* 0x0000e80601007387 */ /* 0x000fe80000100800 */
[----:B------:R1:W-:Y:S02]  /*1f70*/  STL [R1+0xe4], R0 ;  /* 0x0000e40001007387 */ /* 0x0003e40000100800 */
[----:B-1----:R-:W-:-:S05]  /*1f80*/  IMAD.IADD R0, R24, 0x1, R5 ;  /* 0x0000000118007824 */ /* 0x002fca00078e0205 */
[----:B------:R1:W-:Y:S02]  /*1f90*/  STL [R1+0x98], R0 ;  /* 0x0000980001007387 */ /* 0x0003e40000100800 */
[----:B-1----:R-:W-:-:S05]  /*1fa0*/  IMAD.IADD R0, R5, 0x1, R22 ;  /* 0x0000000105007824 */ /* 0x002fca00078e0216 */
[----:B------:R1:W-:Y:S02]  /*1fb0*/  STL [R1+0x94], R0 ;  /* 0x0000940001007387 */ /* 0x0003e40000100800 */
.L_x_385:
[----:B-1----:R-:W2:Y:S01]  /*1fc0*/  LDL R0, [R1+0x5c] ;  /* 0x00005c0001007983 */ /* 0x002ea20000100800 */
[----:B------:R-:W-:Y:S01]  /*1fd0*/  IMAD.MOV.U32 R2, RZ, RZ, 0x4 ;  /* 0x00000004ff027424 */ /* 0x000fe200078e00ff */
[----:B------:R-:W-:-:S04]  /*1fe0*/  ISETP.NE.U32.AND P0, PT, RZ, c[0x0][0x370], PT ;  /* 0x0000dc00ff007a0c */ /* 0x000fc80003f05070 */
[----:B------:R-:W-:Y:S01]  /*1ff0*/  ISETP.NE.AND.EX P1, PT, RZ, c[0x0][0x374], PT, P0 ;  /* 0x0000dd00ff007a0c */ /* 0x000fe20003f25300 */
[----:B--2---:R-:W-:-:S05]  /*2000*/  IMAD.WIDE R2, R0, R2, c[0x0][0x588] ;  /* 0x0001620000027625 */ /* 0x004fca00078e0202 */
[----:B------:R-:W2:Y:S01]  /*2010*/  LDG.E R17, [R2.64] ;  /* 0x0000000802117981 */ /* 0x000ea2000c1e1900 */
[----:B------:R-:W-:Y:S01]  /*2020*/  ISETP.NE.U32.AND P4, PT, RZ, c[0x0][0x360], PT ;  /* 0x0000d800ff007a0c */ /* 0x000fe20003f85070 */
[----:B------:R-:W-:Y:S01]  /*2030*/  IMAD.MOV.U32 R10, RZ, RZ, RZ ;  /* 0x000000ffff0a7224 */ /* 0x000fe200078e00ff */
[----:B------:R-:W-:Y:S02]  /*2040*/  ISETP.NE.U32.AND P3, PT, RZ, c[0x0][0x348], PT ;  /* 0x0000d200ff007a0c */ /* 0x000fe40003f65070 */
[----:B------:R-:W-:Y:S02]  /*2050*/  ISETP.NE.AND.EX P4, PT, RZ, c[0x0][0x364], PT, P4 ;  /* 0x0000d900ff007a0c */ /* 0x000fe40003f85340 */
[----:B------:R-:W-:Y:S02]  /*2060*/  ISETP.NE.U32.AND P5, PT, RZ, c[0x0][0x350], PT ;  /* 0x0000d400ff007a0c */ /* 0x000fe40003fa5070 */
[----:B------:R-:W-:Y:S02]  /*2070*/  ISETP.NE.U32.AND P6, PT, RZ, c[0x0][0x358], PT ;  /* 0x0000d600ff007a0c */ /* 0x000fe40003fc5070 */
[----:B------:R-:W-:-:S02]  /*2080*/  ISETP.NE.AND.EX P3, PT, RZ, c[0x0][0x34c], PT, P3 ;  /* 0x0000d300ff007a0c */ /* 0x000fc40003f65330 */
[----:B------:R-:W-:Y:S02]  /*2090*/  ISETP.NE.AND.EX P5, PT, RZ, c[0x0][0x354], PT, P5 ;  /* 0x0000d500ff007a0c */ /* 0x000fe40003fa5350 */
[----:B------:R-:W-:Y:S01]  /*20a0*/  ISETP.NE.AND.EX P6, PT, RZ, c[0x0][0x35c], PT, P6 ;  /* 0x0000d700ff007a0c */ /* 0x000fe20003fc5360 */
[----:B------:R-:W-:Y:S02]  /*20b0*/  IMAD.MOV.U32 R162, RZ, RZ, RZ ;  /* 0x000000ffffa27224 */ /* 0x000fe400078e00ff */
[----:B------:R-:W-:Y:S02]  /*20c0*/  IMAD.MOV.U32 R15, RZ, RZ, RZ ;  /* 0x000000ffff0f7224 */ /* 0x000fe400078e00ff */
[----:B------:R-:W-:Y:S01]  /*20d0*/  IMAD.MOV.U32 R13, RZ, RZ, RZ ;  /* 0x000000ffff0d7224 */ /* 0x000fe200078e00ff */
[----:B--2---:R-:W-:Y:S01]  /*20e0*/  SHF.R.S32.HI R16, RZ, 0x1f, R17 ;  /* 0x0000001fff107819 */ /* 0x004fe20000011411 */
[C---:B------:R-:W-:Y:S01]  /*20f0*/  IMAD.SHL.U32 R19, R17.reuse, 0x4, RZ ;  /* 0x0000000411137824 */ /* 0x040fe200078e00ff */
[C---:B------:R-:W-:Y:S01]  /*2100*/  @P1 LEA R4, P0, R17.reuse, c[0x0][0x370], 0x2 ;  /* 0x0000dc0011041a11 */ /* 0x040fe200078010ff */
[----:B------:R1:W-:Y:S01]  /*2110*/  STL [R1+0x4c], R17 ;  /* 0x00004c1101007387 */ /* 0x0003e20000100800 */
[----:B------:R-:W-:-:S02]  /*2120*/  SHF.L.U64.HI R18, R17, 0x2, R16 ;  /* 0x0000000211127819 */ /* 0x000fc40000010210 */
[----:B------:R-:W-:Y:S01]  /*2130*/  @P1 LEA.HI.X R5, R17, c[0x0][0x374], R16, 0x2, P0 ;  /* 0x0000dd0011051a11 */ /* 0x000fe200000f1410 */
[----:B------:R1:W-:Y:S01]  /*2140*/  STL [R1+0xa0], R16 ;  /* 0x0000a01001007387 */ /* 0x0003e20000100800 */
[----:B------:R-:W-:-:S03]  /*2150*/  @P4 IADD3 R2, P0, R19, c[0x0][0x360], RZ ;  /* 0x0000d80013024a10 */ /* 0x000fc60007f1e0ff */
[----:B------:R2:W3:Y:S01]  /*2160*/  @P1 LDG.E R10, [R4.64] ;  /* 0x00000008040a1981 */ /* 0x0004e2000c1e1900 */
[C---:B------:R-:W-:Y:S02]  /*2170*/  @P4 IADD3.X R3, R18.reuse, c[0x0][0x364], RZ, P0, !PT ;  /* 0x0000d90012034a10 */ /* 0x040fe400007fe4ff */
[----:B------:R-:W-:Y:S01]  /*2180*/  IADD3 R8, P2, R19, c[0x0][0x348], RZ ;  /* 0x0000d20013087a10 */ /* 0x000fe20007f5e0ff */
[----:B------:R1:W-:Y:S04]  /*2190*/  STL [R1+0x44], R19 ;  /* 0x0000441301007387 */ /* 0x0003e80000100800 */
[----:B------:R4:W5:Y:S01]  /*21a0*/  @P4 LDG.E R163, [R2.64] ;  /* 0x0000000802a34981 */ /* 0x000962000c1e1900 */
[----:B------:R-:W-:-:S03]  /*21b0*/  IADD3.X R9, R18, c[0x0][0x34c], RZ, P2, !PT ;  /* 0x0000d30012097a10 */ /* 0x000fc600017fe4ff */
[----:B------:R1:W-:Y:S04]  /*21c0*/  STL [R1+0x48], R18 ;  /* 0x0000481201007387 */ /* 0x0003e80000100800 */
[----:B------:R1:W5:Y:S01]  /*21d0*/  @P3 LDG.E R162, [R8.64] ;  /* 0x0000000808a23981 */ /* 0x000362000c1e1900 */
[----:B--2---:R-:W-:-:S04]  /*21e0*/  IADD3 R4, P1, R19, c[0x0][0x350], RZ ;  /* 0x0000d40013047a10 */ /* 0x004fc80007f3e0ff */
[----:B------:R-:W-:Y:S02]  /*21f0*/  IADD3.X R5, R18, c[0x0][0x354], RZ, P1, !PT ;  /* 0x0000d50012057a10 */ /* 0x000fe40000ffe4ff */
[----:B----4-:R-:W-:-:S03]  /*2200*/  IADD3 R2, P0, R19, c[0x0][0x358], RZ ;  /* 0x0000d60013027a10 */ /* 0x010fc60007f1e0ff */
[----:B------:R1:W5:Y:S01]  /*2210*/  @P5 LDG.E R15, [R4.64] ;  /* 0x00000008040f5981 */ /* 0x000362000c1e1900 */
[----:B------:R-:W-:-:S05]  /*2220*/  IADD3.X R3, R18, c[0x0][0x35c], RZ, P0, !PT ;  /* 0x0000d70012037a10 */ /* 0x000fca00007fe4ff */
[----:B------:R1:W5:Y:S01]  /*2230*/  @P6 LDG.E R13, [R2.64] ;  /* 0x00000008020d6981 */ /* 0x000362000c1e1900 */
[----:B------:R-:W-:Y:S03]  /*2240*/  YIELD ;  /* 0x0000000000007946 */ /* 0x000fe60003800000 */
[----:B---3--:R1:W-:Y:S01]  /*2250*/  STL [R1+0x40], R10 ;  /* 0x0000400a01007387 */ /* 0x0083e20000100800 */
[----:B------:R-:W-:Y:S05]  /*2260*/  @P4 BRA `(.L_x_207) ;  /* 0x0000005000004947 */ /* 0x000fea0003800000 */
[----:B-----5:R-:W-:Y:S01]  /*2270*/  MOV R163, c[0x0][0x168] ;  /* 0x00005a0000a37a02 */ /* 0x020fe20000000f00 */
[----:B------:R-:W-:Y:S05]  /*2280*/  @!P3 BRA `(.L_x_207) ;  /* 0x000000300000b947 */ /* 0x000fea0003800000 */
[----:B------:R-:W2:Y:S04]  /*2290*/  LDG.E R6, [R8.64] ;  /* 0x0000000808067981 */ /* 0x000ea8000c1e1900 */
[----:B------:R-:W2:Y:S02]  /*22a0*/  LDG.E R0, [R8.64+0x4] ;  /* 0x0000040808007981 */ /* 0x000ea4000c1e1900 */
[----:B--2---:R-:W-:-:S02]  /*22b0*/  IADD3 R163, -R6, R0, RZ ;  /* 0x0000000006a37210 */ /* 0x004fc40007ffe1ff */
.L_x_207:
[----:B------:R-:W-:-:S04]  /*22c0*/  ISETP.NE.U32.AND P0, PT, RZ, c[0x0][0x368], PT ;  /* 0x0000da00ff007a0c */ /* 0x000fc80003f05070 */
[----:B------:R-:W-:-:S13]  /*22d0*/  ISETP.NE.AND.EX P0, PT, RZ, c[0x0][0x36c], PT, P0 ;  /* 0x0000db00ff007a0c */ /* 0x000fda0003f05300 */
[----:B------:R-:W-:Y:S05]  /*22e0*/  @!P0 BRA `(.L_x_208) ;  /* 0x0000004000008947 */ /* 0x000fea0003800000 */
[----:B-1----:R-:W-:-:S04]  /*22f0*/  IADD3 R4, P0, R19, c[0x0][0x368], RZ ;  /* 0x0000da0013047a10 */ /* 0x002fc80007f1e0ff */
[----:B------:R-:W-:-:S05]  /*2300*/  IADD3.X R5, R18, c[0x0][0x36c], RZ, P0, !PT ;  /* 0x0000db0012057a10 */ /* 0x000fca00007fe4ff */
[----:B------:R1:W5:Y:S01]  /*2310*/  LDG.E R12, [R4.64] ;  /* 0x00000008040c7981 */ /* 0x000362000c1e1900 */
[----:B------:R-:W-:Y:S05]  /*2320*/  BRA `(.L_x_209) ;  /* 0x0000005000007947 */ /* 0x000fea0003800000 */
.L_x_208:
[----:B------:R-:W-:Y:S01]  /*2330*/  MOV R12, UR6 ;  /* 0x00000006000c7c02 */ /* 0x000fe20008000f00 */
[----:B------:R-:W-:Y:S05]  /*2340*/  @!P5 BRA `(.L_x_209) ;  /* 0x000000300000d947 */ /* 0x000fea0003800000 */
[----:B------:R-:W2:Y:S04]  /*2350*/  LDG.E R6, [R4.64] ;  /* 0x0000000804067981 */ /* 0x000ea8000c1e1900 */
[----:B------:R-:W2:Y:S02]  /*2360*/  LDG.E R0, [R4.64+0x4] ;  /* 0x0000040804007981 */ /* 0x000ea4000c1e1900 */
[----:B--2---:R-:W-:Y:S02]  /*2370*/  IADD3 R12, -R6, R0, RZ ;  /* 0x00000000060c7210 */ /* 0x004fe40007ffe1ff */
.L_x_209:
[----:B------:R-:W2:Y:S04]  /*2380*/  LDL R14, [R1+0x58] ;  /* 0x00005800010e7983 */ /* 0x000ea80000100800 */
[----:B-1----:R1:W3:Y:S04]  /*2390*/  @P6 LDG.E R4, [R2.64] ;  /* 0x0000000802046981 */ /* 0x0022e8000c1e1900 */
[----:B------:R1:W3:Y:S01]  /*23a0*/  @P6 LDG.E R0, [R2.64+0x4] ;  /* 0x0000040802006981 */ /* 0x0002e2000c1e1900 */
[----:B------:R-:W-:Y:S01]  /*23b0*/  ISETP.NE.U32.AND P0, PT, RZ, c[0x0][0x378], PT ;  /* 0x0000de00ff007a0c */ /* 0x000fe20003f05070 */
[----:B-----5:R-:W-:-:S03]  /*23c0*/  IMAD.MOV.U32 R131, RZ, RZ, R12 ;  /* 0x000000ffff837224 */ /* 0x020fc600078e000c */
[----:B------:R-:W-:-:S13]  /*23d0*/  ISETP.NE.AND.EX P1, PT, RZ, c[0x0][0x37c], PT, P0 ;  /* 0x0000df00ff007a0c */ /* 0x000fda0003f25300 */
[----:B-1----:R-:W-:-:S04]  /*23e0*/  @P1 IADD3 R2, P0, R19, c[0x0][0x378], RZ ;  /* 0x0000de0013021a10 */ /* 0x002fc80007f1e0ff */
[----:B------:R-:W-:-:S05]  /*23f0*/  @P1 IADD3.X R3, R18, c[0x0][0x37c], RZ, P0, !PT ;  /* 0x0000df0012031a10 */ /* 0x000fca00007fe4ff */
[----:B------:R1:W5:Y:S01]  /*2400*/  @P1 LDG.E R131, [R2.64] ;  /* 0x0000000802831981 */ /* 0x000362000c1e1900 */
[----:B------:R-:W-:Y:S01]  /*2410*/  IMAD.IADD R6, R12, 0x1, -R10 ;  /* 0x000000010c067824 */ /* 0x000fe200078e0a0a */
[----:B------:R-:W-:Y:S01]  /*2420*/  BSSY B0, `(.L_x_210) ;  /* 0x0000031000007945 */ /* 0x000fe20003800000 */
[----:B-1----:R-:W-:Y:S01]  /*2430*/  IMAD.MOV.U32 R2, RZ, RZ, c[0x0][0x228] ;  /* 0x00008a00ff027624 */ /* 0x002fe200078e00ff */
[----:B--2---:R-:W-:-:S04]  /*2440*/  LOP3.LUT R3, R14, 0xff000000, RZ, 0xc0, !PT ;  /* 0xff0000000e037812 */ /* 0x004fc800078ec0ff */
[----:B------:R-:W-:Y:S01]  /*2450*/  SHF.R.U32.HI R3, RZ, 0x8, R3 ;  /* 0x00000008ff037819 */ /* 0x000fe20000011603 */
[----:B---3--:R-:W-:Y:S01]  /*2460*/  @P6 IMAD.IADD R2, R0, 0x1, -R4 ;  /* 0x0000000100026824 */ /* 0x008fe200078e0a04 */
[----:B------:R-:W-:-:S03]  /*2470*/  LOP3.LUT R4, R14, 0xff0000, RZ, 0xc0, !PT ;  /* 0x00ff00000e047812 */ /* 0x000fc600078ec0ff */
[----:B------:R-:W-:Y:S01]  /*2480*/  IMAD.IADD R138, R6, 0x1, R2 ;  /* 0x00000001068a7824 */ /* 0x000fe200078e0202 */
[----:B------:R-:W-:-:S04]  /*2490*/  LEA.HI R3, R4, R3, RZ, 0x10 ;  /* 0x0000000304037211 */ /* 0x000fc800078f80ff */
[----:B------:R-:W-:Y:S02]  /*24a0*/  SHF.R.U32.HI R5, RZ, 0x10, R3 ;  /* 0x00000010ff057819 */ /* 0x000fe40000011603 */
[----:B------:R-:W-:Y:S02]  /*24b0*/  LOP3.LUT R20, R3, 0xff, RZ, 0xc0, !PT ;  /* 0x000000ff03147812 */ /* 0x000fe400078ec0ff */
[C---:B------:R-:W-:Y:S01]  /*24c0*/  IADD3 R0, R138.reuse, 0x2f, RZ ;  /* 0x0000002f8a007810 */ /* 0x040fe20007ffe0ff */
[----:B------:R1:W-:Y:S01]  /*24d0*/  STL [R1+0xa4], R5 ;  /* 0x0000a40501007387 */ /* 0x0003e20000100800 */
[----:B------:R-:W-:Y:S02]  /*24e0*/  ISETP.GE.AND P0, PT, R138, 0x1, PT ;  /* 0x000000018a00780c */ /* 0x000fe40003f06270 */
[----:B------:R-:W-:Y:S01]  /*24f0*/  ISETP.NE.AND P1, PT, R5, RZ, PT ;  /* 0x000000ff0500720c */ /* 0x000fe20003f25270 */
[----:B------:R1:W-:Y:S01]  /*2500*/  STL [R1+0xa8], R20 ;  /* 0x0000a81401007387 */ /* 0x0003e20000100800 */
[----:B------:R-:W-:-:S02]  /*2510*/  IMAD.HI R0, R0, 0x2aaaaaab, RZ ;  /* 0x2aaaaaab00007827 */ /* 0x000fc400078e02ff */
[----:B------:R-:W-:-:S03]  /*2520*/  SEL R130, R5, c[0x0][0x338], P1 ;  /* 0x0000ce0005827a07 */ /* 0x000fc60000800000 */
[----:B------:R-:W-:-:S04]  /*2530*/  SHF.R.U32.HI R4, RZ, 0x1f, R0 ;  /* 0x0000001fff047819 */ /* 0x000fc80000011600 */
[----:B------:R-:W-:Y:S01]  /*2540*/  LEA.HI.SX32 R139, R0, R4, 0x1d ;  /* 0x00000004008b7211 */ /* 0x000fe200078feaff */
[----:B------:R-:W-:Y:S01]  /*2550*/  IMAD.MOV.U32 R0, RZ, RZ, RZ ;  /* 0x000000ffff007224 */ /* 0x000fe200078e00ff */
[----:B------:R-:W-:Y:S05]  /*2560*/  @!P0 BRA `(.L_x_211) ;  /* 0x000001c000008947 */ /* 0x000fea0003800000 */
        /* <DEDUP_REMOVED lines=11> */
[----:B------:R-:W-:Y:S02]  /*2620*/  IMAD.MOV.U32 R4, RZ, RZ, RZ ;  /* 0x000000ffff047224 */ /* 0x000fe400078e00ff */
        /* <DEDUP_REMOVED lines=16> */
.L_x_211:
[----:B------:R-:W-:Y:S05]  /*2730*/  BSYNC B0 ;  /* 0x0000000000007941 */ /* 0x000fea0003800000 */
.L_x_210:
[----:B------:R-:W-:-:S04]  /*2740*/  IMAD R3, R20, R0, RZ ;  /* 0x0000000014037224 */ /* 0x000fc800078e02ff */
[C---:B------:R-:W-:Y:S02]  /*2750*/  IMAD.IADD R0, R3.reuse, 0x1, R0 ;  /* 0x0000000103007824 */ /* 0x040fe400078e0200 */
[----:B------:R-:W-:-:S03]  /*2760*/  IMAD R3, R3, 0x30, -R6 ;  /* 0x0000003003037824 */ /* 0x000fc600078e0a06 */
[----:B------:R-:W-:Y:S02]  /*2770*/  IMNMX R0, R139, R0, PT ;  /* 0x000000008b007217 */ /* 0x000fe40003800200 */
[----:B------:R-:W-:-:S03]  /*2780*/  IMNMX R3, RZ, R3, !PT ;  /* 0x00000003ff037217 */ /* 0x000fc60007800200 */
[----:B------:R-:W-:Y:S02]  /*2790*/  IMAD R0, R0, 0x30, -R6 ;  /* 0x0000003000007824 */ /* 0x000fe400078e0a06 */
[----:B-1----:R-:W-:-:S03]  /*27a0*/  IMAD.WIDE.U32 R4, R3, -0x55555555, RZ ;  /* 0xaaaaaaab03047825 */ /* 0x002fc600078e00ff */
[----:B------:R-:W-:Y:S02]  /*27b0*/  IMNMX R0, R0, R2, PT ;  /* 0x0000000200007217 */ /* 0x000fe40003800200 */
[----:B------:R-:W-:Y:S02]  /*27c0*/  SHF.R.U32.HI R89, RZ, 0x5, R5 ;  /* 0x00000005ff597819 */ /* 0x000fe40000011605 */
[----:B------:R-:W-:-:S13]  /*27d0*/  ISETP.GT.AND P0, PT, R0, R3, PT ;  /* 0x000000030000720c */ /* 0x000fda0003f04270 */
[----:B------:R-:W-:Y:S01]  /*27e0*/  @P0 IADD3 R3, R0, 0x2f, RZ ;  /* 0x0000002f00030810 */ /* 0x000fe20007ffe0ff */
[----:B------:R-:W-:-:S04]  /*27f0*/  IMAD.MOV.U32 R0, RZ, RZ, R89 ;  /* 0x000000ffff007224 */ /* 0x000fc800078e0059 */
[----:B------:R-:W-:-:S05]  /*2800*/  @P0 IMAD.HI R3, R3, 0x2aaaaaab, RZ ;  /* 0x2aaaaaab03030827 */ /* 0x000fca00078e02ff */
[----:B------:R-:W-:-:S04]  /*2810*/  @P0 SHF.R.U32.HI R4, RZ, 0x1f, R3 ;  /* 0x0000001fff040819 */ /* 0x000fc80000011603 */
[----:B------:R-:W-:-:S04]  /*2820*/  @P0 LEA.HI.SX32 R0, R3, R4, 0x1d ;  /* 0x0000000403000211 */ /* 0x000fc800078feaff */
[----:B------:R-:W-:-:S13]  /*2830*/  ISETP.GT.AND P0, PT, R0, R89, PT ;  /* 0x000000590000720c */ /* 0x000fda0003f04270 */
[----:B------:R-:W-:Y:S05]  /*2840*/  @!P0 BRA `(.L_x_212) ;  /* 0x0000537000008947 */ /* 0x000fea0003800000 */
[----:B------:R-:W-:Y:S01]  /*2850*/  SHF.R.S32.HI R3, RZ, 0x1f, R13 ;  /* 0x0000001fff037819 */ /* 0x000fe2000001140d */
[----:B------:R-:W-:Y:S01]  /*2860*/  IMAD.MOV.U32 R132, RZ, RZ, 0x30 ;  /* 0x00000030ff847424 */ /* 0x000fe200078e00ff */
[C---:B------:R-:W-:Y:S01]  /*2870*/  IADD3 R90, P0, R247.reuse, R13, RZ ;  /* 0x0000000df75a7210 */ /* 0x040fe20007f1e0ff */
[----:B------:R-:W-:Y:S01]  /*2880*/  IMAD.MOV.U32 R142, RZ, RZ, c[0x0][0x238] ;  /* 0x00008e00ff8e7624 */ /* 0x000fe200078e00ff */
[----:B------:R-:W-:Y:S01]  /*2890*/  IADD3 R35, R0, -0x1, RZ ;  /* 0xffffffff00237810 */ /* 0x000fe20007ffe0ff */
[----:B------:R-:W-:Y:S01]  /*28a0*/  IMAD R143, R132, c[0x0][0x23c], RZ ;  /* 0x00008f00848f7a24 */ /* 0x000fe200078e02ff */
[----:B------:R-:W-:Y:S01]  /*28b0*/  LEA.HI.X.SX32 R91, R247, R3, 0x1, P0 ;  /* 0x00000003f75b7211 */ /* 0x000fe200000f0eff */
[----:B------:R-:W-:Y:S01]  /*28c0*/  IMAD.WIDE.U32 R4, R90, c[0x0][0x238], R228 ;  /* 0x00008e005a047a25 */ /* 0x000fe200078e00e4 */
[----:B------:R-:W-:Y:S02]  /*28d0*/  SEL R13, R16, RZ, !P6 ;  /* 0x000000ff100d7207 */ /* 0x000fe40007000000 */
[----:B------:R-:W-:Y:S01]  /*28e0*/  LOP3.LUT R26, R14, 0xffff, RZ, 0xc0, !PT ;  /* 0x0000ffff0e1a7812 */ /* 0x000fe200078ec0ff */
[----:B------:R-:W-:Y:S01]  /*28f0*/  IMAD R3, R91, c[0x0][0x238], RZ ;  /* 0x00008e005b037a24 */ /* 0x000fe200078e02ff */
[----:B------:R-:W-:Y:S01]  /*2900*/  SEL R14, R17, RZ, !P6 ;  /* 0x000000ff110e7207 */ /* 0x000fe20007000000 */
[----:B------:R-:W-:Y:S01]  /*2910*/  IMAD R0, R13, c[0x0][0x248], RZ ;  /* 0x000092000d007a24 */ /* 0x000fe200078e02ff */
[----:B------:R-:W-:Y:S01]  /*2920*/  ISETP.NE.U32.AND P4, PT, RZ, c[0x0][0x340], PT ;  /* 0x0000d000ff007a0c */ /* 0x000fe20003f85070 */
[----:B------:R-:W-:Y:S01]  /*2930*/  IMAD R3, R90, c[0x0][0x23c], R3 ;  /* 0x00008f005a037a24 */ /* 0x000fe200078e0203 */
[----:B------:R-:W-:Y:S01]  /*2940*/  LOP3.LUT R241, R241, 0xfffffffb, RZ, 0xc0, !PT ;  /* 0xfffffffbf1f17812 */ /* 0x000fe200078ec0ff */
[----:B------:R-:W-:Y:S01]  /*2950*/  IMAD R6, R14, c[0x0][0x24c], R0 ;  /* 0x000093000e067a24 */ /* 0x000fe200078e0200 */
[----:B------:R-:W-:Y:S01]  /*2960*/  ISETP.NE.AND.EX P4, PT, RZ, c[0x0][0x344], PT, P4 ;  /* 0x0000d100ff007a0c */ /* 0x000fe20003f85340 */
[----:B------:R-:W-:Y:S01]  /*2970*/  IMAD.IADD R5, R5, 0x1, R3 ;  /* 0x0000000105057824 */ /* 0x000fe200078e0203 */
[----:B------:R-:W-:Y:S01]  /*2980*/  ISETP.GE.AND P6, PT, R238, c[0x0][0x1d4], PT ;  /* 0x00007500ee007a0c */ /* 0x000fe20003fc6270 */
[----:B------:R-:W-:Y:S01]  /*2990*/  IMAD R3, R35, -0x30, R2 ;  /* 0xffffffd023037824 */ /* 0x000fe200078e0202 */
[----:B------:R-:W-:Y:S01]  /*29a0*/  ISETP.GE.AND P5, PT, R230, c[0x0][0x1d4], PT ;  /* 0x00007500e6007a0c */ /* 0x000fe20003fa6270 */
[----:B------:R-:W-:-:S03]  /*29b0*/  IMAD.WIDE.U32 R4, R26, c[0x0][0x240], R4 ;  /* 0x000090001a047a25 */ /* 0x000fc600078e0004 */
[----:B------:R-:W-:Y:S01]  /*29c0*/  IMNMX R3, R3, 0x30, PT ;  /* 0x0000003003037817 */ /* 0x000fe20003800200 */
[----:B------:R-:W-:-:S04]  /*29d0*/  IMAD.WIDE.U32 R136, R132, c[0x0][0x238], RZ ;  /* 0x00008e0084887a25 */ /* 0x000fc800078e00ff */
[----:B------:R-:W-:Y:S02]  /*29e0*/  IMAD.IADD R0, R3, 0x1, -R247 ;  /* 0x0000000103007824 */ /* 0x000fe400078e0af7 */
[----:B------:R-:W-:Y:S02]  /*29f0*/  IMAD R5, R26, c[0x0][0x244], R5 ;  /* 0x000091001a057a24 */ /* 0x000fe400078e0205 */
[----:B------:R-:W-:Y:S01]  /*2a00*/  IMAD.IADD R143, R137, 0x1, R143 ;  /* 0x00000001898f7824 */ /* 0x000fe200078e028f */
[----:B------:R-:W-:Y:S01]  /*2a10*/  ISETP.GE.AND P1, PT, R0, 0x1, PT ;  /* 0x000000010000780c */ /* 0x000fe20003f26270 */
[----:B------:R-:W-:Y:S01]  /*2a20*/  IMAD.WIDE.U32 R94, R14, c[0x0][0x248], R4 ;  /* 0x000092000e5e7a25 */ /* 0x000fe200078e0004 */
[----:B------:R-:W-:Y:S02]  /*2a30*/  SHF.R.S32.HI R4, RZ, 0x1f, R35 ;  /* 0x0000001fff047819 */ /* 0x000fe40000011423 */
[----:B------:R-:W-:Y:S01]  /*2a40*/  ISETP.GT.AND P0, PT, R0, 0x20, PT ;  /* 0x000000200000780c */ /* 0x000fe20003f04270 */
[----:B------:R-:W-:-:S02]  /*2a50*/  IMAD R3, R143, R35, RZ ;  /* 0x000000238f037224 */ /* 0x000fc400078e02ff */
[----:B------:R-:W-:Y:S02]  /*2a60*/  IMAD.IADD R93, R95, 0x1, R6 ;  /* 0x000000015f5d7824 */ /* 0x000fe400078e0206 */
[----:B------:R-:W-:Y:S02]  /*2a70*/  IMAD.MOV.U32 R92, RZ, RZ, R94 ;  /* 0x000000ffff5c7224 */ /* 0x000fe400078e005e */
[-C--:B------:R-:W-:Y:S02]  /*2a80*/  IMAD R3, R4, R136.reuse, R3 ;  /* 0x0000008804037224 */ /* 0x080fe400078e0203 */
[----:B------:R-:W-:-:S04]  /*2a90*/  IMAD.WIDE.U32 R4, R35, R136, R92 ;  /* 0x0000008823047225 */ /* 0x000fc800078e005c */
[----:B------:R-:W-:Y:S01]  /*2aa0*/  IMAD.IADD R0, R5, 0x1, R3 ;  /* 0x0000000105007824 */ /* 0x000fe200078e0203 */
[----:B------:R-:W-:Y:S01]  /*2ab0*/  @P1 LEA R8, P2, R4, c[0x0][0x220], 0x1 ;  /* 0x0000880004081a11 */ /* 0x000fe200078408ff */
[----:B------:R-:W-:Y:S02]  /*2ac0*/  IMAD.MOV.U32 R6, RZ, RZ, 0x5 ;  /* 0x00000005ff067424 */ /* 0x000fe400078e00ff */
[----:B------:R-:W-:Y:S01]  /*2ad0*/  IMAD.SHL.U32 R144, R142, 0x20, RZ ;  /* 0x000000208e907824 */ /* 0x000fe200078e00ff */
[----:B------:R-:W-:Y:S02]  /*2ae0*/  @P1 LEA.HI.X R9, R4, c[0x0][0x224], R0, 0x1, P2 ;  /* 0x0000890004091a11 */ /* 0x000fe400010f0c00 */
[----:B------:R-:W-:Y:S02]  /*2af0*/  ISETP.GE.AND P2, PT, R228, c[0x0][0x1d4], PT ;  /* 0x00007500e4007a0c */ /* 0x000fe40003f46270 */
[----:B------:R-:W-:Y:S02]  /*2b00*/  SHF.L.U64.HI R142, R142, R6, c[0x0][0x23c] ;  /* 0x00008f008e8e7619 */ /* 0x000fe40000010206 */
[----:B------:R-:W-:-:S05]  /*2b10*/  @P0 IADD3 R3, P3, R144, R4, RZ ;  /* 0x0000000490030210 */ /* 0x000fca0007f7e0ff */
[----:B------:R-:W-:-:S04]  /*2b20*/  @P0 IMAD.X R0, R0, 0x1, R142, P3 ;  /* 0x0000000100000824 */ /* 0x000fc800018e068e */
[----:B------:R-:W-:Y:S02]  /*2b30*/  @P2 LOP3.LUT R241, R241, 0x4, RZ, 0xfc, !PT ;  /* 0x00000004f1f12812 */ /* 0x000fe400078efcff */
[----:B------:R-:W-:Y:S02]  /*2b40*/  @P0 LEA R4, P2, R3, c[0x0][0x220], 0x1 ;  /* 0x0000880003040a11 */ /* 0x000fe400078408ff */
[----:B------:R-:W-:Y:S02]  /*2b50*/  LOP3.LUT P3, RZ, R241, 0x4, RZ, 0xc0, !PT ;  /* 0x00000004f1ff7812 */ /* 0x000fe4000786c0ff */
[----:B------:R-:W-:Y:S01]  /*2b60*/  @P0 LEA.HI.X R5, R3, c[0x0][0x224], R0, 0x1, P2 ;  /* 0x0000890003050a11 */ /* 0x000fe200010f0c00 */
[C---:B------:R-:W-:Y:S01]  /*2b70*/  @P1 IMAD.SHL.U32 R3, R248.reuse, 0x2, RZ ;  /* 0x00000002f8031824 */ /* 0x040fe200078e00ff */
[----:B------:R-:W-:Y:S01]  /*2b80*/  @P4 IADD3 R10, P2, R19, c[0x0][0x340], RZ ;  /* 0x0000d000130a4a10 */ /* 0x000fe20007f5e0ff */
[----:B------:R-:W-:Y:S01]  /*2b90*/  @P0 IMAD.SHL.U32 R0, R248, 0x2, RZ ;  /* 0x00000002f8000824 */ /* 0x000fe200078e00ff */
[----:B------:R-:W-:-:S02]  /*2ba0*/  LOP3.LUT R241, R241, 0xfffffffd, RZ, 0xc0, !PT ;  /* 0xfffffffdf1f17812 */ /* 0x000fc400078ec0ff */
[----:B------:R-:W-:Y:S02]  /*2bb0*/  @P4 IADD3.X R11, R18, c[0x0][0x344], RZ, P2, !PT ;  /* 0x0000d100120b4a10 */ /* 0x000fe400017fe4ff */
[----:B------:R-:W-:-:S03]  /*2bc0*/  @P6 LOP3.LUT R241, R241, 0x2, RZ, 0xfc, !PT ;  /* 0x00000002f1f16812 */ /* 0x000fc600078efcff */
[----:B------:R-:W2:Y:S01]  /*2bd0*/  @P4 LDG.E R6, [R10.64] ;  /* 0x000000080a064981 */ /* 0x000ea2000c1e1900 */
[----:B------:R-:W-:-:S03]  /*2be0*/  LOP3.LUT R241, R241, 0xfffffffe, RZ, 0xc0, !PT ;  /* 0xfffffffef1f17812 */ /* 0x000fc600078ec0ff */
[----:B------:R-:W-:Y:S01]  /*2bf0*/  @!PT LDS RZ, [RZ] ;  /* 0x00000000fffff984 */ /* 0x000fe20000000800 */
[----:B------:R-:W-:Y:S01]  /*2c00*/  @!PT LDS RZ, [RZ] ;  /* 0x00000000fffff984 */ /* 0x000fe20000000800 */
[----:B------:R-:W-:Y:S01]  /*2c10*/  @!PT LDS RZ, [RZ] ;  /* 0x00000000fffff984 */ /* 0x000fe20000000800 */
[----:B------:R1:W-:Y:S01]  /*2c20*/  @P1 LDGSTS.E.BYPASS.LTC128B.128 [R3+0x3c80], [R8.64], !P3 ;  /* 0x03c8000008031fae */ /* 0x0003e2000d901d48 */
[C---:B------:R-:W-:Y:S02]  /*2c30*/  IADD3 R29, R104.reuse, 0x20, RZ ;  /* 0x00000020681d7810 */ /* 0x040fe40007ffe0ff */
[----:B------:R-:W-:Y:S01]  /*2c40*/  IADD3 R30, R104, 0x10, RZ ;  /* 0x00000010681e7810 */ /* 0x000fe20007ffe0ff */
[----:B------:R1:W-:Y:S01]  /*2c50*/  @P1 LDGSTS.E.BYPASS.LTC128B.128 [R3+0x4880], [R8.64+0x40], !P6 ;  /* 0x0488004008031fae */ /* 0x0003e2000f101d48 */
[----:B------:R-:W-:-:S03]  /*2c60*/  @P5 LOP3.LUT R241, R241, 0x1, RZ, 0xfc, !PT ;  /* 0x00000001f1f15812 */ /* 0x000fc600078efcff */
[----:B------:R1:W-:Y:S04]  /*2c70*/  @P1 LDGSTS.E.BYPASS.LTC128B.128 [R3+0x5480], [R8.64+0x80], !P5 ;  /* 0x0548008008031fae */ /* 0x0003e8000e901d48 */
[----:B------:R3:W-:Y:S04]  /*2c80*/  @P0 LDGSTS.E.BYPASS.LTC128B.128 [R0+0x4480], [R4.64], !P3 ;  /* 0x0448000004000fae */ /* 0x0007e8000d901d48 */
[----:B------:R3:W-:Y:S04]  /*2c90*/  @P0 LDGSTS.E.BYPASS.LTC128B.128 [R0+0x5080], [R4.64+0x40], !P6 ;  /* 0x0508004004000fae */ /* 0x0007e8000f101d48 */
[----:B------:R3:W-:Y:S01]  /*2ca0*/  @P0 LDGSTS.E.BYPASS.LTC128B.128 [R0+0x5c80], [R4.64+0x80], !P5 ;  /* 0x05c8008004000fae */ /* 0x0007e2000e901d48 */
[----:B------:R-:W-:-:S03]  /*2cb0*/  ISETP.GE.AND P1, PT, R104, c[0x0][0x27c], PT ;  /* 0x00009f0068007a0c */ /* 0x000fc60003f26270 */
[----:B------:R-:W0:Y:S01]  /*2cc0*/  LDGDEPBAR ;  /* 0x00000000000079af */ /* 0x000e220000000000 */
[----:B------:R-:W-:Y:S01]  /*2cd0*/  WARPSYNC 0xffffffff ;  /* 0xffffffff00007948 */ /* 0x000fe20003800000 */
[----:B------:R-:W-:Y:S02]  /*2ce0*/  SHF.R.S32.HI R115, RZ, 0x1f, R114 ;  /* 0x0000001fff737819 */ /* 0x000fe40000011472 */
[----:B------:R-:W-:Y:S02]  /*2cf0*/  ISETP.GE.AND P3, PT, R29, c[0x0][0x27c], PT ;  /* 0x00009f001d007a0c */ /* 0x000fe40003f66270 */
[----:B------:R-:W-:Y:S02]  /*2d00*/  ISETP.GE.AND P2, PT, R30, c[0x0][0x27c], PT ;  /* 0x00009f001e007a0c */ /* 0x000fe40003f46270 */
[----:B-----5:R-:W-:Y:S02]  /*2d10*/  SHF.R.S32.HI R20, RZ, 0x1f, R131 ;  /* 0x0000001fff147819 */ /* 0x020fe40000011483 */
[----:B-1----:R-:W-:Y:S01]  /*2d20*/  SHF.R.S32.HI R3, RZ, 0x1f, R112 ;  /* 0x0000001fff037819 */ /* 0x002fe20000011470 */
[----:B---3--:R-:W-:-:S04]  /*2d30*/  IMAD.MOV.U32 R0, RZ, RZ, c[0x0][0x27c] ;  /* 0x00009f00ff007624 */ /* 0x008fc800078e00ff */
[----:B------:R-:W-:Y:S01]  /*2d40*/  IMAD.SHL.U32 R67, R0, 0x2, RZ ;  /* 0x0000000200437824 */ /* 0x000fe200078e00ff */
[----:B--2---:R-:W-:Y:S01]  /*2d50*/  @P4 SHF.R.S32.HI R19, RZ, 0x1f, R6 ;  /* 0x0000001fff134819 */ /* 0x004fe20000011406 */
[----:B------:R-:W-:Y:S02]  /*2d60*/  @!P4 IMAD.MOV.U32 R6, RZ, RZ, R17 ;  /* 0x000000ffff06c224 */ /* 0x000fe400078e0011 */
[----:B------:R-:W-:Y:S02]  /*2d70*/  @!P4 IMAD.MOV.U32 R19, RZ, RZ, R16 ;  /* 0x000000ffff13c224 */ /* 0x000fe400078e0010 */
[----:B------:R-:W2:Y:S04]  /*2d80*/  LDL R23, [R1+0x4] ;  /* 0x0000040001177983 */ /* 0x000ea80000100800 */
[----:B------:R-:W3:Y:S01]  /*2d90*/  LDL R27, [R1+0x8] ;  /* 0x00000800011b7983 */ /* 0x000ee20000100800 */
[----:B------:R-:W-:Y:S01]  /*2da0*/  IMAD.WIDE.U32 R4, R26, c[0x0][0x260], R228 ;  /* 0x000098001a047a25 */ /* 0x000fe200078e00e4 */
[----:B------:R-:W-:Y:S01]  /*2db0*/  MOV R146, c[0x0][0x2b8] ;  /* 0x0000ae0000927a02 */ /* 0x000fe20000000f00 */
[----:B------:R-:W-:Y:S01]  /*2dc0*/  ULDC.U8 UR5, c[0x0][0x298] ;  /* 0x0000a60000057ab9 */ /* 0x000fe20000000000 */
[----:B------:R-:W-:Y:S01]  /*2dd0*/  MOV R145, c[0x0][0x27c] ;  /* 0x00009f0000917a02 */ /* 0x000fe20000000f00 */
[----:B------:R-:W-:Y:S01]  /*2de0*/  IMAD R8, R3, c[0x0][0x280], RZ ;  /* 0x0000a00003087a24 */ /* 0x000fe200078e02ff */
[----:B------:R-:W-:Y:S01]  /*2df0*/  ISETP.NE.AND P4, PT, R146, 0x1, PT ;  /* 0x000000019200780c */ /* 0x000fe20003f85270 */
[----:B------:R-:W-:Y:S01]  /*2e00*/  IMAD R5, R26, c[0x0][0x264], R5 ;  /* 0x000099001a057a24 */ /* 0x000fe200078e0205 */
[----:B------:R-:W-:Y:S01]  /*2e10*/  ISETP.GE.AND P0, PT, R145, 0x1, PT ;  /* 0x000000019100780c */ /* 0x000fe20003f06270 */
[----:B------:R-:W-:Y:S01]  /*2e20*/  IMAD R0, R13, c[0x0][0x268], RZ ;  /* 0x00009a000d007a24 */ /* 0x000fe200078e02ff */
[----:B------:R-:W-:Y:S01]  /*2e30*/  LOP3.LUT R241, R241, 0xffffffef, RZ, 0xc0, !PT ;  /* 0xffffffeff1f17812 */ /* 0x000fe200078ec0ff */
[----:B------:R-:W-:-:S02]  /*2e40*/  IMAD R10, R3, c[0x0][0x290], RZ ;  /* 0x0000a400030a7a24 */ /* 0x000fc400078e02ff */
[C---:B------:R-:W-:Y:S01]  /*2e50*/  IMAD R3, R112.reuse, c[0x0][0x284], R8 ;  /* 0x0000a10070037a24 */ /* 0x040fe200078e0208 */
[----:B------:R-:W-:Y:S01]  /*2e60*/  LOP3.LUT R241, R241, 0xfffffff7, RZ, 0xc0, !PT ;  /* 0xfffffff7f1f17812 */ /* 0x000fe200078ec0ff */
[----:B------:R-:W-:-:S04]  /*2e70*/  IMAD.WIDE.U32 R8, R112, c[0x0][0x280], R114 ;  /* 0x0000a00070087a25 */ /* 0x000fc800078e0072 */
[----:B------:R-:W-:Y:S01]  /*2e80*/  IMAD.WIDE.U32 R84, R14, c[0x0][0x268], R4 ;  /* 0x00009a000e547a25 */ /* 0x000fe200078e0004 */
[----:B------:R-:W-:-:S03]  /*2e90*/  @P4 LOP3.LUT R241, R241, 0x8, RZ, 0xfc, !PT ;  /* 0x00000008f1f14812 */ /* 0x000fc600078efcff */
[----:B------:R-:W-:Y:S01]  /*2ea0*/  IMAD R25, R14, c[0x0][0x26c], R0 ;  /* 0x00009b000e197a24 */ /* 0x000fe200078e0200 */
[----:B------:R-:W-:Y:S01]  /*2eb0*/  SEL R0, RZ, c[0x0][0x27c], !P1 ;  /* 0x00009f00ff007a07 */ /* 0x000fe20004800000 */
[----:B------:R-:W-:Y:S01]  /*2ec0*/  IMAD.WIDE.U32 R4, R112, c[0x0][0x290], R114 ;  /* 0x0000a40070047a25 */ /* 0x000fe200078e0072 */
[----:B------:R-:W-:Y:S02]  /*2ed0*/  @P0 LOP3.LUT R241, R241, 0x10, RZ, 0xfc, !PT ;  /* 0x00000010f1f10812 */ /* 0x000fe400078efcff */
[----:B------:R-:W-:Y:S01]  /*2ee0*/  IADD3 R0, R104, R0, RZ ;  /* 0x0000000068007210 */ /* 0x000fe20007ffe0ff */
[C---:B------:R-:W-:Y:S01]  /*2ef0*/  IMAD R18, R112.reuse, c[0x0][0x294], R10 ;  /* 0x0000a50070127a24 */ /* 0x040fe200078e020a */
[----:B------:R-:W-:Y:S01]  /*2f00*/  IADD3 R83, R85, R25, RZ ;  /* 0x0000001955537210 */ /* 0x000fe20007ffe0ff */
[----:B------:R-:W-:Y:S01]  /*2f10*/  IMAD.MOV.U32 R14, RZ, RZ, R8 ;  /* 0x000000ffff0e7224 */ /* 0x000fe200078e0008 */
[----:B------:R-:W-:Y:S01]  /*2f20*/  SEL R8, RZ, c[0x0][0x27c], !P2 ;  /* 0x00009f00ff087a07 */ /* 0x000fe20005000000 */
[----:B------:R-:W-:Y:S01]  /*2f30*/  IMAD.WIDE.U32 R10, R112, c[0x0][0x280], R104 ;  /* 0x0000a000700a7a25 */ /* 0x000fe200078e0068 */
[----:B------:R-:W-:-:S02]  /*2f40*/  IADD3 R13, R5, R18, RZ ;  /* 0x00000012050d7210 */ /* 0x000fc40007ffe0ff */
[----:B------:R-:W-:Y:S01]  /*2f50*/  SEL R5, RZ, c[0x0][0x27c], !P3 ;  /* 0x00009f00ff057a07 */ /* 0x000fe20005800000 */
[----:B------:R-:W-:Y:S01]  /*2f60*/  IMAD.IADD R129, R12, 0x1, R15 ;  /* 0x000000010c817824 */ /* 0x000fe200078e020f */
[----:B------:R-:W-:Y:S01]  /*2f70*/  MOV R12, R4 ;  /* 0x00000004000c7202 */ /* 0x000fe20000000f00 */
[----:B------:R-:W-:Y:S01]  /*2f80*/  IMAD.IADD R15, R9, 0x1, R3 ;  /* 0x00000001090f7824 */ /* 0x000fe200078e0203 */
[----:B------:R-:W-:Y:S01]  /*2f90*/  SHF.R.S32.HI R4, RZ, 0x1f, R0 ;  /* 0x0000001fff047819 */ /* 0x000fe20000011400 */
[----:B------:R-:W-:Y:S02]  /*2fa0*/  IMAD.IADD R11, R3, 0x1, R11 ;  /* 0x00000001030b7824 */ /* 0x000fe400078e020b */
[----:B------:R-:W-:Y:S01]  /*2fb0*/  IMAD.IADD R3, R30, 0x1, R8 ;  /* 0x000000011e037824 */ /* 0x000fe200078e0208 */
[----:B------:R-:W-:Y:S01]  /*2fc0*/  IADD3 R8, R29, R5, RZ ;  /* 0x000000051d087210 */ /* 0x000fe20007ffe0ff */
[----:B------:R-:W-:Y:S01]  /*2fd0*/  IMAD.WIDE.U32 R16, R112, c[0x0][0x290], R104 ;  /* 0x0000a40070107a25 */ /* 0x000fe200078e0068 */
[----:B------:R-:W-:-:S02]  /*2fe0*/  LEA.HI R5, R4, R0, RZ, 0x3 ;  /* 0x0000000004057211 */ /* 0x000fc400078f18ff */
[----:B------:R-:W-:Y:S01]  /*2ff0*/  SHF.R.S32.HI R9, RZ, 0x1f, R3 ;  /* 0x0000001fff097819 */ /* 0x000fe20000011403 */
[----:B------:R-:W-:Y:S01]  /*3000*/  IMAD R140, R132, c[0x0][0x284], RZ ;  /* 0x0000a100848c7a24 */ /* 0x000fe200078e02ff */
[----:B------:R-:W-:Y:S01]  /*3010*/  LEA.HI R22, R4, R0, RZ, 0x5 ;  /* 0x0000000004167211 */ /* 0x000fe200078f28ff */
[C---:B------:R-:W-:Y:S01]  /*3020*/  IMAD R141, R132.reuse, c[0x0][0x294], RZ ;  /* 0x0000a500848d7a24 */ /* 0x040fe200078e02ff */
[----:B------:R-:W-:Y:S01]  /*3030*/  SHF.R.S32.HI R0, RZ, 0x1f, R8 ;  /* 0x0000001fff007819 */ /* 0x000fe20000011408 */
[----:B------:R-:W-:Y:S01]  /*3040*/  IMAD.WIDE.U32 R134, R132, c[0x0][0x280], RZ ;  /* 0x0000a00084867a25 */ /* 0x000fe200078e00ff */
[CC--:B------:R-:W-:Y:S02]  /*3050*/  LEA.HI R4, R9.reuse, R3.reuse, RZ, 0x3 ;  /* 0x0000000309047211 */ /* 0x0c0fe400078f18ff */
[----:B------:R-:W-:Y:S01]  /*3060*/  LEA.HI R21, R9, R3, RZ, 0x5 ;  /* 0x0000000309157211 */ /* 0x000fe200078f28ff */
[----:B------:R-:W-:Y:S01]  /*3070*/  IMAD.IADD R9, R18, 0x1, R17 ;  /* 0x0000000112097824 */ /* 0x000fe200078e0211 */
[-C--:B------:R-:W-:Y:S01]  /*3080*/  LEA.HI R3, R0, R8.reuse, RZ, 0x3 ;  /* 0x0000000800037211 */ /* 0x080fe200078f18ff */
[----:B------:R-:W-:Y:S01]  /*3090*/  IMAD.WIDE.U32 R110, R6, c[0x0][0x2b0], RZ ;  /* 0x0000ac00066e7a25 */ /* 0x000fe200078e00ff */
[----:B------:R-:W-:-:S02]  /*30a0*/  LEA.HI R0, R0, R8, RZ, 0x5 ;  /* 0x0000000800007211 */ /* 0x000fc400078f28ff */
[----:B------:R-:W-:Y:S01]  /*30b0*/  SHF.R.S32.HI R22, RZ, 0x5, R22 ;  /* 0x00000005ff167819 */ /* 0x000fe20000011416 */
[----:B------:R-:W-:Y:S01]  /*30c0*/  IMAD.WIDE.U32 R132, R132, c[0x0][0x290], RZ ;  /* 0x0000a40084847a25 */ /* 0x000fe200078e00ff */
[----:B------:R-:W-:Y:S02]  /*30d0*/  SHF.R.S32.HI R18, RZ, 0x5, R21 ;  /* 0x00000005ff127819 */ /* 0x000fe40000011415 */
[----:B------:R-:W-:Y:S01]  /*30e0*/  SHF.R.S32.HI R0, RZ, 0x5, R0 ;  /* 0x00000005ff007819 */ /* 0x000fe20000011400 */
[--C-:B------:R-:W-:Y:S01]  /*30f0*/  IMAD R24, R22, 0x600, R7.reuse ;  /* 0x0000060016187824 */ /* 0x100fe200078e0207 */
[----:B------:R-:W-:Y:S01]  /*3100*/  LOP3.LUT R88, R5, 0xfffffff8, RZ, 0xc0, !PT ;  /* 0xfffffff805587812 */ /* 0x000fe200078ec0ff */
[----:B------:R-:W-:Y:S01]  /*3110*/  IMAD R21, R18, 0x600, R7 ;  /* 0x0000060012157824 */ /* 0x000fe200078e0207 */
[----:B------:R-:W-:Y:S01]  /*3120*/  LOP3.LUT R87, R4, 0xfffffff8, RZ, 0xc0, !PT ;  /* 0xfffffff804577812 */ /* 0x000fe200078ec0ff */
[----:B------:R-:W-:Y:S01]  /*3130*/  IMAD.WIDE.U32 R98, R131, c[0x0][0x280], R10 ;  /* 0x0000a00083627a25 */ /* 0x000fe200078e000a */
[----:B------:R-:W-:-:S02]  /*3140*/  LOP3.LUT R86, R3, 0xfffffff8, RZ, 0xc0, !PT ;  /* 0xfffffff803567812 */ /* 0x000fc400078ec0ff */
[----:B------:R-:W-:Y:S01]  /*3150*/  IADD3 R141, R133, R141, RZ ;  /* 0x0000008d858d7210 */ /* 0x000fe20007ffe0ff */
[C---:B------:R-:W-:Y:S01]  /*3160*/  IMAD.WIDE.U32 R108, R26.reuse, c[0x0][0x1e8], RZ ;  /* 0x00007a001a6c7a25 */ /* 0x040fe200078e00ff */
[----:B------:R-:W-:Y:S02]  /*3170*/  SHF.R.S32.HI R65, RZ, 0x3, R5 ;  /* 0x00000003ff417819 */ /* 0x000fe40000011405 */
[----:B------:R-:W-:Y:S01]  /*3180*/  SHF.R.S32.HI R64, RZ, 0x3, R4 ;  /* 0x00000003ff407819 */ /* 0x000fe20000011404 */
[----:B------:R-:W-:Y:S01]  /*3190*/  IMAD.WIDE.U32 R106, R26, c[0x0][0x210], RZ ;  /* 0x000084001a6a7a25 */ /* 0x000fe200078e00ff */
[----:B------:R-:W-:Y:S02]  /*31a0*/  SHF.R.S32.HI R63, RZ, 0x3, R3 ;  /* 0x00000003ff3f7819 */ /* 0x000fe40000011403 */
[----:B------:R-:W-:Y:S01]  /*31b0*/  SHF.R.S32.HI R122, RZ, 0x1f, R88 ;  /* 0x0000001fff7a7819 */ /* 0x000fe20000011458 */
[----:B------:R-:W-:Y:S01]  /*31c0*/  IMAD.WIDE.U32 R102, R131, c[0x0][0x280], R14 ;  /* 0x0000a00083667a25 */ /* 0x000fe200078e000e */
[----:B------:R-:W-:-:S02]  /*31d0*/  SHF.R.S32.HI R121, RZ, 0x1f, R87 ;  /* 0x0000001fff797819 */ /* 0x000fc40000011457 */
[----:B------:R-:W-:Y:S01]  /*31e0*/  SHF.R.S32.HI R120, RZ, 0x1f, R86 ;  /* 0x0000001fff787819 */ /* 0x000fe20000011456 */
[----:B------:R-:W-:-:S04]  /*31f0*/  IMAD.WIDE.U32 R100, R131, c[0x0][0x290], R12 ;  /* 0x0000a40083647a25 */ /* 0x000fc800078e000c */
[----:B------:R-:W-:Y:S02]  /*3200*/  IMAD.IADD R140, R135, 0x1, R140 ;  /* 0x00000001878c7824 */ /* 0x000fe400078e028c */
[C---:B------:R-:W-:Y:S02]  /*3210*/  IMAD R128, R26.reuse, c[0x0][0x1ec], R109 ;  /* 0x00007b001a807a24 */ /* 0x040fe400078e026d */
[----:B------:R-:W-:Y:S01]  /*3220*/  IMAD R127, R26, c[0x0][0x214], R107 ;  /* 0x000085001a7f7a24 */ /* 0x000fe200078e026b */
[C---:B--2---:R-:W-:Y:S02]  /*3230*/  LOP3.LUT R17, R23.reuse, 0x18, R5, 0xf8, !PT ;  /* 0x0000001817117812 */ /* 0x044fe400078ef805 */
[C---:B------:R-:W-:Y:S02]  /*3240*/  LOP3.LUT R8, R23.reuse, 0x18, R4, 0xf8, !PT ;  /* 0x0000001817087812 */ /* 0x040fe400078ef804 */
[----:B------:R-:W-:Y:S02]  /*3250*/  LOP3.LUT R23, R23, 0x18, R3, 0xf8, !PT ;  /* 0x0000001817177812 */ /* 0x000fe400078ef803 */
[-C--:B---3--:R-:W-:Y:S01]  /*3260*/  LOP3.LUT R22, R17, R27.reuse, RZ, 0x3c, !PT ;  /* 0x0000001b11167212 */ /* 0x088fe200078e3cff */
[----:B------:R-:W-:Y:S01]  /*3270*/  IMAD R17, R0, 0x600, R7 ;  /* 0x0000060000117824 */ /* 0x000fe200078e0207 */
[----:B------:R-:W-:-:S02]  /*3280*/  LOP3.LUT R18, R8, R27, RZ, 0x3c, !PT ;  /* 0x0000001b08127212 */ /* 0x000fc400078e3cff */
[----:B------:R-:W-:Y:S01]  /*3290*/  LOP3.LUT R0, R23, R27, RZ, 0x3c, !PT ;  /* 0x0000001b17007212 */ /* 0x000fe200078e3cff */
[----:B------:R-:W-:Y:S01]  /*32a0*/  IMAD.IADD R23, R24, 0x1, R22 ;  /* 0x0000000118177824 */ /* 0x000fe200078e0216 */
[----:B------:R-:W-:Y:S01]  /*32b0*/  IADD3 R22, R21, R18, RZ ;  /* 0x0000001215167210 */ /* 0x000fe20007ffe0ff */
[----:B------:R-:W-:Y:S01]  /*32c0*/  IMAD R18, R20, c[0x0][0x290], RZ ;  /* 0x0000a40014127a24 */ /* 0x000fe200078e02ff */
[----:B------:R-:W-:Y:S01]  /*32d0*/  MOV R8, R16 ;  /* 0x0000001000087202 */ /* 0x000fe20000000f00 */
[----:B------:R-:W-:Y:S01]  /*32e0*/  IMAD.IADD R21, R17, 0x1, R0 ;  /* 0x0000000111157824 */ /* 0x000fe200078e0200 */
[----:B------:R-:W-:Y:S01]  /*32f0*/  SHF.L.U32 R117, R22, 0x1, RZ ;  /* 0x0000000116757819 */ /* 0x000fe200000006ff */
[----:B------:R-:W-:Y:S02]  /*3300*/  IMAD R0, R19, c[0x0][0x2b0], RZ ;  /* 0x0000ac0013007a24 */ /* 0x000fe400078e02ff */
[----:B------:R-:W-:Y:S02]  /*3310*/  IMAD R16, R20, c[0x0][0x280], RZ ;  /* 0x0000a00014107a24 */ /* 0x000fe400078e02ff */
[----:B------:R-:W-:Y:S01]  /*3320*/  IMAD R17, R6, c[0x0][0x2b4], R0 ;  /* 0x0000ad0006117a24 */ /* 0x000fe200078e0200 */
[----:B------:R-:W-:Y:S01]  /*3330*/  LEA R0, R168, R112, 0x6 ;  /* 0x00000070a8007211 */ /* 0x000fe200078e30ff */
[----:B------:R-:W-:-:S02]  /*3340*/  IMAD R16, R131, c[0x0][0x284], R16 ;  /* 0x0000a10083107a24 */ /* 0x000fc400078e0210 */
[C---:B------:R-:W-:Y:S02]  /*3350*/  IMAD R6, R131.reuse, c[0x0][0x294], R18 ;  /* 0x0000a50083067a24 */ /* 0x040fe400078e0212 */
[----:B------:R-:W-:Y:S01]  /*3360*/  IMAD.WIDE.U32 R96, R131, c[0x0][0x290], R8 ;  /* 0x0000a40083607a25 */ /* 0x000fe200078e0008 */
[----:B------:R-:W-:-:S03]  /*3370*/  IADD3 R123, R16, R99, RZ ;  /* 0x00000063107b7210 */ /* 0x000fc60007ffe0ff */
[----:B------:R-:W-:Y:S01]  /*3380*/  IMAD.IADD R126, R111, 0x1, R17 ;  /* 0x000000016f7e7824 */ /* 0x000fe200078e0211 */
[----:B------:R-:W-:Y:S01]  /*3390*/  IADD3 R119, R6, R97, RZ ;  /* 0x0000006106777210 */ /* 0x000fe20007ffe0ff */
[----:B------:R-:W-:Y:S02]  /*33a0*/  IMAD.IADD R125, R103, 0x1, R16 ;  /* 0x00000001677d7824 */ /* 0x000fe400078e0210 */
[----:B------:R-:W-:Y:S02]  /*33b0*/  IMAD.IADD R124, R101, 0x1, R6 ;  /* 0x00000001657c7824 */ /* 0x000fe400078e0206 */
[----:B------:R-:W-:Y:S02]  /*33c0*/  IMAD.SHL.U32 R118, R23, 0x2, RZ ;  /* 0x0000000217767824 */ /* 0x000fe400078e00ff */
[----:B------:R-:W-:Y:S01]  /*33d0*/  IMAD.SHL.U32 R116, R21, 0x2, RZ ;  /* 0x0000000215747824 */ /* 0x000fe200078e00ff */
[----:B------:R-:W-:Y:S06]  /*33e0*/  BAR.SYNC.DEFER_BLOCKING 0x0 ;  /* 0x0000000000007b1d */ /* 0x000fec0000010000 */
.L_x_239:
[----:B-1----:R-:W-:Y:S01]  /*33f0*/  IMAD R3, R35, 0x30, R0 ;  /* 0x0000003023037824 */ /* 0x002fe200078e0200 */
[----:B------:R-:W-:Y:S01]  /*3400*/  ISETP.NE.AND P4, PT, R146, 0x1, PT ;  /* 0x000000019200780c */ /* 0x000fe20003f85270 */
[----:B------:R-:W-:Y:S01]  /*3410*/  IMAD.MOV.U32 R79, RZ, RZ, RZ ;  /* 0x000000ffff4f7224 */ /* 0x000fe200078e00ff */
[----:B------:R-:W-:Y:S04]  /*3420*/  DEPBAR.LE SB0, 0x0 ;  /* 0x000080000000791a */ /* 0x000fe80000000000 */
[----:B--2---:R-:W-:Y:S01]  /*3430*/  IMAD.IADD R4, R129, 0x1, R3 ;  /* 0x0000000181047824 */ /* 0x004fe200078e0203 */
[----:B------:R-:W-:Y:S01]  /*3440*/  ISETP.GE.AND P0, PT, R3, R2, PT ;  /* 0x000000020300720c */ /* 0x000fe20003f06270 */
[----:B------:R-:W-:Y:S01]  /*3450*/  WARPSYNC 0xffffffff ;  /* 0xffffffff00007948 */ /* 0x000fe20003800000 */
[----:B------:R-:W-:Y:S01]  /*3460*/  ISETP.GE.AND P5, PT, R145, 0x1, PT ;  /* 0x000000019100780c */ /* 0x000fe20003fa6270 */
[--C-:B------:R-:W-:Y:S01]  /*3470*/  IMAD.MOV.U32 R3, RZ, RZ, R4.reuse ;  /* 0x000000ffff037224 */ /* 0x100fe200078e0004 */
[----:B------:R-:W-:Y:S01]  /*3480*/  ISETP.GT.OR P0, PT, R0, 0x2f, P0 ;  /* 0x0000002f0000780c */ /* 0x000fe20000704670 */
[----:B------:R-:W-:Y:S01]  /*3490*/  BSSY B1, `(.L_x_213) ;  /* 0x00003e0000017945 */ /* 0x000fe20003800000 */
[----:B---3--:R-:W-:Y:S05]  /*34a0*/  @P4 IMAD.HI.U32 R5, R4, c[0x0][0x2bc], RZ ;  /* 0x0000af0004054a27 */ /* 0x008fea00078e00ff */
[----:B------:R-:W-:Y:S06]  /*34b0*/  @P4 SHF.R.U32.HI R3, RZ, c[0x0][0x2c0], R5 ;  /* 0x0000b000ff034a19 */ /* 0x000fec0000011605 */
[C---:B------:R-:W-:Y:S04]  /*34c0*/  @!P0 IADD3 R5, P4, R3.reuse, R110, RZ ;  /* 0x0000006e03058210 */ /* 0x040fe80007f9e0ff */
[----:B------:R-:W-:Y:S01]  /*34d0*/  @!P0 LEA.HI.X.SX32 R6, R3, R126, 0x1, P4 ;  /* 0x0000007e03068211 */ /* 0x000fe200020f0eff */
[----:B------:R-:W-:Y:S01]  /*34e0*/  IMAD.MOV R3, RZ, RZ, -R3 ;  /* 0x000000ffff037224 */ /* 0x000fe200078e0a03 */
[----:B------:R-:W-:Y:S03]  /*34f0*/  @!P0 LEA R8, P4, R5, c[0x0][0x2a0], 0x2 ;  /* 0x0000a80005088a11 */ /* 0x000fe600078810ff */
[----:B------:R-:W-:Y:S01]  /*3500*/  IMAD R80, R3, c[0x0][0x2b8], R4 ;  /* 0x0000ae0003507a24 */ /* 0x000fe200078e0204 */
[----:B------:R-:W-:Y:S03]  /*3510*/  @!P0 LEA.HI.X R9, R5, c[0x0][0x2a4], R6, 0x2, P4 ;  /* 0x0000a90005098a11 */ /* 0x000fe600020f1406 */
[C---:B------:R-:W-:Y:S01]  /*3520*/  IMAD.WIDE.U32 R4, R80.reuse, c[0x0][0x1e0], RZ ;  /* 0x0000780050047a25 */ /* 0x040fe200078e00ff */
[----:B------:R-:W-:Y:S01]  /*3530*/  SHF.R.S32.HI R81, RZ, 0x1f, R80 ;  /* 0x0000001fff517819 */ /* 0x000fe20000011450 */
[----:B------:R-:W2:Y:S04]  /*3540*/  @!P0 LDG.E R79, [R8.64] ;  /* 0x00000008084f8981 */ /* 0x000ea8000c1e1900 */
[----:B------:R-:W-:Y:S01]  /*3550*/  IMAD R3, R81, c[0x0][0x1e0], RZ ;  /* 0x0000780051037a24 */ /* 0x000fe200078e02ff */
[----:B------:R-:W-:Y:S03]  /*3560*/  BAR.SYNC.DEFER_BLOCKING 0x0 ;  /* 0x0000000000007b1d */ /* 0x000fe60000010000 */
[----:B------:R-:W-:Y:S04]  /*3570*/  IMAD R3, R80, c[0x0][0x1e4], R3 ;  /* 0x0000790050037a24 */ /* 0x000fe800078e0203 */
        /* <DEDUP_REMOVED lines=8> */
[----:B------:R-:W-:Y:S01]  /*3600*/  LEA.HI.X R28, R3, c[0x0][0x1cc], R4, 0x1, P0 ;  /* 0x00007300031c7a11 */ /* 0x000fe200000f0c04 */
[----:B----4-:R-:W-:-:S05]  /*3610*/  @!P5 BRA `(.L_x_214) ;  /* 0x000039d00000d947 */ /* 0x010fca0003800000 */
[-C--:B------:R-:W-:Y:S01]  /*3620*/  IMAD R6, R140, R35.reuse, RZ ;  /* 0x000000238c067224 */ /* 0x080fe200078e02ff */
[----:B------:R-:W-:Y:S01]  /*3630*/  ISETP.NE.AND P0, PT, RZ, UR5, PT ;  /* 0x00000005ff007c0c */ /* 0x000fe2000bf05270 */
[-C--:B------:R-:W-:Y:S01]  /*3640*/  IMAD R5, R141, R35.reuse, RZ ;  /* 0x000000238d057224 */ /* 0x080fe200078e02ff */
[----:B------:R-:W-:Y:S01]  /*3650*/  SHF.R.S32.HI R4, RZ, 0x1f, R35 ;  /* 0x0000001fff047819 */ /* 0x000fe20000011423 */
[----:B------:R-:W-:Y:S02]  /*3660*/  IMAD R3, R35, -0x30, R2 ;  /* 0xffffffd023037824 */ /* 0x000fe400078e0202 */
[-C--:B------:R-:W-:Y:S03]  /*3670*/  IMAD.WIDE.U32 R22, R134, R35.reuse, RZ ;  /* 0x0000002386167225 */ /* 0x080fe600078e00ff */
[----:B------:R-:W-:Y:S01]  /*3680*/  IMNMX R78, R3, 0x30, PT ;  /* 0x00000030034e7817 */ /* 0x000fe20003800200 */
[C---:B------:R-:W-:Y:S02]  /*3690*/  IMAD R6, R4.reuse, R134, R6 ;  /* 0x0000008604067224 */ /* 0x040fe400078e0206 */
[----:B------:R-:W-:Y:S02]  /*36a0*/  IMAD R5, R4, R132, R5 ;  /* 0x0000008404057224 */ /* 0x000fe400078e0205 */
[----:B------:R-:W-:Y:S01]  /*36b0*/  IMAD.WIDE.U32 R50, R132, R35, RZ ;  /* 0x0000002384327225 */ /* 0x000fe200078e00ff */
[----:B------:R-:W-:Y:S04]  /*36c0*/  IADD3 R6, R23, R6, RZ ;  /* 0x0000000617067210 */ /* 0x000fe80007ffe0ff */
[----:B------:R-:W-:Y:S01]  /*36d0*/  IADD3 R34, R51, R5, RZ ;  /* 0x0000000533227210 */ /* 0x000fe20007ffe0ff */
[----:B------:R-:W-:-:S05]  /*36e0*/  @!P0 BRA `(.L_x_215) ;  /* 0x00001c8000008947 */ /* 0x000fca0003800000 */
[----:B------:R-:W-:Y:S01]  /*36f0*/  ISETP.GE.AND P4, PT, R112, R78, PT ;  /* 0x0000004e7000720c */ /* 0x000fe20003f86270 */
[----:B------:R-:W-:Y:S01]  /*3700*/  BSSY B0, `(.L_x_216) ;  /* 0x000003a000007945 */ /* 0x000fe20003800000 */
        /* <DEDUP_REMOVED lines=12> */
[----:B------:R-:W-:-:S05]  /*37d0*/  @P4 BRA `(.L_x_217) ;  /* 0x000002c000004947 */ /* 0x000fca0003800000 */
[----:B------:R-:W-:Y:S01]  /*37e0*/  IADD3 R3, P0, R102, R22, RZ ;  /* 0x0000001666037210 */ /* 0x000fe20007f1e0ff */
[----:B------:R-:W-:Y:S01]  /*37f0*/  CS2R R32, SRZ ;  /* 0x0000000000207805 */ /* 0x000fe2000001ff00 */
[----:B------:R-:W-:Y:S01]  /*3800*/  CS2R R40, SRZ ;  /* 0x0000000000287805 */ /* 0x000fe2000001ff00 */
[----:B------:R-:W-:Y:S01]  /*3810*/  CS2R R8, SRZ ;  /* 0x0000000000087805 */ /* 0x000fe2000001ff00 */
[----:B------:R-:W-:Y:S01]  /*3820*/  CS2R R42, SRZ ;  /* 0x00000000002a7805 */ /* 0x000fe2000001ff00 */
[----:B------:R-:W-:Y:S01]  /*3830*/  IMAD.X R5, R6, 0x1, R125, P0 ;  /* 0x0000000106057824 */ /* 0x000fe200000e067d */
[----:B------:R-:W-:Y:S01]  /*3840*/  IADD3 R4, P0, R100, R50, RZ ;  /* 0x0000003264047210 */ /* 0x000fe20007f1e0ff */
[----:B------:R-:W-:Y:S01]  /*3850*/  CS2R R16, SRZ ;  /* 0x0000000000107805 */ /* 0x000fe2000001ff00 */
[----:B------:R-:W-:Y:S01]  /*3860*/  CS2R R44, SRZ ;  /* 0x00000000002c7805 */ /* 0x000fe2000001ff00 */
[----:B------:R-:W-:Y:S01]  /*3870*/  CS2R R18, SRZ ;  /* 0x0000000000127805 */ /* 0x000fe2000001ff00 */
[----:B------:R-:W-:Y:S01]  /*3880*/  CS2R R46, SRZ ;  /* 0x00000000002e7805 */ /* 0x000fe2000001ff00 */
[----:B------:R-:W-:Y:S01]  /*3890*/  IMAD.X R6, R34, 0x1, R124, P0 ;  /* 0x0000000122067824 */ /* 0x000fe200000e067c */
[C---:B------:R-:W-:Y:S01]  /*38a0*/  LEA R12, P0, R3.reuse, c[0x0][0x270], 0x1 ;  /* 0x00009c00030c7a11 */ /* 0x040fe200078008ff */
[----:B------:R-:W-:Y:S01]  /*38b0*/  CS2R R20, SRZ ;  /* 0x0000000000147805 */ /* 0x000fe2000001ff00 */
[----:B------:R-:W-:Y:S01]  /*38c0*/  CS2R R48, SRZ ;  /* 0x0000000000307805 */ /* 0x000fe2000001ff00 */
[----:B------:R-:W-:Y:S01]  /*38d0*/  CS2R R24, SRZ ;  /* 0x0000000000187805 */ /* 0x000fe2000001ff00 */
[----:B------:R-:W-:Y:S02]  /*38e0*/  LEA.HI.X R13, R3, c[0x0][0x274], R5, 0x1, P0 ;  /* 0x00009d00030d7a11 */ /* 0x000fe400000f0c05 */
[C---:B------:R-:W-:Y:S04]  /*38f0*/  LEA R10, P0, R4.reuse, c[0x0][0x288], 0x1 ;  /* 0x0000a200040a7a11 */ /* 0x040fe800078008ff */
[----:B------:R-:W-:Y:S02]  /*3900*/  LEA.HI.X R11, R4, c[0x0][0x28c], R6, 0x1, P0 ;  /* 0x0000a300040b7a11 */ /* 0x000fe400000f0c06 */
[----:B------:R-:W-:Y:S01]  /*3910*/  ISETP.GE.AND P0, PT, R114, c[0x0][0x27c], PT ;  /* 0x00009f0072007a0c */ /* 0x000fe20003f06270 */
[----:B------:R-:W-:Y:S11]  /*3920*/  CS2R R4, SRZ ;  /* 0x0000000000047805 */ /* 0x000ff6000001ff00 */
[----:B------:R-:W-:Y:S01]  /*3930*/  @!UPT UIADD3 URZ, URZ, URZ, URZ ;  /* 0x0000003f3f3ff290 */ /* 0x000fe2000fffe03f */
[----:B------:R1:W5:Y:S04]  /*3940*/  @!P0 LDG.E.64 R32, [R12.64] ;  /* 0x000000080c208981 */ /* 0x000368000c1e1b00 */
[----:B------:R1:W5:Y:S01]  /*3950*/  @!P0 LDG.E.64 R4, [R10.64] ;  /* 0x000000080a048981 */ /* 0x000362000c1e1b00 */
[----:B------:R-:W-:Y:S11]  /*3960*/  ISETP.GE.AND P0, PT, R167, c[0x0][0x27c], PT ;  /* 0x00009f00a7007a0c */ /* 0x000ff60003f06270 */
[----:B------:R-:W-:Y:S02]  /*3970*/  @!UPT UIADD3 URZ, URZ, URZ, URZ ;  /* 0x0000003f3f3ff290 */ /* 0x000fe4000fffe03f */
[----:B------:R1:W5:Y:S04]  /*3980*/  @!P0 LDG.E.64 R40, [R12.64+0x10] ;  /* 0x000010080c288981 */ /* 0x000368000c1e1b00 */
[----:B------:R1:W5:Y:S01]  /*3990*/  @!P0 LDG.E.64 R8, [R10.64+0x10] ;  /* 0x000010080a088981 */ /* 0x000362000c1e1b00 */
        /* <DEDUP_REMOVED lines=15> */
[----:B------:R1:W5:Y:S02]  /*3a90*/  @!P0 LDG.E.64 R24, [R10.64+0x50] ;  /* 0x000050080a188981 */ /* 0x000364000c1e1b00 */
.L_x_217:
[----:B------:R-:W-:Y:S05]  /*3aa0*/  BSYNC B0 ;  /* 0x0000000000007941 */ /* 0x000fea0003800000 */
.L_x_216:
[----:B------:R2:W3:Y:S04]  /*3ab0*/  SHFL.IDX PT, R55, R28, RZ, 0x1e1f ;  /* 0x001e1fff1c377589 */ /* 0x0004e800000e0000 */
[----:B------:R2:W4:Y:S01]  /*3ac0*/  SHFL.IDX PT, R54, R31, RZ, 0x1e1f ;  /* 0x001e1fff1f367589 */ /* 0x00052200000e0000 */
[----:B------:R-:W-:-:S05]  /*3ad0*/  @P4 BRA `(.L_x_218) ;  /* 0x000037b000004947 */ /* 0x000fca0003800000 */
[----:B-----5:R-:W-:Y:S01]  /*3ae0*/  MOV R3, R47 ;  /* 0x0000002f00037202 */ /* 0x020fe20000000f00 */
[----:B-1----:R-:W-:Y:S01]  /*3af0*/  IMAD.MOV.U32 R11, RZ, RZ, R48 ;  /* 0x000000ffff0b7224 */ /* 0x002fe200078e0030 */
[----:B------:R-:W-:Y:S01]  /*3b00*/  ISETP.GE.AND P0, PT, R104, c[0x0][0x1d4], PT ;  /* 0x0000750068007a0c */ /* 0x000fe20003f06270 */
[----:B------:R-:W-:Y:S01]  /*3b10*/  IMAD.MOV.U32 R10, RZ, RZ, R49 ;  /* 0x000000ffff0a7224 */ /* 0x000fe200078e0031 */
[----:B------:R-:W-:Y:S01]  /*3b20*/  BSSY B0, `(.L_x_219) ;  /* 0x0000056000007945 */ /* 0x000fe20003800000 */
[----:B------:R-:W-:Y:S03]  /*3b30*/  IMAD.MOV.U32 R6, RZ, RZ, R46 ;  /* 0x000000ffff067224 */ /* 0x000fe600078e002e */
[----:B------:R-:W-:Y:S01]  /*3b40*/  PRMT R53, R11, 0x5410, R10 ;  /* 0x000054100b357816 */ /* 0x000fe2000000000a */
[----:B------:R-:W-:Y:S01]  /*3b50*/  IMAD.MOV.U32 R11, RZ, RZ, R44 ;  /* 0x000000ffff0b7224 */ /* 0x000fe200078e002c */
[----:B------:R-:W-:Y:S01]  /*3b60*/  PRMT R52, R6, 0x5410, R3 ;  /* 0x0000541006347816 */ /* 0x000fe20000000003 */
[----:B------:R-:W-:Y:S01]  /*3b70*/  IMAD.MOV.U32 R10, RZ, RZ, R45 ;  /* 0x000000ffff0a7224 */ /* 0x000fe200078e002d */
[----:B------:R-:W-:Y:S01]  /*3b80*/  MOV R6, R42 ;  /* 0x0000002a00067202 */ /* 0x000fe20000000f00 */
        /* <DEDUP_REMOVED lines=9> */
[----:B--2---:R-:W-:Y:S01]  /*3c20*/  PRMT R31, R6, 0x5410, R3 ;  /* 0x00005410061f7816 */ /* 0x004fe20000000003 */
[----:B------:R-:W-:Y:S01]  /*3c30*/  IMAD.MOV.U32 R6, RZ, RZ, R18 ;  /* 0x000000ffff067224 */ /* 0x000fe200078e0012 */
[----:B------:R-:W-:Y:S02]  /*3c40*/  MOV R11, R20 ;  /* 0x00000014000b7202 */ /* 0x000fe40000000f00 */
[----:B------:R-:W-:Y:S02]  /*3c50*/  MOV R3, R19 ;  /* 0x0000001300037202 */ /* 0x000fe40000000f00 */
[----:B------:R-:W-:Y:S01]  /*3c60*/  PRMT R28, R11, 0x5410, R10 ;  /* 0x000054100b1c7816 */ /* 0x000fe2000000000a */
[----:B------:R-:W-:Y:S01]  /*3c70*/  IMAD.MOV.U32 R11, RZ, RZ, R16 ;  /* 0x000000ffff0b7224 */ /* 0x000fe200078e0010 */
[----:B------:R-:W-:Y:S01]  /*3c80*/  PRMT R27, R6, 0x5410, R3 ;  /* 0x00005410061b7816 */ /* 0x000fe20000000003 */
[----:B------:R-:W-:Y:S01]  /*3c90*/  IMAD.MOV.U32 R10, RZ, RZ, R17 ;  /* 0x000000ffff0a7224 */ /* 0x000fe200078e0011 */
[----:B------:R-:W-:Y:S01]  /*3ca0*/  MOV R6, R8 ;  /* 0x0000000800067202 */ /* 0x000fe20000000f00 */
[----:B------:R-:W-:Y:S03]  /*3cb0*/  IMAD.MOV.U32 R3, RZ, RZ, R9 ;  /* 0x000000ffff037224 */ /* 0x000fe600078e0009 */
[----:B------:R-:W-:Y:S02]  /*3cc0*/  PRMT R26, R11, 0x5410, R10 ;  /* 0x000054100b1a7816 */ /* 0x000fe4000000000a */
[----:B------:R-:W-:Y:S01]  /*3cd0*/  PRMT R23, R6, 0x5410, R3 ;  /* 0x0000541006177816 */ /* 0x000fe20000000003 */
[----:B------:R-:W-:-:S05]  /*3ce0*/  @P0 BRA `(.L_x_220) ;  /* 0x0000039000000947 */ /* 0x000fca0003800000 */
[C---:B----4-:R-:W-:Y:S01]  /*3cf0*/  LEA R56, P0, R104.reuse, R54, 0x1 ;  /* 0x0000003668387211 */ /* 0x050fe200078008ff */
[----:B------:R-:W1:Y:S01]  /*3d00*/  LDS.128 R12, [R242+0x2400] ;  /* 0x00240000f20c7984 */ /* 0x000e620000000c00 */
[----:B------:R-:W-:Y:S01]  /*3d10*/  MOV R6, R4 ;  /* 0x0000000400067202 */ /* 0x000fe20000000f00 */
[----:B------:R-:W-:Y:S01]  /*3d20*/  IMAD.MOV.U32 R34, RZ, RZ, R32 ;  /* 0x000000ffff227224 */ /* 0x000fe200078e0020 */
[----:B---3--:R-:W-:Y:S02]  /*3d30*/  LEA.HI.X R57, R104, R55, R105, 0x1, P0 ;  /* 0x0000003768397211 */ /* 0x008fe400000f0c69 */
[----:B------:R-:W-:Y:S02]  /*3d40*/  ISETP.GE.AND P0, PT, R114, c[0x0][0x27c], PT ;  /* 0x00009f0072007a0c */ /* 0x000fe40003f06270 */
[----:B------:R-:W-:Y:S02]  /*3d50*/  MOV R22, R5 ;  /* 0x0000000500167202 */ /* 0x000fe40000000f00 */
[----:B------:R-:W-:Y:S09]  /*3d60*/  MOV R37, R33 ;  /* 0x0000002100257202 */ /* 0x000ff20000000f00 */
[--C-:B------:R-:W-:Y:S01]  /*3d70*/  @!P0 SHF.R.U64 R10, R4, 0x10, R5.reuse ;  /* 0x00000010040a8819 */ /* 0x100fe20000001205 */
[----:B------:R-:W-:Y:S01]  /*3d80*/  @!P0 HADD2.F32 R6, -RZ, R6.H0_H0 ;  /* 0x20000006ff068230 */ /* 0x000fe20000004100 */
[----:B------:R-:W-:Y:S01]  /*3d90*/  @!P0 SHF.R.U32.HI R11, RZ, 0x10, R5 ;  /* 0x00000010ff0b8819 */ /* 0x000fe20000011605 */
[----:B------:R-:W-:Y:S01]  /*3da0*/  @!P0 HADD2.F32 R22, -RZ, R22.H0_H0 ;  /* 0x20000016ff168230 */ /* 0x000fe20000004100 */
[--C-:B------:R-:W-:Y:S01]  /*3db0*/  @!P0 SHF.R.U64 R36, R32, 0x10, R33.reuse ;  /* 0x0000001020248819 */ /* 0x100fe20000001221 */
[----:B------:R-:W-:Y:S01]  /*3dc0*/  @!P0 HADD2.F32 R10, -RZ, R10.H0_H0 ;  /* 0x2000000aff0a8230 */ /* 0x000fe20000004100 */
[----:B------:R-:W-:Y:S01]  /*3dd0*/  @!P0 SHF.R.U32.HI R38, RZ, 0x10, R33 ;  /* 0x00000010ff268819 */ /* 0x000fe20000011621 */
[----:B------:R-:W-:Y:S02]  /*3de0*/  @!P0 HADD2.F32 R33, -RZ, R34.H0_H0 ;  /* 0x20000022ff218230 */ /* 0x000fe40000004100 */
[----:B------:R-:W-:Y:S02]  /*3df0*/  @!P0 HADD2.F32 R36, -RZ, R36.H0_H0 ;  /* 0x20000024ff248230 */ /* 0x000fe40000004100 */
[----:B------:R-:W-:Y:S02]  /*3e00*/  @!P0 HADD2.F32 R11, -RZ, R11.H0_H0 ;  /* 0x2000000bff0b8230 */ /* 0x000fe40000004100 */
[----:B------:R-:W-:Y:S01]  /*3e10*/  @!P0 HADD2.F32 R38, -RZ, R38.H0_H0 ;  /* 0x20000026ff268230 */ /* 0x000fe20000004100 */
[----:B-1----:R-:W-:Y:S02]  /*3e20*/  @!P0 MOV R3, R12 ;  /* 0x0000000c00038202 */ /* 0x002fe40000000f00 */
[----:B------:R-:W-:Y:S03]  /*3e30*/  @!P0 MOV R5, R13 ;  /* 0x0000000d00058202 */ /* 0x000fe60000000f00 */
[--C-:B------:R-:W-:Y:S02]  /*3e40*/  @!P0 HADD2.F32 R32, -RZ, R3.reuse.H1_H1 ;  /* 0x30000003ff208230 */ /* 0x100fe40000004100 */
[----:B------:R-:W-:Y:S02]  /*3e50*/  @!P0 HADD2.F32 R4, -RZ, R3.H0_H0 ;  /* 0x20000003ff048230 */ /* 0x000fe40000004100 */
[--C-:B------:R-:W-:Y:S01]  /*3e60*/  @!P0 HADD2.F32 R34, -RZ, R5.reuse.H1_H1 ;  /* 0x30000005ff228230 */ /* 0x100fe20000004100 */
[-C--:B------:R-:W-:Y:S01]  /*3e70*/  @!P0 FMUL.FTZ R58, R32, R6.reuse ;  /* 0x00000006203a8220 */ /* 0x080fe20000410000 */
[----:B------:R-:W-:Y:S01]  /*3e80*/  @!P0 HADD2.F32 R5, -RZ, R5.H0_H0 ;  /* 0x20000005ff058230 */ /* 0x000fe20000004100 */
[C---:B------:R-:W-:Y:S02]  /*3e90*/  @!P0 FMUL.FTZ R3, R4.reuse, R6 ;  /* 0x0000000604038220 */ /* 0x040fe40000410000 */
[----:B------:R-:W-:Y:S02]  /*3ea0*/  @!P0 FFMA.FTZ R61, R4, R33, -R58 ;  /* 0x00000021043d8223 */ /* 0x000fe4000001083a */
[-C--:B------:R-:W-:Y:S02]  /*3eb0*/  @!P0 FMUL.FTZ R58, R34, R10.reuse ;  /* 0x0000000a223a8220 */ /* 0x080fe40000410000 */
[----:B------:R-:W-:Y:S02]  /*3ec0*/  @!P0 IMAD.MOV.U32 R6, RZ, RZ, R14 ;  /* 0x000000ffff068224 */ /* 0x000fe400078e000e */
[C---:B------:R-:W-:Y:S02]  /*3ed0*/  @!P0 FMUL.FTZ R4, R5.reuse, R10 ;  /* 0x0000000a05048220 */ /* 0x040fe40000410000 */
[-C--:B------:R-:W-:Y:S01]  /*3ee0*/  @!P0 FFMA.FTZ R60, R5, R36.reuse, -R58 ;  /* 0x00000024053c8223 */ /* 0x080fe2000001083a */
[----:B------:R-:W-:Y:S01]  /*3ef0*/  @!P0 MOV R5, R15 ;  /* 0x0000000f00058202 */ /* 0x000fe20000000f00 */
[----:B------:R-:W-:Y:S01]  /*3f00*/  @!P0 FFMA.FTZ R3, R32, R33, R3 ;  /* 0x0000002120038223 */ /* 0x000fe20000010003 */
[--C-:B------:R-:W-:Y:S01]  /*3f10*/  @!P0 HADD2.F32 R32, -RZ, R6.reuse.H1_H1 ;  /* 0x30000006ff208230 */ /* 0x100fe20000004100 */
[----:B------:R-:W-:Y:S01]  /*3f20*/  @!P0 FFMA.FTZ R4, R34, R36, R4 ;  /* 0x0000002422048223 */ /* 0x000fe20000010004 */
[----:B------:R-:W-:Y:S02]  /*3f30*/  @!P0 HADD2.F32 R6, -RZ, R6.H0_H0 ;  /* 0x20000006ff068230 */ /* 0x000fe40000004100 */
[----:B------:R-:W-:Y:S01]  /*3f40*/  @!P0 HADD2.F32 R10, -RZ, R5.H0_H0 ;  /* 0x20000005ff0a8230 */ /* 0x000fe20000004100 */
[----:B------:R-:W-:Y:S01]  /*3f50*/  @!P0 FMUL.FTZ R59, R32, R22 ;  /* 0x00000016203b8220 */ /* 0x000fe20000410000 */
[----:B------:R-:W-:Y:S01]  /*3f60*/  @!P0 HADD2.F32 R33, -RZ, R37.H0_H0 ;  /* 0x20000025ff218230 */ /* 0x000fe20000004100 */
[----:B------:R-:W-:Y:S01]  /*3f70*/  @!P0 F2FP.PACK_AB R4, R4, R60 ;  /* 0x0000003c0404823e */ /* 0x000fe200000000ff */
[----:B------:R-:W-:Y:S01]  /*3f80*/  @!P0 HADD2.F32 R37, -RZ, R5.H1_H1 ;  /* 0x30000005ff258230 */ /* 0x000fe20000004100 */
[C---:B------:R-:W-:Y:S02]  /*3f90*/  @!P0 FMUL.FTZ R5, R6.reuse, R22 ;  /* 0x0000001606058220 */ /* 0x040fe40000410000 */
[----:B------:R-:W-:Y:S02]  /*3fa0*/  @!P0 FFMA.FTZ R59, R6, R33, -R59 ;  /* 0x00000021063b8223 */ /* 0x000fe4000001083b */
[-C--:B------:R-:W-:Y:S02]  /*3fb0*/  @!P0 FMUL.FTZ R6, R10, R11.reuse ;  /* 0x0000000b0a068220 */ /* 0x080fe40000410000 */
[----:B------:R-:W-:Y:S02]  /*3fc0*/  @!P0 FMUL.FTZ R58, R37, R11 ;  /* 0x0000000b253a8220 */ /* 0x000fe40000410000 */
[----:B------:R-:W-:Y:S02]  /*3fd0*/  @!P0 FFMA.FTZ R5, R32, R33, R5 ;  /* 0x0000002120058223 */ /* 0x000fe40000010005 */
[-C--:B------:R-:W-:Y:S01]  /*3fe0*/  @!P0 FFMA.FTZ R58, R10, R38.reuse, -R58 ;  /* 0x000000260a3a8223 */ /* 0x080fe2000001083a */
[----:B------:R-:W-:Y:S01]  /*3ff0*/  @!P0 F2FP.PACK_AB R10, R3, R61 ;  /* 0x0000003d030a823e */ /* 0x000fe200000000ff */
[----:B------:R-:W-:Y:S01]  /*4000*/  @!P0 FFMA.FTZ R6, R37, R38, R6 ;  /* 0x0000002625068223 */ /* 0x000fe20000010006 */
[----:B------:R-:W-:Y:S01]  /*4010*/  @!P0 F2FP.PACK_AB R5, R5, R59 ;  /* 0x0000003b0505823e */ /* 0x000fe200000000ff */
[----:B------:R-:W-:Y:S01]  /*4020*/  @!P0 IMAD.MOV.U32 R13, RZ, RZ, R4 ;  /* 0x000000ffff0d8224 */ /* 0x000fe200078e0004 */
[----:B------:R-:W-:Y:S02]  /*4030*/  @!P0 MOV R12, R10 ;  /* 0x0000000a000c8202 */ /* 0x000fe40000000f00 */
[----:B------:R-:W-:Y:S02]  /*4040*/  @!P0 F2FP.PACK_AB R3, R6, R58 ;  /* 0x0000003a0603823e */ /* 0x000fe400000000ff */
[----:B------:R-:W-:Y:S02]  /*4050*/  @!P0 MOV R14, R5 ;  /* 0x00000005000e8202 */ /* 0x000fe40000000f00 */
[----:B------:R-:W-:Y:S05]  /*4060*/  @!P0 MOV R15, R3 ;  /* 0x00000003000f8202 */ /* 0x000fea0000000f00 */
[----:B------:R1:W-:Y:S02]  /*4070*/  ST.E.128 [R56.64], R12 ;  /* 0x0000000c38007985 */ /* 0x0003e4000c101d08 */
.L_x_220:
[----:B------:R-:W-:Y:S05]  /*4080*/  BSYNC B0 ;  /* 0x0000000000007941 */ /* 0x000fea0003800000 */
.L_x_219:
[----:B------:R-:W-:Y:S01]  /*4090*/  ISETP.GE.AND P0, PT, R30, c[0x0][0x1d4], PT ;  /* 0x000075001e007a0c */ /* 0x000fe20003f06270 */
[----:B------:R-:W-:Y:S01]  /*40a0*/  @!UPT UIADD3 URZ, URZ, URZ, URZ ;  /* 0x0000003f3f3ff290 */ /* 0x000fe2000fffe03f */
[----:B------:R-:W-:Y:S11]  /*40b0*/  BSSY B0, `(.L_x_221) ;  /* 0x000003a000007945 */ /* 0x000ff60003800000 */
[----:B------:R-:W-:-:S05]  /*40c0*/  @P0 BRA `(.L_x_222) ;  /* 0x0000038000000947 */ /* 0x000fca0003800000 */
[----:B------:R-:W2:Y:S04]  /*40d0*/  LDL R3, [R1] ;  /* 0x0000000001037983 */ /* 0x000ea80000100800 */
[----:B-1----:R-:W1:Y:S01]  /*40e0*/  LDS.128 R12, [R243+0x2400] ;  /* 0x00240000f30c7984 */ /* 0x002e620000000c00 */
[----:B--2---:R-:W-:Y:S04]  /*40f0*/  SHF.L.U32 R3, R3, 0x3, RZ ;  /* 0x0000000303037819 */ /* 0x004fe800000006ff */
[C---:B----4-:R-:W-:Y:S04]  /*4100*/  LEA R36, P0, R3.reuse, R54, 0x1 ;  /* 0x0000003603247211 */ /* 0x050fe800078008ff */
[----:B---3--:R-:W-:Y:S02]  /*4110*/  LEA.HI.X.SX32 R37, R3, R55, 0x1, P0 ;  /* 0x0000003703257211 */ /* 0x008fe400000f0eff */
[----:B------:R-:W-:Y:S11]  /*4120*/  ISETP.GE.AND P0, PT, R167, c[0x0][0x27c], PT ;  /* 0x00009f00a7007a0c */ /* 0x000ff60003f06270 */
[----:B------:R-:W-:Y:S02]  /*4130*/  @!UPT UIADD3 URZ, URZ, URZ, URZ ;  /* 0x0000003f3f3ff290 */ /* 0x000fe4000fffe03f */
[----:B-1----:R-:W-:Y:S01]  /*4140*/  @!P0 MOV R4, R12 ;  /* 0x0000000c00048202 */ /* 0x002fe20000000f00 */
[----:B------:R-:W-:Y:S01]  /*4150*/  @!P0 HADD2.F32 R3, -RZ, R23.H0_H0 ;  /* 0x20000017ff038230 */ /* 0x000fe20000004100 */
[----:B------:R-:W-:Y:S01]  /*4160*/  @!P0 MOV R5, R13 ;  /* 0x0000000d00058202 */ /* 0x000fe20000000f00 */
[----:B------:R-:W-:Y:S01]  /*4170*/  @!P0 HADD2.F32 R10, -RZ, R39.H0_H0 ;  /* 0x20000027ff0a8230 */ /* 0x000fe20000004100 */
[----:B------:R-:W-:Y:S01]  /*4180*/  @!P0 SHF.R.U64 R6, R8, 0x10, R9 ;  /* 0x0000001008068819 */ /* 0x000fe20000001209 */
[--C-:B------:R-:W-:Y:S01]  /*4190*/  @!P0 HADD2.F32 R8, -RZ, R4.reuse.H1_H1 ;  /* 0x30000004ff088230 */ /* 0x100fe20000004100 */
[--C-:B------:R-:W-:Y:S01]  /*41a0*/  @!P0 SHF.R.U64 R22, R40, 0x10, R41.reuse ;  /* 0x0000001028168819 */ /* 0x100fe20000001229 */
[----:B------:R-:W-:Y:S01]  /*41b0*/  @!P0 HADD2.F32 R4, -RZ, R4.H0_H0 ;  /* 0x20000004ff048230 */ /* 0x000fe20000004100 */
[----:B------:R-:W-:Y:S01]  /*41c0*/  @!P0 SHF.R.U32.HI R34, RZ, 0x10, R41 ;  /* 0x00000010ff228819 */ /* 0x000fe20000011629 */
[----:B------:R-:W-:Y:S01]  /*41d0*/  @!P0 HADD2.F32 R6, -RZ, R6.H0_H0 ;  /* 0x20000006ff068230 */ /* 0x000fe20000004100 */
[-C--:B------:R-:W-:Y:S01]  /*41e0*/  @!P0 FMUL.FTZ R32, R8, R3.reuse ;  /* 0x0000000308208220 */ /* 0x080fe20000410000 */
[--C-:B------:R-:W-:Y:S01]  /*41f0*/  @!P0 HADD2.F32 R11, -RZ, R5.reuse.H1_H1 ;  /* 0x30000005ff0b8230 */ /* 0x100fe20000004100 */
[C---:B------:R-:W-:Y:S01]  /*4200*/  @!P0 FMUL.FTZ R3, R4.reuse, R3 ;  /* 0x0000000304038220 */ /* 0x040fe20000410000 */
[----:B------:R-:W-:Y:S01]  /*4210*/  @!P0 HADD2.F32 R5, -RZ, R5.H0_H0 ;  /* 0x20000005ff058230 */ /* 0x000fe20000004100 */
[-C--:B------:R-:W-:Y:S01]  /*4220*/  @!P0 FFMA.FTZ R41, R4, R10.reuse, -R32 ;  /* 0x0000000a04298223 */ /* 0x080fe20000010820 */
[----:B------:R-:W-:Y:S01]  /*4230*/  @!P0 HADD2.F32 R22, -RZ, R22.H0_H0 ;  /* 0x20000016ff168230 */ /* 0x000fe20000004100 */
[----:B------:R-:W-:Y:S01]  /*4240*/  @!P0 FFMA.FTZ R3, R8, R10, R3 ;  /* 0x0000000a08038223 */ /* 0x000fe20000010003 */
[----:B------:R-:W-:Y:S01]  /*4250*/  @!P0 HADD2.F32 R34, -RZ, R34.H0_H0 ;  /* 0x20000022ff228230 */ /* 0x000fe20000004100 */
[----:B------:R-:W-:Y:S01]  /*4260*/  @!P0 IMAD.MOV.U32 R8, RZ, RZ, R14 ;  /* 0x000000ffff088224 */ /* 0x000fe200078e000e */
[----:B------:R-:W-:Y:S01]  /*4270*/  @!P0 SHF.R.U32.HI R9, RZ, 0x10, R9 ;  /* 0x00000010ff098819 */ /* 0x000fe20000011609 */
[-C--:B------:R-:W-:Y:S02]  /*4280*/  @!P0 FMUL.FTZ R32, R11, R6.reuse ;  /* 0x000000060b208220 */ /* 0x080fe40000410000 */
[C---:B------:R-:W-:Y:S01]  /*4290*/  @!P0 FMUL.FTZ R4, R5.reuse, R6 ;  /* 0x0000000605048220 */ /* 0x040fe20000410000 */
[----:B------:R-:W-:Y:S01]  /*42a0*/  @!P0 MOV R6, R15 ;  /* 0x0000000f00068202 */ /* 0x000fe20000000f00 */
[-C--:B------:R-:W-:Y:S01]  /*42b0*/  @!P0 FFMA.FTZ R40, R5, R22.reuse, -R32 ;  /* 0x0000001605288223 */ /* 0x080fe20000010820 */
[----:B------:R-:W-:Y:S01]  /*42c0*/  @!P0 HADD2.F32 R5, -RZ, R23.H1_H1 ;  /* 0x30000017ff058230 */ /* 0x000fe20000004100 */
[----:B------:R-:W-:Y:S01]  /*42d0*/  @!P0 FFMA.FTZ R4, R11, R22, R4 ;  /* 0x000000160b048223 */ /* 0x000fe20000010004 */
[--C-:B------:R-:W-:Y:S02]  /*42e0*/  @!P0 HADD2.F32 R23, -RZ, R8.reuse.H1_H1 ;  /* 0x30000008ff178230 */ /* 0x100fe40000004100 */
[----:B------:R-:W-:Y:S02]  /*42f0*/  @!P0 HADD2.F32 R10, -RZ, R9.H0_H0 ;  /* 0x20000009ff0a8230 */ /* 0x000fe40000004100 */
[----:B------:R-:W-:Y:S01]  /*4300*/  @!P0 HADD2.F32 R9, -RZ, R8.H0_H0 ;  /* 0x20000008ff098230 */ /* 0x000fe20000004100 */
[----:B------:R-:W-:Y:S01]  /*4310*/  @!P0 F2FP.PACK_AB R4, R4, R40 ;  /* 0x000000280404823e */ /* 0x000fe200000000ff */
[--C-:B------:R-:W-:Y:S02]  /*4320*/  @!P0 HADD2.F32 R8, -RZ, R6.reuse.H0_H0 ;  /* 0x20000006ff088230 */ /* 0x100fe40000004100 */
[----:B------:R-:W-:Y:S02]  /*4330*/  @!P0 HADD2.F32 R32, -RZ, R39.H1_H1 ;  /* 0x30000027ff208230 */ /* 0x000fe40000004100 */
[----:B------:R-:W-:Y:S01]  /*4340*/  @!P0 IMAD.MOV.U32 R13, RZ, RZ, R4 ;  /* 0x000000ffff0d8224 */ /* 0x000fe200078e0004 */
[----:B------:R-:W-:Y:S01]  /*4350*/  @!P0 HADD2.F32 R33, -RZ, R6.H1_H1 ;  /* 0x30000006ff218230 */ /* 0x000fe20000004100 */
[-C--:B------:R-:W-:Y:S02]  /*4360*/  @!P0 FMUL.FTZ R6, R23, R5.reuse ;  /* 0x0000000517068220 */ /* 0x080fe40000410000 */
[C---:B------:R-:W-:Y:S02]  /*4370*/  @!P0 FMUL.FTZ R5, R9.reuse, R5 ;  /* 0x0000000509058220 */ /* 0x040fe40000410000 */
[----:B------:R-:W-:Y:S02]  /*4380*/  @!P0 FFMA.FTZ R9, R9, R32, -R6 ;  /* 0x0000002009098223 */ /* 0x000fe40000010806 */
[CC--:B------:R-:W-:Y:S02]  /*4390*/  @!P0 FMUL.FTZ R6, R8.reuse, R10.reuse ;  /* 0x0000000a08068220 */ /* 0x0c0fe40000410000 */
[----:B------:R-:W-:Y:S02]  /*43a0*/  @!P0 FMUL.FTZ R38, R33, R10 ;  /* 0x0000000a21268220 */ /* 0x000fe40000410000 */
[----:B------:R-:W-:Y:S02]  /*43b0*/  @!P0 FFMA.FTZ R5, R23, R32, R5 ;  /* 0x0000002017058223 */ /* 0x000fe40000010005 */
[-C--:B------:R-:W-:Y:S01]  /*43c0*/  @!P0 FFMA.FTZ R38, R8, R34.reuse, -R38 ;  /* 0x0000002208268223 */ /* 0x080fe20000010826 */
[----:B------:R-:W-:Y:S01]  /*43d0*/  @!P0 F2FP.PACK_AB R8, R3, R41 ;  /* 0x000000290308823e */ /* 0x000fe200000000ff */
[----:B------:R-:W-:Y:S01]  /*43e0*/  @!P0 FFMA.FTZ R6, R33, R34, R6 ;  /* 0x0000002221068223 */ /* 0x000fe20000010006 */
[----:B------:R-:W-:Y:S02]  /*43f0*/  @!P0 F2FP.PACK_AB R5, R5, R9 ;  /* 0x000000090505823e */ /* 0x000fe400000000ff */
[----:B------:R-:W-:Y:S02]  /*4400*/  @!P0 MOV R12, R8 ;  /* 0x00000008000c8202 */ /* 0x000fe40000000f00 */
[----:B------:R-:W-:Y:S02]  /*4410*/  @!P0 F2FP.PACK_AB R3, R6, R38 ;  /* 0x000000260603823e */ /* 0x000fe400000000ff */
[----:B------:R-:W-:Y:S02]  /*4420*/  @!P0 MOV R14, R5 ;  /* 0x00000005000e8202 */ /* 0x000fe40000000f00 */
[----:B------:R-:W-:Y:S05]  /*4430*/  @!P0 MOV R15, R3 ;  /* 0x00000003000f8202 */ /* 0x000fea0000000f00 */
[----:B------:R1:W-:Y:S02]  /*4440*/  ST.E.128 [R36.64], R12 ;  /* 0x0000000c24007985 */ /* 0x0003e4000c101d08 */
.L_x_222:
[----:B------:R-:W-:Y:S05]  /*4450*/  BSYNC B0 ;  /* 0x0000000000007941 */ /* 0x000fea0003800000 */
.L_x_221:
[----:B------:R-:W-:Y:S01]  /*4460*/  ISETP.GE.AND P0, PT, R29, c[0x0][0x1d4], PT ;  /* 0x000075001d007a0c */ /* 0x000fe20003f06270 */
[----:B------:R-:W-:Y:S01]  /*4470*/  @!UPT UIADD3 URZ, URZ, URZ, URZ ;  /* 0x0000003f3f3ff290 */ /* 0x000fe2000fffe03f */
[----:B------:R-:W-:Y:S11]  /*4480*/  BSSY B0, `(.L_x_223) ;  /* 0x000003b000007945 */ /* 0x000ff60003800000 */
[----:B------:R-:W-:-:S05]  /*4490*/  @P0 BRA `(.L_x_224) ;  /* 0x0000039000000947 */ /* 0x000fca0003800000 */
[----:B---3--:R-:W-:Y:S01]  /*44a0*/  IMAD.MOV.U32 R5, RZ, RZ, R55 ;  /* 0x000000ffff057224 */ /* 0x008fe200078e0037 */
[----:B------:R-:W-:Y:S01]  /*44b0*/  SHF.L.U32 R3, R252, 0x3, RZ ;  /* 0x00000003fc037819 */ /* 0x000fe200000006ff */
[----:B------:R-:W2:Y:S01]  /*44c0*/  LDS.128 R8, [R242+0x3000] ;  /* 0x00300000f2087984 */ /* 0x000ea20000000c00 */
[----:B----4-:R-:W-:Y:S04]  /*44d0*/  MOV R4, R54 ;  /* 0x0000003600047202 */ /* 0x010fe80000000f00 */
[C---:B-1----:R-:W-:Y:S04]  /*44e0*/  LEA R36, P0, R3.reuse, R4, 0x1 ;  /* 0x0000000403247211 */ /* 0x042fe800078008ff */
[----:B------:R-:W-:Y:S02]  /*44f0*/  LEA.HI.X.SX32 R37, R3, R5, 0x1, P0 ;  /* 0x0000000503257211 */ /* 0x000fe400000f0eff */
[----:B------:R-:W-:Y:S11]  /*4500*/  ISETP.GE.AND P0, PT, R164, c[0x0][0x27c], PT ;  /* 0x00009f00a4007a0c */ /* 0x000ff60003f06270 */
[----:B------:R-:W-:Y:S02]  /*4510*/  @!UPT UIADD3 URZ, URZ, URZ, URZ ;  /* 0x0000003f3f3ff290 */ /* 0x000fe4000fffe03f */
[----:B------:R-:W-:Y:S01]  /*4520*/  @!P0 SHF.R.U64 R6, R16, 0x10, R17 ;  /* 0x0000001010068819 */ /* 0x000fe20000001211 */
[----:B------:R-:W-:Y:S01]  /*4530*/  @!P0 HADD2.F32 R3, -RZ, R26.H0_H0 ;  /* 0x2000001aff038230 */ /* 0x000fe20000004100 */
[----:B------:R-:W-:Y:S01]  /*4540*/  @!P0 SHF.R.U64 R16, R42, 0x10, R43 ;  /* 0x000000102a108819 */ /* 0x000fe2000000122b */
[----:B------:R-:W-:Y:S01]  /*4550*/  @!P0 HADD2.F32 R14, -RZ, R50.H0_H0 ;  /* 0x20000032ff0e8230 */ /* 0x000fe20000004100 */
[----:B------:R-:W-:Y:S01]  /*4560*/  @!P0 SHF.R.U32.HI R13, RZ, 0x10, R17 ;  /* 0x00000010ff0d8819 */ /* 0x000fe20000011611 */
[----:B------:R-:W-:Y:S01]  /*4570*/  @!P0 HADD2.F32 R6, -RZ, R6.H0_H0 ;  /* 0x20000006ff068230 */ /* 0x000fe20000004100 */
[----:B------:R-:W-:Y:S01]  /*4580*/  @!P0 SHF.R.U32.HI R32, RZ, 0x10, R43 ;  /* 0x00000010ff208819 */ /* 0x000fe2000001162b */
[----:B------:R-:W-:Y:S02]  /*4590*/  @!P0 HADD2.F32 R16, -RZ, R16.H0_H0 ;  /* 0x20000010ff108230 */ /* 0x000fe40000004100 */
[----:B------:R-:W-:Y:S01]  /*45a0*/  @!P0 HADD2.F32 R22, -RZ, R50.H1_H1 ;  /* 0x30000032ff168230 */ /* 0x000fe20000004100 */
[----:B--2---:R-:W-:Y:S02]  /*45b0*/  @!P0 MOV R4, R8 ;  /* 0x0000000800048202 */ /* 0x004fe40000000f00 */
[----:B------:R-:W-:Y:S03]  /*45c0*/  @!P0 MOV R5, R9 ;  /* 0x0000000900058202 */ /* 0x000fe60000000f00 */
[--C-:B------:R-:W-:Y:S02]  /*45d0*/  @!P0 HADD2.F32 R12, -RZ, R4.reuse.H1_H1 ;  /* 0x30000004ff0c8230 */ /* 0x100fe40000004100 */
[----:B------:R-:W-:Y:S02]  /*45e0*/  @!P0 HADD2.F32 R4, -RZ, R4.H0_H0 ;  /* 0x20000004ff048230 */ /* 0x000fe40000004100 */
[--C-:B------:R-:W-:Y:S01]  /*45f0*/  @!P0 HADD2.F32 R15, -RZ, R5.reuse.H1_H1 ;  /* 0x30000005ff0f8230 */ /* 0x100fe20000004100 */
[-C--:B------:R-:W-:Y:S01]  /*4600*/  @!P0 FMUL.FTZ R17, R12, R3.reuse ;  /* 0x000000030c118220 */ /* 0x080fe20000410000 */
[----:B------:R-:W-:Y:S01]  /*4610*/  @!P0 HADD2.F32 R5, -RZ, R5.H0_H0 ;  /* 0x20000005ff058230 */ /* 0x000fe20000004100 */
[C---:B------:R-:W-:Y:S02]  /*4620*/  @!P0 FMUL.FTZ R3, R4.reuse, R3 ;  /* 0x0000000304038220 */ /* 0x040fe40000410000 */
[-C--:B------:R-:W-:Y:S02]  /*4630*/  @!P0 FFMA.FTZ R34, R4, R14.reuse, -R17 ;  /* 0x0000000e04228223 */ /* 0x080fe40000010811 */
[----:B------:R-:W-:Y:S01]  /*4640*/  @!P0 FFMA.FTZ R3, R12, R14, R3 ;  /* 0x0000000e0c038223 */ /* 0x000fe20000010003 */
[----:B------:R-:W-:Y:S01]  /*4650*/  @!P0 HADD2.F32 R14, -RZ, R13.H0_H0 ;  /* 0x2000000dff0e8230 */ /* 0x000fe20000004100 */
[----:B------:R-:W-:Y:S02]  /*4660*/  @!P0 IMAD.MOV.U32 R12, RZ, RZ, R10 ;  /* 0x000000ffff0c8224 */ /* 0x000fe400078e000a */
[-C--:B------:R-:W-:Y:S02]  /*4670*/  @!P0 FMUL.FTZ R17, R15, R6.reuse ;  /* 0x000000060f118220 */ /* 0x080fe40000410000 */
[C---:B------:R-:W-:Y:S01]  /*4680*/  @!P0 FMUL.FTZ R4, R5.reuse, R6 ;  /* 0x0000000605048220 */ /* 0x040fe20000410000 */
[----:B------:R-:W-:Y:S01]  /*4690*/  @!P0 MOV R6, R11 ;  /* 0x0000000b00068202 */ /* 0x000fe20000000f00 */
[-C--:B------:R-:W-:Y:S01]  /*46a0*/  @!P0 FFMA.FTZ R33, R5, R16.reuse, -R17 ;  /* 0x0000001005218223 */ /* 0x080fe20000010811 */
[----:B------:R-:W-:Y:S01]  /*46b0*/  @!P0 HADD2.F32 R17, -RZ, R12.H1_H1 ;  /* 0x3000000cff118230 */ /* 0x000fe20000004100 */
[----:B------:R-:W-:Y:S01]  /*46c0*/  @!P0 FFMA.FTZ R4, R15, R16, R4 ;  /* 0x000000100f048223 */ /* 0x000fe20000010004 */
[----:B------:R-:W-:Y:S02]  /*46d0*/  @!P0 HADD2.F32 R5, -RZ, R26.H1_H1 ;  /* 0x3000001aff058230 */ /* 0x000fe40000004100 */
[----:B------:R-:W-:Y:S02]  /*46e0*/  @!P0 HADD2.F32 R13, -RZ, R12.H0_H0 ;  /* 0x2000000cff0d8230 */ /* 0x000fe40000004100 */
[--C-:B------:R-:W-:Y:S01]  /*46f0*/  @!P0 HADD2.F32 R12, -RZ, R6.reuse.H0_H0 ;  /* 0x20000006ff0c8230 */ /* 0x100fe20000004100 */
[----:B------:R-:W-:Y:S01]  /*4700*/  @!P0 F2FP.PACK_AB R4, R4, R33 ;  /* 0x000000210404823e */ /* 0x000fe200000000ff */
[----:B------:R-:W-:Y:S01]  /*4710*/  @!P0 HADD2.F32 R23, -RZ, R6.H1_H1 ;  /* 0x30000006ff178230 */ /* 0x000fe20000004100 */
[-C--:B------:R-:W-:Y:S01]  /*4720*/  @!P0 FMUL.FTZ R6, R17, R5.reuse ;  /* 0x0000000511068220 */ /* 0x080fe20000410000 */
[----:B------:R-:W-:Y:S01]  /*4730*/  @!P0 HADD2.F32 R26, -RZ, R32.H0_H0 ;  /* 0x20000020ff1a8230 */ /* 0x000fe20000004100 */
[----:B------:R-:W-:Y:S02]  /*4740*/  @!P0 FMUL.FTZ R5, R13, R5 ;  /* 0x000000050d058220 */ /* 0x000fe40000410000 */
[----:B------:R-:W-:Y:S02]  /*4750*/  @!P0 FMUL.FTZ R32, R23, R14 ;  /* 0x0000000e17208220 */ /* 0x000fe40000410000 */
[----:B------:R-:W-:Y:S02]  /*4760*/  @!P0 FFMA.FTZ R13, R13, R22, -R6 ;  /* 0x000000160d0d8223 */ /* 0x000fe40000010806 */
[C---:B------:R-:W-:Y:S02]  /*4770*/  @!P0 FMUL.FTZ R6, R12.reuse, R14 ;  /* 0x0000000e0c068220 */ /* 0x040fe40000410000 */
[----:B------:R-:W-:Y:S02]  /*4780*/  @!P0 FFMA.FTZ R5, R17, R22, R5 ;  /* 0x0000001611058223 */ /* 0x000fe40000010005 */
[----:B------:R-:W-:Y:S01]  /*4790*/  @!P0 FFMA.FTZ R32, R12, R26, -R32 ;  /* 0x0000001a0c208223 */ /* 0x000fe20000010820 */
        /* <DEDUP_REMOVED lines=9> */
.L_x_224:
[----:B------:R-:W-:Y:S05]  /*4830*/  BSYNC B0 ;  /* 0x0000000000007941 */ /* 0x000fea0003800000 */
.L_x_223:
[----:B------:R-:W-:Y:S01]  /*4840*/  ISETP.GE.AND P0, PT, R246, c[0x0][0x1d4], PT ;  /* 0x00007500f6007a0c */ /* 0x000fe20003f06270 */
[----:B------:R-:W-:Y:S01]  /*4850*/  @!UPT UIADD3 URZ, URZ, URZ, URZ ;  /* 0x0000003f3f3ff290 */ /* 0x000fe2000fffe03f */
[----:B------:R-:W-:Y:S11]  /*4860*/  BSSY B0, `(.L_x_225) ;  /* 0x0000039000007945 */ /* 0x000ff60003800000 */
[----:B------:R-:W-:-:S05]  /*4870*/  @P0 BRA `(.L_x_226) ;  /* 0x0000037000000947 */ /* 0x000fca0003800000 */
[C---:B----4-:R-:W-:Y:S01]  /*4880*/  LEA R32, P0, R246.reuse, R54, 0x1 ;  /* 0x00000036f6207211 */ /* 0x050fe200078008ff */
[----:B------:R-:W2:Y:S04]  /*4890*/  LDL R3, [R1+0x14] ;  /* 0x0000140001037983 */ /* 0x000ea80000100800 */
[----:B-1----:R-:W1:Y:S01]  /*48a0*/  LDS.128 R8, [R243+0x3000] ;  /* 0x00300000f3087984 */ /* 0x002e620000000c00 */
[----:B--23--:R-:W-:Y:S02]  /*48b0*/  LEA.HI.X R33, R246, R55, R3, 0x1, P0 ;  /* 0x00000037f6217211 */ /* 0x00cfe400000f0c03 */
[----:B------:R-:W-:Y:S11]  /*48c0*/  ISETP.GE.AND P0, PT, R166, c[0x0][0x27c], PT ;  /* 0x00009f00a6007a0c */ /* 0x000ff60003f06270 */
[----:B------:R-:W-:Y:S02]  /*48d0*/  @!UPT UIADD3 URZ, URZ, URZ, URZ ;  /* 0x0000003f3f3ff290 */ /* 0x000fe4000fffe03f */
[----:B------:R-:W-:Y:S01]  /*48e0*/  @!P0 HADD2.F32 R3, -RZ, R27.H0_H0 ;  /* 0x2000001bff038230 */ /* 0x000fe20000004100 */
[----:B-1----:R-:W-:Y:S01]  /*48f0*/  @!P0 MOV R4, R8 ;  /* 0x0000000800048202 */ /* 0x002fe20000000f00 */
[----:B------:R-:W-:Y:S01]  /*4900*/  @!P0 HADD2.F32 R13, -RZ, R51.H0_H0 ;  /* 0x20000033ff0d8230 */ /* 0x000fe20000004100 */
[----:B------:R-:W-:Y:S02]  /*4910*/  @!P0 MOV R5, R9 ;  /* 0x0000000900058202 */ /* 0x000fe40000000f00 */
[----:B------:R-:W-:Y:S01]  /*4920*/  @!P0 SHF.R.U64 R6, R18, 0x10, R19 ;  /* 0x0000001012068819 */ /* 0x000fe20000001213 */
[--C-:B------:R-:W-:Y:S01]  /*4930*/  @!P0 HADD2.F32 R12, -RZ, R4.reuse.H1_H1 ;  /* 0x30000004ff0c8230 */ /* 0x100fe20000004100 */
[----:B------:R-:W-:Y:S01]  /*4940*/  @!P0 SHF.R.U64 R16, R44, 0x10, R45 ;  /* 0x000000102c108819 */ /* 0x000fe2000000122d */
        /* <DEDUP_REMOVED lines=10> */
[----:B------:R-:W-:Y:S01]  /*49f0*/  @!P0 MOV R12, R10 ;  /* 0x0000000a000c8202 */ /* 0x000fe20000000f00 */
[-C--:B------:R-:W-:Y:S01]  /*4a00*/  @!P0 FMUL.FTZ R17, R15, R6.reuse ;  /* 0x000000060f118220 */ /* 0x080fe20000410000 */
[----:B------:R-:W-:Y:S01]  /*4a10*/  @!P0 HADD2.F32 R18, -RZ, R51.H1_H1 ;  /* 0x30000033ff128230 */ /* 0x000fe20000004100 */
[C---:B------:R-:W-:Y:S01]  /*4a20*/  @!P0 FMUL.FTZ R4, R5.reuse, R6 ;  /* 0x0000000605048220 */ /* 0x040fe20000410000 */
[----:B------:R-:W-:Y:S01]  /*4a30*/  @!P0 MOV R6, R11 ;  /* 0x0000000b00068202 */ /* 0x000fe20000000f00 */
[-C--:B------:R-:W-:Y:S01]  /*4a40*/  @!P0 FFMA.FTZ R26, R5, R16.reuse, -R17 ;  /* 0x00000010051a8223 */ /* 0x080fe20000010811 */
[----:B------:R-:W-:Y:S01]  /*4a50*/  @!P0 SHF.R.U32.HI R22, RZ, 0x10, R45 ;  /* 0x00000010ff168819 */ /* 0x000fe2000001162d */
[----:B------:R-:W-:Y:S01]  /*4a60*/  @!P0 FFMA.FTZ R4, R15, R16, R4 ;  /* 0x000000100f048223 */ /* 0x000fe20000010004 */
[--C-:B------:R-:W-:Y:S02]  /*4a70*/  @!P0 HADD2.F32 R17, -RZ, R12.reuse.H1_H1 ;  /* 0x3000000cff118230 */ /* 0x100fe40000004100 */
[----:B------:R-:W-:Y:S02]  /*4a80*/  @!P0 HADD2.F32 R5, -RZ, R27.H1_H1 ;  /* 0x3000001bff058230 */ /* 0x000fe40000004100 */
[----:B------:R-:W-:Y:S01]  /*4a90*/  @!P0 F2FP.PACK_AB R4, R4, R26 ;  /* 0x0000001a0404823e */ /* 0x000fe200000000ff */
[----:B------:R-:W-:Y:S02]  /*4aa0*/  @!P0 HADD2.F32 R13, -RZ, R12.H0_H0 ;  /* 0x2000000cff0d8230 */ /* 0x000fe40000004100 */
[----:B------:R-:W-:Y:S01]  /*4ab0*/  @!P0 HADD2.F32 R12, -RZ, R6.H0_H0 ;  /* 0x20000006ff0c8230 */ /* 0x000fe20000004100 */
[----:B------:R-:W-:Y:S01]  /*4ac0*/  @!P0 MOV R9, R4 ;  /* 0x0000000400098202 */ /* 0x000fe20000000f00 */
[----:B------:R-:W-:Y:S02]  /*4ad0*/  @!P0 HADD2.F32 R14, -RZ, R14.H0_H0 ;  /* 0x2000000eff0e8230 */ /* 0x000fe40000004100 */
[----:B------:R-:W-:Y:S01]  /*4ae0*/  @!P0 HADD2.F32 R19, -RZ, R6.H1_H1 ;  /* 0x30000006ff138230 */ /* 0x000fe20000004100 */
[-C--:B------:R-:W-:Y:S01]  /*4af0*/  @!P0 FMUL.FTZ R6, R17, R5.reuse ;  /* 0x0000000511068220 */ /* 0x080fe20000410000 */
[----:B------:R-:W-:Y:S01]  /*4b00*/  @!P0 HADD2.F32 R22, -RZ, R22.H0_H0 ;  /* 0x20000016ff168230 */ /* 0x000fe20000004100 */
[C---:B------:R-:W-:Y:S02]  /*4b10*/  @!P0 FMUL.FTZ R5, R13.reuse, R5 ;  /* 0x000000050d058220 */ /* 0x040fe40000410000 */
[----:B------:R-:W-:Y:S02]  /*4b20*/  @!P0 FFMA.FTZ R13, R13, R18, -R6 ;  /* 0x000000120d0d8223 */ /* 0x000fe40000010806 */
[CC--:B------:R-:W-:Y:S02]  /*4b30*/  @!P0 FMUL.FTZ R6, R12.reuse, R14.reuse ;  /* 0x0000000e0c068220 */ /* 0x0c0fe40000410000 */
[----:B------:R-:W-:Y:S02]  /*4b40*/  @!P0 FMUL.FTZ R23, R19, R14 ;  /* 0x0000000e13178220 */ /* 0x000fe40000410000 */
[----:B------:R-:W-:Y:S02]  /*4b50*/  @!P0 FFMA.FTZ R5, R17, R18, R5 ;  /* 0x0000001211058223 */ /* 0x000fe40000010005 */
[----:B------:R-:W-:Y:S01]  /*4b60*/  @!P0 FFMA.FTZ R23, R12, R22, -R23 ;  /* 0x000000160c178223 */ /* 0x000fe20000010817 */
        /* <DEDUP_REMOVED lines=8> */
.L_x_226:
[----:B------:R-:W-:Y:S05]  /*4bf0*/  BSYNC B0 ;  /* 0x0000000000007941 */ /* 0x000fea0003800000 */
.L_x_225:
        /* <DEDUP_REMOVED lines=12> */
[--C-:B------:R-:W-:Y:S01]  /*4cc0*/  @!P0 HADD2.F32 R13, -RZ, R52.reuse.H0_H0 ;  /* 0x20000034ff0d8230 */ /* 0x100fe20000004100 */
[----:B------:R-:W-:Y:S01]  /*4cd0*/  @!P0 MOV R5, R9 ;  /* 0x0000000900058202 */ /* 0x000fe20000000f00 */
[----:B------:R-:W-:Y:S01]  /*4ce0*/  @!P0 HADD2.F32 R18, -RZ, R52.H1_H1 ;  /* 0x30000034ff128230 */ /* 0x000fe20000004100 */
        /* <DEDUP_REMOVED lines=15> */
[----:B------:R-:W-:Y:S01]  /*4de0*/  @!P0 HADD2.F32 R14, -RZ, R14.H0_H0 ;  /* 0x2000000eff0e8230 */ /* 0x000fe20000004100 */
[C---:B------:R-:W-:Y:S01]  /*4df0*/  @!P0 FMUL.FTZ R4, R5.reuse, R6 ;  /* 0x0000000605048220 */ /* 0x040fe20000410000 */
[----:B------:R-:W-:Y:S01]  /*4e00*/  @!P0 MOV R6, R11 ;  /* 0x0000000b00068202 */ /* 0x000fe20000000f00 */
[-C--:B------:R-:W-:Y:S01]  /*4e10*/  @!P0 FFMA.FTZ R26, R5, R16.reuse, -R17 ;  /* 0x00000010051a8223 */ /* 0x080fe20000010811 */
[----:B------:R-:W-:Y:S01]  /*4e20*/  @!P0 SHF.R.U32.HI R20, RZ, 0x10, R47 ;  /* 0x00000010ff148819 */ /* 0x000fe2000001162f */
[----:B------:R-:W-:Y:S01]  /*4e30*/  @!P0 FFMA.FTZ R4, R15, R16, R4 ;  /* 0x000000100f048223 */ /* 0x000fe20000010004 */
[----:B------:R-:W-:Y:S02]  /*4e40*/  @!P0 HADD2.F32 R17, -RZ, R12.H1_H1 ;  /* 0x3000000cff118230 */ /* 0x000fe40000004100 */
[----:B------:R-:W-:Y:S02]  /*4e50*/  @!P0 HADD2.F32 R5, -RZ, R28.H1_H1 ;  /* 0x3000001cff058230 */ /* 0x000fe40000004100 */
[----:B------:R-:W-:Y:S01]  /*4e60*/  @!P0 F2FP.PACK_AB R4, R4, R26 ;  /* 0x0000001a0404823e */ /* 0x000fe200000000ff */
[----:B------:R-:W-:Y:S02]  /*4e70*/  @!P0 HADD2.F32 R13, -RZ, R12.H0_H0 ;  /* 0x2000000cff0d8230 */ /* 0x000fe40000004100 */
[--C-:B------:R-:W-:Y:S01]  /*4e80*/  @!P0 HADD2.F32 R12, -RZ, R6.reuse.H0_H0 ;  /* 0x20000006ff0c8230 */ /* 0x100fe20000004100 */
[----:B------:R-:W-:Y:S01]  /*4e90*/  @!P0 MOV R9, R4 ;  /* 0x0000000400098202 */ /* 0x000fe20000000f00 */
        /* <DEDUP_REMOVED lines=17> */
.L_x_228:
[----:B------:R-:W-:Y:S05]  /*4fb0*/  BSYNC B0 ;  /* 0x0000000000007941 */ /* 0x000fea0003800000 */
.L_x_227:
[----:B------:R-:W-:Y:S11]  /*4fc0*/  ISETP.GE.AND P0, PT, R244, c[0x0][0x1d4], PT ;  /* 0x00007500f4007a0c */ /* 0x000ff60003f06270 */
[----:B------:R-:W-:Y:S02]  /*4fd0*/  @!UPT UIADD3 URZ, URZ, URZ, URZ ;  /* 0x0000003f3f3ff290 */ /* 0x000fe4000fffe03f */
[----:B------:R-:W-:-:S05]  /*4fe0*/  @P0 BRA `(.L_x_218) ;  /* 0x000022a000000947 */ /* 0x000fca0003800000 */
[C---:B-1--4-:R-:W-:Y:S01]  /*4ff0*/  LEA R22, P0, R244.reuse, R54, 0x1 ;  /* 0x00000036f4167211 */ /* 0x052fe200078008ff */
[----:B------:R-:W2:Y:S04]  /*5000*/  LDL R3, [R1+0xc] ;  /* 0x00000c0001037983 */ /* 0x000ea80000100800 */
[----:B------:R-:W1:Y:S01]  /*5010*/  LDS.128 R8, [R243+0x3c00] ;  /* 0x003c0000f3087984 */ /* 0x000e620000000c00 */
        /* <DEDUP_REMOVED lines=51> */
[----:B------:R1:W-:Y:S01]  /*5350*/  ST.E.128 [R22.64], R8 ;  /* 0x0000000816007985 */ /* 0x0003e2000c101d08 */
[----:B------:R-:W-:-:S05]  /*5360*/  BRA `(.L_x_218) ;  /* 0x00001f2000007947 */ /* 0x000fca0003800000 */
.L_x_215:
        /* <DEDUP_REMOVED lines=31> */
[----:B------:R-:W-:Y:S01]  /*5560*/  LEA.HI.X R17, R3, c[0x0][0x274], R4, 0x1, P0 ;  /* 0x00009d0003117a11 */ /* 0x000fe200000f0c04 */
[----:B------:R-:W-:Y:S01]  /*5570*/  CS2R R24, SRZ ;  /* 0x0000000000187805 */ /* 0x000fe2000001ff00 */
[C---:B------:R-:W-:Y:S04]  /*5580*/  LEA R4, P0, R5.reuse, c[0x0][0x288], 0x1 ;  /* 0x0000a20005047a11 */ /* 0x040fe800078008ff */
[----:B------:R-:W-:Y:S02]  /*5590*/  LEA.HI.X R5, R5, c[0x0][0x28c], R6, 0x1, P0 ;  /* 0x0000a30005057a11 */ /* 0x000fe400000f0c06 */
[----:B------:R-:W-:Y:S11]  /*55a0*/  ISETP.GE.AND P0, PT, R104, c[0x0][0x27c], PT ;  /* 0x00009f0068007a0c */ /* 0x000ff60003f06270 */
[----:B------:R-:W-:Y:S02]  /*55b0*/  @!UPT UIADD3 URZ, URZ, URZ, URZ ;  /* 0x0000003f3f3ff290 */ /* 0x000fe4000fffe03f */
[----:B------:R1:W5:Y:S04]  /*55c0*/  @!P0 LDG.E.128 R36, [R16.64] ;  /* 0x0000000810248981 */ /* 0x000368000c1e1d00 */
[----:B------:R1:W5:Y:S01]  /*55d0*/  @!P0 LDG.E.128 R8, [R4.64] ;  /* 0x0000000804088981 */ /* 0x000362000c1e1d00 */
[----:B------:R-:W-:Y:S11]  /*55e0*/  ISETP.GE.AND P0, PT, R30, c[0x0][0x27c], PT ;  /* 0x00009f001e007a0c */ /* 0x000ff60003f06270 */
[----:B------:R-:W-:Y:S02]  /*55f0*/  @!UPT UIADD3 URZ, URZ, URZ, URZ ;  /* 0x0000003f3f3ff290 */ /* 0x000fe4000fffe03f */
[----:B------:R1:W5:Y:S04]  /*5600*/  @!P0 LDG.E.128 R44, [R16.64+0x20] ;  /* 0x00002008102c8981 */ /* 0x000368000c1e1d00 */
[----:B------:R1:W5:Y:S01]  /*5610*/  @!P0 LDG.E.128 R12, [R4.64+0x20] ;  /* 0x00002008040c8981 */ /* 0x000362000c1e1d00 */
[----:B------:R-:W-:Y:S11]  /*5620*/  ISETP.GE.AND P0, PT, R29, c[0x0][0x27c], PT ;  /* 0x00009f001d007a0c */ /* 0x000ff60003f06270 */
[----:B------:R-:W-:Y:S02]  /*5630*/  @!UPT UIADD3 URZ, URZ, URZ, URZ ;  /* 0x0000003f3f3ff290 */ /* 0x000fe4000fffe03f */
[----:B------:R1:W5:Y:S04]  /*5640*/  @!P0 LDG.E.128 R52, [R16.64+0x40] ;  /* 0x0000400810348981 */ /* 0x000368000c1e1d00 */
[----:B------:R1:W5:Y:S02]  /*5650*/  @!P0 LDG.E.128 R24, [R4.64+0x40] ;  /* 0x0000400804188981 */ /* 0x000364000c1e1d00 */
.L_x_230:
[----:B------:R-:W-:Y:S05]  /*5660*/  BSYNC B0 ;  /* 0x0000000000007941 */ /* 0x000fea0003800000 */
.L_x_229:
[----:B------:R2:W3:Y:S04]  /*5670*/  SHFL.IDX PT, R69, R28, RZ, 0x1e1f ;  /* 0x001e1fff1c457589 */ /* 0x0004e800000e0000 */
[----:B------:R2:W4:Y:S01]  /*5680*/  SHFL.IDX PT, R68, R31, RZ, 0x1e1f ;  /* 0x001e1fff1f447589 */ /* 0x00052200000e0000 */
[----:B------:R-:W-:-:S05]  /*5690*/  @P4 BRA `(.L_x_218) ;  /* 0x00001bf000004947 */ /* 0x000fca0003800000 */
[----:B------:R-:W-:Y:S01]  /*56a0*/  ISETP.GE.AND P0, PT, R104, c[0x0][0x1d4], PT ;  /* 0x0000750068007a0c */ /* 0x000fe20003f06270 */
[----:B------:R1:W5:Y:S01]  /*56b0*/  LDL R148, [R1+0x4] ;  /* 0x0000040001947983 */ /* 0x0003620000100800 */
[----:B------:R-:W-:Y:S01]  /*56c0*/  IADD3 R66, -R67, c[0x0][0x1d4], RZ ;  /* 0x0000750043427a10 */ /* 0x000fe20007ffe1ff */
[----:B-----5:R-:W-:Y:S01]  /*56d0*/  IMAD.MOV.U32 R6, RZ, RZ, R54 ;  /* 0x000000ffff067224 */ /* 0x020fe200078e0036 */
[----:B------:R-:W-:Y:S01]  /*56e0*/  BSSY B0, `(.L_x_231) ;  /* 0x0000098000007945 */ /* 0x000fe20003800000 */
[----:B------:R1:W5:Y:S02]  /*56f0*/  LDL R147, [R1+0x8] ;  /* 0x0000080001937983 */ /* 0x0003640000100800 */
[----:B-1----:R-:W-:Y:S02]  /*5700*/  IMAD.MOV.U32 R5, RZ, RZ, R55 ;  /* 0x000000ffff057224 */ /* 0x002fe400078e0037 */
[----:B------:R-:W-:Y:S02]  /*5710*/  IMAD.MOV.U32 R4, RZ, RZ, R52 ;  /* 0x000000ffff047224 */ /* 0x000fe400078e0034 */
[----:B------:R-:W-:Y:S01]  /*5720*/  IMAD.MOV.U32 R3, RZ, RZ, R53 ;  /* 0x000000ffff037224 */ /* 0x000fe200078e0035 */
[----:B------:R-:W-:Y:S01]  /*5730*/  PRMT R62, R5, 0x5410, R6 ;  /* 0x00005410053e7816 */ /* 0x000fe20000000006 */
[----:B------:R-:W-:Y:S01]  /*5740*/  IMAD.MOV.U32 R5, RZ, RZ, R47 ;  /* 0x000000ffff057224 */ /* 0x000fe200078e002f */
[----:B------:R-:W-:Y:S02]  /*5750*/  MOV R6, R46 ;  /* 0x0000002e00067202 */ /* 0x000fe40000000f00 */
        /* <DEDUP_REMOVED lines=16> */
[----:B--2---:R-:W-:Y:S01]  /*5860*/  PRMT R31, R4, 0x5410, R3 ;  /* 0x00005410041f7816 */ /* 0x004fe20000000003 */
[----:B------:R-:W-:-:S05]  /*5870*/  @P0 BRA `(.L_x_232) ;  /* 0x000007e000000947 */ /* 0x000fca0003800000 */
[----:B------:R-:W-:Y:S01]  /*5880*/  IMAD.MOV.U32 R6, RZ, RZ, R36 ;  /* 0x000000ffff067224 */ /* 0x000fe200078e0024 */
[----:B------:R-:W-:Y:S01]  /*5890*/  SEL R3, R67, R66, !P1 ;  /* 0x0000004243037207 */ /* 0x000fe20004800000 */
[----:B------:R-:W-:Y:S01]  /*58a0*/  IMAD.MOV.U32 R21, RZ, RZ, R10 ;  /* 0x000000ffff157224 */ /* 0x000fe200078e000a */
[----:B------:R-:W-:Y:S01]  /*58b0*/  ISETP.GE.AND P0, PT, R104, c[0x0][0x27c], PT ;  /* 0x00009f0068007a0c */ /* 0x000fe20003f06270 */
[----:B------:R-:W-:Y:S01]  /*58c0*/  IMAD.MOV.U32 R43, RZ, RZ, R38 ;  /* 0x000000ffff2b7224 */ /* 0x000fe200078e0026 */
[----:B------:R-:W-:Y:S01]  /*58d0*/  SHF.R.S32.HI R4, RZ, 0x1f, R3 ;  /* 0x0000001fff047819 */ /* 0x000fe20000011403 */
[----:B------:R-:W1:Y:S01]  /*58e0*/  LDS.128 R16, [R118+0x3c80] ;  /* 0x003c800076107984 */ /* 0x000e620000000c00 */
[----:B------:R-:W-:Y:S02]  /*58f0*/  MOV R20, R9 ;  /* 0x0000000900147202 */ /* 0x000fe40000000f00 */
[----:B------:R-:W-:Y:S02]  /*5900*/  LEA.HI R3, R4, R3, RZ, 0x4 ;  /* 0x0000000304037211 */ /* 0x000fe400078f20ff */
[----:B------:R-:W-:Y:S02]  /*5910*/  MOV R23, R11 ;  /* 0x0000000b00177202 */ /* 0x000fe40000000f00 */
[----:B------:R-:W-:Y:S02]  /*5920*/  LEA.HI.SX32 R3, R3, R65, 0x1c ;  /* 0x0000004103037211 */ /* 0x000fe400078fe2ff */
[----:B------:R-:W-:Y:S02]  /*5930*/  MOV R41, R37 ;  /* 0x0000002500297202 */ /* 0x000fe40000000f00 */
[----:B------:R-:W-:Y:S02]  /*5940*/  SHF.R.S32.HI R4, RZ, 0x1f, R3 ;  /* 0x0000001fff047819 */ /* 0x000fe40000011403 */
[----:B------:R-:W-:Y:S02]  /*5950*/  SHF.L.U32 R70, R3, 0x3, RZ ;  /* 0x0000000303467819 */ /* 0x000fe400000006ff */
[----:B------:R-:W-:Y:S02]  /*5960*/  LEA.HI R4, R4, R3, RZ, 0x2 ;  /* 0x0000000304047211 */ /* 0x000fe400078f10ff */
[----:B------:R-:W-:Y:S02]  /*5970*/  @!P0 SHF.R.U64 R40, R36, 0x10, R37 ;  /* 0x0000001024288819 */ /* 0x000fe40000001225 */
[----:B------:R-:W-:Y:S02]  /*5980*/  SHF.R.S32.HI R3, RZ, 0x2, R4 ;  /* 0x00000002ff037819 */ /* 0x000fe40000011404 */
[----:B------:R-:W-:Y:S02]  /*5990*/  LOP3.LUT R4, R148, 0x18, R70, 0xf8, !PT ;  /* 0x0000001894047812 */ /* 0x000fe400078ef846 */
[----:B------:R-:W-:Y:S01]  /*59a0*/  @!P0 SHF.R.U64 R5, R8, 0x10, R9 ;  /* 0x0000001008058819 */ /* 0x000fe20000001209 */
[----:B------:R-:W-:Y:S01]  /*59b0*/  IMAD R3, R3, 0x600, R7 ;  /* 0x0000060003037824 */ /* 0x000fe200078e0207 */
[----:B-----5:R-:W-:Y:S02]  /*59c0*/  LOP3.LUT R4, R4, R147, RZ, 0x3c, !PT ;  /* 0x0000009304047212 */ /* 0x020fe400078e3cff */
[--C-:B------:R-:W-:Y:S02]  /*59d0*/  @!P0 SHF.R.U64 R22, R10, 0x10, R11.reuse ;  /* 0x000000100a168819 */ /* 0x100fe4000000120b */
[----:B------:R-:W-:Y:S01]  /*59e0*/  @!P0 SHF.R.U32.HI R28, RZ, 0x10, R11 ;  /* 0x00000010ff1c8819 */ /* 0x000fe2000001160b */
[----:B------:R-:W-:Y:S01]  /*59f0*/  IMAD.IADD R3, R3, 0x1, R4 ;  /* 0x0000000103037824 */ /* 0x000fe200078e0204 */
[----:B------:R-:W-:Y:S01]  /*5a00*/  @!P0 HADD2.F32 R11, -RZ, R6.H0_H0 ;  /* 0x20000006ff0b8230 */ /* 0x000fe20000004100 */
[----:B------:R-:W-:Y:S01]  /*5a10*/  IMAD.MOV.U32 R4, RZ, RZ, R8 ;  /* 0x000000ffff047224 */ /* 0x000fe200078e0008 */
[----:B------:R-:W-:Y:S02]  /*5a20*/  @!P0 SHF.R.U32.HI R8, RZ, 0x10, R9 ;  /* 0x00000010ff088819 */ /* 0x000fe40000011609 */
[----:B------:R-:W-:Y:S02]  /*5a30*/  SHF.L.U32 R3, R3, 0x1, RZ ;  /* 0x0000000103037819 */ /* 0x000fe400000006ff */
[----:B------:R-:W-:Y:S01]  /*5a40*/  @!P0 HADD2.F32 R9, -RZ, R4.H0_H0 ;  /* 0x20000004ff098230 */ /* 0x000fe20000004100 */
[----:B------:R-:W-:Y:S01]  /*5a50*/  @!P0 SHF.R.U64 R56, R38, 0x10, R39 ;  /* 0x0000001026388819 */ /* 0x000fe20000001227 */
[----:B------:R-:W-:Y:S01]  /*5a60*/  @!P0 HADD2.F32 R4, -RZ, R5.H0_H0 ;  /* 0x20000005ff048230 */ /* 0x000fe20000004100 */
[----:B------:R1:W2:Y:S01]  /*5a70*/  LDS.128 R48, [R3+0x3c80] ;  /* 0x003c800003307984 */ /* 0x0002a20000000c00 */
[----:B------:R-:W-:Y:S01]  /*5a80*/  @!P0 SHF.R.U32.HI R42, RZ, 0x10, R37 ;  /* 0x00000010ff2a8819 */ /* 0x000fe20000011625 */
[----:B------:R-:W-:Y:S01]  /*5a90*/  @!P0 HADD2.F32 R37, -RZ, R40.H0_H0 ;  /* 0x20000028ff258230 */ /* 0x000fe20000004100 */
[----:B------:R-:W-:Y:S02]  /*5aa0*/  @!P0 SHF.R.U32.HI R58, RZ, 0x10, R39 ;  /* 0x00000010ff3a8819 */ /* 0x000fe40000011627 */
[----:B------:R-:W-:Y:S01]  /*5ab0*/  MOV R57, R39 ;  /* 0x0000002700397202 */ /* 0x000fe20000000f00 */
[----:B------:R-:W-:Y:S02]  /*5ac0*/  @!P0 HADD2.F32 R39, -RZ, R42.H0_H0 ;  /* 0x2000002aff278230 */ /* 0x000fe40000004100 */
[----:B------:R-:W-:Y:S01]  /*5ad0*/  @!P0 HADD2.F32 R42, -RZ, R56.H0_H0 ;  /* 0x20000038ff2a8230 */ /* 0x000fe20000004100 */
[----:B-1----:R-:W-:Y:S05]  /*5ae0*/  @!P0 IMAD.MOV.U32 R3, RZ, RZ, R16 ;  /* 0x000000ffff038224 */ /* 0x002fea00078e0010 */
[--C-:B------:R-:W-:Y:S02]  /*5af0*/  @!P0 HADD2.F32 R6, -RZ, R3.reuse.H0_H0 ;  /* 0x20000003ff068230 */ /* 0x100fe40000004100 */
[----:B------:R-:W-:Y:S03]  /*5b00*/  @!P0 HADD2.F32 R5, -RZ, R3.H1_H1 ;  /* 0x30000003ff058230 */ /* 0x000fe60000004100 */
[-C--:B------:R-:W-:Y:S01]  /*5b10*/  @!P0 FMUL.FTZ R3, R6, R9.reuse ;  /* 0x0000000906038220 */ /* 0x080fe20000410000 */
[----:B--2---:R-:W-:Y:S05]  /*5b20*/  @!P0 MOV R36, R48 ;  /* 0x0000003000248202 */ /* 0x004fea0000000f00 */
[--C-:B------:R-:W-:Y:S02]  /*5b30*/  @!P0 HADD2.F32 R10, -RZ, R36.reuse.H0_H0 ;  /* 0x20000024ff0a8230 */ /* 0x100fe40000004100 */
[----:B------:R-:W-:Y:S03]  /*5b40*/  @!P0 HADD2.F32 R36, -RZ, R36.H1_H1 ;  /* 0x30000024ff248230 */ /* 0x000fe60000004100 */
[----:B------:R-:W-:Y:S02]  /*5b50*/  @!P0 FMUL.FTZ R38, R10, R9 ;  /* 0x000000090a268220 */ /* 0x000fe40000410000 */
[-C--:B------:R-:W-:Y:S02]  /*5b60*/  @!P0 FMUL.FTZ R9, R36, R4.reuse ;  /* 0x0000000424098220 */ /* 0x080fe40000410000 */
[-C--:B------:R-:W-:Y:S01]  /*5b70*/  @!P0 FFMA.FTZ R3, R10, R11.reuse, R3 ;  /* 0x0000000b0a038223 */ /* 0x080fe20000010003 */
[----:B------:R-:W-:Y:S01]  /*5b80*/  @!P0 HADD2.F32 R10, -RZ, R8.H0_H0 ;  /* 0x20000008ff0a8230 */ /* 0x000fe20000004100 */
[----:B------:R-:W-:Y:S02]  /*5b90*/  @!P0 FFMA.FTZ R77, R6, R11, -R38 ;  /* 0x0000000b064d8223 */ /* 0x000fe40000010826 */
[----:B------:R-:W-:Y:S02]  /*5ba0*/  @!P0 IMAD.MOV.U32 R11, RZ, RZ, R49 ;  /* 0x000000ffff0b8224 */ /* 0x000fe400078e0031 */
[C---:B------:R-:W-:Y:S02]  /*5bb0*/  @!P0 FMUL.FTZ R4, R5.reuse, R4 ;  /* 0x0000000405048220 */ /* 0x040fe40000410000 */
[----:B------:R-:W-:Y:S01]  /*5bc0*/  @!P0 FFMA.FTZ R76, R5, R37, -R9 ;  /* 0x00000025054c8223 */ /* 0x000fe20000010809 */
[----:B------:R-:W-:Y:S01]  /*5bd0*/  @!P0 MOV R5, R17 ;  /* 0x0000001100058202 */ /* 0x000fe20000000f00 */
[----:B------:R-:W-:Y:S01]  /*5be0*/  @!P0 FFMA.FTZ R4, R36, R37, R4 ;  /* 0x0000002524048223 */ /* 0x000fe20000010004 */
[----:B------:R-:W-:Y:S02]  /*5bf0*/  @!P0 HADD2.F32 R9, -RZ, R20.H0_H0 ;  /* 0x20000014ff098230 */ /* 0x000fe40000004100 */
[----:B------:R-:W-:Y:S01]  /*5c00*/  @!P0 HADD2.F32 R36, -RZ, R11.H0_H0 ;  /* 0x2000000bff248230 */ /* 0x000fe20000004100 */
[----:B------:R-:W-:Y:S01]  /*5c10*/  @!P0 F2FP.PACK_AB R56, R76, R77 ;  /* 0x0000004d4c38823e */ /* 0x000fe200000000ff */
[----:B------:R-:W-:Y:S02]  /*5c20*/  @!P0 HADD2.F32 R6, -RZ, R5.H0_H0 ;  /* 0x20000005ff068230 */ /* 0x000fe40000004100 */
[----:B------:R-:W-:Y:S01]  /*5c30*/  @!P0 HADD2.F32 R38, -RZ, R11.H1_H1 ;  /* 0x3000000bff268230 */ /* 0x000fe20000004100 */
[-C--:B------:R-:W-:Y:S01]  /*5c40*/  @!P0 FMUL.FTZ R11, R36, R9.reuse ;  /* 0x00000009240b8220 */ /* 0x080fe20000410000 */
[----:B------:R-:W-:Y:S01]  /*5c50*/  @!P0 HADD2.F32 R37, -RZ, R41.H0_H0 ;  /* 0x20000029ff258230 */ /* 0x000fe20000004100 */
[----:B------:R-:W-:Y:S01]  /*5c60*/  @!P0 MOV R16, R56 ;  /* 0x0000003800108202 */ /* 0x000fe20000000f00 */
[----:B------:R-:W-:Y:S01]  /*5c70*/  @!P0 HADD2.F32 R8, -RZ, R5.H1_H1 ;  /* 0x30000005ff088230 */ /* 0x000fe20000004100 */
[----:B------:R-:W-:Y:S01]  /*5c80*/  @!P0 FMUL.FTZ R5, R6, R9 ;  /* 0x0000000906058220 */ /* 0x000fe20000410000 */
[----:B------:R-:W-:Y:S01]  /*5c90*/  @!P0 HADD2.F32 R20, -RZ, R22.H0_H0 ;  /* 0x20000016ff148230 */ /* 0x000fe20000004100 */
[-C--:B------:R-:W-:Y:S01]  /*5ca0*/  @!P0 FMUL.FTZ R9, R38, R10.reuse ;  /* 0x0000000a26098220 */ /* 0x080fe20000410000 */
[----:B------:R-:W-:Y:S01]  /*5cb0*/  @!P0 HADD2.F32 R41, -RZ, R43.H0_H0 ;  /* 0x2000002bff298230 */ /* 0x000fe20000004100 */
[----:B------:R-:W-:Y:S01]  /*5cc0*/  @!P0 FFMA.FTZ R75, R6, R37, -R11 ;  /* 0x00000025064b8223 */ /* 0x000fe2000001080b */
[----:B------:R-:W-:Y:S01]  /*5cd0*/  @!P0 HADD2.F32 R11, -RZ, R21.H0_H0 ;  /* 0x20000015ff0b8230 */ /* 0x000fe20000004100 */
[C---:B------:R-:W-:Y:S01]  /*5ce0*/  @!P0 FMUL.FTZ R6, R8.reuse, R10 ;  /* 0x0000000a08068220 */ /* 0x040fe20000410000 */
[----:B------:R-:W-:Y:S01]  /*5cf0*/  @!P0 MOV R43, R51 ;  /* 0x00000033002b8202 */ /* 0x000fe20000000f00 */
[----:B------:R-:W-:Y:S02]  /*5d00*/  @!P0 IMAD.MOV.U32 R10, RZ, RZ, R50 ;  /* 0x000000ffff0a8224 */ /* 0x000fe400078e0032 */
[----:B------:R-:W-:Y:S01]  /*5d10*/  @!P0 FFMA.FTZ R74, R8, R39, -R9 ;  /* 0x00000027084a8223 */ /* 0x000fe20000010809 */
[----:B------:R-:W-:Y:S01]  /*5d20*/  @!P0 MOV R8, R18 ;  /* 0x0000001200088202 */ /* 0x000fe20000000f00 */
[----:B------:R-:W-:Y:S01]  /*5d30*/  @!P0 FFMA.FTZ R5, R36, R37, R5 ;  /* 0x0000002524058223 */ /* 0x000fe20000010005 */
[--C-:B------:R-:W-:Y:S01]  /*5d40*/  @!P0 HADD2.F32 R40, -RZ, R10.reuse.H0_H0 ;  /* 0x2000000aff288230 */ /* 0x100fe20000004100 */
[----:B------:R-:W-:Y:S01]  /*5d50*/  @!P0 FFMA.FTZ R6, R38, R39, R6 ;  /* 0x0000002726068223 */ /* 0x000fe20000010006 */
[----:B------:R-:W-:Y:S02]  /*5d60*/  @!P0 HADD2.F32 R22, -RZ, R10.H1_H1 ;  /* 0x3000000aff168230 */ /* 0x000fe40000004100 */
[--C-:B------:R-:W-:Y:S01]  /*5d70*/  @!P0 HADD2.F32 R9, -RZ, R8.reuse.H0_H0 ;  /* 0x20000008ff098230 */ /* 0x100fe20000004100 */
[----:B------:R-:W-:Y:S01]  /*5d80*/  @!P0 FMUL.FTZ R21, R40, R11 ;  /* 0x0000000b28158220 */ /* 0x000fe20000410000 */
[----:B------:R-:W-:Y:S01]  /*5d90*/  @!P0 HADD2.F32 R10, -RZ, R8.H1_H1 ;  /* 0x30000008ff0a8230 */ /* 0x000fe20000004100 */
[----:B------:R-:W-:Y:S01]  /*5da0*/  @!P0 F2FP.PACK_AB R5, R6, R5 ;  /* 0x000000050605823e */ /* 0x000fe200000000ff */
[----:B------:R-:W-:Y:S01]  /*5db0*/  @!P0 HADD2.F32 R36, -RZ, R57.H0_H0 ;  /* 0x20000039ff248230 */ /* 0x000fe20000004100 */
[C---:B------:R-:W-:Y:S01]  /*5dc0*/  @!P0 FMUL.FTZ R8, R9.reuse, R11 ;  /* 0x0000000b09088220 */ /* 0x040fe20000410000 */
[----:B------:R-:W-:Y:S01]  /*5dd0*/  @!P0 F2FP.PACK_AB R57, R74, R75 ;  /* 0x0000004b4a39823e */ /* 0x000fe200000000ff */
[-C--:B------:R-:W-:Y:S02]  /*5de0*/  @!P0 FMUL.FTZ R11, R22, R20.reuse ;  /* 0x00000014160b8220 */ /* 0x080fe40000410000 */
[----:B------:R-:W-:Y:S01]  /*5df0*/  @!P0 FFMA.FTZ R73, R9, R41, -R21 ;  /* 0x0000002909498223 */ /* 0x000fe20000010815 */
[----:B------:R-:W-:Y:S01]  /*5e00*/  @!P0 MOV R17, R57 ;  /* 0x0000003900118202 */ /* 0x000fe20000000f00 */
[C---:B------:R-:W-:Y:S01]  /*5e10*/  @!P0 FMUL.FTZ R9, R10.reuse, R20 ;  /* 0x000000140a098220 */ /* 0x040fe20000410000 */
[----:B------:R-:W-:Y:S01]  /*5e20*/  @!P0 HADD2.F32 R21, -RZ, R28.H0_H0 ;  /* 0x2000001cff158230 */ /* 0x000fe20000004100 */
[----:B------:R-:W-:Y:S01]  /*5e30*/  @!P0 IMAD.MOV.U32 R20, RZ, RZ, R19 ;  /* 0x000000ffff148224 */ /* 0x000fe200078e0013 */
[----:B------:R-:W-:Y:S01]  /*5e40*/  @!P0 HADD2.F32 R28, -RZ, R43.H1_H1 ;  /* 0x3000002bff1c8230 */ /* 0x000fe20000004100 */
[-C--:B------:R-:W-:Y:S01]  /*5e50*/  @!P0 FFMA.FTZ R72, R10, R42.reuse, -R11 ;  /* 0x0000002a0a488223 */ /* 0x080fe2000001080b */
[----:B------:R-:W-:Y:S01]  /*5e60*/  @!P0 HADD2.F32 R10, -RZ, R23.H0_H0 ;  /* 0x20000017ff0a8230 */ /* 0x000fe20000004100 */
[----:B------:R-:W-:Y:S01]  /*5e70*/  @!P0 FFMA.FTZ R8, R40, R41, R8 ;  /* 0x0000002928088223 */ /* 0x000fe20000010008 */
[----:B------:R-:W-:Y:S01]  /*5e80*/  @!P0 HADD2.F32 R23, -RZ, R43.H0_H0 ;  /* 0x2000002bff178230 */ /* 0x000fe20000004100 */
[-C--:B------:R-:W-:Y:S01]  /*5e90*/  @!P0 FMUL.FTZ R43, R28, R21.reuse ;  /* 0x000000151c2b8220 */ /* 0x080fe20000410000 */
[--C-:B------:R-:W-:Y:S01]  /*5ea0*/  @!P0 HADD2.F32 R11, -RZ, R20.reuse.H0_H0 ;  /* 0x20000014ff0b8230 */ /* 0x100fe20000004100 */
[----:B------:R-:W-:Y:S01]  /*5eb0*/  @!P0 FFMA.FTZ R9, R22, R42, R9 ;  /* 0x0000002a16098223 */ /* 0x000fe20000010009 */
[----:B------:R-:W-:Y:S01]  /*5ec0*/  @!P0 HADD2.F32 R20, -RZ, R20.H1_H1 ;  /* 0x30000014ff148230 */ /* 0x000fe20000004100 */
[-C--:B------:R-:W-:Y:S02]  /*5ed0*/  @!P0 FMUL.FTZ R37, R23, R10.reuse ;  /* 0x0000000a17258220 */ /* 0x080fe40000410000 */
[C---:B------:R-:W-:Y:S02]  /*5ee0*/  @!P0 FMUL.FTZ R10, R11.reuse, R10 ;  /* 0x0000000a0b0a8220 */ /* 0x040fe40000410000 */
[-C--:B------:R-:W-:Y:S01]  /*5ef0*/  @!P0 FFMA.FTZ R71, R11, R36.reuse, -R37 ;  /* 0x000000240b478223 */ /* 0x080fe20000010825 */
[----:B------:R-:W-:Y:S01]  /*5f00*/  @!P0 HADD2.F32 R37, -RZ, R58.H0_H0 ;  /* 0x2000003aff258230 */ /* 0x000fe20000004100 */
[C---:B------:R-:W-:Y:S02]  /*5f10*/  @!P0 FMUL.FTZ R11, R20.reuse, R21 ;  /* 0x00000015140b8220 */ /* 0x040fe40000410000 */
[----:B------:R-:W-:Y:S02]  /*5f20*/  @!P0 FFMA.FTZ R10, R23, R36, R10 ;  /* 0x00000024170a8223 */ /* 0x000fe4000001000a */
[----:B------:R-:W-:Y:S01]  /*5f30*/  @!P0 FFMA.FTZ R21, R20, R37, -R43 ;  /* 0x0000002514158223 */ /* 0x000fe2000001082b */
[----:B------:R-:W-:Y:S01]  /*5f40*/  @!P0 F2FP.PACK_AB R43, R72, R73 ;  /* 0x00000049482b823e */ /* 0x000fe200000000ff */
[----:B------:R-:W-:Y:S01]  /*5f50*/  @!P0 FFMA.FTZ R11, R28, R37, R11 ;  /* 0x000000251c0b8223 */ /* 0x000fe2000001000b */
[----:B------:R-:W-:Y:S01]  /*5f60*/  @!P0 F2FP.PACK_AB R20, R4, R3 ;  /* 0x000000030414823e */ /* 0x000fe200000000ff */
[----:B------:R-:W-:Y:S01]  /*5f70*/  @!P0 IMAD.MOV.U32 R49, RZ, RZ, R5 ;  /* 0x000000ffff318224 */ /* 0x000fe200078e0005 */
[----:B------:R-:W-:Y:S01]  /*5f80*/  @!P0 F2FP.PACK_AB R21, R21, R71 ;  /* 0x000000471515823e */ /* 0x000fe200000000ff */
[----:B------:R-:W-:Y:S01]  /*5f90*/  @!P0 IMAD.MOV.U32 R18, RZ, RZ, R43 ;  /* 0x000000ffff128224 */ /* 0x000fe200078e002b */
[----:B------:R-:W-:Y:S02]  /*5fa0*/  @!P0 F2FP.PACK_AB R4, R9, R8 ;  /* 0x000000080904823e */ /* 0x000fe400000000ff */
[----:B------:R-:W-:Y:S02]  /*5fb0*/  @!P0 F2FP.PACK_AB R3, R11, R10 ;  /* 0x0000000a0b03823e */ /* 0x000fe400000000ff */
[----:B------:R-:W-:Y:S02]  /*5fc0*/  @!P0 MOV R19, R21 ;  /* 0x0000001500138202 */ /* 0x000fe40000000f00 */
[----:B------:R-:W-:Y:S02]  /*5fd0*/  @!P0 MOV R48, R20 ;  /* 0x0000001400308202 */ /* 0x000fe40000000f00 */
[----:B------:R-:W-:Y:S02]  /*5fe0*/  @!P0 MOV R50, R4 ;  /* 0x0000000400328202 */ /* 0x000fe40000000f00 */
[----:B------:R-:W-:Y:S02]  /*5ff0*/  @!P0 MOV R51, R3 ;  /* 0x0000000300338202 */ /* 0x000fe40000000f00 */
[C---:B----4-:R-:W-:Y:S04]  /*6000*/  LEA R4, P0, R88.reuse, R68, 0x1 ;  /* 0x0000004458047211 */ /* 0x050fe800078008ff */
[----:B---3--:R-:W-:Y:S02]  /*6010*/  LEA.HI.X R5, R88, R69, R122, 0x1, P0 ;  /* 0x0000004558057211 */ /* 0x008fe400000f0c7a */
[C---:B------:R-:W-:Y:S03]  /*6020*/  ISETP.GE.AND P0, PT, R70.reuse, c[0x0][0x1d4], PT ;  /* 0x0000750046007a0c */ /* 0x040fe60003f06270 */
[----:B------:R1:W-:Y:S10]  /*6030*/  ST.E.128 [R4.64], R16 ;  /* 0x0000001004007985 */ /* 0x0003f4000c101d08 */
[----:B------:R-:W-:Y:S05]  /*6040*/  @!P0 IMAD.WIDE R8, R70, 0x2, R68 ;  /* 0x0000000246088825 */ /* 0x000fea00078e0244 */
[----:B------:R1:W-:Y:S02]  /*6050*/  @!P0 ST.E.128 [R8.64], R48 ;  /* 0x0000003008008985 */ /* 0x0003e4000c101d08 */
.L_x_232:
[----:B------:R-:W-:Y:S05]  /*6060*/  BSYNC B0 ;  /* 0x0000000000007941 */ /* 0x000fea0003800000 */
.L_x_231:
[----:B------:R-:W-:Y:S01]  /*6070*/  ISETP.GE.AND P0, PT, R30, c[0x0][0x1d4], PT ;  /* 0x000075001e007a0c */ /* 0x000fe20003f06270 */
[----:B------:R-:W-:Y:S01]  /*6080*/  @!UPT UIADD3 URZ, URZ, URZ, URZ ;  /* 0x0000003f3f3ff290 */ /* 0x000fe2000fffe03f */
[----:B------:R-:W-:Y:S11]  /*6090*/  BSSY B0, `(.L_x_233) ;  /* 0x0000078000007945 */ /* 0x000ff60003800000 */
[----:B------:R-:W-:-:S05]  /*60a0*/  @P0 BRA `(.L_x_234) ;  /* 0x0000076000000947 */ /* 0x000fca0003800000 */
[----:B------:R-:W-:Y:S01]  /*60b0*/  SEL R3, R67, R66, !P2 ;  /* 0x0000004243037207 */ /* 0x000fe20005000000 */
[----:B-1----:R-:W1:Y:S01]  /*60c0*/  LDS.128 R16, [R117+0x3c80] ;  /* 0x003c800075107984 */ /* 0x002e620000000c00 */
[----:B------:R-:W-:Y:S02]  /*60d0*/  ISETP.GE.AND P0, PT, R30, c[0x0][0x27c], PT ;  /* 0x00009f001e007a0c */ /* 0x000fe40003f06270 */
[----:B------:R-:W-:Y:S04]  /*60e0*/  SHF.R.S32.HI R4, RZ, 0x1f, R3 ;  /* 0x0000001fff047819 */ /* 0x000fe80000011403 */
[----:B------:R-:W-:Y:S04]  /*60f0*/  LEA.HI R3, R4, R3, RZ, 0x4 ;  /* 0x0000000304037211 */ /* 0x000fe800078f20ff */
[----:B------:R-:W-:Y:S03]  /*6100*/  LEA.HI.SX32 R3, R3, R64, 0x1c ;  /* 0x0000004003037211 */ /* 0x000fe600078fe2ff */
[----:B------:R-:W-:Y:S01]  /*6110*/  @!P0 SHF.R.U64 R5, R12, 0x10, R13 ;  /* 0x000000100c058819 */ /* 0x000fe2000000120d */
[----:B------:R-:W-:Y:S01]  /*6120*/  @!P0 HADD2.F32 R12, -RZ, R59.H0_H0 ;  /* 0x2000003bff0c8230 */ /* 0x000fe20000004100 */
[----:B------:R-:W-:Y:S01]  /*6130*/  SHF.R.S32.HI R4, RZ, 0x1f, R3 ;  /* 0x0000001fff047819 */ /* 0x000fe20000011403 */
[--C-:B------:R-:W-:Y:S01]  /*6140*/  @!P0 HADD2.F32 R37, -RZ, R60.reuse.H0_H0 ;  /* 0x2000003cff258230 */ /* 0x100fe20000004100 */
[----:B------:R-:W-:Y:S01]  /*6150*/  SHF.L.U32 R48, R3, 0x3, RZ ;  /* 0x0000000303307819 */ /* 0x000fe200000006ff */
[----:B------:R-:W-:Y:S01]  /*6160*/  @!P0 HADD2.F32 R8, -RZ, R5.H0_H0 ;  /* 0x20000005ff088230 */ /* 0x000fe20000004100 */
[----:B------:R-:W-:Y:S01]  /*6170*/  LEA.HI R4, R4, R3, RZ, 0x2 ;  /* 0x0000000304047211 */ /* 0x000fe200078f10ff */
[----:B------:R-:W-:Y:S01]  /*6180*/  @!P0 HADD2.F32 R28, -RZ, R60.H1_H1 ;  /* 0x3000003cff1c8230 */ /* 0x000fe20000004100 */
[----:B------:R-:W-:Y:S02]  /*6190*/  @!P0 SHF.R.U32.HI R10, RZ, 0x10, R13 ;  /* 0x00000010ff0a8819 */ /* 0x000fe4000001160d */
[----:B------:R-:W-:Y:S02]  /*61a0*/  SHF.R.S32.HI R3, RZ, 0x2, R4 ;  /* 0x00000002ff037819 */ /* 0x000fe40000011404 */
[----:B------:R-:W-:Y:S01]  /*61b0*/  LOP3.LUT R4, R148, 0x18, R48, 0xf8, !PT ;  /* 0x0000001894047812 */ /* 0x000fe200078ef830 */
[----:B------:R-:W-:Y:S01]  /*61c0*/  @!P0 HADD2.F32 R10, -RZ, R10.H0_H0 ;  /* 0x2000000aff0a8230 */ /* 0x000fe20000004100 */
[----:B------:R-:W-:Y:S01]  /*61d0*/  @!P0 SHF.R.U64 R20, R44, 0x10, R45 ;  /* 0x000000102c148819 */ /* 0x000fe2000000122d */
[----:B------:R-:W-:Y:S01]  /*61e0*/  IMAD R3, R3, 0x600, R7 ;  /* 0x0000060003037824 */ /* 0x000fe200078e0207 */
[----:B-----5:R-:W-:Y:S02]  /*61f0*/  LOP3.LUT R4, R4, R147, RZ, 0x3c, !PT ;  /* 0x0000009304047212 */ /* 0x020fe400078e3cff */
[--C-:B------:R-:W-:Y:S02]  /*6200*/  @!P0 SHF.R.U32.HI R11, RZ, 0x10, R15.reuse ;  /* 0x00000010ff0b8819 */ /* 0x100fe4000001160f */
[----:B------:R-:W-:Y:S01]  /*6210*/  @!P0 SHF.R.U64 R14, R14, 0x10, R15 ;  /* 0x000000100e0e8819 */ /* 0x000fe2000000120f */
[----:B------:R-:W-:Y:S01]  /*6220*/  IMAD.IADD R3, R3, 0x1, R4 ;  /* 0x0000000103037824 */ /* 0x000fe200078e0204 */
[----:B------:R-:W-:Y:S01]  /*6230*/  @!P0 HADD2.F32 R4, -RZ, R31.H0_H0 ;  /* 0x2000001fff048230 */ /* 0x000fe20000004100 */
[----:B------:R-:W-:Y:S01]  /*6240*/  @!P0 SHF.R.U32.HI R22, RZ, 0x10, R45 ;  /* 0x00000010ff168819 */ /* 0x000fe2000001162d */
[----:B------:R-:W-:Y:S01]  /*6250*/  @!P0 HADD2.F32 R15, -RZ, R20.H0_H0 ;  /* 0x20000014ff0f8230 */ /* 0x000fe20000004100 */
[--C-:B------:R-:W-:Y:S01]  /*6260*/  @!P0 SHF.R.U32.HI R23, RZ, 0x10, R47.reuse ;  /* 0x00000010ff178819 */ /* 0x100fe2000001162f */
[----:B------:R-:W-:Y:S01]  /*6270*/  @!P0 HADD2.F32 R11, -RZ, R11.H0_H0 ;  /* 0x2000000bff0b8230 */ /* 0x000fe20000004100 */
[----:B------:R-:W-:Y:S01]  /*6280*/  SHF.L.U32 R3, R3, 0x1, RZ ;  /* 0x0000000103037819 */ /* 0x000fe200000006ff */
[----:B------:R-:W-:Y:S01]  /*6290*/  @!P0 HADD2.F32 R22, -RZ, R22.H0_H0 ;  /* 0x20000016ff168230 */ /* 0x000fe20000004100 */
[----:B------:R-:W-:Y:S01]  /*62a0*/  @!P0 SHF.R.U64 R46, R46, 0x10, R47 ;  /* 0x000000102e2e8819 */ /* 0x000fe2000000122f */
[----:B------:R-:W-:Y:S02]  /*62b0*/  @!P0 HADD2.F32 R39, -RZ, R23.H0_H0 ;  /* 0x20000017ff278230 */ /* 0x000fe40000004100 */
[----:B------:R1:W2:Y:S01]  /*62c0*/  LDS.128 R40, [R3+0x3c80] ;  /* 0x003c800003287984 */ /* 0x0002a20000000c00 */
[----:B------:R-:W-:Y:S01]  /*62d0*/  @!P0 HADD2.F32 R14, -RZ, R14.H0_H0 ;  /* 0x2000000eff0e8230 */ /* 0x000fe20000004100 */
[----:B-1----:R-:W-:Y:S05]  /*62e0*/  @!P0 IMAD.MOV.U32 R3, RZ, RZ, R16 ;  /* 0x000000ffff038224 */ /* 0x002fea00078e0010 */
[--C-:B------:R-:W-:Y:S02]  /*62f0*/  @!P0 HADD2.F32 R6, -RZ, R3.reuse.H0_H0 ;  /* 0x20000003ff068230 */ /* 0x100fe40000004100 */
[----:B------:R-:W-:Y:S03]  /*6300*/  @!P0 HADD2.F32 R5, -RZ, R3.H1_H1 ;  /* 0x30000003ff058230 */ /* 0x000fe60000004100 */
[C---:B------:R-:W-:Y:S01]  /*6310*/  @!P0 FMUL.FTZ R3, R6.reuse, R4 ;  /* 0x0000000406038220 */ /* 0x040fe20000410000 */
[----:B--2---:R-:W-:Y:S05]  /*6320*/  @!P0 MOV R13, R40 ;  /* 0x00000028000d8202 */ /* 0x004fea0000000f00 */
[--C-:B------:R-:W-:Y:S02]  /*6330*/  @!P0 HADD2.F32 R9, -RZ, R13.reuse.H0_H0 ;  /* 0x2000000dff098230 */ /* 0x100fe40000004100 */
[----:B------:R-:W-:Y:S03]  /*6340*/  @!P0 HADD2.F32 R13, -RZ, R13.H1_H1 ;  /* 0x3000000dff0d8230 */ /* 0x000fe60000004100 */
[----:B------:R-:W-:Y:S02]  /*6350*/  @!P0 FMUL.FTZ R21, R9, R4 ;  /* 0x0000000409158220 */ /* 0x000fe40000410000 */
[-C--:B------:R-:W-:Y:S02]  /*6360*/  @!P0 FMUL.FTZ R20, R13, R8.reuse ;  /* 0x000000080d148220 */ /* 0x080fe40000410000 */
[----:B------:R-:W-:Y:S02]  /*6370*/  @!P0 FMUL.FTZ R4, R5, R8 ;  /* 0x0000000805048220 */ /* 0x000fe40000410000 */
[----:B------:R-:W-:Y:S02]  /*6380*/  @!P0 IMAD.MOV.U32 R8, RZ, RZ, R41 ;  /* 0x000000ffff088224 */ /* 0x000fe400078e0029 */
[-C--:B------:R-:W-:Y:S02]  /*6390*/  @!P0 FFMA.FTZ R3, R9, R12.reuse, R3 ;  /* 0x0000000c09038223 */ /* 0x080fe40000010003 */
[----:B------:R-:W-:Y:S01]  /*63a0*/  @!P0 FFMA.FTZ R56, R6, R12, -R21 ;  /* 0x0000000c06388223 */ /* 0x000fe20000010815 */
[----:B------:R-:W-:Y:S01]  /*63b0*/  @!P0 MOV R6, R17 ;  /* 0x0000001100068202 */ /* 0x000fe20000000f00 */
[-C--:B------:R-:W-:Y:S01]  /*63c0*/  @!P0 FFMA.FTZ R51, R5, R15.reuse, -R20 ;  /* 0x0000000f05338223 */ /* 0x080fe20000010814 */
[----:B------:R-:W-:Y:S01]  /*63d0*/  @!P0 HADD2.F32 R5, -RZ, R31.H1_H1 ;  /* 0x3000001fff058230 */ /* 0x000fe20000004100 */
[----:B------:R-:W-:Y:S01]  /*63e0*/  @!P0 FFMA.FTZ R4, R13, R15, R4 ;  /* 0x0000000f0d048223 */ /* 0x000fe20000010004 */
[--C-:B------:R-:W-:Y:S01]  /*63f0*/  @!P0 HADD2.F32 R15, -RZ, R8.reuse.H0_H0 ;  /* 0x20000008ff0f8230 */ /* 0x100fe20000004100 */
[----:B------:R-:W-:Y:S01]  /*6400*/  @!P0 IMAD.MOV.U32 R12, RZ, RZ, R43 ;  /* 0x000000ffff0c8224 */ /* 0x000fe200078e002b */
[----:B------:R-:W-:Y:S02]  /*6410*/  @!P0 HADD2.F32 R21, -RZ, R8.H1_H1 ;  /* 0x30000008ff158230 */ /* 0x000fe40000004100 */
[----:B------:R-:W-:Y:S02]  /*6420*/  @!P0 HADD2.F32 R20, -RZ, R59.H1_H1 ;  /* 0x3000003bff148230 */ /* 0x000fe40000004100 */
[--C-:B------:R-:W-:Y:S01]  /*6430*/  @!P0 HADD2.F32 R9, -RZ, R6.reuse.H0_H0 ;  /* 0x20000006ff098230 */ /* 0x100fe20000004100 */
[----:B------:R-:W-:Y:S01]  /*6440*/  @!P0 FMUL.FTZ R13, R21, R10 ;  /* 0x0000000a150d8220 */ /* 0x000fe20000410000 */
[----:B------:R-:W-:Y:S01]  /*6450*/  @!P0 HADD2.F32 R8, -RZ, R6.H1_H1 ;  /* 0x30000006ff088230 */ /* 0x000fe20000004100 */
[-C--:B------:R-:W-:Y:S01]  /*6460*/  @!P0 FMUL.FTZ R6, R15, R5.reuse ;  /* 0x000000050f068220 */ /* 0x080fe20000410000 */
[--C-:B------:R-:W-:Y:S01]  /*6470*/  @!P0 HADD2.F32 R36, -RZ, R12.reuse.H0_H0 ;  /* 0x2000000cff248230 */ /* 0x100fe20000004100 */
[C---:B------:R-:W-:Y:S01]  /*6480*/  @!P0 FMUL.FTZ R5, R9.reuse, R5 ;  /* 0x0000000509058220 */ /* 0x040fe20000410000 */
[----:B------:R-:W-:Y:S01]  /*6490*/  @!P0 HADD2.F32 R38, -RZ, R12.H1_H1 ;  /* 0x3000000cff268230 */ /* 0x000fe20000004100 */
[----:B------:R-:W-:Y:S02]  /*64a0*/  @!P0 FFMA.FTZ R50, R9, R20, -R6 ;  /* 0x0000001409328223 */ /* 0x000fe40000010806 */
[C---:B------:R-:W-:Y:S01]  /*64b0*/  @!P0 FMUL.FTZ R6, R8.reuse, R10 ;  /* 0x0000000a08068220 */ /* 0x040fe20000410000 */
[----:B------:R-:W-:Y:S01]  /*64c0*/  @!P0 HADD2.F32 R10, -RZ, R32.H0_H0 ;  /* 0x20000020ff0a8230 */ /* 0x000fe20000004100 */
[----:B------:R-:W-:Y:S01]  /*64d0*/  @!P0 FFMA.FTZ R49, R8, R22, -R13 ;  /* 0x0000001608318223 */ /* 0x000fe2000001080d */
[----:B------:R-:W-:Y:S01]  /*64e0*/  @!P0 MOV R8, R19 ;  /* 0x0000001300088202 */ /* 0x000fe20000000f00 */
[----:B------:R-:W-:Y:S02]  /*64f0*/  @!P0 FMUL.FTZ R13, R38, R11 ;  /* 0x0000000b260d8220 */ /* 0x000fe40000410000 */
[----:B------:R-:W-:Y:S02]  /*6500*/  @!P0 FMUL.FTZ R12, R36, R10 ;  /* 0x0000000a240c8220 */ /* 0x000fe40000410000 */
[----:B------:R-:W-:Y:S01]  /*6510*/  @!P0 FFMA.FTZ R5, R15, R20, R5 ;  /* 0x000000140f058223 */ /* 0x000fe20000010005 */
[--C-:B------:R-:W-:Y:S01]  /*6520*/  @!P0 HADD2.F32 R9, -RZ, R8.reuse.H0_H0 ;  /* 0x20000008ff098230 */ /* 0x100fe20000004100 */
[----:B------:R-:W-:Y:S01]  /*6530*/  @!P0 FFMA.FTZ R6, R21, R22, R6 ;  /* 0x0000001615068223 */ /* 0x000fe20000010006 */
[----:B------:R-:W-:Y:S01]  /*6540*/  @!P0 HADD2.F32 R8, -RZ, R8.H1_H1 ;  /* 0x30000008ff088230 */ /* 0x000fe20000004100 */
[----:B------:R-:W-:Y:S02]  /*6550*/  @!P0 F2FP.PACK_AB R20, R49, R50 ;  /* 0x000000323114823e */ /* 0x000fe400000000ff */
[C---:B------:R-:W-:Y:S01]  /*6560*/  @!P0 FFMA.FTZ R47, R9.reuse, R37, -R12 ;  /* 0x00000025092f8223 */ /* 0x040fe2000001080c */
[----:B------:R-:W-:Y:S01]  /*6570*/  @!P0 MOV R12, R42 ;  /* 0x0000002a000c8202 */ /* 0x000fe20000000f00 */
[----:B------:R-:W-:Y:S01]  /*6580*/  @!P0 FMUL.FTZ R10, R9, R10 ;  /* 0x0000000a090a8220 */ /* 0x000fe20000410000 */
[----:B------:R-:W-:Y:S01]  /*6590*/  @!P0 MOV R17, R20 ;  /* 0x0000001400118202 */ /* 0x000fe20000000f00 */
[----:B------:R-:W-:Y:S01]  /*65a0*/  @!P0 IMAD.MOV.U32 R9, RZ, RZ, R18 ;  /* 0x000000ffff098224 */ /* 0x000fe200078e0012 */
[----:B------:R-:W-:Y:S01]  /*65b0*/  @!P0 F2FP.PACK_AB R5, R6, R5 ;  /* 0x000000050605823e */ /* 0x000fe200000000ff */
[C---:B------:R-:W-:Y:S01]  /*65c0*/  @!P0 FMUL.FTZ R11, R8.reuse, R11 ;  /* 0x0000000b080b8220 */ /* 0x040fe20000410000 */
[----:B------:R-:W-:Y:S01]  /*65d0*/  @!P0 HADD2.F32 R23, -RZ, R12.H0_H0 ;  /* 0x2000000cff178230 */ /* 0x000fe20000004100 */
[----:B------:R-:W-:Y:S01]  /*65e0*/  @!P0 FFMA.FTZ R45, R8, R39, -R13 ;  /* 0x00000027082d8223 */ /* 0x000fe2000001080d */
[----:B------:R-:W-:Y:S01]  /*65f0*/  @!P0 F2FP.PACK_AB R15, R51, R56 ;  /* 0x00000038330f823e */ /* 0x000fe200000000ff */
[----:B------:R-:W-:Y:S01]  /*6600*/  @!P0 IMAD.MOV.U32 R41, RZ, RZ, R5 ;  /* 0x000000ffff298224 */ /* 0x000fe200078e0005 */
[----:B------:R-:W-:Y:S02]  /*6610*/  @!P0 HADD2.F32 R8, -RZ, R32.H1_H1 ;  /* 0x30000020ff088230 */ /* 0x000fe40000004100 */
[----:B------:R-:W-:Y:S01]  /*6620*/  @!P0 MOV R16, R15 ;  /* 0x0000000f00108202 */ /* 0x000fe20000000f00 */
[--C-:B------:R-:W-:Y:S02]  /*6630*/  @!P0 HADD2.F32 R13, -RZ, R9.reuse.H0_H0 ;  /* 0x20000009ff0d8230 */ /* 0x100fe40000004100 */
[----:B------:R-:W-:Y:S02]  /*6640*/  @!P0 HADD2.F32 R31, -RZ, R12.H1_H1 ;  /* 0x3000000cff1f8230 */ /* 0x000fe40000004100 */
[----:B------:R-:W-:Y:S01]  /*6650*/  @!P0 HADD2.F32 R12, -RZ, R9.H1_H1 ;  /* 0x30000009ff0c8230 */ /* 0x000fe20000004100 */
[-C--:B------:R-:W-:Y:S01]  /*6660*/  @!P0 FMUL.FTZ R9, R23, R8.reuse ;  /* 0x0000000817098220 */ /* 0x080fe20000410000 */
[----:B------:R-:W-:Y:S01]  /*6670*/  @!P0 HADD2.F32 R32, -RZ, R46.H0_H0 ;  /* 0x2000002eff208230 */ /* 0x000fe20000004100 */
[C---:B------:R-:W-:Y:S02]  /*6680*/  @!P0 FMUL.FTZ R8, R13.reuse, R8 ;  /* 0x000000080d088220 */ /* 0x040fe40000410000 */
[----:B------:R-:W-:Y:S02]  /*6690*/  @!P0 FFMA.FTZ R13, R13, R28, -R9 ;  /* 0x0000001c0d0d8223 */ /* 0x000fe40000010809 */
[----:B------:R-:W-:Y:S02]  /*66a0*/  @!P0 FMUL.FTZ R9, R12, R14 ;  /* 0x0000000e0c098220 */ /* 0x000fe40000410000 */
[----:B------:R-:W-:Y:S02]  /*66b0*/  @!P0 FFMA.FTZ R8, R23, R28, R8 ;  /* 0x0000001c17088223 */ /* 0x000fe40000010008 */
[----:B------:R-:W-:Y:S01]  /*66c0*/  @!P0 FMUL.FTZ R44, R31, R14 ;  /* 0x0000000e1f2c8220 */ /* 0x000fe20000410000 */
[----:B------:R-:W-:Y:S01]  /*66d0*/  @!P0 F2FP.PACK_AB R14, R45, R47 ;  /* 0x0000002f2d0e823e */ /* 0x000fe200000000ff */
[----:B------:R-:W-:Y:S02]  /*66e0*/  @!P0 FFMA.FTZ R9, R31, R32, R9 ;  /* 0x000000201f098223 */ /* 0x000fe40000010009 */
[----:B------:R-:W-:Y:S01]  /*66f0*/  @!P0 FFMA.FTZ R10, R36, R37, R10 ;  /* 0x00000025240a8223 */ /* 0x000fe2000001000a */
[----:B------:R-:W-:Y:S01]  /*6700*/  @!P0 MOV R19, R14 ;  /* 0x0000000e00138202 */ /* 0x000fe20000000f00 */
[----:B------:R-:W-:Y:S01]  /*6710*/  @!P0 FFMA.FTZ R44, R12, R32, -R44 ;  /* 0x000000200c2c8223 */ /* 0x000fe2000001082c */
[----:B------:R-:W-:Y:S01]  /*6720*/  @!P0 F2FP.PACK_AB R12, R4, R3 ;  /* 0x00000003040c823e */ /* 0x000fe200000000ff */
[----:B------:R-:W-:Y:S01]  /*6730*/  @!P0 FFMA.FTZ R11, R38, R39, R11 ;  /* 0x00000027260b8223 */ /* 0x000fe2000001000b */
[----:B------:R-:W-:Y:S02]  /*6740*/  @!P0 F2FP.PACK_AB R4, R9, R8 ;  /* 0x000000080904823e */ /* 0x000fe400000000ff */
[----:B------:R-:W-:Y:S02]  /*6750*/  @!P0 F2FP.PACK_AB R13, R44, R13 ;  /* 0x0000000d2c0d823e */ /* 0x000fe400000000ff */
[----:B------:R-:W-:Y:S02]  /*6760*/  @!P0 F2FP.PACK_AB R3, R11, R10 ;  /* 0x0000000a0b03823e */ /* 0x000fe400000000ff */
[----:B------:R-:W-:Y:S01]  /*6770*/  @!P0 MOV R40, R12 ;  /* 0x0000000c00288202 */ /* 0x000fe20000000f00 */
[----:B------:R-:W-:Y:S01]  /*6780*/  @!P0 IMAD.MOV.U32 R18, RZ, RZ, R13 ;  /* 0x000000ffff128224 */ /* 0x000fe200078e000d */
        /* <DEDUP_REMOVED lines=8> */
.L_x_234:
[----:B------:R-:W-:Y:S05]  /*6810*/  BSYNC B0 ;  /* 0x0000000000007941 */ /* 0x000fea0003800000 */
.L_x_233:
[----:B------:R-:W-:Y:S11]  /*6820*/  ISETP.GE.AND P0, PT, R29, c[0x0][0x1d4], PT ;  /* 0x000075001d007a0c */ /* 0x000ff60003f06270 */
[----:B------:R-:W-:Y:S02]  /*6830*/  @!UPT UIADD3 URZ, URZ, URZ, URZ ;  /* 0x0000003f3f3ff290 */ /* 0x000fe4000fffe03f */
[----:B------:R-:W-:-:S05]  /*6840*/  @P0 BRA `(.L_x_218) ;  /* 0x00000a4000000947 */ /* 0x000fca0003800000 */
[----:B------:R-:W-:Y:S01]  /*6850*/  SEL R3, R67, R66, !P3 ;  /* 0x0000004243037207 */ /* 0x000fe20005800000 */
[----:B-1----:R-:W1:Y:S01]  /*6860*/  LDS.128 R16, [R116+0x3c80] ;  /* 0x003c800074107984 */ /* 0x002e620000000c00 */
[C---:B----4-:R-:W-:Y:S02]  /*6870*/  LEA R44, P0, R86.reuse, R68, 0x1 ;  /* 0x00000044562c7211 */ /* 0x050fe400078008ff */
[----:B------:R-:W-:Y:S02]  /*6880*/  SHF.R.S32.HI R4, RZ, 0x1f, R3 ;  /* 0x0000001fff047819 */ /* 0x000fe40000011403 */
[----:B---3--:R-:W-:Y:S02]  /*6890*/  LEA.HI.X R45, R86, R69, R120, 0x1, P0 ;  /* 0x00000045562d7211 */ /* 0x008fe400000f0c78 */
[----:B------:R-:W-:Y:S02]  /*68a0*/  LEA.HI R3, R4, R3, RZ, 0x4 ;  /* 0x0000000304037211 */ /* 0x000fe400078f20ff */
[----:B------:R-:W-:Y:S02]  /*68b0*/  ISETP.GE.AND P0, PT, R29, c[0x0][0x27c], PT ;  /* 0x00009f001d007a0c */ /* 0x000fe40003f06270 */
[----:B------:R-:W-:Y:S04]  /*68c0*/  LEA.HI.SX32 R3, R3, R63, 0x1c ;  /* 0x0000003f03037211 */ /* 0x000fe800078fe2ff */
[----:B------:R-:W-:Y:S02]  /*68d0*/  SHF.R.S32.HI R4, RZ, 0x1f, R3 ;  /* 0x0000001fff047819 */ /* 0x000fe40000011403 */
[----:B------:R-:W-:Y:S02]  /*68e0*/  SHF.L.U32 R40, R3, 0x3, RZ ;  /* 0x0000000303287819 */ /* 0x000fe400000006ff */
[----:B------:R-:W-:Y:S03]  /*68f0*/  LEA.HI R4, R4, R3, RZ, 0x2 ;  /* 0x0000000304047211 */ /* 0x000fe600078f10ff */
[----:B------:R-:W-:Y:S01]  /*6900*/  @!P0 SHF.R.U64 R5, R24, 0x10, R25 ;  /* 0x0000001018058819 */ /* 0x000fe20000001219 */
[----:B------:R-:W-:Y:S01]  /*6910*/  @!P0 HADD2.F32 R12, -RZ, R61.H0_H0 ;  /* 0x2000003dff0c8230 */ /* 0x000fe20000004100 */
[----:B------:R-:W-:Y:S01]  /*6920*/  SHF.R.S32.HI R3, RZ, 0x2, R4 ;  /* 0x00000002ff037819 */ /* 0x000fe20000011404 */
[--C-:B------:R-:W-:Y:S01]  /*6930*/  @!P0 HADD2.F32 R28, -RZ, R62.reuse.H0_H0 ;  /* 0x2000003eff1c8230 */ /* 0x100fe20000004100 */
[----:B------:R-:W-:Y:S01]  /*6940*/  LOP3.LUT R4, R148, 0x18, R40, 0xf8, !PT ;  /* 0x0000001894047812 */ /* 0x000fe200078ef828 */
[----:B------:R-:W-:Y:S01]  /*6950*/  @!P0 HADD2.F32 R24, -RZ, R62.H1_H1 ;  /* 0x3000003eff188230 */ /* 0x000fe20000004100 */
[----:B------:R-:W-:Y:S01]  /*6960*/  @!P0 SHF.R.U64 R14, R26, 0x10, R27 ;  /* 0x000000101a0e8819 */ /* 0x000fe2000000121b */
[----:B------:R-:W-:Y:S01]  /*6970*/  IMAD R3, R3, 0x600, R7 ;  /* 0x0000060003037824 */ /* 0x000fe200078e0207 */
[----:B-----5:R-:W-:Y:S01]  /*6980*/  LOP3.LUT R4, R4, R147, RZ, 0x3c, !PT ;  /* 0x0000009304047212 */ /* 0x020fe200078e3cff */
[----:B------:R-:W-:Y:S01]  /*6990*/  @!P0 HADD2.F32 R8, -RZ, R5.H0_H0 ;  /* 0x20000005ff088230 */ /* 0x000fe20000004100 */
[----:B------:R-:W-:Y:S01]  /*69a0*/  @!P0 SHF.R.U64 R15, R52, 0x10, R53 ;  /* 0x00000010340f8819 */ /* 0x000fe20000001235 */
[----:B------:R-:W-:Y:S01]  /*69b0*/  @!P0 HADD2.F32 R14, -RZ, R14.H0_H0 ;  /* 0x2000000eff0e8230 */ /* 0x000fe20000004100 */
[----:B------:R-:W-:Y:S01]  /*69c0*/  @!P0 SHF.R.U32.HI R10, RZ, 0x10, R25 ;  /* 0x00000010ff0a8819 */ /* 0x000fe20000011619 */
        /* <DEDUP_REMOVED lines=9> */
[----:B------:R-:W-:Y:S01]  /*6a60*/  @!P0 HADD2.F32 R32, -RZ, R23.H0_H0 ;  /* 0x20000017ff208230 */ /* 0x000fe20000004100 */
[----:B------:R-:W-:Y:S01]  /*6a70*/  @!P0 SHF.R.U32.HI R11, RZ, 0x10, R27 ;  /* 0x00000010ff0b8819 */ /* 0x000fe2000001161b */
[----:B------:R1:W2:Y:S02]  /*6a80*/  LDS.128 R36, [R3+0x3c80] ;  /* 0x003c800003247984 */ /* 0x0002a40000000c00 */
[----:B------:R-:W-:Y:S02]  /*6a90*/  @!P0 HADD2.F32 R26, -RZ, R26.H0_H0 ;  /* 0x2000001aff1a8230 */ /* 0x000fe40000004100 */
        /* <DEDUP_REMOVED lines=22> */
[--C-:B------:R-:W-:Y:S02]  /*6c00*/  @!P0 HADD2.F32 R8, -RZ, R6.reuse.H1_H1 ;  /* 0x30000006ff088230 */ /* 0x100fe40000004100 */
[----:B------:R-:W-:Y:S01]  /*6c10*/  @!P0 HADD2.F32 R9, -RZ, R6.H0_H0 ;  /* 0x20000006ff098230 */ /* 0x000fe20000004100 */
[----:B------:R-:W-:Y:S01]  /*6c20*/  @!P0 FMUL.FTZ R6, R15, R5 ;  /* 0x000000050f068220 */ /* 0x000fe20000410000 */
[--C-:B------:R-:W-:Y:S01]  /*6c30*/  @!P0 HADD2.F32 R27, -RZ, R12.reuse.H0_H0 ;  /* 0x2000000cff1b8230 */ /* 0x100fe20000004100 */
[----:B------:R-:W-:Y:S01]  /*6c40*/  @!P0 FMUL.FTZ R13, R21, R10 ;  /* 0x0000000a150d8220 */ /* 0x000fe20000410000 */
[----:B------:R-:W-:Y:S01]  /*6c50*/  @!P0 HADD2.F32 R31, -RZ, R12.H1_H1 ;  /* 0x3000000cff1f8230 */ /* 0x000fe20000004100 */
[C---:B------:R-:W-:Y:S02]  /*6c60*/  @!P0 FFMA.FTZ R46, R9.reuse, R20, -R6 ;  /* 0x00000014092e8223 */ /* 0x040fe40000010806 */
[C---:B------:R-:W-:Y:S01]  /*6c70*/  @!P0 FMUL.FTZ R6, R8.reuse, R10 ;  /* 0x0000000a08068220 */ /* 0x040fe20000410000 */
[----:B------:R-:W-:Y:S01]  /*6c80*/  @!P0 HADD2.F32 R10, -RZ, R34.H0_H0 ;  /* 0x20000022ff0a8230 */ /* 0x000fe20000004100 */
[----:B------:R-:W-:Y:S01]  /*6c90*/  @!P0 FFMA.FTZ R43, R8, R22, -R13 ;  /* 0x00000016082b8223 */ /* 0x000fe2000001080d */
[----:B------:R-:W-:Y:S01]  /*6ca0*/  @!P0 MOV R8, R19 ;  /* 0x0000001300088202 */ /* 0x000fe20000000f00 */
[----:B------:R-:W-:Y:S02]  /*6cb0*/  @!P0 FMUL.FTZ R5, R9, R5 ;  /* 0x0000000509058220 */ /* 0x000fe40000410000 */
[----:B------:R-:W-:Y:S02]  /*6cc0*/  @!P0 FMUL.FTZ R12, R27, R10 ;  /* 0x0000000a1b0c8220 */ /* 0x000fe40000410000 */
[----:B------:R-:W-:Y:S01]  /*6cd0*/  @!P0 FMUL.FTZ R13, R31, R11 ;  /* 0x0000000b1f0d8220 */ /* 0x000fe20000410000 */
[--C-:B------:R-:W-:Y:S01]  /*6ce0*/  @!P0 HADD2.F32 R9, -RZ, R8.reuse.H0_H0 ;  /* 0x20000008ff098230 */ /* 0x100fe20000004100 */
[----:B------:R-:W-:Y:S01]  /*6cf0*/  @!P0 FFMA.FTZ R5, R15, R20, R5 ;  /* 0x000000140f058223 */ /* 0x000fe20000010005 */
[----:B------:R-:W-:Y:S01]  /*6d00*/  @!P0 F2FP.PACK_AB R20, R43, R46 ;  /* 0x0000002e2b14823e */ /* 0x000fe200000000ff */
[----:B------:R-:W-:Y:S01]  /*6d10*/  @!P0 FFMA.FTZ R6, R21, R22, R6 ;  /* 0x0000001615068223 */ /* 0x000fe20000010006 */
[----:B------:R-:W-:Y:S01]  /*6d20*/  @!P0 F2FP.PACK_AB R15, R47, R48 ;  /* 0x000000302f0f823e */ /* 0x000fe200000000ff */
[C---:B------:R-:W-:Y:S01]  /*6d30*/  @!P0 FFMA.FTZ R42, R9.reuse, R28, -R12 ;  /* 0x0000001c092a8223 */ /* 0x040fe2000001080c */
[----:B------:R-:W-:Y:S01]  /*6d40*/  @!P0 HADD2.F32 R8, -RZ, R8.H1_H1 ;  /* 0x30000008ff088230 */ /* 0x000fe20000004100 */
[----:B------:R-:W-:Y:S01]  /*6d50*/  @!P0 FMUL.FTZ R10, R9, R10 ;  /* 0x0000000a090a8220 */ /* 0x000fe20000410000 */
[----:B------:R-:W-:Y:S01]  /*6d60*/  @!P0 MOV R12, R38 ;  /* 0x00000026000c8202 */ /* 0x000fe20000000f00 */
[----:B------:R-:W-:Y:S01]  /*6d70*/  @!P0 IMAD.MOV.U32 R9, RZ, RZ, R18 ;  /* 0x000000ffff098224 */ /* 0x000fe200078e0012 */
[----:B------:R-:W-:Y:S01]  /*6d80*/  @!P0 MOV R16, R15 ;  /* 0x0000000f00108202 */ /* 0x000fe20000000f00 */
[C---:B------:R-:W-:Y:S01]  /*6d90*/  @!P0 FMUL.FTZ R11, R8.reuse, R11 ;  /* 0x0000000b080b8220 */ /* 0x040fe20000410000 */
[----:B------:R-:W-:Y:S01]  /*6da0*/  @!P0 MOV R17, R20 ;  /* 0x0000001400118202 */ /* 0x000fe20000000f00 */
[----:B------:R-:W-:Y:S01]  /*6db0*/  @!P0 FFMA.FTZ R41, R8, R32, -R13 ;  /* 0x0000002008298223 */ /* 0x000fe2000001080d */
[----:B------:R-:W-:Y:S01]  /*6dc0*/  @!P0 HADD2.F32 R25, -RZ, R12.H1_H1 ;  /* 0x3000000cff198230 */ /* 0x000fe20000004100 */
[----:B------:R-:W-:Y:S01]  /*6dd0*/  @!P0 F2FP.PACK_AB R5, R6, R5 ;  /* 0x000000050605823e */ /* 0x000fe200000000ff */
[----:B------:R-:W-:Y:S02]  /*6de0*/  @!P0 HADD2.F32 R8, -RZ, R34.H1_H1 ;  /* 0x30000022ff088230 */ /* 0x000fe40000004100 */
[----:B------:R-:W-:Y:S01]  /*6df0*/  @!P0 HADD2.F32 R23, -RZ, R12.H0_H0 ;  /* 0x2000000cff178230 */ /* 0x000fe20000004100 */
[----:B------:R-:W-:Y:S01]  /*6e00*/  @!P0 FMUL.FTZ R33, R25, R14 ;  /* 0x0000000e19218220 */ /* 0x000fe20000410000 */
[--C-:B------:R-:W-:Y:S01]  /*6e10*/  @!P0 HADD2.F32 R13, -RZ, R9.reuse.H0_H0 ;  /* 0x20000009ff0d8230 */ /* 0x100fe20000004100 */
[----:B------:R-:W-:Y:S01]  /*6e20*/  @!P0 IMAD.MOV.U32 R37, RZ, RZ, R5 ;  /* 0x000000ffff258224 */ /* 0x000fe200078e0005 */
[----:B------:R-:W-:Y:S01]  /*6e30*/  @!P0 HADD2.F32 R12, -RZ, R9.H1_H1 ;  /* 0x30000009ff0c8230 */ /* 0x000fe20000004100 */
[-C--:B------:R-:W-:Y:S02]  /*6e40*/  @!P0 FMUL.FTZ R9, R23, R8.reuse ;  /* 0x0000000817098220 */ /* 0x080fe40000410000 */
[C---:B------:R-:W-:Y:S02]  /*6e50*/  @!P0 FMUL.FTZ R8, R13.reuse, R8 ;  /* 0x000000080d088220 */ /* 0x040fe40000410000 */
[----:B------:R-:W-:Y:S02]  /*6e60*/  @!P0 FFMA.FTZ R13, R13, R24, -R9 ;  /* 0x000000180d0d8223 */ /* 0x000fe40000010809 */
[C---:B------:R-:W-:Y:S02]  /*6e70*/  @!P0 FFMA.FTZ R33, R12.reuse, R26, -R33 ;  /* 0x0000001a0c218223 */ /* 0x040fe40000010821 */
[----:B------:R-:W-:Y:S01]  /*6e80*/  @!P0 FMUL.FTZ R9, R12, R14 ;  /* 0x0000000e0c098220 */ /* 0x000fe20000410000 */
[----:B------:R-:W-:Y:S01]  /*6e90*/  @!P0 F2FP.PACK_AB R14, R41, R42 ;  /* 0x0000002a290e823e */ /* 0x000fe200000000ff */
[----:B------:R-:W-:Y:S01]  /*6ea0*/  @!P0 FFMA.FTZ R8, R23, R24, R8 ;  /* 0x0000001817088223 */ /* 0x000fe20000010008 */
[----:B------:R-:W-:Y:S01]  /*6eb0*/  @!P0 F2FP.PACK_AB R13, R33, R13 ;  /* 0x0000000d210d823e */ /* 0x000fe200000000ff */
[----:B------:R-:W-:Y:S01]  /*6ec0*/  @!P0 FFMA.FTZ R9, R25, R26, R9 ;  /* 0x0000001a19098223 */ /* 0x000fe20000010009 */
[----:B------:R-:W-:Y:S01]  /*6ed0*/  @!P0 MOV R19, R14 ;  /* 0x0000000e00138202 */ /* 0x000fe20000000f00 */
[----:B------:R-:W-:Y:S01]  /*6ee0*/  @!P0 FFMA.FTZ R10, R27, R28, R10 ;  /* 0x0000001c1b0a8223 */ /* 0x000fe2000001000a */
[----:B------:R-:W-:Y:S01]  /*6ef0*/  @!P0 F2FP.PACK_AB R12, R4, R3 ;  /* 0x00000003040c823e */ /* 0x000fe200000000ff */
[----:B------:R-:W-:Y:S01]  /*6f00*/  @!P0 IMAD.MOV.U32 R18, RZ, RZ, R13 ;  /* 0x000000ffff128224 */ /* 0x000fe200078e000d */
[----:B------:R-:W-:Y:S01]  /*6f10*/  @!P0 F2FP.PACK_AB R4, R9, R8 ;  /* 0x000000080904823e */ /* 0x000fe200000000ff */
[----:B------:R-:W-:Y:S01]  /*6f20*/  @!P0 FFMA.FTZ R11, R31, R32, R11 ;  /* 0x000000201f0b8223 */ /* 0x000fe2000001000b */
[----:B------:R-:W-:Y:S02]  /*6f30*/  @!P0 MOV R36, R12 ;  /* 0x0000000c00248202 */ /* 0x000fe40000000f00 */
[----:B------:R1:W-:Y:S01]  /*6f40*/  ST.E.128 [R44.64], R16 ;  /* 0x000000102c007985 */ /* 0x0003e2000c101d08 */
[----:B------:R-:W-:Y:S02]  /*6f50*/  @!P0 MOV R38, R4 ;  /* 0x0000000400268202 */ /* 0x000fe40000000f00 */
[----:B------:R-:W-:Y:S04]  /*6f60*/  @!P0 F2FP.PACK_AB R3, R11, R10 ;  /* 0x0000000a0b03823e */ /* 0x000fe800000000ff */
[----:B------:R-:W-:Y:S02]  /*6f70*/  @!P0 MOV R39, R3 ;  /* 0x0000000300278202 */ /* 0x000fe40000000f00 */
[----:B------:R-:W-:Y:S11]  /*6f80*/  ISETP.GE.AND P0, PT, R40, c[0x0][0x1d4], PT ;  /* 0x0000750028007a0c */ /* 0x000ff60003f06270 */
[----:B------:R-:W-:Y:S02]  /*6f90*/  @!UPT UIADD3 URZ, URZ, URZ, URZ ;  /* 0x0000003f3f3ff290 */ /* 0x000fe4000fffe03f */
[----:B------:R-:W-:-:S05]  /*6fa0*/  @P0 BRA `(.L_x_218) ;  /* 0x000002e000000947 */ /* 0x000fca0003800000 */
[C---:B------:R-:W-:Y:S04]  /*6fb0*/  LEA R4, P0, R40.reuse, R68, 0x1 ;  /* 0x0000004428047211 */ /* 0x040fe800078008ff */
[----:B------:R-:W-:Y:S05]  /*6fc0*/  LEA.HI.X.SX32 R5, R40, R69, 0x1, P0 ;  /* 0x0000004528057211 */ /* 0x000fea00000f0eff */
[----:B------:R2:W-:Y:S01]  /*6fd0*/  ST.E.128 [R4.64], R36 ;  /* 0x0000002404007985 */ /* 0x0005e2000c101d08 */
[----:B------:R-:W-:-:S05]  /*6fe0*/  BRA `(.L_x_218) ;  /* 0x000002a000007947 */ /* 0x000fca0003800000 */
.L_x_214:
[----:B------:R1:W2:Y:S01]  /*6ff0*/  SHFL.IDX PT, R5, R28, RZ, 0x1e1f ;  /* 0x001e1fff1c057589 */ /* 0x0002a200000e0000 */
[----:B------:R-:W-:Y:S03]  /*7000*/  IMAD R3, R35, -0x30, R2 ;  /* 0xffffffd023037824 */ /* 0x000fe600078e0202 */
[----:B------:R1:W3:Y:S02]  /*7010*/  SHFL.IDX PT, R4, R31, RZ, 0x1e1f ;  /* 0x001e1fff1f047589 */ /* 0x0002e400000e0000 */
[----:B------:R-:W-:Y:S04]  /*7020*/  IMNMX R78, R3, 0x30, PT ;  /* 0x00000030034e7817 */ /* 0x000fe80003800200 */
[----:B------:R-:W-:Y:S11]  /*7030*/  ISETP.GT.AND P0, PT, R78, R112, PT ;  /* 0x000000704e00720c */ /* 0x000ff60003f04270 */
[----:B------:R-:W-:Y:S02]  /*7040*/  @!UPT UIADD3 URZ, URZ, URZ, URZ ;  /* 0x0000003f3f3ff290 */ /* 0x000fe4000fffe03f */
[----:B------:R-:W-:-:S05]  /*7050*/  @!P0 BRA `(.L_x_218) ;  /* 0x0000023000008947 */ /* 0x000fca0003800000 */
[----:B------:R-:W4:Y:S01]  /*7060*/  LDL R14, [R1] ;  /* 0x00000000010e7983 */ /* 0x000f220000100800 */
[----:B------:R-:W-:Y:S02]  /*7070*/  ISETP.GE.AND P0, PT, R104, c[0x0][0x1d4], PT ;  /* 0x0000750068007a0c */ /* 0x000fe40003f06270 */
[----:B------:R-:W-:Y:S01]  /*7080*/  ISETP.GE.AND P5, PT, R246, c[0x0][0x1d4], PT ;  /* 0x00007500f6007a0c */ /* 0x000fe20003fa6270 */
[----:B------:R-:W5:Y:S04]  /*7090*/  LDL R6, [R1+0xc] ;  /* 0x00000c0001067983 */ /* 0x000f680000100800 */
[----:B---3--:R-:W3:Y:S04]  /*70a0*/  LDL R10, [R1+0x14] ;  /* 0x00001400010a7983 */ /* 0x008ee80000100800 */
[----:B--2---:R-:W2:Y:S02]  /*70b0*/  LDL R15, [R1+0x10] ;  /* 0x00001000010f7983 */ /* 0x004ea40000100800 */
[CC--:B------:R-:W-:Y:S02]  /*70c0*/  @!P0 LEA R8, P4, R104.reuse, R4.reuse, 0x1 ;  /* 0x0000000468088211 */ /* 0x0c0fe400078808ff */
[----:B------:R-:W1:Y:S02]  /*70d0*/  @!P0 LDS.128 R16, [R242+0x2400] ;  /* 0x00240000f2108984 */ /* 0x000e640000000c00 */
[-C--:B------:R-:W-:Y:S02]  /*70e0*/  @!P0 LEA.HI.X R9, R104, R5.reuse, R105, 0x1, P4 ;  /* 0x0000000568098211 */ /* 0x080fe400020f0c69 */
[-C--:B------:R-:W-:Y:S03]  /*70f0*/  @!P5 LEA R12, P4, R246, R4.reuse, 0x1 ;  /* 0x00000004f60cd211 */ /* 0x080fe600078808ff */
[----:B-1----:R1:W-:Y:S01]  /*7100*/  @!P0 ST.E.128 [R8.64], R16 ;  /* 0x0000001008008985 */ /* 0x0023e2000c101d08 */
[----:B------:R-:W-:Y:S11]  /*7110*/  ISETP.GE.AND P0, PT, R30, c[0x0][0x1d4], PT ;  /* 0x000075001e007a0c */ /* 0x000ff60003f06270 */
[----:B------:R-:W-:Y:S02]  /*7120*/  @!UPT UIADD3 URZ, URZ, URZ, URZ ;  /* 0x0000003f3f3ff290 */ /* 0x000fe4000fffe03f */
[----:B------:R-:W1:Y:S01]  /*7130*/  @!P0 LDS.128 R16, [R243+0x2400] ;  /* 0x00240000f3108984 */ /* 0x000e620000000c00 */
[----:B----4-:R-:W-:Y:S04]  /*7140*/  @!P0 IMAD.SHL.U32 R3, R14, 0x8, RZ ;  /* 0x000000080e038824 */ /* 0x010fe800078e00ff */
[----:B-1----:R-:W-:Y:S01]  /*7150*/  @!P0 IMAD.WIDE R8, R3, 0x2, R4 ;  /* 0x0000000203088825 */ /* 0x002fe200078e0204 */
[-C--:B---3--:R-:W-:Y:S04]  /*7160*/  @!P5 LEA.HI.X R13, R246, R5.reuse, R10, 0x1, P4 ;  /* 0x00000005f60dd211 */ /* 0x088fe800020f0c0a */
[----:B------:R1:W-:Y:S01]  /*7170*/  @!P0 ST.E.128 [R8.64], R16 ;  /* 0x0000001008008985 */ /* 0x0003e2000c101d08 */
[----:B------:R-:W-:Y:S02]  /*7180*/  ISETP.GE.AND P0, PT, R29, c[0x0][0x1d4], PT ;  /* 0x000075001d007a0c */ /* 0x000fe40003f06270 */
[C---:B------:R-:W-:Y:S11]  /*7190*/  ISETP.GE.AND P4, PT, R245.reuse, c[0x0][0x1d4], PT ;  /* 0x00007500f5007a0c */ /* 0x040ff60003f86270 */
[----:B------:R-:W3:Y:S01]  /*71a0*/  @!P0 LDS.128 R20, [R242+0x3000] ;  /* 0x00300000f2148984 */ /* 0x000ee20000000c00 */
[----:B------:R-:W-:Y:S01]  /*71b0*/  @!P0 IMAD.SHL.U32 R3, R252, 0x8, RZ ;  /* 0x00000008fc038824 */ /* 0x000fe200078e00ff */
[CC--:B------:R-:W-:Y:S04]  /*71c0*/  @!P4 LEA R10, P6, R245.reuse, R4.reuse, 0x1 ;  /* 0x00000004f50ac211 */ /* 0x0c0fe800078c08ff */
[-C--:B--2---:R-:W-:Y:S01]  /*71d0*/  @!P4 LEA.HI.X R11, R245, R5.reuse, R15, 0x1, P6 ;  /* 0x00000005f50bc211 */ /* 0x084fe200030f0c0f */
[----:B-1----:R-:W-:Y:S05]  /*71e0*/  @!P0 IMAD.WIDE R8, R3, 0x2, R4 ;  /* 0x0000000203088825 */ /* 0x002fea00078e0204 */
[----:B---3--:R-:W-:Y:S01]  /*71f0*/  @!P0 ST.E.128 [R8.64], R20 ;  /* 0x0000001408008985 */ /* 0x008fe2000c101d08 */
[C---:B------:R-:W-:Y:S03]  /*7200*/  ISETP.GE.AND P0, PT, R244.reuse, c[0x0][0x1d4], PT ;  /* 0x00007500f4007a0c */ /* 0x040fe60003f06270 */
[----:B------:R-:W1:Y:S10]  /*7210*/  @!P5 LDS.128 R16, [R243+0x3000] ;  /* 0x00300000f310d984 */ /* 0x000e740000000c00 */
[C---:B------:R-:W-:Y:S04]  /*7220*/  @!P0 LEA R4, P6, R244.reuse, R4, 0x1 ;  /* 0x00000004f4048211 */ /* 0x040fe800078c08ff */
[----:B-----5:R-:W-:Y:S01]  /*7230*/  @!P0 LEA.HI.X R5, R244, R5, R6, 0x1, P6 ;  /* 0x00000005f4058211 */ /* 0x020fe200030f0c06 */
[----:B-1----:R-:W-:Y:S04]  /*7240*/  @!P5 ST.E.128 [R12.64], R16 ;  /* 0x000000100c00d985 */ /* 0x002fe8000c101d08 */
[----:B------:R-:W1:Y:S04]  /*7250*/  @!P4 LDS.128 R12, [R242+0x3c00] ;  /* 0x003c0000f20cc984 */ /* 0x000e680000000c00 */
[----:B-1----:R-:W-:Y:S04]  /*7260*/  @!P4 ST.E.128 [R10.64], R12 ;  /* 0x0000000c0a00c985 */ /* 0x002fe8000c101d08 */
[----:B------:R-:W1:Y:S04]  /*7270*/  @!P0 LDS.128 R8, [R243+0x3c00] ;  /* 0x003c0000f3088984 */ /* 0x000e680000000c00 */
[----:B-1----:R1:W-:Y:S02]  /*7280*/  @!P0 ST.E.128 [R4.64], R8 ;  /* 0x0000000804008985 */ /* 0x0023e4000c101d08 */
.L_x_218:
[----:B------:R-:W-:Y:S05]  /*7290*/  BSYNC B1 ;  /* 0x0000000000017941 */ /* 0x000fea0003800000 */
.L_x_213:
[----:B------:R-:W-:Y:S01]  /*72a0*/  IMAD.IADD R3, R78, 0x1, -R247 ;  /* 0x000000014e037824 */ /* 0x000fe200078e0af7 */
[----:B------:R-:W-:Y:S01]  /*72b0*/  LOP3.LUT P6, RZ, R241, 0x1, RZ, 0xc0, !PT ;  /* 0x00000001f1ff7812 */ /* 0x000fe200078cc0ff */
[----:B-1---5:R-:W-:Y:S01]  /*72c0*/  IMAD.WIDE R8, R35, 0x30, R90 ;  /* 0x0000003023087825 */ /* 0x022fe200078e025a */
[----:B------:R-:W-:Y:S01]  /*72d0*/  P2R R13, PR, RZ, 0x2 ;  /* 0x00000002ff0d7803 */ /* 0x000fe20000000000 */
[----:B------:R-:W-:Y:S01]  /*72e0*/  BSSY B0, `(.L_x_235) ;  /* 0x000005c000007945 */ /* 0x000fe20003800000 */
[----:B------:R-:W-:Y:S01]  /*72f0*/  ISETP.GE.AND P0, PT, R3, 0x21, PT ;  /* 0x000000210300780c */ /* 0x000fe20003f06270 */
[----:B------:R-:W-:Y:S01]  /*7300*/  IMAD R10, R82, c[0x0][0x218], RZ ;  /* 0x00008600520a7a24 */ /* 0x000fe200078e02ff */
[----:B------:R-:W-:Y:S03]  /*7310*/  LOP3.LUT P1, RZ, R241, 0x4, RZ, 0xc0, !PT ;  /* 0x00000004f1ff7812 */ /* 0x000fe6000782c0ff */
[----:B------:R-:W-:Y:S08]  /*7320*/  IMAD R10, R79, c[0x0][0x21c], R10 ;  /* 0x000087004f0a7a24 */ /* 0x000ff000078e020a */
[C---:B------:R-:W-:Y:S05]  /*7330*/  @P0 IADD3 R6, P4, R8.reuse, 0x20, RZ ;  /* 0x0000002008060810 */ /* 0x040fea0007f9e0ff */
[----:B------:R-:W-:Y:S01]  /*7340*/  @P0 IMAD.X R11, RZ, RZ, R9, P4 ;  /* 0x000000ffff0b0224 */ /* 0x000fe200020e0609 */
[----:B------:R-:W-:Y:S11]  /*7350*/  ISETP.GE.AND P4, PT, R3, 0x1, PT ;  /* 0x000000010300780c */ /* 0x000ff60003f86270 */
[----:B------:R-:W-:Y:S02]  /*7360*/  @!UPT UIADD3 URZ, URZ, URZ, URZ ;  /* 0x0000003f3f3ff290 */ /* 0x000fe4000fffe03f */
[----:B--23--:R-:W-:Y:S01]  /*7370*/  @P4 MOV R4, R84 ;  /* 0x0000005400044202 */ /* 0x00cfe20000000f00 */
[----:B------:R-:W-:Y:S02]  /*7380*/  @P4 IMAD R3, R9, c[0x0][0x258], RZ ;  /* 0x0000960009034a24 */ /* 0x000fe400078e02ff */
[----:B------:R-:W-:Y:S02]  /*7390*/  @P4 IMAD.MOV.U32 R5, RZ, RZ, R83 ;  /* 0x000000ffff054224 */ /* 0x000fe400078e0053 */
[C---:B------:R-:W-:Y:S02]  /*73a0*/  @P4 IMAD R3, R8.reuse, c[0x0][0x25c], R3 ;  /* 0x0000970008034a24 */ /* 0x040fe400078e0203 */
[----:B------:R-:W-:Y:S04]  /*73b0*/  @P4 IMAD.WIDE.U32 R4, R8, c[0x0][0x258], R4 ;  /* 0x0000960008044a25 */ /* 0x000fe800078e0004 */
[----:B------:R-:W-:Y:S01]  /*73c0*/  @P4 IMAD.IADD R3, R5, 0x1, R3 ;  /* 0x0000000105034824 */ /* 0x000fe200078e0203 */
[C---:B------:R-:W-:Y:S04]  /*73d0*/  @P4 LEA R8, P5, R4.reuse, c[0x0][0x250], 0x1 ;  /* 0x0000940004084a11 */ /* 0x040fe800078a08ff */
[----:B------:R-:W-:Y:S01]  /*73e0*/  @P4 LEA.HI.X R9, R4, c[0x0][0x254], R3, 0x1, P5 ;  /* 0x0000950004094a11 */ /* 0x000fe200028f0c03 */
[----:B------:R-:W-:Y:S02]  /*73f0*/  IMAD R3, R81, c[0x0][0x208], RZ ;  /* 0x0000820051037a24 */ /* 0x000fe400078e02ff */
[C---:B------:R-:W-:Y:S04]  /*7400*/  IMAD.WIDE.U32 R4, R80.reuse, c[0x0][0x208], RZ ;  /* 0x0000820050047a25 */ /* 0x040fe800078e00ff */
[----:B------:R-:W-:Y:S05]  /*7410*/  IMAD R3, R80, c[0x0][0x20c], R3 ;  /* 0x0000830050037a24 */ /* 0x000fea00078e0203 */
[----:B------:R-:W-:Y:S05]  /*7420*/  IADD3 R5, R5, R3, RZ ;  /* 0x0000000305057210 */ /* 0x000fea0007ffe0ff */
[----:B------:R-:W-:Y:S05]  /*7430*/  IMAD.WIDE.U32 R4, R79, c[0x0][0x218], R4 ;  /* 0x000086004f047a25 */ /* 0x000fea00078e0004 */
[----:B------:R-:W-:Y:S01]  /*7440*/  IADD3 R3, P5, R106, R4, RZ ;  /* 0x000000046a037210 */ /* 0x000fe20007fbe0ff */
[----:B------:R-:W-:Y:S02]  /*7450*/  @P0 IMAD R4, R11, c[0x0][0x258], RZ ;  /* 0x000096000b040a24 */ /* 0x000fe400078e02ff */
[----:B------:R-:W-:Y:S01]  /*7460*/  @P0 IMAD.MOV.U32 R11, RZ, RZ, R83 ;  /* 0x000000ffff0b0224 */ /* 0x000fe200078e0053 */
[----:B------:R-:W-:Y:S01]  /*7470*/  IADD3.X R12, R127, R5, R10, P5, !PT ;  /* 0x000000057f0c7210 */ /* 0x000fe20002ffe40a */
[----:B------:R-:W-:Y:S04]  /*7480*/  @P0 IMAD.MOV.U32 R10, RZ, RZ, R84 ;  /* 0x000000ffff0a0224 */ /* 0x000fe800078e0054 */
[C---:B------:R-:W-:Y:S04]  /*7490*/  @P0 IMAD.WIDE.U32 R10, R6.reuse, c[0x0][0x258], R10 ;  /* 0x00009600060a0a25 */ /* 0x040fe800078e000a */
[----:B------:R-:W-:Y:S01]  /*74a0*/  @P0 IMAD R6, R6, c[0x0][0x25c], R4 ;  /* 0x0000970006060a24 */ /* 0x000fe200078e0204 */
[C---:B------:R-:W-:Y:S04]  /*74b0*/  @P0 LEA R4, P5, R10.reuse, c[0x0][0x250], 0x1 ;  /* 0x000094000a040a11 */ /* 0x040fe800078a08ff */
[----:B------:R-:W-:Y:S04]  /*74c0*/  @P0 IADD3 R6, R11, R6, RZ ;  /* 0x000000060b060210 */ /* 0x000fe80007ffe0ff */
[----:B------:R-:W-:Y:S02]  /*74d0*/  @P0 LEA.HI.X R5, R10, c[0x0][0x254], R6, 0x1, P5 ;  /* 0x000095000a050a11 */ /* 0x000fe400028f0c06 */
[C---:B------:R-:W-:Y:S04]  /*74e0*/  LEA R6, P5, R3.reuse, c[0x0][0x1f8], 0x1 ;  /* 0x00007e0003067a11 */ /* 0x040fe800078a08ff */
[----:B------:R-:W-:Y:S01]  /*74f0*/  LEA.HI.X R10, R3, c[0x0][0x1fc], R12, 0x1, P5 ;  /* 0x00007f00030a7a11 */ /* 0x000fe200028f0c0c */
[C---:B------:R-:W-:Y:S01]  /*7500*/  @P4 IMAD.SHL.U32 R3, R248.reuse, 0x2, RZ ;  /* 0x00000002f8034824 */ /* 0x040fe200078e00ff */
[----:B------:R-:W-:Y:S04]  /*7510*/  LOP3.LUT P5, RZ, R241, 0x2, RZ, 0xc0, !PT ;  /* 0x00000002f1ff7812 */ /* 0x000fe800078ac0ff */
[----:B------:R-:W-:Y:S01]  /*7520*/  @!PT LDS RZ, [RZ] ;  /* 0x00000000fffff984 */ /* 0x000fe20000000800 */
[----:B------:R-:W-:Y:S01]  /*7530*/  @!PT LDS RZ, [RZ] ;  /* 0x00000000fffff984 */ /* 0x000fe20000000800 */
[----:B------:R-:W-:Y:S01]  /*7540*/  @!PT LDS RZ, [RZ] ;  /* 0x00000000fffff984 */ /* 0x000fe20000000800 */
[----:B------:R1:W-:Y:S01]  /*7550*/  @P4 LDGSTS.E.BYPASS.LTC128B.128 [R3+0x1880], [R8.64], !P1 ;  /* 0x0188000008034fae */ /* 0x0003e2000c901d48 */
[----:B------:R-:W-:Y:S08]  /*7560*/  ISETP.NE.AND P1, PT, R13, RZ, PT ;  /* 0x000000ff0d00720c */ /* 0x000ff00003f25270 */
[----:B------:R1:W-:Y:S04]  /*7570*/  @P4 LDGSTS.E.BYPASS.LTC128B.128 [R3+0x2480], [R8.64+0x40], !P5 ;  /* 0x0248004008034fae */ /* 0x0003e8000e901d48 */
[----:B------:R1:W-:Y:S01]  /*7580*/  @P4 LDGSTS.E.BYPASS.LTC128B.128 [R3+0x3080], [R8.64+0x80], !P6 ;  /* 0x0308008008034fae */ /* 0x0003e2000f101d48 */
[----:B------:R-:W-:Y:S02]  /*7590*/  LOP3.LUT P4, RZ, R241, 0x4, RZ, 0xc0, !PT ;  /* 0x00000004f1ff7812 */ /* 0x000fe4000788c0ff */
[----:B-1----:R-:W-:Y:S11]  /*75a0*/  @P0 SHF.L.U32 R3, R248, 0x1, RZ ;  /* 0x00000001f8030819 */ /* 0x002ff600000006ff */
[----:B------:R1:W-:Y:S04]  /*75b0*/  @P0 LDGSTS.E.BYPASS.LTC128B.128 [R3+0x2080], [R4.64], !P4 ;  /* 0x0208000004030fae */ /* 0x0003e8000e101d48 */
[----:B------:R1:W-:Y:S04]  /*75c0*/  @P0 LDGSTS.E.BYPASS.LTC128B.128 [R3+0x2c80], [R4.64+0x40], !P5 ;  /* 0x02c8004004030fae */ /* 0x0003e8000e901d48 */
[----:B------:R1:W-:Y:S01]  /*75d0*/  @P0 LDGSTS.E.BYPASS.LTC128B.128 [R3+0x3880], [R4.64+0x80], !P6 ;  /* 0x0388008004030fae */ /* 0x0003e2000f101d48 */
[----:B------:R-:W-:Y:S03]  /*75e0*/  ISETP.GT.AND P0, PT, R78, R112, PT ;  /* 0x000000704e00720c */ /* 0x000fe60003f04270 */
[----:B------:R-:W0:Y:S04]  /*75f0*/  LDGDEPBAR ;  /* 0x00000000000079af */ /* 0x000e280000000000 */
[----:B-1----:R1:W2:Y:S01]  /*7600*/  SHFL.IDX PT, R4, R6, RZ, 0x1e1f ;  /* 0x001e1fff06047589 */ /* 0x0022a200000e0000 */
[----:B------:R-:W-:Y:S04]  /*7610*/  DEPBAR.LE SB0, 0x0 ;  /* 0x000080000000791a */ /* 0x000fe80000000000 */
[----:B------:R1:W3:Y:S04]  /*7620*/  SHFL.IDX PT, R5, R10, RZ, 0x1e1f ;  /* 0x001e1fff0a057589 */ /* 0x0002e800000e0000 */
[----:B------:R-:W-:Y:S06]  /*7630*/  BAR.SYNC.DEFER_BLOCKING 0x0 ;  /* 0x0000000000007b1d */ /* 0x000fec0000010000 */
[----:B------:R-:W-:-:S05]  /*7640*/  @!P0 BRA `(.L_x_236) ;  /* 0x0000025000008947 */ /* 0x000fca0003800000 */
[----:B------:R-:W5:Y:S01]  /*7650*/  LDL R17, [R1+0x14] ;  /* 0x0000140001117983 */ /* 0x000f620000100800 */
[----:B------:R-:W-:Y:S02]  /*7660*/  ISETP.GE.AND P0, PT, R104, c[0x0][0x1d4], PT ;  /* 0x0000750068007a0c */ /* 0x000fe40003f06270 */
[----:B------:R-:W-:Y:S01]  /*7670*/  ISETP.GE.AND P5, PT, R246, c[0x0][0x1d4], PT ;  /* 0x00007500f6007a0c */ /* 0x000fe20003fa6270 */
[----:B----4-:R-:W4:Y:S04]  /*7680*/  LDL R16, [R1+0x10] ;  /* 0x0000100001107983 */ /* 0x010f280000100800 */
[----:B---3--:R-:W3:Y:S04]  /*7690*/  LDL R15, [R1] ;  /* 0x00000000010f7983 */ /* 0x008ee80000100800 */
[----:B--2---:R-:W2:Y:S02]  /*76a0*/  LDL R14, [R1+0xc] ;  /* 0x00000c00010e7983 */ /* 0x004ea40000100800 */
[CC--:B------:R-:W-:Y:S04]  /*76b0*/  @!P0 LEA R8, P4, R104.reuse, R4.reuse, 0x1 ;  /* 0x0000000468088211 */ /* 0x0c0fe800078808ff */
[-C--:B------:R-:W-:Y:S02]  /*76c0*/  @!P0 LEA.HI.X R9, R104, R5.reuse, R105, 0x1, P4 ;  /* 0x0000000568098211 */ /* 0x080fe400020f0c69 */
[CC--:B------:R-:W-:Y:S04]  /*76d0*/  @!P5 LEA R12, P4, R246.reuse, R4.reuse, 0x1 ;  /* 0x00000004f60cd211 */ /* 0x0c0fe800078808ff */
[-C--:B-----5:R-:W-:Y:S02]  /*76e0*/  @!P5 LEA.HI.X R13, R246, R5.reuse, R17, 0x1, P4 ;  /* 0x00000005f60dd211 */ /* 0x0a0fe400020f0c11 */
[C---:B------:R-:W-:Y:S11]  /*76f0*/  ISETP.GE.AND P4, PT, R245.reuse, c[0x0][0x1d4], PT ;  /* 0x00007500f5007a0c */ /* 0x040ff60003f86270 */
[----:B------:R-:W-:Y:S02]  /*7700*/  @!UPT UIADD3 URZ, URZ, URZ, URZ ;  /* 0x0000003f3f3ff290 */ /* 0x000fe4000fffe03f */
[CC--:B-1----:R-:W-:Y:S04]  /*7710*/  @!P4 LEA R10, P6, R245.reuse, R4.reuse, 0x1 ;  /* 0x00000004f50ac211 */ /* 0x0c2fe800078c08ff */
[-C--:B----4-:R-:W-:Y:S02]  /*7720*/  @!P4 LEA.HI.X R11, R245, R5.reuse, R16, 0x1, P6 ;  /* 0x00000005f50bc211 */ /* 0x090fe400030f0c10 */
[----:B------:R-:W1:Y:S04]  /*7730*/  @!P0 LDS.128 R16, [R242] ;  /* 0x00000000f2108984 */ /* 0x000e680000000c00 */
[----:B-1----:R1:W-:Y:S01]  /*7740*/  @!P0 ST.E.128 [R8.64], R16 ;  /* 0x0000001008008985 */ /* 0x0023e2000c101d08 */
[----:B------:R-:W-:Y:S11]  /*7750*/  ISETP.GE.AND P0, PT, R30, c[0x0][0x1d4], PT ;  /* 0x000075001e007a0c */ /* 0x000ff60003f06270 */
[----:B------:R-:W-:Y:S02]  /*7760*/  @!UPT UIADD3 URZ, URZ, URZ, URZ ;  /* 0x0000003f3f3ff290 */ /* 0x000fe4000fffe03f */
[----:B------:R-:W4:Y:S01]  /*7770*/  @!P0 LDS.128 R16, [R243] ;  /* 0x00000000f3108984 */ /* 0x000f220000000c00 */
[----:B---3--:R-:W-:Y:S04]  /*7780*/  @!P0 IMAD.SHL.U32 R3, R15, 0x8, RZ ;  /* 0x000000080f038824 */ /* 0x008fe800078e00ff */
[--C-:B-1----:R-:W-:Y:S05]  /*7790*/  @!P0 IMAD.WIDE R8, R3, 0x2, R4.reuse ;  /* 0x0000000203088825 */ /* 0x102fea00078e0204 */
[----:B----4-:R1:W-:Y:S01]  /*77a0*/  @!P0 ST.E.128 [R8.64], R16 ;  /* 0x0000001008008985 */ /* 0x0103e2000c101d08 */
[----:B------:R-:W-:Y:S11]  /*77b0*/  ISETP.GE.AND P0, PT, R29, c[0x0][0x1d4], PT ;  /* 0x000075001d007a0c */ /* 0x000ff60003f06270 */
[----:B------:R-:W-:Y:S02]  /*77c0*/  @!UPT UIADD3 URZ, URZ, URZ, URZ ;  /* 0x0000003f3f3ff290 */ /* 0x000fe4000fffe03f */
[----:B------:R-:W3:Y:S01]  /*77d0*/  @!P0 LDS.128 R20, [R242+0xc00] ;  /* 0x000c0000f2148984 */ /* 0x000ee20000000c00 */
[----:B------:R-:W-:Y:S04]  /*77e0*/  @!P0 IMAD.SHL.U32 R3, R252, 0x8, RZ ;  /* 0x00000008fc038824 */ /* 0x000fe800078e00ff */
[----:B-1----:R-:W-:Y:S05]  /*77f0*/  @!P0 IMAD.WIDE R8, R3, 0x2, R4 ;  /* 0x0000000203088825 */ /* 0x002fea00078e0204 */
[----:B---3--:R-:W-:Y:S01]  /*7800*/  @!P0 ST.E.128 [R8.64], R20 ;  /* 0x0000001408008985 */ /* 0x008fe2000c101d08 */
[C---:B------:R-:W-:Y:S03]  /*7810*/  ISETP.GE.AND P0, PT, R244.reuse, c[0x0][0x1d4], PT ;  /* 0x00007500f4007a0c */ /* 0x040fe60003f06270 */
[----:B------:R-:W1:Y:S10]  /*7820*/  @!P5 LDS.128 R16, [R243+0xc00] ;  /* 0x000c0000f310d984 */ /* 0x000e740000000c00 */
[C---:B------:R-:W-:Y:S04]  /*7830*/  @!P0 LEA R4, P6, R244.reuse, R4, 0x1 ;  /* 0x00000004f4048211 */ /* 0x040fe800078c08ff */
[----:B--2---:R-:W-:Y:S01]  /*7840*/  @!P0 LEA.HI.X R5, R244, R5, R14, 0x1, P6 ;  /* 0x00000005f4058211 */ /* 0x004fe200030f0c0e */
[----:B-1----:R-:W-:Y:S04]  /*7850*/  @!P5 ST.E.128 [R12.64], R16 ;  /* 0x000000100c00d985 */ /* 0x002fe8000c101d08 */
[----:B------:R-:W1:Y:S04]  /*7860*/  @!P4 LDS.128 R12, [R242+0x1800] ;  /* 0x00180000f20cc984 */ /* 0x000e680000000c00 */
[----:B-1----:R-:W-:Y:S04]  /*7870*/  @!P4 ST.E.128 [R10.64], R12 ;  /* 0x0000000c0a00c985 */ /* 0x002fe8000c101d08 */
[----:B------:R-:W1:Y:S04]  /*7880*/  @!P0 LDS.128 R8, [R243+0x1800] ;  /* 0x00180000f3088984 */ /* 0x000e680000000c00 */
[----:B-1----:R1:W-:Y:S02]  /*7890*/  @!P0 ST.E.128 [R4.64], R8 ;  /* 0x0000000804008985 */ /* 0x0023e4000c101d08 */
.L_x_236:
[----:B------:R-:W-:Y:S05]  /*78a0*/  BSYNC B0 ;  /* 0x0000000000007941 */ /* 0x000fea0003800000 */
.L_x_235:
[----:B------:R-:W-:Y:S01]  /*78b0*/  ISETP.GT.AND P5, PT, R35, R89, PT ;  /* 0x000000592300720c */ /* 0x000fe20003fa4270 */
[----:B------:R-:W-:Y:S01]  /*78c0*/  @!UPT UIADD3 URZ, URZ, URZ, URZ ;  /* 0x0000003f3f3ff290 */ /* 0x000fe2000fffe03f */
[----:B------:R-:W-:Y:S11]  /*78d0*/  BSSY B0, `(.L_x_237) ;  /* 0x0000029000007945 */ /* 0x000ff60003800000 */
[----:B------:R-:W-:-:S05]  /*78e0*/  @!P5 BRA `(.L_x_238) ;  /* 0x000002700000d947 */ /* 0x000fca0003800000 */
[----:B------:R-:W-:Y:S01]  /*78f0*/  IADD3 R3, R35, -0x1, RZ ;  /* 0xffffffff23037810 */ /* 0x000fe20007ffe0ff */
[----:B-12---:R-:W-:Y:S01]  /*7900*/  IMAD.MOV.U32 R4, RZ, RZ, R94 ;  /* 0x000000ffff047224 */ /* 0x006fe200078e005e */
[----:B------:R-:W-:Y:S01]  /*7910*/  P2R R10, PR, RZ, 0x4 ;  /* 0x00000004ff0a7803 */ /* 0x000fe20000000000 */
[----:B---3--:R-:W-:Y:S01]  /*7920*/  IMAD.MOV.U32 R5, RZ, RZ, R93 ;  /* 0x000000ffff057224 */ /* 0x008fe200078e005d */
[----:B------:R-:W-:Y:S01]  /*7930*/  SHF.R.S32.HI R8, RZ, 0x1f, R3 ;  /* 0x0000001fff087819 */ /* 0x000fe20000011403 */
[----:B------:R-:W-:Y:S01]  /*7940*/  IMAD R6, R143, R3, RZ ;  /* 0x000000038f067224 */ /* 0x000fe200078e02ff */
[----:B------:R-:W-:Y:S01]  /*7950*/  LOP3.LUT P2, RZ, R241, 0x4, RZ, 0xc0, !PT ;  /* 0x00000004f1ff7812 */ /* 0x000fe2000784c0ff */
[-C--:B------:R-:W-:Y:S01]  /*7960*/  IMAD.WIDE.U32 R4, R3, R136.reuse, R4 ;  /* 0x0000008803047225 */ /* 0x080fe200078e0004 */
[----:B------:R-:W-:Y:S02]  /*7970*/  P2R R11, PR, RZ, 0x2 ;  /* 0x00000002ff0b7803 */ /* 0x000fe40000000000 */
[----:B------:R-:W-:Y:S01]  /*7980*/  LOP3.LUT P1, RZ, R241, 0x2, RZ, 0xc0, !PT ;  /* 0x00000002f1ff7812 */ /* 0x000fe2000782c0ff */
[----:B------:R-:W-:Y:S01]  /*7990*/  IMAD R3, R8, R136, R6 ;  /* 0x0000008808037224 */ /* 0x000fe200078e0206 */
[----:B------:R-:W-:Y:S03]  /*79a0*/  IADD3 R6, -R247, 0x30, RZ ;  /* 0x00000030f7067810 */ /* 0x000fe60007ffe1ff */
[----:B------:R-:W-:Y:S01]  /*79b0*/  IMAD.IADD R3, R5, 0x1, R3 ;  /* 0x0000000105037824 */ /* 0x000fe200078e0203 */
[----:B------:R-:W-:Y:S11]  /*79c0*/  ISETP.GE.AND P4, PT, R6, 0x1, PT ;  /* 0x000000010600780c */ /* 0x000ff60003f86270 */
[----:B------:R-:W-:Y:S02]  /*79d0*/  @!UPT UIADD3 URZ, URZ, URZ, URZ ;  /* 0x0000003f3f3ff290 */ /* 0x000fe4000fffe03f */
[C---:B------:R-:W-:Y:S04]  /*79e0*/  @P4 LEA R8, P0, R4.reuse, c[0x0][0x220], 0x1 ;  /* 0x0000880004084a11 */ /* 0x040fe800078008ff */
[----:B------:R-:W-:Y:S02]  /*79f0*/  @P4 LEA.HI.X R9, R4, c[0x0][0x224], R3, 0x1, P0 ;  /* 0x0000890004094a11 */ /* 0x000fe400000f0c03 */
[----:B------:R-:W-:Y:S11]  /*7a00*/  ISETP.GE.AND P0, PT, R6, 0x21, PT ;  /* 0x000000210600780c */ /* 0x000ff60003f06270 */
[----:B------:R-:W-:Y:S02]  /*7a10*/  @!UPT UIADD3 URZ, URZ, URZ, URZ ;  /* 0x0000003f3f3ff290 */ /* 0x000fe4000fffe03f */
[----:B------:R-:W-:Y:S05]  /*7a20*/  @P0 IADD3 R5, P6, R144, R4, RZ ;  /* 0x0000000490050210 */ /* 0x000fea0007fde0ff */
[----:B------:R-:W-:Y:S01]  /*7a30*/  @P0 IMAD.X R3, R3, 0x1, R142, P6 ;  /* 0x0000000103030824 */ /* 0x000fe200030e068e */
[C---:B------:R-:W-:Y:S04]  /*7a40*/  @P0 LEA R4, P6, R5.reuse, c[0x0][0x220], 0x1 ;  /* 0x0000880005040a11 */ /* 0x040fe800078c08ff */
[----:B------:R-:W-:Y:S01]  /*7a50*/  @P0 LEA.HI.X R5, R5, c[0x0][0x224], R3, 0x1, P6 ;  /* 0x0000890005050a11 */ /* 0x000fe200030f0c03 */
[----:B------:R-:W-:Y:S01]  /*7a60*/  @P4 IMAD.SHL.U32 R3, R248, 0x2, RZ ;  /* 0x00000002f8034824 */ /* 0x000fe200078e00ff */
[C---:B------:R-:W-:Y:S04]  /*7a70*/  LOP3.LUT P6, RZ, R241.reuse, 0x1, RZ, 0xc0, !PT ;  /* 0x00000001f1ff7812 */ /* 0x040fe800078cc0ff */
[----:B------:R-:W-:Y:S01]  /*7a80*/  @!PT LDS RZ, [RZ] ;  /* 0x00000000fffff984 */ /* 0x000fe20000000800 */
[----:B------:R-:W-:Y:S01]  /*7a90*/  @!PT LDS RZ, [RZ] ;  /* 0x00000000fffff984 */ /* 0x000fe20000000800 */
[----:B------:R-:W-:Y:S01]  /*7aa0*/  @!PT LDS RZ, [RZ] ;  /* 0x00000000fffff984 */ /* 0x000fe20000000800 */
[----:B------:R1:W-:Y:S01]  /*7ab0*/  @P4 LDGSTS.E.BYPASS.LTC128B.128 [R3+0x3c80], [R8.64], !P2 ;  /* 0x03c8000008034fae */ /* 0x0003e2000d101d48 */
[----:B------:R-:W-:Y:S03]  /*7ac0*/  ISETP.NE.AND P2, PT, R10, RZ, PT ;  /* 0x000000ff0a00720c */ /* 0x000fe60003f45270 */
[----:B------:R1:W-:Y:S05]  /*7ad0*/  @P4 LDGSTS.E.BYPASS.LTC128B.128 [R3+0x4880], [R8.64+0x40], !P1 ;  /* 0x0488004008034fae */ /* 0x0003ea000c901d48 */
[----:B------:R1:W-:Y:S01]  /*7ae0*/  @P4 LDGSTS.E.BYPASS.LTC128B.128 [R3+0x5480], [R8.64+0x80], !P6 ;  /* 0x0548008008034fae */ /* 0x0003e2000f101d48 */
[----:B------:R-:W-:Y:S01]  /*7af0*/  LOP3.LUT P4, RZ, R241, 0x4, RZ, 0xc0, !PT ;  /* 0x00000004f1ff7812 */ /* 0x000fe2000788c0ff */
[----:B-1----:R-:W-:Y:S11]  /*7b00*/  @P0 IMAD.SHL.U32 R3, R248, 0x2, RZ ;  /* 0x00000002f8030824 */ /* 0x002ff600078e00ff */
[----:B------:R-:W-:Y:S01]  /*7b10*/  @!UPT UIADD3 URZ, URZ, URZ, URZ ;  /* 0x0000003f3f3ff290 */ /* 0x000fe2000fffe03f */
[----:B------:R1:W-:Y:S04]  /*7b20*/  @P0 LDGSTS.E.BYPASS.LTC128B.128 [R3+0x4480], [R4.64], !P4 ;  /* 0x0448000004030fae */ /* 0x0003e8000e101d48 */
[----:B------:R1:W-:Y:S01]  /*7b30*/  @P0 LDGSTS.E.BYPASS.LTC128B.128 [R3+0x5080], [R4.64+0x40], !P1 ;  /* 0x0508004004030fae */ /* 0x0003e2000c901d48 */
[----:B------:R-:W-:Y:S03]  /*7b40*/  ISETP.NE.AND P1, PT, R11, RZ, PT ;  /* 0x000000ff0b00720c */ /* 0x000fe60003f25270 */
[----:B------:R1:W-:Y:S05]  /*7b50*/  @P0 LDGSTS.E.BYPASS.LTC128B.128 [R3+0x5c80], [R4.64+0x80], !P6 ;  /* 0x05c8008004030fae */ /* 0x0003ea000f101d48 */
.L_x_238:
[----:B------:R-:W-:Y:S05]  /*7b60*/  BSYNC B0 ;  /* 0x0000000000007941 */ /* 0x000fea0003800000 */
.L_x_237:
[----:B------:R-:W0:Y:S01]  /*7b70*/  LDGDEPBAR ;  /* 0x00000000000079af */ /* 0x000e220000000000 */
[----:B------:R-:W-:Y:S01]  /*7b80*/  IADD3 R35, R35, -0x1, RZ ;  /* 0xffffffff23237810 */ /* 0x000fe20007ffe0ff */
[----:B------:R-:W-:-:S05]  /*7b90*/  @P5 BRA `(.L_x_239) ;  /* 0xffffb85000005947 */ /* 0x000fca000383ffff */
[----:B------:R-:W-:Y:S01]  /*7ba0*/  WARPSYNC 0xffffffff ;  /* 0xffffffff00007948 */ /* 0x000fe20003800000 */
[----:B------:R-:W-:Y:S06]  /*7bb0*/  BAR.SYNC.DEFER_BLOCKING 0x0 ;  /* 0x0000000000007b1d */ /* 0x000fec0000010000 */
.L_x_212:
[----:B------:R-:W-:Y:S01]  /*7bc0*/  ISETP.GE.AND P0, PT, R138, 0x1, PT ;  /* 0x000000018a00780c */ /* 0x000fe20003f06270 */
[----:B------:R-:W-:Y:S01]  /*7bd0*/  BSSY B0, `(.L_x_240) ;  /* 0x000001f000007945 */ /* 0x000fe20003800000 */
[----:B------:R-:W-:-:S11]  /*7be0*/  MOV R0, RZ ;  /* 0x000000ff00007202 */ /* 0x000fd60000000f00 */
[----:B------:R-:W-:Y:S05]  /*7bf0*/  @!P0 BRA `(.L_x_241) ;  /* 0x000001c000008947 */ /* 0x000fea0003800000 */
[----:B------:R-:W-:Y:S01]  /*7c00*/  IABS R2, R130 ;  /* 0x0000008200027213 */ /* 0x000fe20000000000 */
[----:B-12---:R-:W-:Y:S01]  /*7c10*/  IMAD.MOV.U32 R4, RZ, RZ, RZ ;  /* 0x000000ffff047224 */ /* 0x006fe200078e00ff */
[----:B------:R-:W-:Y:S02]  /*7c20*/  IADD3 R6, R139, -0x1, R130 ;  /* 0xffffffff8b067810 */ /* 0x000fe40007ffe082 */
[----:B------:R-:W1:Y:S02]  /*7c30*/  I2F.RP R0, R2 ;  /* 0x0000000200007306 */ /* 0x000e640000209400 */
[----:B------:R-:W-:-:S06]  /*7c40*/  IABS R9, R6 ;  /* 0x0000000600097213 */ /* 0x000fcc0000000000 */
[----:B-1----:R-:W1:Y:S02]  /*7c50*/  MUFU.RCP R0, R0 ;  /* 0x0000000000007308 */ /* 0x002e640000001000 */
[----:B-1----:R-:W-:-:S06]  /*7c60*/  IADD3 R0, R0, 0xffffffe, RZ ;  /* 0x0ffffffe00007810 */ /* 0x002fcc0007ffe0ff */
[----:B---3--:R-:W1:Y:S02]  /*7c70*/  F2I.FTZ.U32.TRUNC.NTZ R5, R0 ;  /* 0x0000000000057305 */ /* 0x008e64000021f000 */
        /* <DEDUP_REMOVED lines=20> */
.L_x_241:
[----:B------:R-:W-:Y:S05]  /*7dc0*/  BSYNC B0 ;  /* 0x0000000000007941 */ /* 0x000fea0003800000 */
.L_x_240:
[----:B----4-:R-:W4:Y:S01]  /*7dd0*/  LDL R2, [R1+0xa8] ;  /* 0x0000a80001027983 */ /* 0x010f220000100800 */
        /* <DEDUP_REMOVED lines=50> */
[----:B----4-:R-:W-:-:S04]  /*8100*/  IMAD R251, R2, R0, RZ ;  /* 0x0000000002fb7224 */ /* 0x010fc800078e02ff */
[--C-:B------:R-:W-:Y:S01]  /*8110*/  IMAD.IADD R2, R251, 0x1, R0.reuse ;  /* 0x00000001fb027824 */ /* 0x100fe200078e0200 */
[----:B------:R-:W-:-:S04]  /*8120*/  PRMT R0, RZ, 0x7610, R0 ;  /* 0x00007610ff007816 */ /* 0x000fc80000000000 */
[----:B------:R-:W-:-:S04]  /*8130*/  IMNMX R219, R139, R2, PT ;  /* 0x000000028bdb7217 */ /* 0x000fc80003800200 */
[----:B------:R-:W-:-:S13]  /*8140*/  ISETP.GT.AND P0, PT, R219, R251, PT ;  /* 0x000000fbdb00720c */ /* 0x000fda0003f04270 */
[----:B------:R-:W-:Y:S05]  /*8150*/  @!P0 BRA `(.L_x_242) ;  /* 0x0000cf3000008947 */ /* 0x000fea0003800000 */
[----:B-1----:R-:W4:Y:S04]  /*8160*/  LDL R3, [R1+0x44] ;  /* 0x0000440001037983 */ /* 0x002f280000100800 */
[----:B--2---:R-:W2:Y:S04]  /*8170*/  LDL R4, [R1+0x48] ;  /* 0x0000480001047983 */ /* 0x004ea80000100800 */
[----:B---3--:R-:W3:Y:S04]  /*8180*/  LDL R6, [R1+0x58] ;  /* 0x0000580001067983 */ /* 0x008ee80000100800 */
[----:B------:R-:W3:Y:S04]  /*8190*/  LDL R10, [R1+0x54] ;  /* 0x00005400010a7983 */ /* 0x000ee80000100800 */
[----:B------:R-:W3:Y:S04]  /*81a0*/  LDL R5, [R1+0xa0] ;  /* 0x0000a00001057983 */ /* 0x000ee80000100800 */
[----:B------:R-:W3:Y:S01]  /*81b0*/  LDL R9, [R1+0x4c] ;  /* 0x00004c0001097983 */ /* 0x000ee20000100800 */
[----:B------:R-:W-:-:S04]  /*81c0*/  ISETP.NE.U32.AND P0, PT, RZ, c[0x0][0x340], PT ;  /* 0x0000d000ff007a0c */ /* 0x000fc80003f05070 */
[----:B------:R-:W-:Y:S01]  /*81d0*/  ISETP.NE.AND.EX P2, PT, RZ, c[0x0][0x344], PT, P0 ;  /* 0x0000d100ff007a0c */ /* 0x000fe20003f45300 */
[----:B------:R-:W1:Y:S01]  /*81e0*/  S2R R11, SR_TID.X ;  /* 0x00000000000b7919 */ /* 0x000e620000002100 */
[----:B------:R-:W-:-:S05]  /*81f0*/  SHF.R.S32.HI R0, RZ, 0x1f, R162 ;  /* 0x0000001fff007819 */ /* 0x000fca00000114a2 */
[----:B------:R-:W-:Y:S01]  /*8200*/  IMAD R0, R0, c[0x0][0x178], RZ ;  /* 0x00005e0000007a24 */ /* 0x000fe200078e02ff */
[----:B-1----:R-:W-:-:S05]  /*8210*/  SHF.R.S32.HI R8, RZ, 0x1f, R11 ;  /* 0x0000001fff087819 */ /* 0x002fca000001140b */
[----:B----4-:R-:W-:-:S04]  /*8220*/  @P2 IADD3 R2, P0, R3, c[0x0][0x340], RZ ;  /* 0x0000d00003022a10 */ /* 0x010fc80007f1e0ff */
[----:B--2---:R-:W-:-:S05]  /*8230*/  @P2 IADD3.X R3, R4, c[0x0][0x344], RZ, P0, !PT ;  /* 0x0000d10004032a10 */ /* 0x004fca00007fe4ff */
[----:B------:R1:W5:Y:S01]  /*8240*/  @P2 LDG.E R13, [R2.64] ;  /* 0x00000008020d2981 */ /* 0x000362000c1e1900 */
[----:B------:R-:W-:Y:S01]  /*8250*/  LEA.HI R8, R8, R11, RZ, 0x2 ;  /* 0x0000000b08087211 */ /* 0x000fe200078f10ff */
[----:B------:R-:W-:-:S03]  /*8260*/  IMAD.MOV.U32 R4, RZ, RZ, c[0x0][0x2c4] ;  /* 0x0000b100ff047624 */ /* 0x000fc600078e00ff */
[----:B------:R-:W-:Y:S02]  /*8270*/  LOP3.LUT R8, R8, 0xfffffffc, RZ, 0xc0, !PT ;  /* 0xfffffffc08087812 */ /* 0x000fe400078ec0ff */
[----:B------:R-:W-:Y:S01]  /*8280*/  ISETP.NE.AND P1, PT, R4, 0x1, PT ;  /* 0x000000010400780c */ /* 0x000fe20003f25270 */
[----:B------:R-:W-:Y:S02]  /*8290*/  IMAD R0, R162, c[0x0][0x17c], R0 ;  /* 0x00005f00a2007a24 */ /* 0x000fe400078e0200 */
[----:B------:R-:W-:Y:S01]  /*82a0*/  IMAD.IADD R8, R11, 0x1, -R8 ;  /* 0x000000010b087824 */ /* 0x000fe200078e0a08 */
[----:B------:R-:W-:-:S03]  /*82b0*/  ISETP.NE.U32.AND P0, PT, RZ, c[0x0][0x348], PT ;  /* 0x0000d200ff007a0c */ /* 0x000fc60003f05070 */
[----:B------:R-:W-:Y:S01]  /*82c0*/  IMAD R4, R8, 0x20, R247 ;  /* 0x0000002008047824 */ /* 0x000fe200078e02f7 */
[----:B---3--:R-:W-:Y:S02]  /*82d0*/  LOP3.LUT R65, R6, 0xffff, RZ, 0xc0, !PT ;  /* 0x0000ffff06417812 */ /* 0x008fe400078ec0ff */
[----:B------:R-:W-:Y:S01]  /*82e0*/  ISETP.NE.AND.EX P0, PT, RZ, c[0x0][0x34c], PT, P0 ;  /* 0x0000d300ff007a0c */ /* 0x000fe20003f05300 */
[----:B------:R-:W-:Y:S02]  /*82f0*/  IMAD R4, R10, 0x80, R4 ;  /* 0x000000800a047824 */ /* 0x000fe400078e0204 */
[----:B-1----:R-:W-:Y:S01]  /*8300*/  IMAD.WIDE.U32 R2, R162, c[0x0][0x178], RZ ;  /* 0x00005e00a2027a25 */ /* 0x002fe200078e00ff */
[----:B------:R-:W-:-:S04]  /*8310*/  SEL R6, R5, RZ, !P0 ;  /* 0x000000ff05067207 */ /* 0x000fc80004000000 */
[----:B------:R-:W-:Y:S01]  /*8320*/  IADD3 R3, R3, R0, RZ ;  /* 0x0000000003037210 */ /* 0x000fe20007ffe0ff */
[----:B------:R-:W-:Y:S01]  /*8330*/  @P1 IMAD.HI.U32 R8, R4, c[0x0][0x2c8], RZ ;  /* 0x0000b20004081a27 */ /* 0x000fe200078e00ff */
[----:B------:R-:W-:-:S03]  /*8340*/  SEL R5, R9, RZ, !P0 ;  /* 0x000000ff09057207 */ /* 0x000fc60004000000 */
[----:B------:R-:W-:-:S04]  /*8350*/  IMAD.WIDE.U32 R2, R65, c[0x0][0x1b8], R2 ;  /* 0x00006e0041027a25 */ /* 0x000fc800078e0002 */
[----:B------:R-:W-:Y:S01]  /*8360*/  IMAD.MOV.U32 R0, RZ, RZ, R4 ;  /* 0x000000ffff007224 */ /* 0x000fe200078e0004 */
[----:B------:R-:W-:Y:S01]  /*8370*/  @P1 SHF.R.U32.HI R0, RZ, c[0x0][0x2cc], R8 ;  /* 0x0000b300ff001a19 */ /* 0x000fe20000011608 */
[----:B------:R-:W-:Y:S02]  /*8380*/  IMAD R3, R65, c[0x0][0x1bc], R3 ;  /* 0x00006f0041037a24 */ /* 0x000fe400078e0203 */
[----:B------:R-:W-:Y:S02]  /*8390*/  IMAD R6, R6, c[0x0][0x1c0], RZ ;  /* 0x0000700006067a24 */ /* 0x000fe400078e02ff */
[----:B------:R-:W-:Y:S01]  /*83a0*/  IMAD.WIDE.U32 R2, R5, c[0x0][0x1c0], R2 ;  /* 0x0000700005027a25 */ /* 0x000fe200078e0002 */
[----:B------:R-:W-:-:S03]  /*83b0*/  SHF.R.S32.HI R8, RZ, 0x1f, R0 ;  /* 0x0000001fff087819 */ /* 0x000fc60000011400 */
[----:B------:R-:W-:Y:S01]  /*83c0*/  IMAD R6, R5, c[0x0][0x1c4], R6 ;  /* 0x0000710005067a24 */ /* 0x000fe200078e0206 */
[----:B------:R-:W-:-:S05]  /*83d0*/  IADD3 R5, -R0, RZ, RZ ;  /* 0x000000ff00057210 */ /* 0x000fca0007ffe1ff */
[----:B------:R-:W-:Y:S02]  /*83e0*/  IMAD R4, R5, c[0x0][0x2c4], R4 ;  /* 0x0000b10005047a24 */ /* 0x000fe400078e0204 */
[----:B------:R-:W-:Y:S02]  /*83f0*/  IMAD R5, R8, c[0x0][0x1b0], RZ ;  /* 0x00006c0008057a24 */ /* 0x000fe400078e02ff */
[----:B------:R-:W-:Y:S02]  /*8400*/  IMAD.IADD R3, R3, 0x1, R6 ;  /* 0x0000000103037824 */ /* 0x000fe400078e0206 */
[C---:B------:R-:W-:Y:S01]  /*8410*/  IMAD R6, R0.reuse, c[0x0][0x1b4], R5 ;  /* 0x00006d0000067a24 */ /* 0x040fe200078e0205 */
[----:B------:R-:W-:Y:S01]  /*8420*/  SHF.R.S32.HI R5, RZ, 0x1f, R4 ;  /* 0x0000001fff057819 */ /* 0x000fe20000011404 */
[----:B------:R-:W-:-:S04]  /*8430*/  IMAD.WIDE.U32 R2, R0, c[0x0][0x1b0], R2 ;  /* 0x00006c0000027a25 */ /* 0x000fc800078e0002 */
[----:B------:R-:W-:Y:S02]  /*8440*/  IMAD R0, R5, c[0x0][0x1a8], RZ ;  /* 0x00006a0005007a24 */ /* 0x000fe400078e02ff */
[----:B------:R-:W-:Y:S02]  /*8450*/  IMAD.IADD R3, R3, 0x1, R6 ;  /* 0x0000000103037824 */ /* 0x000fe400078e0206 */
[C---:B------:R-:W-:Y:S02]  /*8460*/  IMAD R0, R4.reuse, c[0x0][0x1ac], R0 ;  /* 0x00006b0004007a24 */ /* 0x040fe400078e0200 */
[----:B------:R-:W-:Y:S01]  /*8470*/  IMAD.WIDE.U32 R2, R4, c[0x0][0x1a8], R2 ;  /* 0x00006a0004027a25 */ /* 0x000fe200078e0002 */
[----:B------:R-:W-:-:S04]  /*8480*/  ISETP.GE.AND P4, PT, R228, c[0x0][0x198], PT ;  /* 0x00006600e4007a0c */ /* 0x000fc80003f86270 */
[----:B------:R-:W-:Y:S02]  /*8490*/  IADD3 R0, R3, R0, RZ ;  /* 0x0000000003007210 */ /* 0x000fe40007ffe0ff */
[----:B------:R-:W-:Y:S01]  /*84a0*/  LEA R12, P0, R2, c[0x0][0x160], 0x1 ;  /* 0x00005800020c7a11 */ /* 0x000fe200078008ff */
[----:B------:R-:W-:Y:S01]  /*84b0*/  IMAD R5, R10, 0x80, R247 ;  /* 0x000000800a057824 */ /* 0x000fe200078e02f7 */
[----:B------:R-:W-:Y:S02]  /*84c0*/  ISETP.GE.AND P6, PT, R238, c[0x0][0x198], PT ;  /* 0x00006600ee007a0c */ /* 0x000fe40003fc6270 */
[----:B------:R-:W-:Y:S02]  /*84d0*/  ISETP.GE.AND P5, PT, R230, c[0x0][0x198], PT ;  /* 0x00006600e6007a0c */ /* 0x000fe40003fa6270 */
[----:B------:R-:W-:Y:S02]  /*84e0*/  LEA.HI.X R6, R2, c[0x0][0x164], R0, 0x1, P0 ;  /* 0x0000590002067a11 */ /* 0x000fe400000f0c00 */
[----:B------:R-:W-:-:S02]  /*84f0*/  IADD3 R143, R219, -0x1, RZ ;  /* 0xffffffffdb8f7810 */ /* 0x000fc40007ffe0ff */
[----:B------:R-:W-:Y:S01]  /*8500*/  @!P2 MOV R13, R9 ;  /* 0x00000009000da202 */ /* 0x000fe20000000f00 */
[----:B------:R-:W-:Y:S05]  /*8510*/  BRA.DIV ~URZ, `(.L_x_243) ;  /* 0x000115a27f007947 */ /* 0x000fea000b800000 */
[----:B------:R1:W2:Y:S02]  /*8520*/  SHFL.IDX PT, R4, R6, RZ, 0x1c1f ;  /* 0x001c1fff06047589 */ /* 0x0002a400000e0000 */
.L_x_390:
[----:B------:R-:W-:Y:S05]  /*8530*/  BRA.DIV ~URZ, `(.L_x_244) ;  /* 0x000115f27f007947 */ /* 0x000fea000b800000 */
[----:B------:R3:W4:Y:S02]  /*8540*/  SHFL.IDX PT, R0, R12, RZ, 0x1c1f ;  /* 0x001c1fff0c007589 */ /* 0x00072400000e0000 */
.L_x_391:
[----:B------:R-:W-:Y:S01]  /*8550*/  IMAD R36, R163, c[0x0][0x2c4], RZ ;  /* 0x0000b100a3247a24 */ /* 0x000fe200078e02ff */
[----:B------:R-:W-:Y:S04]  /*8560*/  BSSY B0, `(.L_x_245) ;  /* 0x0000010000007945 */ /* 0x000fe80003800000 */
[----:B------:R-:W-:-:S13]  /*8570*/  ISETP.GE.AND P0, PT, R5, R36, PT ;  /* 0x000000240500720c */ /* 0x000fda0003f06270 */
[----:B------:R-:W-:Y:S05]  /*8580*/  @P0 BRA `(.L_x_246) ;  /* 0x000000d000000947 */ /* 0x000fea0003800000 */
[-C--:B----4-:R-:W-:Y:S02]  /*8590*/  LEA R10, P2, R228, R0.reuse, 0x1 ;  /* 0x00000000e40a7211 */ /* 0x090fe400078408ff */
[-C--:B------:R-:W-:Y:S02]  /*85a0*/  LEA R8, P1, R238, R0.reuse, 0x1 ;  /* 0x00000000ee087211 */ /* 0x080fe400078208ff */
[----:B------:R-:W-:Y:S01]  /*85b0*/  LEA R2, P0, R230, R0, 0x1 ;  /* 0x00000000e6027211 */ /* 0x000fe200078008ff */
[----:B------:R-:W-:Y:S01]  /*85c0*/  IMAD.SHL.U32 R0, R248, 0x2, RZ ;  /* 0x00000002f8007824 */ /* 0x000fe200078e00ff */
        /* <DEDUP_REMOVED lines=9> */
.L_x_246:
[----:B------:R-:W-:Y:S05]  /*8660*/  BSYNC B0 ;  /* 0x0000000000007941 */ /* 0x000fea0003800000 */
.L_x_245:
[----:B------:R-:W-:Y:S05]  /*8670*/  BRA.DIV ~URZ, `(.L_x_247) ;  /* 0x000115127f007947 */ /* 0x000fea000b800000 */
[----:B--2---:R2:W1:Y:S04]  /*8680*/  SHFL.IDX PT, R4, R6, 0x1, 0x1c1f ;  /* 0x003c1f0006047f89 */ /* 0x00446800000e0000 */
[----:B----4-:R2:W4:Y:S02]  /*8690*/  SHFL.IDX PT, R0, R12, 0x1, 0x1c1f ;  /* 0x003c1f000c007f89 */ /* 0x01052400000e0000 */
.L_x_392:
[----:B------:R-:W-:Y:S01]  /*86a0*/  IADD3 R2, R5, 0x20, RZ ;  /* 0x0000002005027810 */ /* 0x000fe20007ffe0ff */
[----:B------:R-:W-:Y:S03]  /*86b0*/  BSSY B0, `(.L_x_248) ;  /* 0x0000010000007945 */ /* 0x000fe60003800000 */
[----:B------:R-:W-:-:S13]  /*86c0*/  ISETP.GE.AND P0, PT, R2, R36, PT ;  /* 0x000000240200720c */ /* 0x000fda0003f06270 */
[----:B------:R-:W-:Y:S05]  /*86d0*/  @P0 BRA `(.L_x_249) ;  /* 0x000000d000000947 */ /* 0x000fea0003800000 */
[-C--:B----4-:R-:W-:Y:S02]  /*86e0*/  LEA R10, P2, R228, R0.reuse, 0x1 ;  /* 0x00000000e40a7211 */ /* 0x090fe400078408ff */
[-C--:B------:R-:W-:Y:S02]  /*86f0*/  LEA R8, P1, R238, R0.reuse, 0x1 ;  /* 0x00000000ee087211 */ /* 0x080fe400078208ff */
[----:B------:R-:W-:Y:S01]  /*8700*/  LEA R2, P0, R230, R0, 0x1 ;  /* 0x00000000e6027211 */ /* 0x000fe200078008ff */
[----:B------:R-:W-:Y:S01]  /*8710*/  IMAD.SHL.U32 R0, R248, 0x2, RZ ;  /* 0x00000002f8007824 */ /* 0x000fe200078e00ff */
[-C--:B-1----:R-:W-:Y:S02]  /*8720*/  LEA.HI.X R11, R228, R4.reuse, R229, 0x1, P2 ;  /* 0x00000004e40b7211 */ /* 0x082fe400010f0ce5 */
        /* <DEDUP_REMOVED lines=8> */
.L_x_249:
[----:B------:R-:W-:Y:S05]  /*87b0*/  BSYNC B0 ;  /* 0x0000000000007941 */ /* 0x000fea0003800000 */
.L_x_248:
[----:B------:R-:W-:Y:S05]  /*87c0*/  BRA.DIV ~URZ, `(.L_x_250) ;  /* 0x000114827f007947 */ /* 0x000fea000b800000 */
[----:B-1----:R1:W2:Y:S02]  /*87d0*/  SHFL.IDX PT, R4, R6, 0x2, 0x1c1f ;  /* 0x005c1f0006047f89 */ /* 0x0022a400000e0000 */
.L_x_393:
[----:B------:R-:W-:Y:S05]  /*87e0*/  BRA.DIV ~URZ, `(.L_x_251) ;  /* 0x000114d27f007947 */ /* 0x000fea000b800000 */
[----:B----4-:R4:W1:Y:S02]  /*87f0*/  SHFL.IDX PT, R0, R12, 0x2, 0x1c1f ;  /* 0x005c1f000c007f89 */ /* 0x01086400000e0000 */
.L_x_394:
[----:B------:R-:W-:Y:S01]  /*8800*/  IADD3 R2, R5, 0x40, RZ ;  /* 0x0000004005027810 */ /* 0x000fe20007ffe0ff */
[----:B------:R-:W-:Y:S03]  /*8810*/  BSSY B0, `(.L_x_252) ;  /* 0x0000010000007945 */ /* 0x000fe60003800000 */
[----:B------:R-:W-:-:S13]  /*8820*/  ISETP.GE.AND P0, PT, R2, R36, PT ;  /* 0x000000240200720c */ /* 0x000fda0003f06270 */
[----:B------:R-:W-:Y:S05]  /*8830*/  @P0 BRA `(.L_x_253) ;  /* 0x000000d000000947 */ /* 0x000fea0003800000 */
[-C--:B-1----:R-:W-:Y:S02]  /*8840*/  LEA R10, P2, R228, R0.reuse, 0x1 ;  /* 0x00000000e40a7211 */ /* 0x082fe400078408ff */
        /* <DEDUP_REMOVED lines=12> */
.L_x_253:
[----:B------:R-:W-:Y:S05]  /*8910*/  BSYNC B0 ;  /* 0x0000000000007941 */ /* 0x000fea0003800000 */
.L_x_252:
[----:B------:R-:W-:Y:S05]  /*8920*/  BRA.DIV ~URZ, `(.L_x_254) ;  /* 0x000113f27f007947 */ /* 0x000fea000b800000 */
[----:B-12---:R-:W1:Y:S04]  /*8930*/  SHFL.IDX PT, R6, R6, 0x3, 0x1c1f ;  /* 0x007c1f0006067f89 */ /* 0x006e6800000e0000 */
[----:B------:R2:W3:Y:S02]  /*8940*/  SHFL.IDX PT, R2, R12, 0x3, 0x1c1f ;  /* 0x007c1f000c027f89 */ /* 0x0004e400000e0000 */
.L_x_395:
[----:B--2---:R-:W2:Y:S04]  /*8950*/  LDL R8, [R1+0x40] ;  /* 0x0000400001087983 */ /* 0x004ea80000100800 */
[----:B------:R-:W4:Y:S01]  /*8960*/  S2R R4, SR_TID.X ;  /* 0x0000000000047919 */ /* 0x000f220000002100 */
[----:B------:R-:W-:Y:S01]  /*8970*/  IADD3 R0, R5, 0x60, RZ ;  /* 0x0000006005007810 */ /* 0x000fe20007ffe0ff */
[----:B------:R-:W-:-:S03]  /*8980*/  IMAD.MOV.U32 R142, RZ, RZ, 0x30 ;  /* 0x00000030ff8e7424 */ /* 0x000fc600078e00ff */
[----:B------:R-:W-:Y:S01]  /*8990*/  ISETP.GE.AND P0, PT, R0, R36, PT ;  /* 0x000000240000720c */ /* 0x000fe20003f06270 */
[----:B------:R-:W-:Y:S01]  /*89a0*/  IMAD.MOV.U32 R0, RZ, RZ, c[0x0][0x2b8] ;  /* 0x0000ae00ff007624 */ /* 0x000fe200078e00ff */
[----:B----4-:R-:W-:-:S04]  /*89b0*/  SHF.R.S32.HI R3, RZ, 0x1f, R4 ;  /* 0x0000001fff037819 */ /* 0x010fc80000011404 */
[----:B------:R-:W-:-:S04]  /*89c0*/  LEA.HI R3, R3, R4, RZ, 0x2 ;  /* 0x0000000403037211 */ /* 0x000fc800078f10ff */
[----:B------:R-:W-:Y:S01]  /*89d0*/  LOP3.LUT R3, R3, 0xfffffffc, RZ, 0xc0, !PT ;  /* 0xfffffffc03037812 */ /* 0x000fe200078ec0ff */
[----:B------:R-:W-:-:S04]  /*89e0*/  IMAD R142, R219, R142, -0x30 ;  /* 0xffffffd0db8e7424 */ /* 0x000fc800078e028e */
[----:B------:R-:W-:Y:S01]  /*89f0*/  IMAD.IADD R3, R4, 0x1, -R3 ;  /* 0x0000000104037824 */ /* 0x000fe200078e0a03 */
[----:B------:R-:W-:-:S03]  /*8a00*/  ISETP.NE.AND P3, PT, R0, 0x1, PT ;  /* 0x000000010000780c */ /* 0x000fc60003f65270 */
[----:B------:R-:W-:Y:S01]  /*8a10*/  IMAD R16, R3, 0x20, R247 ;  /* 0x0000002003107824 */ /* 0x000fe200078e02f7 */
[----:B-----5:R-:W-:-:S03]  /*8a20*/  SHF.R.S32.HI R0, RZ, 0x1f, R13 ;  /* 0x0000001fff007819 */ /* 0x020fc6000001140d */
[----:B------:R-:W-:Y:S01]  /*8a30*/  IMAD.IADD R3, R16, 0x1, R142 ;  /* 0x0000000110037824 */ /* 0x000fe200078e028e */
[----:B---3--:R-:W-:-:S04]  /*8a40*/  @!P0 LEA R4, P2, R228, R2, 0x1 ;  /* 0x00000002e4048211 */ /* 0x008fc800078408ff */
[----:B------:R-:W-:Y:S01]  /*8a50*/  ISETP.GE.AND P1, PT, R3, R138, PT ;  /* 0x0000008a0300720c */ /* 0x000fe20003f26270 */
[----:B------:R-:W-:Y:S01]  /*8a60*/  @!P0 IMAD.SHL.U32 R12, R248, 0x2, RZ ;  /* 0x00000002f80c8824 */ /* 0x000fe200078e00ff */
[----:B-1----:R-:W-:Y:S01]  /*8a70*/  @!P0 LEA.HI.X R5, R228, R6, R229, 0x1, P2 ;  /* 0x00000006e4058211 */ /* 0x002fe200010f0ce5 */
[----:B------:R-:W-:-:S04]  /*8a80*/  IMAD.WIDE.U32 R18, R13, c[0x0][0x2b0], RZ ;  /* 0x0000ac000d127a25 */ /* 0x000fc800078e00ff */
[----:B------:R-:W-:Y:S01]  /*8a90*/  @!PT LDS RZ, [RZ] ;  /* 0x00000000fffff984 */ /* 0x000fe20000000800 */
[----:B------:R-:W-:Y:S01]  /*8aa0*/  @!PT LDS RZ, [RZ] ;  /* 0x00000000fffff984 */ /* 0x000fe20000000800 */
[----:B------:R-:W-:Y:S01]  /*8ab0*/  @!PT LDS RZ, [RZ] ;  /* 0x00000000fffff984 */ /* 0x000fe20000000800 */
[----:B------:R1:W-:Y:S01]  /*8ac0*/  @!P0 LDGSTS.E.BYPASS.LTC128B.128 [R12+0x7880], [R4.64], !P4 ;  /* 0x07880000040c8fae */ /* 0x0003e2000e101d48 */
[----:B------:R-:W-:Y:S01]  /*8ad0*/  ISETP.GT.OR P1, PT, R16, 0x2f, P1 ;  /* 0x0000002f1000780c */ /* 0x000fe20000f24670 */
[----:B------:R-:W-:Y:S02]  /*8ae0*/  IMAD.MOV.U32 R218, RZ, RZ, RZ ;  /* 0x000000ffffda7224 */ /* 0x000fe400078e00ff */
[----:B--2---:R-:W-:Y:S02]  /*8af0*/  IMAD.IADD R3, R3, 0x1, R8 ;  /* 0x0000000103037824 */ /* 0x004fe400078e0208 */
[----:B------:R-:W-:Y:S02]  /*8b00*/  IMAD R8, R0, c[0x0][0x2b0], RZ ;  /* 0x0000ac0000087a24 */ /* 0x000fe400078e02ff */
[----:B------:R-:W-:-:S04]  /*8b10*/  @P3 IMAD.HI.U32 R9, R3, c[0x0][0x2bc], RZ ;  /* 0x0000af0003093a27 */ /* 0x000fc800078e00ff */
[----:B------:R-:W-:Y:S02]  /*8b20*/  IMAD R8, R13, c[0x0][0x2b4], R8 ;  /* 0x0000ad000d087a24 */ /* 0x000fe400078e0208 */
[----:B------:R-:W-:Y:S01]  /*8b30*/  IMAD.MOV.U32 R0, RZ, RZ, R3 ;  /* 0x000000ffff007224 */ /* 0x000fe200078e0003 */
[----:B------:R-:W-:Y:S01]  /*8b40*/  @P3 SHF.R.U32.HI R0, RZ, c[0x0][0x2c0], R9 ;  /* 0x0000b000ff003a19 */ /* 0x000fe20000011609 */
[----:B------:R-:W-:Y:S01]  /*8b50*/  IMAD.IADD R14, R19, 0x1, R8 ;  /* 0x00000001130e7824 */ /* 0x000fe200078e0208 */
[-C--:B------:R-:W-:Y:S02]  /*8b60*/  @!P0 LEA R10, P3, R238, R2.reuse, 0x1 ;  /* 0x00000002ee0a8211 */ /* 0x080fe400078608ff */
[----:B------:R-:W-:Y:S02]  /*8b70*/  @!P0 LEA R8, P4, R230, R2, 0x1 ;  /* 0x00000002e6088211 */ /* 0x000fe400078808ff */
        /* <DEDUP_REMOVED lines=12> */
[----:B------:R-:W-:-:S04]  /*8c40*/  IMAD.MOV R0, RZ, RZ, -R0 ;  /* 0x000000ffff007224 */ /* 0x000fc800078e0a00 */
[----:B------:R-:W-:-:S05]  /*8c50*/  IMAD R227, R0, c[0x0][0x2b8], R3 ;  /* 0x0000ae0000e37a24 */ /* 0x000fca00078e0203 */
[----:B------:R-:W-:Y:S01]  /*8c60*/  SHF.R.S32.HI R66, RZ, 0x1f, R227 ;  /* 0x0000001fff427819 */ /* 0x000fe200000114e3 */
[----:B------:R-:W-:-:S04]  /*8c70*/  IMAD.WIDE.U32 R2, R227, c[0x0][0x1e0], RZ ;  /* 0x00007800e3027a25 */ /* 0x000fc800078e00ff */
[----:B------:R-:W-:-:S04]  /*8c80*/  IMAD R0, R66, c[0x0][0x1e0], RZ ;  /* 0x0000780042007a24 */ /* 0x000fc800078e02ff */
[----:B------:R-:W-:Y:S01]  /*8c90*/  IMAD R0, R227, c[0x0][0x1e4], R0 ;  /* 0x00007900e3007a24 */ /* 0x000fe200078e0200 */
[----:B------:R-:W-:Y:S03]  /*8ca0*/  STL.64 [R1+0x30], R18 ;  /* 0x0000301201007387 */ /* 0x000fe60000100a00 */
[----:B------:R-:W-:Y:S01]  /*8cb0*/  IMAD.IADD R3, R3, 0x1, R0 ;  /* 0x0000000103037824 */ /* 0x000fe200078e0200 */
[----:B------:R2:W-:Y:S01]  /*8cc0*/  STL [R1+0x3c], R14 ;  /* 0x00003c0e01007387 */ /* 0x0005e20000100800 */
[----:B------:R-:W-:-:S05]  /*8cd0*/  IMAD R140, R143, -0x30, R138 ;  /* 0xffffffd08f8c7824 */ /* 0x000fca00078e028a */
[----:B-1----:R-:W-:Y:S01]  /*8ce0*/  IMNMX R4, R140, 0x30, PT ;  /* 0x000000308c047817 */ /* 0x002fe20003800200 */
[----:B--2---:R-:W-:-:S04]  /*8cf0*/  IMAD.WIDE.U32 R14, R65, c[0x0][0x1e8], RZ ;  /* 0x00007a00410e7a25 */ /* 0x004fc800078e00ff */
[----:B------:R-:W-:Y:S02]  /*8d00*/  IMAD R13, R65, c[0x0][0x1ec], R15 ;  /* 0x00007b00410d7a24 */ /* 0x000fe400078e020f */
[----:B------:R-:W-:-:S05]  /*8d10*/  IMAD.IADD R4, R4, 0x1, -R247 ;  /* 0x0000000104047824 */ /* 0x000fca00078e0af7 */
[----:B------:R-:W-:Y:S02]  /*8d20*/  ISETP.GE.AND P1, PT, R4, 0x1, PT ;  /* 0x000000010400780c */ /* 0x000fe40003f26270 */
[----:B------:R-:W-:Y:S02]  /*8d30*/  ISETP.GE.AND P6, PT, R230, c[0x0][0x1d4], PT ;  /* 0x00007500e6007a0c */ /* 0x000fe40003fc6270 */
[----:B------:R-:W-:Y:S02]  /*8d40*/  ISETP.GE.AND P5, PT, R228, c[0x0][0x1d4], PT ;  /* 0x00007500e4007a0c */ /* 0x000fe40003fa6270 */
[----:B------:R-:W-:Y:S01]  /*8d50*/  P2R R141, PR, RZ, 0x40 ;  /* 0x00000040ff8d7803 */ /* 0x000fe20000000000 */
[----:B------:R-:W-:Y:S01]  /*8d60*/  STL.64 [R1+0x28], R14 ;  /* 0x0000280e01007387 */ /* 0x000fe20000100a00 */
[----:B------:R-:W-:-:S03]  /*8d70*/  ISETP.GE.AND P4, PT, R238, c[0x0][0x1d4], PT ;  /* 0x00007500ee007a0c */ /* 0x000fc60003f86270 */
[----:B------:R-:W-:Y:S01]  /*8d80*/  STL [R1+0x38], R13 ;  /* 0x0000380d01007387 */ /* 0x000fe20000100800 */
[----:B----4-:R-:W-:Y:S01]  /*8d90*/  SHF.R.S32.HI R67, RZ, 0x1f, R218 ;  /* 0x0000001fff437819 */ /* 0x010fe200000114da */
[----:B------:R-:W-:-:S04]  /*8da0*/  IMAD.WIDE.U32 R2, R218, c[0x0][0x1f0], R2 ;  /* 0x00007c00da027a25 */ /* 0x000fc800078e0002 */
[----:B------:R-:W-:Y:S01]  /*8db0*/  IMAD R0, R67, c[0x0][0x1f0], RZ ;  /* 0x00007c0043007a24 */ /* 0x000fe200078e02ff */
[----:B------:R-:W-:-:S03]  /*8dc0*/  IADD3 R2, P0, R2, R14, RZ ;  /* 0x0000000e02027210 */ /* 0x000fc60007f1e0ff */
[----:B------:R-:W-:-:S05]  /*8dd0*/  IMAD R0, R218, c[0x0][0x1f4], R0 ;  /* 0x00007d00da007a24 */ /* 0x000fca00078e0200 */
[----:B------:R-:W-:Y:S02]  /*8de0*/  IADD3.X R3, R13, R3, R0, P0, !PT ;  /* 0x000000030d037210 */ /* 0x000fe400007fe400 */
[----:B------:R-:W-:-:S04]  /*8df0*/  LEA R0, P0, R2, c[0x0][0x1c8], 0x1 ;  /* 0x0000720002007a11 */ /* 0x000fc800078008ff */
[----:B------:R-:W-:Y:S02]  /*8e00*/  LEA.HI.X R5, R2, c[0x0][0x1cc], R3, 0x1, P0 ;  /* 0x0000730002057a11 */ /* 0x000fe400000f0c03 */
[----:B------:R-:W3:Y:S04]  /*8e10*/  SHFL.IDX PT, R2, R0, RZ, 0x1c1f ;  /* 0x001c1fff00027589 */ /* 0x000ee800000e0000 */
[----:B------:R-:W1:Y:S04]  /*8e20*/  SHFL.IDX PT, R0, R0, 0x1, 0x1c1f ;  /* 0x003c1f0000007f89 */ /* 0x000e6800000e0000 */
[----:B------:R-:W2:Y:S04]  /*8e30*/  SHFL.IDX PT, R3, R5, RZ, 0x1c1f ;  /* 0x001c1fff05037589 */ /* 0x000ea800000e0000 */
[----:B------:R-:W4:Y:S01]  /*8e40*/  SHFL.IDX PT, R5, R5, 0x1, 0x1c1f ;  /* 0x003c1f0005057f89 */ /* 0x000f2200000e0000 */
[----:B------:R-:W-:Y:S01]  /*8e50*/  ISETP.GE.AND P0, PT, R4, 0x21, PT ;  /* 0x000000210400780c */ /* 0x000fe20003f06270 */
[----:B------:R-:W-:Y:S01]  /*8e60*/  @P1 IMAD.SHL.U32 R4, R248, 0x2, RZ ;  /* 0x00000002f8041824 */ /* 0x000fe200078e00ff */
[----:B---3--:R-:W-:-:S11]  /*8e70*/  @P1 LEA R8, P2, R228, R2, 0x1 ;  /* 0x00000002e4081211 */ /* 0x008fd600078408ff */
[----:B-1----:R-:W-:Y:S02]  /*8e80*/  @P0 LEA R10, P6, R228, R0, 0x1 ;  /* 0x00000000e40a0211 */ /* 0x002fe400078c08ff */
[----:B------:R-:W-:Y:S02]  /*8e90*/  @P1 LEA R14, P3, R238, R2, 0x1 ;  /* 0x00000002ee0e1211 */ /* 0x000fe400078608ff */
[C-C-:B--2---:R-:W-:Y:S02]  /*8ea0*/  @P1 LEA.HI.X R9, R228.reuse, R3, R229.reuse, 0x1, P2 ;  /* 0x00000003e4091211 */ /* 0x144fe400010f0ce5 */
[----:B----4-:R-:W-:-:S03]  /*8eb0*/  @P0 LEA.HI.X R11, R228, R5, R229, 0x1, P6 ;  /* 0x00000005e40b0211 */ /* 0x010fc600030f0ce5 */
[----:B------:R1:W-:Y:S01]  /*8ec0*/  @P1 LDGSTS.E.BYPASS.LTC128B.128 [R4+0x3c80], [R8.64], !P5 ;  /* 0x03c8000008041fae */ /* 0x0003e2000e901d48 */
[----:B------:R-:W-:Y:S02]  /*8ed0*/  ISETP.NE.AND P6, PT, R141, RZ, PT ;  /* 0x000000ff8d00720c */ /* 0x000fe40003fc5270 */
[----:B------:R-:W-:Y:S02]  /*8ee0*/  @P1 LEA R12, P2, R230, R2, 0x1 ;  /* 0x00000002e60c1211 */ /* 0x000fe400078408ff */
[-C--:B------:R-:W-:Y:S02]  /*8ef0*/  @P1 LEA.HI.X R15, R238, R3.reuse, R250, 0x1, P3 ;  /* 0x00000003ee0f1211 */ /* 0x080fe400018f0cfa */
[C-C-:B------:R-:W-:Y:S02]  /*8f00*/  @P1 LEA.HI.X R13, R230.reuse, R3, R249.reuse, 0x1, P2 ;  /* 0x00000003e60d1211 */ /* 0x140fe400010f0cf9 */
[CC--:B------:R-:W-:Y:S01]  /*8f10*/  @P0 LEA R2, P2, R230.reuse, R0.reuse, 0x1 ;  /* 0x00000000e6020211 */ /* 0x0c0fe200078408ff */
[----:B------:R2:W-:Y:S03]  /*8f20*/  @P1 LDGSTS.E.BYPASS.LTC128B.128 [R4+0x4880], [R14.64], !P4 ;  /* 0x048800000e041fae */ /* 0x0005e6000e101d48 */
[----:B------:R-:W-:Y:S01]  /*8f30*/  @P0 LEA.HI.X R3, R230, R5, R249, 0x1, P2 ;  /* 0x00000005e6030211 */ /* 0x000fe200010f0cf9 */
[----:B------:R2:W-:Y:S01]  /*8f40*/  @P1 LDGSTS.E.BYPASS.LTC128B.128 [R4+0x5480], [R12.64], !P6 ;  /* 0x054800000c041fae */ /* 0x0005e2000f101d48 */
[----:B-1----:R-:W-:Y:S01]  /*8f50*/  @P0 LEA R8, P3, R238, R0, 0x1 ;  /* 0x00000000ee080211 */ /* 0x002fe200078608ff */
[----:B------:R-:W-:-:S03]  /*8f60*/  @P0 IMAD.SHL.U32 R0, R248, 0x2, RZ ;  /* 0x00000002f8000824 */ /* 0x000fc600078e00ff */
[----:B------:R-:W-:Y:S02]  /*8f70*/  @P0 LEA.HI.X R9, R238, R5, R250, 0x1, P3 ;  /* 0x00000005ee090211 */ /* 0x000fe400018f0cfa */
[----:B------:R2:W-:Y:S04]  /*8f80*/  @P0 LDGSTS.E.BYPASS.LTC128B.128 [R0+0x4480], [R10.64], !P5 ;  /* 0x044800000a000fae */ /* 0x0005e8000e901d48 */
[----:B------:R2:W-:Y:S04]  /*8f90*/  @P0 LDGSTS.E.BYPASS.LTC128B.128 [R0+0x5080], [R8.64], !P4 ;  /* 0x0508000008000fae */ /* 0x0005e8000e101d48 */
[----:B------:R2:W-:Y:S01]  /*8fa0*/  @P0 LDGSTS.E.BYPASS.LTC128B.128 [R0+0x5c80], [R2.64], !P6 ;  /* 0x05c8000002000fae */ /* 0x0005e2000f101d48 */
[----:B------:R-:W-:-:S03]  /*8fb0*/  ISETP.LT.AND P0, PT, RZ, c[0x0][0x27c], PT ;  /* 0x00009f00ff007a0c */ /* 0x000fc60003f01270 */
[----:B------:R-:W0:Y:S01]  /*8fc0*/  LDGDEPBAR ;  /* 0x00000000000079af */ /* 0x000e220000000000 */
[----:B------:R-:W-:-:S09]  /*8fd0*/  ISETP.GT.AND P3, PT, R16, 0x2f, PT ;  /* 0x0000002f1000780c */ /* 0x000fd20003f64270 */
[----:B------:R-:W-:Y:S05]  /*8fe0*/  @P0 BRA `(.L_x_255) ;  /* 0x0000002000000947 */ /* 0x000fea0003800000 */
[----:B------:R-:W-:-:S04]  /*8ff0*/  DEPBAR.LE SB0, 0x1 ;  /* 0x000080400000791a */ /* 0x000fc80000000000 */
[----:B------:R-:W-:Y:S05]  /*9000*/  BRA `(.L_x_256) ;  /* 0x0000579000007947 */ /* 0x000fea0003800000 */
.L_x_255:
[----:B------:R-:W3:Y:S01]  /*9010*/  LDL R68, [R1+0x54] ;  /* 0x0000540001447983 */ /* 0x000ee20000100800 */
[----:B--2---:R-:W-:Y:S01]  /*9020*/  SHF.R.S32.HI R0, RZ, 0x1f, R131 ;  /* 0x0000001fff007819 */ /* 0x004fe20000011483 */
[----:B------:R-:W-:Y:S01]  /*9030*/  ULDC.U8 UR4, c[0x0][0x298] ;  /* 0x0000a60000047ab9 */ /* 0x000fe20000000000 */
[C---:B------:R-:W-:Y:S01]  /*9040*/  IMAD.WIDE.U32 R2, R131.reuse, c[0x0][0x280], RZ ;  /* 0x0000a00083027a25 */ /* 0x040fe200078e00ff */
[----:B------:R-:W-:Y:S01]  /*9050*/  ISETP.NE.AND P2, PT, RZ, UR4, PT ;  /* 0x00000004ff007c0c */ /* 0x000fe2000bf45270 */
[----:B------:R-:W-:Y:S02]  /*9060*/  BSSY B2, `(.L_x_256) ;  /* 0x0000573000027945 */ /* 0x000fe40003800000 */
[----:B------:R-:W-:Y:S01]  /*9070*/  IMAD R6, R0, c[0x0][0x280], RZ ;  /* 0x0000a00000067a24 */ /* 0x000fe200078e02ff */
[----:B------:R-:W-:Y:S01]  /*9080*/  LEA R8, P1, R2, c[0x0][0x270], 0x1 ;  /* 0x00009c0002087a11 */ /* 0x000fe200078208ff */
[----:B------:R-:W-:Y:S02]  /*9090*/  IMAD R0, R0, c[0x0][0x290], RZ ;  /* 0x0000a40000007a24 */ /* 0x000fe400078e02ff */
[----:B------:R-:W-:-:S02]  /*90a0*/  IMAD R6, R131, c[0x0][0x284], R6 ;  /* 0x0000a10083067a24 */ /* 0x000fc400078e0206 */
[----:B------:R-:W-:-:S03]  /*90b0*/  IMAD.WIDE.U32 R4, R131, c[0x0][0x290], RZ ;  /* 0x0000a40083047a25 */ /* 0x000fc600078e00ff */
[----:B------:R-:W-:Y:S01]  /*90c0*/  IADD3 R3, R6, R3, RZ ;  /* 0x0000000306037210 */ /* 0x000fe20007ffe0ff */
[----:B------:R-:W-:Y:S01]  /*90d0*/  IMAD R0, R131, c[0x0][0x294], R0 ;  /* 0x0000a50083007a24 */ /* 0x000fe200078e0200 */
[----:B------:R-:W-:-:S04]  /*90e0*/  LEA R9, P0, R4, c[0x0][0x288], 0x1 ;  /* 0x0000a20004097a11 */ /* 0x000fc800078008ff */
[----:B------:R-:W-:Y:S02]  /*90f0*/  IADD3 R5, R0, R5, RZ ;  /* 0x0000000500057210 */ /* 0x000fe40007ffe0ff */
[----:B------:R-:W-:Y:S02]  /*9100*/  LEA.HI.X R0, R2, c[0x0][0x274], R3, 0x1, P1 ;  /* 0x00009d0002007a11 */ /* 0x000fe400008f0c03 */
[----:B------:R-:W-:Y:S02]  /*9110*/  LEA.HI.X R2, R4, c[0x0][0x28c], R5, 0x1, P0 ;  /* 0x0000a30004027a11 */ /* 0x000fe400000f0c05 */
[----:B---3--:R-:W-:Y:S01]  /*9120*/  LEA R6, R68, R112, 0x7 ;  /* 0x0000007044067211 */ /* 0x008fe200078e38ff */
[----:B------:R-:W-:Y:S05]  /*9130*/  @!P2 BRA `(.L_x_257) ;  /* 0x00002a700000a947 */ /* 0x000fea0003800000 */
[----:B------:R-:W-:Y:S01]  /*9140*/  ISETP.GE.AND P0, PT, R6, R36, PT ;  /* 0x000000240600720c */ /* 0x000fe20003f06270 */
[----:B------:R-:W1:Y:S01]  /*9150*/  SHFL.IDX PT, R3, R2, RZ, 0x1e1f ;  /* 0x001e1fff02037589 */ /* 0x000e6200000e0000 */
[----:B------:R-:W-:Y:S01]  /*9160*/  BSSY B0, `(.L_x_258) ;  /* 0x000004f000007945 */ /* 0x000fe20003800000 */
[----:B------:R-:W-:Y:S01]  /*9170*/  CS2R R30, SRZ ;  /* 0x00000000001e7805 */ /* 0x000fe2000001ff00 */
[----:B------:R-:W-:Y:S01]  /*9180*/  CS2R R28, SRZ ;  /* 0x00000000001c7805 */ /* 0x000fe2000001ff00 */
[----:B------:R-:W2:Y:S01]  /*9190*/  SHFL.IDX PT, R5, R0, RZ, 0x1e1f ;  /* 0x001e1fff00057589 */ /* 0x000ea200000e0000 */
[----:B------:R-:W-:Y:S01]  /*91a0*/  CS2R R26, SRZ ;  /* 0x00000000001a7805 */ /* 0x000fe2000001ff00 */
[----:B------:R-:W-:Y:S01]  /*91b0*/  CS2R R24, SRZ ;  /* 0x0000000000187805 */ /* 0x000fe2000001ff00 */
[----:B------:R-:W-:Y:S01]  /*91c0*/  CS2R R22, SRZ ;  /* 0x0000000000167805 */ /* 0x000fe2000001ff00 */
[----:B------:R-:W3:Y:S01]  /*91d0*/  SHFL.IDX PT, R4, R8, RZ, 0x1e1f ;  /* 0x001e1fff08047589 */ /* 0x000ee200000e0000 */
[----:B------:R-:W-:Y:S01]  /*91e0*/  CS2R R20, SRZ ;  /* 0x0000000000147805 */ /* 0x000fe2000001ff00 */
[----:B------:R-:W-:Y:S01]  /*91f0*/  CS2R R18, SRZ ;  /* 0x0000000000127805 */ /* 0x000fe2000001ff00 */
[----:B------:R-:W-:Y:S01]  /*9200*/  CS2R R16, SRZ ;  /* 0x0000000000107805 */ /* 0x000fe2000001ff00 */
[----:B------:R4:W1:Y:S01]  /*9210*/  SHFL.IDX PT, R2, R9, RZ, 0x1e1f ;  /* 0x001e1fff09027589 */ /* 0x00086200000e0000 */
[----:B------:R-:W-:Y:S01]  /*9220*/  CS2R R14, SRZ ;  /* 0x00000000000e7805 */ /* 0x000fe2000001ff00 */
[----:B------:R-:W-:Y:S01]  /*9230*/  CS2R R12, SRZ ;  /* 0x00000000000c7805 */ /* 0x000fe2000001ff00 */
[----:B------:R-:W-:Y:S01]  /*9240*/  CS2R R10, SRZ ;  /* 0x00000000000a7805 */ /* 0x000fe2000001ff00 */
[----:B----4-:R-:W-:Y:S01]  /*9250*/  CS2R R8, SRZ ;  /* 0x0000000000087805 */ /* 0x010fe2000001ff00 */
[----:B------:R-:W-:Y:S05]  /*9260*/  @P0 BRA `(.L_x_259) ;  /* 0x000003e000000947 */ /* 0x000fea0003800000 */
[----:B-123--:R-:W2:Y:S04]  /*9270*/  LDL R40, [R1+0x110] ;  /* 0x0001100001287983 */ /* 0x00eea80000100800 */
[----:B------:R-:W3:Y:S04]  /*9280*/  LDL R39, [R1+0x10c] ;  /* 0x00010c0001277983 */ /* 0x000ee80000100800 */
[----:B------:R-:W4:Y:S04]  /*9290*/  LDL R38, [R1+0x114] ;  /* 0x0001140001267983 */ /* 0x000f280000100800 */
[----:B------:R-:W4:Y:S04]  /*92a0*/  LDL R37, [R1+0x108] ;  /* 0x0001080001257983 */ /* 0x000f280000100800 */
[----:B------:R-:W4:Y:S04]  /*92b0*/  LDL R35, [R1+0x118] ;  /* 0x0001180001237983 */ /* 0x000f280000100800 */
[----:B------:R-:W4:Y:S04]  /*92c0*/  LDL R33, [R1+0x104] ;  /* 0x0001040001217983 */ /* 0x000f280000100800 */
[----:B------:R-:W4:Y:S04]  /*92d0*/  LDL R32, [R1+0x11c] ;  /* 0x00011c0001207983 */ /* 0x000f280000100800 */
[----:B------:R-:W4:Y:S01]  /*92e0*/  LDL R34, [R1+0x100] ;  /* 0x0001000001227983 */ /* 0x000f220000100800 */
[----:B------:R-:W-:Y:S01]  /*92f0*/  ISETP.GE.AND P0, PT, R114, c[0x0][0x27c], PT ;  /* 0x00009f0072007a0c */ /* 0x000fe20003f06270 */
[----:B------:R-:W-:Y:S01]  /*9300*/  CS2R R20, SRZ ;  /* 0x0000000000147805 */ /* 0x000fe2000001ff00 */
[----:B------:R-:W-:Y:S01]  /*9310*/  ISETP.GE.AND P1, PT, R167, c[0x0][0x27c], PT ;  /* 0x00009f00a7007a0c */ /* 0x000fe20003f26270 */
[----:B------:R-:W4:Y:S01]  /*9320*/  LDL R6, [R1+0x120] ;  /* 0x0001200001067983 */ /* 0x000f220000100800 */
[----:B------:R-:W-:-:S03]  /*9330*/  CS2R R8, SRZ ;  /* 0x0000000000087805 */ /* 0x000fc6000001ff00 */
[----:B------:R-:W4:Y:S06]  /*9340*/  LDL R0, [R1+0xfc] ;  /* 0x0000fc0001007983 */ /* 0x000f2c0000100800 */
[----:B------:R-:W-:-:S04]  /*9350*/  @!P0 IMAD.WIDE R12, R114, 0x2, R4 ;  /* 0x00000002720c8825 */ /* 0x000fc800078e0204 */
[----:B------:R-:W-:Y:S01]  /*9360*/  @!P0 IMAD.WIDE R10, R114, 0x2, R2 ;  /* 0x00000002720a8825 */ /* 0x000fe200078e0202 */
[----:B------:R1:W5:Y:S04]  /*9370*/  @!P0 LD.E.64 R20, [R12.64] ;  /* 0x000000080c148980 */ /* 0x000368000c101b00 */
[----:B------:R1:W5:Y:S01]  /*9380*/  @!P0 LD.E.64 R8, [R10.64] ;  /* 0x000000080a088980 */ /* 0x000362000c101b00 */
[----:B------:R-:W-:Y:S01]  /*9390*/  ISETP.GE.AND P0, PT, R164, c[0x0][0x27c], PT ;  /* 0x00009f00a4007a0c */ /* 0x000fe20003f06270 */
[----:B------:R-:W-:Y:S01]  /*93a0*/  CS2R R22, SRZ ;  /* 0x0000000000167805 */ /* 0x000fe2000001ff00 */
[----:B------:R-:W-:Y:S01]  /*93b0*/  CS2R R24, SRZ ;  /* 0x0000000000187805 */ /* 0x000fe2000001ff00 */
[----:B-1----:R-:W-:Y:S01]  /*93c0*/  CS2R R10, SRZ ;  /* 0x00000000000a7805 */ /* 0x002fe2000001ff00 */
[----:B------:R-:W-:Y:S01]  /*93d0*/  CS2R R26, SRZ ;  /* 0x00000000001a7805 */ /* 0x000fe2000001ff00 */
[----:B------:R-:W-:Y:S01]  /*93e0*/  CS2R R28, SRZ ;  /* 0x00000000001c7805 */ /* 0x000fe2000001ff00 */
[----:B------:R-:W-:Y:S01]  /*93f0*/  CS2R R30, SRZ ;  /* 0x00000000001e7805 */ /* 0x000fe2000001ff00 */
[----:B--2---:R-:W-:-:S05]  /*9400*/  @!P1 IADD3 R14, P2, R4, R40, RZ ;  /* 0x00000028040e9210 */ /* 0x004fca0007f5e0ff */
[----:B---3--:R-:W-:Y:S01]  /*9410*/  @!P1 IMAD.X R15, R5, 0x1, R39, P2 ;  /* 0x00000001050f9824 */ /* 0x008fe200010e0627 */
[----:B------:R-:W-:-:S04]  /*9420*/  @!P1 IADD3 R12, P2, R2, R40, RZ ;  /* 0x00000028020c9210 */ /* 0x000fc80007f5e0ff */
[----:B------:R1:W5:Y:S01]  /*9430*/  @!P1 LD.E.64 R22, [R14.64] ;  /* 0x000000080e169980 */ /* 0x000362000c101b00 */
[----:B------:R-:W-:-:S05]  /*9440*/  @!P1 IMAD.X R13, R3, 0x1, R39, P2 ;  /* 0x00000001030d9824 */ /* 0x000fca00010e0627 */
[----:B------:R2:W5:Y:S01]  /*9450*/  @!P1 LD.E.64 R10, [R12.64] ;  /* 0x000000080c0a9980 */ /* 0x000562000c101b00 */
[----:B----4-:R-:W-:Y:S02]  /*9460*/  @!P0 IADD3 R16, P1, R4, R38, RZ ;  /* 0x0000002604108210 */ /* 0x010fe40007f3e0ff */
[----:B------:R-:W-:-:S03]  /*9470*/  ISETP.GE.AND P2, PT, R166, c[0x0][0x27c], PT ;  /* 0x00009f00a6007a0c */ /* 0x000fc60003f46270 */
[----:B------:R-:W-:-:S05]  /*9480*/  @!P0 IMAD.X R17, R5, 0x1, R37, P1 ;  /* 0x0000000105118824 */ /* 0x000fca00008e0625 */
[----:B------:R3:W5:Y:S01]  /*9490*/  @!P0 LD.E.64 R24, [R16.64] ;  /* 0x0000000810188980 */ /* 0x000762000c101b00 */
[----:B-1----:R-:W-:-:S05]  /*94a0*/  @!P0 IADD3 R14, P1, R2, R38, RZ ;  /* 0x00000026020e8210 */ /* 0x002fca0007f3e0ff */
[----:B------:R-:W-:Y:S01]  /*94b0*/  @!P0 IMAD.X R15, R3, 0x1, R37, P1 ;  /* 0x00000001030f8824 */ /* 0x000fe200008e0625 */
[----:B--2---:R-:W-:Y:S01]  /*94c0*/  CS2R R12, SRZ ;  /* 0x00000000000c7805 */ /* 0x004fe2000001ff00 */
[----:B------:R-:W-:Y:S02]  /*94d0*/  ISETP.GE.AND P1, PT, R113, c[0x0][0x27c], PT ;  /* 0x00009f0071007a0c */ /* 0x000fe40003f26270 */
[----:B------:R-:W-:-:S03]  /*94e0*/  @!P2 IADD3 R18, P6, R4, R35, RZ ;  /* 0x000000230412a210 */ /* 0x000fc60007fde0ff */
[----:B------:R1:W5:Y:S01]  /*94f0*/  @!P0 LD.E.64 R12, [R14.64] ;  /* 0x000000080e0c8980 */ /* 0x000362000c101b00 */
[----:B---3--:R-:W-:Y:S01]  /*9500*/  @!P2 IADD3 R16, P0, R2, R35, RZ ;  /* 0x000000230210a210 */ /* 0x008fe20007f1e0ff */
[----:B------:R-:W-:-:S04]  /*9510*/  @!P2 IMAD.X R19, R5, 0x1, R33, P6 ;  /* 0x000000010513a824 */ /* 0x000fc800030e0621 */
[----:B------:R-:W-:Y:S01]  /*9520*/  @!P2 IMAD.X R17, R3, 0x1, R33, P0 ;  /* 0x000000010311a824 */ /* 0x000fe200000e0621 */
[----:B------:R2:W5:Y:S01]  /*9530*/  @!P2 LD.E.64 R26, [R18.64] ;  /* 0x00000008121aa980 */ /* 0x000562000c101b00 */
[----:B------:R-:W-:Y:S01]  /*9540*/  ISETP.GE.AND P0, PT, R165, c[0x0][0x27c], PT ;  /* 0x00009f00a5007a0c */ /* 0x000fe20003f06270 */
[----:B-1----:R-:W-:-:S06]  /*9550*/  CS2R R14, SRZ ;  /* 0x00000000000e7805 */ /* 0x002fcc000001ff00 */
[----:B------:R1:W5:Y:S02]  /*9560*/  @!P2 LD.E.64 R14, [R16.64] ;  /* 0x00000008100ea980 */ /* 0x000364000c101b00 */
[----:B-1----:R-:W-:-:S05]  /*9570*/  @!P1 IADD3 R16, P2, R4, R32, RZ ;  /* 0x0000002004109210 */ /* 0x002fca0007f5e0ff */
[----:B------:R-:W-:Y:S01]  /*9580*/  @!P1 IMAD.X R17, R5, 0x1, R34, P2 ;  /* 0x0000000105119824 */ /* 0x000fe200010e0622 */
[----:B------:R-:W-:Y:S01]  /*9590*/  @!P1 IADD3 R32, P2, R2, R32, RZ ;  /* 0x0000002002209210 */ /* 0x000fe20007f5e0ff */
[----:B--2---:R-:W-:-:S03]  /*95a0*/  CS2R R18, SRZ ;  /* 0x0000000000127805 */ /* 0x004fc6000001ff00 */
[----:B------:R1:W5:Y:S01]  /*95b0*/  @!P1 LD.E.64 R28, [R16.64] ;  /* 0x00000008101c9980 */ /* 0x000362000c101b00 */
[----:B------:R-:W-:Y:S01]  /*95c0*/  @!P1 IMAD.X R33, R3, 0x1, R34, P2 ;  /* 0x0000000103219824 */ /* 0x000fe200010e0622 */
[----:B------:R-:W-:-:S05]  /*95d0*/  @!P0 IADD3 R4, P2, R4, R6, RZ ;  /* 0x0000000604048210 */ /* 0x000fca0007f5e0ff */
[----:B------:R-:W-:Y:S01]  /*95e0*/  @!P0 IMAD.X R5, R5, 0x1, R0, P2 ;  /* 0x0000000105058824 */ /* 0x000fe200010e0600 */
[----:B------:R-:W-:-:S04]  /*95f0*/  @!P0 IADD3 R2, P2, R2, R6, RZ ;  /* 0x0000000602028210 */ /* 0x000fc80007f5e0ff */
[----:B------:R2:W5:Y:S01]  /*9600*/  @!P0 LD.E.64 R30, [R4.64] ;  /* 0x00000008041e8980 */ /* 0x000562000c101b00 */
[----:B------:R-:W-:-:S05]  /*9610*/  @!P0 IMAD.X R3, R3, 0x1, R0, P2 ;  /* 0x0000000103038824 */ /* 0x000fca00010e0600 */
[----:B------:R2:W5:Y:S01]  /*9620*/  @!P0 LD.E.64 R18, [R2.64] ;  /* 0x0000000802128980 */ /* 0x000562000c101b00 */
[----:B-1----:R-:W-:-:S06]  /*9630*/  CS2R R16, SRZ ;  /* 0x0000000000107805 */ /* 0x002fcc000001ff00 */
[----:B------:R2:W5:Y:S02]  /*9640*/  @!P1 LD.E.64 R16, [R32.64] ;  /* 0x0000000820109980 */ /* 0x000564000c101b00 */
.L_x_259:
[----:B-123--:R-:W-:Y:S05]  /*9650*/  BSYNC B0 ;  /* 0x0000000000007941 */ /* 0x00efea0003800000 */
.L_x_258:
[----:B-----5:R-:W-:Y:S01]  /*9660*/  IMAD.MOV.U32 R55, RZ, RZ, R21 ;  /* 0x000000ffff377224 */ /* 0x020fe200078e0015 */
[--C-:B------:R-:W-:Y:S01]  /*9670*/  SHF.R.U64 R46, R24, 0x10, R25.reuse ;  /* 0x00000010182e7819 */ /* 0x100fe20000001219 */
[--C-:B------:R-:W-:Y:S01]  /*9680*/  IMAD.MOV.U32 R48, RZ, RZ, R25.reuse ;  /* 0x000000ffff307224 */ /* 0x100fe200078e0019 */
[----:B------:R-:W-:Y:S01]  /*9690*/  SHF.R.U32.HI R43, RZ, 0x10, R25 ;  /* 0x00000010ff2b7819 */ /* 0x000fe20000011619 */
[----:B------:R-:W-:Y:S01]  /*96a0*/  IMAD.MOV.U32 R37, RZ, RZ, R30 ;  /* 0x000000ffff257224 */ /* 0x000fe200078e001e */
[--C-:B------:R-:W-:Y:S01]  /*96b0*/  SHF.R.U64 R33, R30, 0x10, R31.reuse ;  /* 0x000000101e217819 */ /* 0x100fe2000000121f */
[----:B------:R-:W-:Y:S01]  /*96c0*/  IMAD.MOV.U32 R35, RZ, RZ, R31 ;  /* 0x000000ffff237224 */ /* 0x000fe200078e001f */
[----:B------:R-:W-:Y:S01]  /*96d0*/  SHF.R.U64 R25, R10, 0x10, R11 ;  /* 0x000000100a197819 */ /* 0x000fe2000000120b */
[----:B------:R-:W-:Y:S01]  /*96e0*/  IMAD.MOV.U32 R52, RZ, RZ, R23 ;  /* 0x000000ffff347224 */ /* 0x000fe200078e0017 */
[----:B------:R-:W-:Y:S01]  /*96f0*/  SHF.R.U32.HI R30, RZ, 0x10, R31 ;  /* 0x00000010ff1e7819 */ /* 0x000fe2000001161f */
[----:B------:R-:W-:Y:S01]  /*9700*/  IMAD.MOV.U32 R49, RZ, RZ, R24 ;  /* 0x000000ffff317224 */ /* 0x000fe200078e0018 */
[--C-:B------:R-:W-:Y:S01]  /*9710*/  SHF.R.U64 R50, R22, 0x10, R23.reuse ;  /* 0x0000001016327819 */ /* 0x100fe20000001217 */
[----:B------:R-:W-:Y:S01]  /*9720*/  IMAD.MOV.U32 R45, RZ, RZ, R26 ;  /* 0x000000ffff2d7224 */ /* 0x000fe200078e001a */
[----:B------:R-:W-:Y:S01]  /*9730*/  SHF.R.U32.HI R47, RZ, 0x10, R23 ;  /* 0x00000010ff2f7819 */ /* 0x000fe20000011617 */
[----:B------:R-:W-:Y:S01]  /*9740*/  IMAD.MOV.U32 R31, RZ, RZ, R9 ;  /* 0x000000ffff1f7224 */ /* 0x000fe200078e0009 */
[----:B------:R-:W-:Y:S01]  /*9750*/  SHF.R.U64 R42, R26, 0x10, R27 ;  /* 0x000000101a2a7819 */ /* 0x000fe2000000121b */
[----:B------:R-:W-:Y:S01]  /*9760*/  IMAD.MOV.U32 R23, RZ, RZ, R13 ;  /* 0x000000ffff177224 */ /* 0x000fe200078e000d */
[----:B------:R-:W-:Y:S01]  /*9770*/  SHF.R.U32.HI R26, RZ, 0x10, R9 ;  /* 0x00000010ff1a7819 */ /* 0x000fe20000011609 */
[----:B------:R-:W-:Y:S01]  /*9780*/  IMAD.MOV.U32 R5, RZ, RZ, R19 ;  /* 0x000000ffff057224 */ /* 0x000fe200078e0013 */
[----:B------:R-:W-:Y:S01]  /*9790*/  PRMT R25, R25, 0x5410, R55 ;  /* 0x0000541019197816 */ /* 0x000fe20000000037 */
[----:B------:R-:W-:Y:S01]  /*97a0*/  IMAD.MOV.U32 R41, RZ, RZ, R28 ;  /* 0x000000ffff297224 */ /* 0x000fe200078e001c */
[----:B------:R-:W-:Y:S01]  /*97b0*/  PRMT R26, R26, 0x5410, R50 ;  /* 0x000054101a1a7816 */ /* 0x000fe20000000032 */
[----:B------:R-:W-:Y:S01]  /*97c0*/  IMAD.MOV.U32 R40, RZ, RZ, R29 ;  /* 0x000000ffff287224 */ /* 0x000fe200078e001d */
[----:B------:R-:W-:Y:S01]  /*97d0*/  PRMT R31, R31, 0x5410, R49 ;  /* 0x000054101f1f7816 */ /* 0x000fe20000000031 */
[----:B------:R-:W-:Y:S01]  /*97e0*/  IMAD.MOV.U32 R32, RZ, RZ, R8 ;  /* 0x000000ffff207224 */ /* 0x000fe200078e0008 */
[----:B------:R-:W-:Y:S01]  /*97f0*/  PRMT R23, R23, 0x5410, R25 ;  /* 0x0000541017177816 */ /* 0x000fe20000000019 */
[----:B------:R-:W-:Y:S01]  /*9800*/  IMAD.MOV.U32 R56, RZ, RZ, R20 ;  /* 0x000000ffff387224 */ /* 0x000fe200078e0014 */
[----:B------:R-:W-:Y:S01]  /*9810*/  SHF.R.U64 R2, R12, 0x10, R13 ;  /* 0x000000100c027819 */ /* 0x000fe2000000120d */
[----:B------:R-:W-:Y:S01]  /*9820*/  IMAD.MOV.U32 R44, RZ, RZ, R27 ;  /* 0x000000ffff2c7224 */ /* 0x000fe200078e001b */
[--C-:B------:R-:W-:Y:S01]  /*9830*/  SHF.R.U64 R3, R18, 0x10, R19.reuse ;  /* 0x0000001012037819 */ /* 0x100fe20000001213 */
[----:B------:R-:W-:Y:S01]  /*9840*/  IMAD.MOV.U32 R53, RZ, RZ, R22 ;  /* 0x000000ffff357224 */ /* 0x000fe200078e0016 */
[----:B------:R-:W-:Y:S01]  /*9850*/  SHF.R.U32.HI R0, RZ, 0x10, R19 ;  /* 0x00000010ff007819 */ /* 0x000fe20000011613 */
[----:B------:R-:W-:Y:S01]  /*9860*/  IMAD.MOV.U32 R24, RZ, RZ, R12 ;  /* 0x000000ffff187224 */ /* 0x000fe200078e000c */
[----:B------:R-:W-:Y:S01]  /*9870*/  PRMT R19, R26, 0x5410, R31 ;  /* 0x000054101a137816 */ /* 0x000fe2000000001f */
[----:B------:R-:W-:Y:S01]  /*9880*/  IMAD.MOV.U32 R6, RZ, RZ, R18 ;  /* 0x000000ffff067224 */ /* 0x000fe200078e0012 */
[----:B------:R-:W-:Y:S01]  /*9890*/  PRMT R26, R23, 0x7610, R26 ;  /* 0x00007610171a7816 */ /* 0x000fe2000000001a */
[----:B------:R-:W-:-:S04]  /*98a0*/  DEPBAR.LE SB0, 0x1 ;  /* 0x000080400000791a */ /* 0x000fc80000000000 */
[----:B------:R-:W-:Y:S01]  /*98b0*/  PRMT R23, R2, 0x7610, R23 ;  /* 0x0000761002177816 */ /* 0x000fe20000000017 */
[----:B------:R-:W-:Y:S01]  /*98c0*/  IMAD R2, R68, -0x80, R36 ;  /* 0xffffff8044027824 */ /* 0x000fe200078e0224 */
[--C-:B------:R-:W-:Y:S01]  /*98d0*/  SHF.R.U64 R38, R28, 0x10, R29.reuse ;  /* 0x000000101c267819 */ /* 0x100fe2000000121d */
[----:B------:R-:W-:Y:S01]  /*98e0*/  IMAD.MOV.U32 R28, RZ, RZ, R10 ;  /* 0x000000ffff1c7224 */ /* 0x000fe200078e000a */
[----:B------:R-:W-:Y:S01]  /*98f0*/  SHF.R.U32.HI R34, RZ, 0x10, R29 ;  /* 0x00000010ff227819 */ /* 0x000fe2000001161d */
[----:B------:R-:W-:Y:S01]  /*9900*/  IMAD.MOV.U32 R10, RZ, RZ, R17 ;  /* 0x000000ffff0a7224 */ /* 0x000fe200078e0011 */
[----:B------:R-:W-:Y:S01]  /*9910*/  SHF.R.U64 R29, R8, 0x10, R9 ;  /* 0x00000010081d7819 */ /* 0x000fe20000001209 */
[----:B------:R-:W-:Y:S01]  /*9920*/  BSSY B1, `(.L_x_260) ;  /* 0x000012a000017945 */ /* 0x000fe20003800000 */
[--C-:B------:R-:W-:Y:S02]  /*9930*/  SHF.R.U64 R8, R16, 0x10, R17.reuse ;  /* 0x0000001010087819 */ /* 0x100fe40000001211 */
[----:B------:R-:W-:-:S02]  /*9940*/  SHF.R.U32.HI R4, RZ, 0x10, R17 ;  /* 0x00000010ff047819 */ /* 0x000fc40000011611 */
[----:B------:R-:W-:Y:S02]  /*9950*/  IMNMX R17, R2, 0x80, PT ;  /* 0x0000008002117817 */ /* 0x000fe40003800200 */
[----:B------:R-:W-:Y:S01]  /*9960*/  SHF.R.U64 R54, R20, 0x10, R21 ;  /* 0x0000001014367819 */ /* 0x000fe20000001215 */
[----:B------:R-:W-:Y:S01]  /*9970*/  IMAD.MOV.U32 R20, RZ, RZ, R15 ;  /* 0x000000ffff147224 */ /* 0x000fe200078e000f */
[----:B------:R-:W-:Y:S02]  /*9980*/  ISETP.GE.AND P0, PT, R112, R17, PT ;  /* 0x000000117000720c */ /* 0x000fe40003f06270 */
[----:B------:R-:W-:Y:S01]  /*9990*/  SHF.R.U32.HI R39, RZ, 0x10, R27 ;  /* 0x00000010ff277819 */ /* 0x000fe2000001161b */
[----:B------:R-:W-:Y:S01]  /*99a0*/  IMAD.MOV.U32 R27, RZ, RZ, R11 ;  /* 0x000000ffff1b7224 */ /* 0x000fe200078e000b */
[----:B------:R-:W-:Y:S01]  /*99b0*/  SHF.R.U32.HI R51, RZ, 0x10, R21 ;  /* 0x00000010ff337819 */ /* 0x000fe20000011615 */
[----:B------:R-:W-:Y:S01]  /*99c0*/  IMAD.MOV.U32 R21, RZ, RZ, R14 ;  /* 0x000000ffff157224 */ /* 0x000fe200078e000e */
[----:B------:R-:W-:Y:S01]  /*99d0*/  SHF.R.U32.HI R22, RZ, 0x10, R11 ;  /* 0x00000010ff167819 */ /* 0x000fe2000001160b */
[----:B------:R-:W-:Y:S01]  /*99e0*/  IMAD.MOV.U32 R11, RZ, RZ, R16 ;  /* 0x000000ffff0b7224 */ /* 0x000fe200078e0010 */
[----:B------:R-:W-:-:S02]  /*99f0*/  PRMT R29, R29, 0x5410, R52 ;  /* 0x000054101d1d7816 */ /* 0x000fc40000000034 */
[----:B------:R-:W-:Y:S02]  /*9a00*/  PRMT R32, R32, 0x5410, R43 ;  /* 0x0000541020207816 */ /* 0x000fe4000000002b */
[----:B------:R-:W-:Y:S02]  /*9a10*/  PRMT R37, R37, 0x5410, R44 ;  /* 0x0000541025257816 */ /* 0x000fe4000000002c */
[----:B------:R-:W-:Y:S02]  /*9a20*/  PRMT R20, R20, 0x5410, R54 ;  /* 0x0000541014147816 */ /* 0x000fe40000000036 */
[----:B------:R-:W-:Y:S02]  /*9a30*/  PRMT R28, R28, 0x5410, R47 ;  /* 0x000054101c1c7816 */ /* 0x000fe4000000002f */
[----:B------:R-:W-:Y:S02]  /*9a40*/  PRMT R33, R33, 0x5410, R48 ;  /* 0x0000541021217816 */ /* 0x000fe40000000030 */
[----:B------:R-:W-:-:S02]  /*9a50*/  PRMT R30, R30, 0x5410, R46 ;  /* 0x000054101e1e7816 */ /* 0x000fc4000000002e */
[----:B------:R-:W-:Y:S02]  /*9a60*/  PRMT R35, R35, 0x5410, R45 ;  /* 0x0000541023237816 */ /* 0x000fe4000000002d */
[----:B------:R-:W-:Y:S02]  /*9a70*/  PRMT R34, R34, 0x5410, R42 ;  /* 0x0000541022227816 */ /* 0x000fe4000000002a */
[----:B------:R-:W-:Y:S02]  /*9a80*/  SHF.R.U32.HI R13, RZ, 0x10, R13 ;  /* 0x00000010ff0d7819 */ /* 0x000fe4000001160d */
[--C-:B------:R-:W-:Y:S02]  /*9a90*/  SHF.R.U64 R12, R14, 0x10, R15.reuse ;  /* 0x000000100e0c7819 */ /* 0x100fe4000000120f */
[----:B------:R-:W-:Y:S02]  /*9aa0*/  SHF.R.U32.HI R9, RZ, 0x10, R15 ;  /* 0x00000010ff097819 */ /* 0x000fe4000001160f */
        /* <DEDUP_REMOVED lines=20> */
[----:B------:R-:W-:Y:S01]  /*9bf0*/  PRMT R35, R3, 0x7610, R35 ;  /* 0x0000761003237816 */ /* 0x000fe20000000023 */
[----:B------:R-:W-:Y:S06]  /*9c00*/  BAR.SYNC.DEFER_BLOCKING 0x0 ;  /* 0x0000000000007b1d */ /* 0x000fec0000010000 */
[----:B------:R-:W-:Y:S05]  /*9c10*/  @P0 BRA `(.L_x_261) ;  /* 0x00000fa000000947 */ /* 0x000fea0003800000 */
[----:B------:R-:W-:Y:S01]  /*9c20*/  ISETP.GE.AND P0, PT, R114, c[0x0][0x27c], PT ;  /* 0x00009f0072007a0c */ /* 0x000fe20003f06270 */
[----:B------:R-:W-:-:S12]  /*9c30*/  BSSY B0, `(.L_x_262) ;  /* 0x0000028000007945 */ /* 0x000fd80003800000 */
[----:B------:R-:W-:Y:S05]  /*9c40*/  @P0 BRA `(.L_x_263) ;  /* 0x0000026000000947 */ /* 0x000fea0003800000 */
[----:B------:R-:W1:Y:S01]  /*9c50*/  LDS.128 R8, [R242+0x4800] ;  /* 0x00480000f2087984 */ /* 0x000e620000000c00 */
[--C-:B------:R-:W-:Y:S02]  /*9c60*/  HADD2.F32 R12, -RZ, R18.reuse.H0_H0 ;  /* 0x20000012ff0c7230 */ /* 0x100fe40000004100 */
[----:B------:R-:W-:Y:S02]  /*9c70*/  HADD2.F32 R0, -RZ, R18.H1_H1 ;  /* 0x30000012ff007230 */ /* 0x000fe40000004100 */
[----:B------:R-:W-:Y:S02]  /*9c80*/  HADD2.F32 R3, -RZ, R21.H1_H1 ;  /* 0x30000015ff037230 */ /* 0x000fe40000004100 */
[----:B------:R-:W-:Y:S02]  /*9c90*/  HADD2.F32 R2, -RZ, R20.H1_H1 ;  /* 0x30000014ff027230 */ /* 0x000fe40000004100 */
[--C-:B-1----:R-:W-:Y:S02]  /*9ca0*/  HADD2.F32 R13, -RZ, R8.reuse.H0_H0 ;  /* 0x20000008ff0d7230 */ /* 0x102fe40000004100 */
[----:B------:R-:W-:-:S02]  /*9cb0*/  HADD2.F32 R6, -RZ, R8.H1_H1 ;  /* 0x30000008ff067230 */ /* 0x000fc40000004100 */
[--C-:B------:R-:W-:Y:S01]  /*9cc0*/  HADD2.F32 R5, -RZ, R9.reuse.H1_H1 ;  /* 0x30000009ff057230 */ /* 0x100fe20000004100 */
[-C--:B------:R-:W-:Y:S01]  /*9cd0*/  FMUL.FTZ R14, R13, R12.reuse ;  /* 0x0000000c0d0e7220 */ /* 0x080fe20000410000 */
[----:B------:R-:W-:Y:S01]  /*9ce0*/  HADD2.F32 R4, -RZ, R9.H0_H0 ;  /* 0x20000009ff047230 */ /* 0x000fe20000004100 */
[----:B------:R-:W-:Y:S01]  /*9cf0*/  FMUL.FTZ R15, R6, R12 ;  /* 0x0000000c060f7220 */ /* 0x000fe20000410000 */
[--C-:B------:R-:W-:Y:S01]  /*9d00*/  HADD2.F32 R9, -RZ, R10.reuse.H0_H0 ;  /* 0x2000000aff097230 */ /* 0x100fe20000004100 */
[-C--:B------:R-:W-:Y:S01]  /*9d10*/  FMUL.FTZ R12, R5, R0.reuse ;  /* 0x00000000050c7220 */ /* 0x080fe20000410000 */
[--C-:B------:R-:W-:Y:S01]  /*9d20*/  HADD2.F32 R8, -RZ, R11.reuse.H0_H0 ;  /* 0x2000000bff087230 */ /* 0x100fe20000004100 */
[----:B------:R-:W-:Y:S01]  /*9d30*/  FMUL.FTZ R0, R4, R0 ;  /* 0x0000000004007220 */ /* 0x000fe20000410000 */
[----:B------:R-:W-:Y:S01]  /*9d40*/  HADD2.F32 R10, -RZ, R10.H1_H1 ;  /* 0x3000000aff0a7230 */ /* 0x000fe20000004100 */
[-C--:B------:R-:W-:Y:S01]  /*9d50*/  FFMA.FTZ R16, R13, R3.reuse, -R15 ;  /* 0x000000030d107223 */ /* 0x080fe2000001080f */
[----:B------:R-:W-:Y:S01]  /*9d60*/  HADD2.F32 R11, -RZ, R11.H1_H1 ;  /* 0x3000000bff0b7230 */ /* 0x000fe20000004100 */
[----:B------:R-:W-:Y:S01]  /*9d70*/  FFMA.FTZ R15, R6, R3, R14 ;  /* 0x00000003060f7223 */ /* 0x000fe2000001000e */
[----:B------:R-:W-:Y:S01]  /*9d80*/  HADD2.F32 R3, -RZ, R25.H1_H1 ;  /* 0x30000019ff037230 */ /* 0x000fe20000004100 */
[-C--:B------:R-:W-:Y:S01]  /*9d90*/  FFMA.FTZ R14, R4, R2.reuse, -R12 ;  /* 0x00000002040e7223 */ /* 0x080fe2000001080c */
[--C-:B------:R-:W-:Y:S01]  /*9da0*/  HADD2.F32 R4, -RZ, R19.reuse.H1_H1 ;  /* 0x30000013ff047230 */ /* 0x100fe20000004100 */
[----:B------:R-:W-:Y:S01]  /*9db0*/  FFMA.FTZ R13, R5, R2, R0 ;  /* 0x00000002050d7223 */ /* 0x000fe20000010000 */
[----:B------:R-:W-:-:S02]  /*9dc0*/  HADD2.F32 R0, -RZ, R19.H0_H0 ;  /* 0x20000013ff007230 */ /* 0x000fc40000004100 */
[----:B------:R-:W-:Y:S01]  /*9dd0*/  HADD2.F32 R2, -RZ, R24.H1_H1 ;  /* 0x30000018ff027230 */ /* 0x000fe20000004100 */
[----:B------:R-:W-:Y:S02]  /*9de0*/  FMUL.FTZ R12, R10, R4 ;  /* 0x000000040a0c7220 */ /* 0x000fe40000410000 */
[----:B------:R-:W-:Y:S02]  /*9df0*/  FMUL.FTZ R6, R11, R0 ;  /* 0x000000000b067220 */ /* 0x000fe40000410000 */
[C---:B------:R-:W-:Y:S02]  /*9e00*/  FMUL.FTZ R4, R9.reuse, R4 ;  /* 0x0000000409047220 */ /* 0x040fe40000410000 */
[C---:B------:R-:W-:Y:S02]  /*9e10*/  FMUL.FTZ R5, R8.reuse, R0 ;  /* 0x0000000008057220 */ /* 0x040fe40000410000 */
[-C--:B------:R-:W-:Y:S01]  /*9e20*/  FFMA.FTZ R12, R9, R3.reuse, -R12 ;  /* 0x00000003090c7223 */ /* 0x080fe2000001080c */
[----:B------:R-:W-:Y:S01]  /*9e30*/  F2FP.PACK_AB R9, R13, R14 ;  /* 0x0000000e0d09723e */ /* 0x000fe200000000ff */
[----:B------:R-:W-:Y:S01]  /*9e40*/  FFMA.FTZ R0, R8, R2, -R6 ;  /* 0x0000000208007223 */ /* 0x000fe20000010806 */
[----:B------:R-:W-:Y:S01]  /*9e50*/  F2FP.PACK_AB R8, R15, R16 ;  /* 0x000000100f08723e */ /* 0x000fe200000000ff */
[----:B------:R-:W-:-:S02]  /*9e60*/  FFMA.FTZ R3, R10, R3, R4 ;  /* 0x000000030a037223 */ /* 0x000fc40000010004 */
[----:B------:R-:W-:-:S03]  /*9e70*/  FFMA.FTZ R2, R11, R2, R5 ;  /* 0x000000020b027223 */ /* 0x000fc60000010005 */
[----:B------:R-:W-:Y:S02]  /*9e80*/  F2FP.PACK_AB R10, R3, R12 ;  /* 0x0000000c030a723e */ /* 0x000fe400000000ff */
[----:B------:R-:W-:-:S05]  /*9e90*/  F2FP.PACK_AB R11, R2, R0 ;  /* 0x00000000020b723e */ /* 0x000fca00000000ff */
[----:B------:R1:W-:Y:S02]  /*9ea0*/  STS.128 [R242+0x4800], R8 ;  /* 0x00480008f2007388 */ /* 0x0003e40000000c00 */
.L_x_263:
[----:B------:R-:W-:Y:S05]  /*9eb0*/  BSYNC B0 ;  /* 0x0000000000007941 */ /* 0x000fea0003800000 */
.L_x_262:
[----:B------:R-:W-:Y:S01]  /*9ec0*/  ISETP.GE.AND P0, PT, R167, c[0x0][0x27c], PT ;  /* 0x00009f00a7007a0c */ /* 0x000fe20003f06270 */
[----:B------:R-:W-:-:S12]  /*9ed0*/  BSSY B0, `(.L_x_264) ;  /* 0x0000028000007945 */ /* 0x000fd80003800000 */
[----:B------:R-:W-:Y:S05]  /*9ee0*/  @P0 BRA `(.L_x_265) ;  /* 0x0000026000000947 */ /* 0x000fea0003800000 */
[----:B-1----:R-:W1:Y:S01]  /*9ef0*/  LDS.128 R8, [R243+0x4800] ;  /* 0x00480000f3087984 */ /* 0x002e620000000c00 */
[----:B------:R-:W-:Y:S02]  /*9f00*/  HADD2.F32 R12, -RZ, R22.H1_H1 ;  /* 0x30000016ff0c7230 */ /* 0x000fe40000004100 */
        /* <DEDUP_REMOVED lines=19> */
[----:B------:R-:W-:Y:S01]  /*a040*/  HADD2.F32 R4, -RZ, R27.H0_H0 ;  /* 0x2000001bff047230 */ /* 0x000fe20000004100 */
        /* <DEDUP_REMOVED lines=16> */
.L_x_265:
[----:B------:R-:W-:Y:S05]  /*a150*/  BSYNC B0 ;  /* 0x0000000000007941 */ /* 0x000fea0003800000 */
.L_x_264:
[----:B------:R-:W-:Y:S01]  /*a160*/  ISETP.GE.AND P0, PT, R164, c[0x0][0x27c], PT ;  /* 0x00009f00a4007a0c */ /* 0x000fe20003f06270 */
[----:B------:R-:W-:-:S12]  /*a170*/  BSSY B0, `(.L_x_266) ;  /* 0x0000028000007945 */ /* 0x000fd80003800000 */
[----:B------:R-:W-:Y:S05]  /*a180*/  @P0 BRA `(.L_x_267) ;  /* 0x0000026000000947 */ /* 0x000fea0003800000 */
[----:B-1----:R-:W1:Y:S01]  /*a190*/  LDS.128 R8, [R242+0x6800] ;  /* 0x00680000f2087984 */ /* 0x002e620000000c00 */
[----:B------:R-:W-:Y:S02]  /*a1a0*/  HADD2.F32 R12, -RZ, R24.H0_H0 ;  /* 0x20000018ff0c7230 */ /* 0x000fe40000004100 */
[----:B------:R-:W-:Y:S02]  /*a1b0*/  HADD2.F32 R0, -RZ, R23.H0_H0 ;  /* 0x20000017ff007230 */ /* 0x000fe40000004100 */
        /* <DEDUP_REMOVED lines=35> */
.L_x_267:
[----:B------:R-:W-:Y:S05]  /*a3f0*/  BSYNC B0 ;  /* 0x0000000000007941 */ /* 0x000fea0003800000 */
.L_x_266:
        /* <DEDUP_REMOVED lines=27> */
[----:B------:R-:W-:Y:S01]  /*a5b0*/  HADD2.F32 R2, -RZ, R39.H0_H0 ;  /* 0x20000027ff027230 */ /* 0x000fe20000004100 */
        /* <DEDUP_REMOVED lines=13> */
.L_x_269:
[----:B------:R-:W-:Y:S05]  /*a690*/  BSYNC B0 ;  /* 0x0000000000007941 */ /* 0x000fea0003800000 */
.L_x_268:
[----:B------:R-:W-:Y:S01]  /*a6a0*/  ISETP.GE.AND P0, PT, R113, c[0x0][0x27c], PT ;  /* 0x00009f0071007a0c */ /* 0x000fe20003f06270 */
[----:B------:R-:W-:-:S12]  /*a6b0*/  BSSY B0, `(.L_x_270) ;  /* 0x0000028000007945 */ /* 0x000fd80003800000 */
[----:B------:R-:W-:Y:S05]  /*a6c0*/  @P0 BRA `(.L_x_271) ;  /* 0x0000026000000947 */ /* 0x000fea0003800000 */
[----:B-1----:R-:W1:Y:S01]  /*a6d0*/  LDS.128 R8, [R242+0x8800] ;  /* 0x00880000f2087984 */ /* 0x002e620000000c00 */
[----:B------:R-:W-:Y:S02]  /*a6e0*/  HADD2.F32 R12, -RZ, R30.H0_H0 ;  /* 0x2000001eff0c7230 */ /* 0x000fe40000004100 */
[----:B------:R-:W-:Y:S02]  /*a6f0*/  HADD2.F32 R0, -RZ, R31.H0_H0 ;  /* 0x2000001fff007230 */ /* 0x000fe40000004100 */
[--C-:B------:R-:W-:Y:S02]  /*a700*/  HADD2.F32 R3, -RZ, R38.reuse.H1_H1 ;  /* 0x30000026ff037230 */ /* 0x100fe40000004100 */
[----:B------:R-:W-:Y:S02]  /*a710*/  HADD2.F32 R2, -RZ, R38.H0_H0 ;  /* 0x20000026ff027230 */ /* 0x000fe40000004100 */
        /* <DEDUP_REMOVED lines=14> */
[----:B------:R-:W-:Y:S01]  /*a800*/  HADD2.F32 R3, -RZ, R40.H0_H0 ;  /* 0x20000028ff037230 */ /* 0x000fe20000004100 */
        /* <DEDUP_REMOVED lines=18> */
.L_x_271:
[----:B------:R-:W-:Y:S05]  /*a930*/  BSYNC B0 ;  /* 0x0000000000007941 */ /* 0x000fea0003800000 */
.L_x_270:
[----:B------:R-:W-:-:S13]  /*a940*/  ISETP.GE.AND P0, PT, R165, c[0x0][0x27c], PT ;  /* 0x00009f00a5007a0c */ /* 0x000fda0003f06270 */
[----:B------:R-:W-:Y:S05]  /*a950*/  @P0 BRA `(.L_x_261) ;  /* 0x0000026000000947 */ /* 0x000fea0003800000 */
[----:B-1----:R-:W1:Y:S01]  /*a960*/  LDS.128 R8, [R243+0x8800] ;  /* 0x00880000f3087984 */ /* 0x002e620000000c00 */
[----:B------:R-:W-:Y:S02]  /*a970*/  HADD2.F32 R12, -RZ, R34.H0_H0 ;  /* 0x20000022ff0c7230 */ /* 0x000fe40000004100 */
[----:B------:R-:W-:Y:S02]  /*a980*/  HADD2.F32 R0, -RZ, R35.H0_H0 ;  /* 0x20000023ff007230 */ /* 0x000fe40000004100 */
[----:B------:R-:W-:Y:S02]  /*a990*/  HADD2.F32 R3, -RZ, R40.H1_H1 ;  /* 0x30000028ff037230 */ /* 0x000fe40000004100 */
        /* <DEDUP_REMOVED lines=34> */
.L_x_261:
[----:B------:R-:W-:Y:S05]  /*abc0*/  BSYNC B1 ;  /* 0x0000000000017941 */ /* 0x000fea0003800000 */
.L_x_260:
[----:B------:R-:W-:-:S04]  /*abd0*/  IADD3 R0, R112, 0x40, RZ ;  /* 0x0000004070007810 */ /* 0x000fc80007ffe0ff */
[----:B------:R-:W-:-:S13]  /*abe0*/  ISETP.GE.AND P0, PT, R0, R17, PT ;  /* 0x000000110000720c */ /* 0x000fda0003f06270 */
[----:B------:R-:W-:Y:S05]  /*abf0*/  @P0 BRA `(.L_x_272) ;  /* 0x00003b9000000947 */ /* 0x000fea0003800000 */
[----:B------:R-:W-:Y:S01]  /*ac00*/  ISETP.GE.AND P0, PT, R114, c[0x0][0x27c], PT ;  /* 0x00009f0072007a0c */ /* 0x000fe20003f06270 */
[----:B------:R-:W-:-:S12]  /*ac10*/  BSSY B0, `(.L_x_273) ;  /* 0x0000028000007945 */ /* 0x000fd80003800000 */
[----:B------:R-:W-:Y:S05]  /*ac20*/  @P0 BRA `(.L_x_274) ;  /* 0x0000026000000947 */ /* 0x000fea0003800000 */
[----:B-1----:R-:W1:Y:S01]  /*ac30*/  LDS.128 R8, [R242+0x5800] ;  /* 0x00580000f2087984 */ /* 0x002e620000000c00 */
[--C-:B------:R-:W-:Y:S02]  /*ac40*/  HADD2.F32 R12, -RZ, R18.reuse.H0_H0 ;  /* 0x20000012ff0c7230 */ /* 0x100fe40000004100 */
[----:B------:R-:W-:Y:S02]  /*ac50*/  HADD2.F32 R0, -RZ, R18.H1_H1 ;  /* 0x30000012ff007230 */ /* 0x000fe40000004100 */
[----:B------:R-:W-:Y:S02]  /*ac60*/  HADD2.F32 R3, -RZ, R21.H1_H1 ;  /* 0x30000015ff037230 */ /* 0x000fe40000004100 */
[----:B------:R-:W-:Y:S02]  /*ac70*/  HADD2.F32 R2, -RZ, R20.H1_H1 ;  /* 0x30000014ff027230 */ /* 0x000fe40000004100 */
[--C-:B-1----:R-:W-:Y:S02]  /*ac80*/  HADD2.F32 R13, -RZ, R8.reuse.H0_H0 ;  /* 0x20000008ff0d7230 */ /* 0x102fe40000004100 */
[----:B------:R-:W-:-:S02]  /*ac90*/  HADD2.F32 R6, -RZ, R8.H1_H1 ;  /* 0x30000008ff067230 */ /* 0x000fc40000004100 */
[--C-:B------:R-:W-:Y:S01]  /*aca0*/  HADD2.F32 R5, -RZ, R9.reuse.H1_H1 ;  /* 0x30000009ff057230 */ /* 0x100fe20000004100 */
[C---:B------:R-:W-:Y:S01]  /*acb0*/  FMUL.FTZ R14, R12.reuse, R13 ;  /* 0x0000000d0c0e7220 */ /* 0x040fe20000410000 */
[----:B------:R-:W-:Y:S01]  /*acc0*/  HADD2.F32 R4, -RZ, R9.H0_H0 ;  /* 0x20000009ff047230 */ /* 0x000fe20000004100 */
[----:B------:R-:W-:Y:S01]  /*acd0*/  FMUL.FTZ R15, R12, R6 ;  /* 0x000000060c0f7220 */ /* 0x000fe20000410000 */
[--C-:B------:R-:W-:Y:S01]  /*ace0*/  HADD2.F32 R9, -RZ, R10.reuse.H0_H0 ;  /* 0x2000000aff097230 */ /* 0x100fe20000004100 */
[C---:B------:R-:W-:Y:S01]  /*acf0*/  FMUL.FTZ R12, R0.reuse, R5 ;  /* 0x00000005000c7220 */ /* 0x040fe20000410000 */
[--C-:B------:R-:W-:Y:S01]  /*ad00*/  HADD2.F32 R8, -RZ, R11.reuse.H0_H0 ;  /* 0x2000000bff087230 */ /* 0x100fe20000004100 */
[----:B------:R-:W-:Y:S01]  /*ad10*/  FMUL.FTZ R0, R0, R4 ;  /* 0x0000000400007220 */ /* 0x000fe20000410000 */
[----:B------:R-:W-:Y:S01]  /*ad20*/  HADD2.F32 R10, -RZ, R10.H1_H1 ;  /* 0x3000000aff0a7230 */ /* 0x000fe20000004100 */
[C---:B------:R-:W-:Y:S01]  /*ad30*/  FFMA.FTZ R16, R3.reuse, R13, -R15 ;  /* 0x0000000d03107223 */ /* 0x040fe2000001080f */
[----:B------:R-:W-:Y:S01]  /*ad40*/  HADD2.F32 R11, -RZ, R11.H1_H1 ;  /* 0x3000000bff0b7230 */ /* 0x000fe20000004100 */
[----:B------:R-:W-:Y:S01]  /*ad50*/  FFMA.FTZ R15, R3, R6, R14 ;  /* 0x00000006030f7223 */ /* 0x000fe2000001000e */
[----:B------:R-:W-:Y:S01]  /*ad60*/  HADD2.F32 R3, -RZ, R25.H1_H1 ;  /* 0x30000019ff037230 */ /* 0x000fe20000004100 */
[C---:B------:R-:W-:Y:S01]  /*ad70*/  FFMA.FTZ R14, R2.reuse, R4, -R12 ;  /* 0x00000004020e7223 */ /* 0x040fe2000001080c */
[--C-:B------:R-:W-:Y:S01]  /*ad80*/  HADD2.F32 R4, -RZ, R19.reuse.H1_H1 ;  /* 0x30000013ff047230 */ /* 0x100fe20000004100 */
[----:B------:R-:W-:Y:S01]  /*ad90*/  FFMA.FTZ R13, R2, R5, R0 ;  /* 0x00000005020d7223 */ /* 0x000fe20000010000 */
[----:B------:R-:W-:-:S02]  /*ada0*/  HADD2.F32 R0, -RZ, R19.H0_H0 ;  /* 0x20000013ff007230 */ /* 0x000fc40000004100 */
[----:B------:R-:W-:Y:S01]  /*adb0*/  HADD2.F32 R2, -RZ, R24.H1_H1 ;  /* 0x30000018ff027230 */ /* 0x000fe20000004100 */
[----:B------:R-:W-:Y:S02]  /*adc0*/  FMUL.FTZ R12, R4, R10 ;  /* 0x0000000a040c7220 */ /* 0x000fe40000410000 */
[----:B------:R-:W-:Y:S02]  /*add0*/  FMUL.FTZ R6, R0, R11 ;  /* 0x0000000b00067220 */ /* 0x000fe40000410000 */
[-C--:B------:R-:W-:Y:S02]  /*ade0*/  FMUL.FTZ R4, R4, R9.reuse ;  /* 0x0000000904047220 */ /* 0x080fe40000410000 */
[----:B------:R-:W-:Y:S02]  /*adf0*/  FMUL.FTZ R5, R0, R8 ;  /* 0x0000000800057220 */ /* 0x000fe40000410000 */
[----:B------:R-:W-:Y:S01]  /*ae00*/  FFMA.FTZ R12, R3, R9, -R12 ;  /* 0x00000009030c7223 */ /* 0x000fe2000001080c */
        /* <DEDUP_REMOVED lines=8> */
.L_x_274:
[----:B------:R-:W-:Y:S05]  /*ae90*/  BSYNC B0 ;  /* 0x0000000000007941 */ /* 0x000fea0003800000 */
.L_x_273:
        /* <DEDUP_REMOVED lines=24> */
[----:B------:R-:W-:Y:S01]  /*b020*/  HADD2.F32 R4, -RZ, R27.H0_H0 ;  /* 0x2000001bff047230 */ /* 0x000fe20000004100 */
        /* <DEDUP_REMOVED lines=16> */
.L_x_276:
[----:B------:R-:W-:Y:S05]  /*b130*/  BSYNC B0 ;  /* 0x0000000000007941 */ /* 0x000fea0003800000 */
.L_x_275:
        /* <DEDUP_REMOVED lines=41> */
.L_x_278:
[----:B------:R-:W-:Y:S05]  /*b3d0*/  BSYNC B0 ;  /* 0x0000000000007941 */ /* 0x000fea0003800000 */
.L_x_277:
        /* <DEDUP_REMOVED lines=27> */
[----:B------:R-:W-:Y:S01]  /*b590*/  HADD2.F32 R2, -RZ, R39.H0_H0 ;  /* 0x20000027ff027230 */ /* 0x000fe20000004100 */
        /* <DEDUP_REMOVED lines=13> */
.L_x_280:
[----:B------:R-:W-:Y:S05]  /*b670*/  BSYNC B0 ;  /* 0x0000000000007941 */ /* 0x000fea0003800000 */
.L_x_279:
        /* <DEDUP_REMOVED lines=22> */
[----:B------:R-:W-:Y:S01]  /*b7e0*/  HADD2.F32 R3, -RZ, R40.H0_H0 ;  /* 0x20000028ff037230 */ /* 0x000fe20000004100 */
        /* <DEDUP_REMOVED lines=18> */
.L_x_282:
[----:B------:R-:W-:Y:S05]  /*b910*/  BSYNC B0 ;  /* 0x0000000000007941 */ /* 0x000fea0003800000 */
.L_x_281:
        /* <DEDUP_REMOVED lines=39> */
[----:B------:R1:W-:Y:S01]  /*bb90*/  STS.128 [R243+0x9800], R8 ;  /* 0x00980008f3007388 */ /* 0x0003e20000000c00 */
[----:B------:R-:W-:Y:S05]  /*bba0*/  BRA `(.L_x_272) ;  /* 0x00002be000007947 */ /* 0x000fea0003800000 */
.L_x_257:
        /* <DEDUP_REMOVED lines=19> */
[----:B-123--:R-:W2:Y:S01]  /*bce0*/  LDL R37, [R1] ;  /* 0x0000000001257983 */ /* 0x00eea20000100800 */
[C---:B------:R-:W-:Y:S01]  /*bcf0*/  ISETP.GE.AND P0, PT, R104.reuse, c[0x0][0x27c], PT ;  /* 0x00009f0068007a0c */ /* 0x040fe20003f06270 */
[----:B------:R-:W-:Y:S01]  /*bd00*/  CS2R R26, SRZ ;  /* 0x00000000001a7805 */ /* 0x000fe2000001ff00 */
[----:B------:R-:W-:Y:S01]  /*bd10*/  IADD3 R8, R104, 0x10, RZ ;  /* 0x0000001068087810 */ /* 0x000fe20007ffe0ff */
[----:B------:R-:W-:Y:S01]  /*bd20*/  CS2R R24, SRZ ;  /* 0x0000000000187805 */ /* 0x000fe2000001ff00 */
[----:B------:R-:W-:Y:S01]  /*bd30*/  CS2R R14, SRZ ;  /* 0x00000000000e7805 */ /* 0x000fe2000001ff00 */
[----:B------:R-:W-:Y:S01]  /*bd40*/  CS2R R12, SRZ ;  /* 0x00000000000c7805 */ /* 0x000fe2000001ff00 */
[----:B------:R-:W-:Y:S01]  /*bd50*/  ISETP.GE.AND P2, PT, R8, c[0x0][0x27c], PT ;  /* 0x00009f0008007a0c */ /* 0x000fe20003f46270 */
[----:B------:R-:W-:Y:S01]  /*bd60*/  CS2R R30, SRZ ;  /* 0x00000000001e7805 */ /* 0x000fe2000001ff00 */
[----:B------:R-:W-:-:S05]  /*bd70*/  CS2R R28, SRZ ;  /* 0x00000000001c7805 */ /* 0x000fca000001ff00 */
[C---:B------:R-:W-:Y:S01]  /*bd80*/  @!P0 IMAD.SHL.U32 R6, R104.reuse, 0x2, RZ ;  /* 0x0000000268068824 */ /* 0x040fe200078e00ff */
[----:B------:R-:W-:-:S04]  /*bd90*/  @!P0 SHF.L.U64.HI R0, R104, 0x1, R105 ;  /* 0x0000000168008819 */ /* 0x000fc80000010269 */
[-C--:B------:R-:W-:Y:S02]  /*bda0*/  @!P0 IADD3 R34, P1, R4, R6.reuse, RZ ;  /* 0x0000000604228210 */ /* 0x080fe40007f3e0ff */
[----:B------:R-:W-:Y:S02]  /*bdb0*/  @!P0 IADD3 R32, P6, R2, R6, RZ ;  /* 0x0000000602208210 */ /* 0x000fe40007fde0ff */
[----:B------:R-:W-:Y:S01]  /*bdc0*/  IADD3 R6, R104, 0x20, RZ ;  /* 0x0000002068067810 */ /* 0x000fe20007ffe0ff */
[----:B------:R-:W-:Y:S01]  /*bdd0*/  @!P0 IMAD.X R35, R5, 0x1, R0, P1 ;  /* 0x0000000105238824 */ /* 0x000fe200008e0600 */
[----:B------:R-:W-:Y:S02]  /*bde0*/  @!P0 IADD3.X R33, R3, R0, RZ, P6, !PT ;  /* 0x0000000003218210 */ /* 0x000fe400037fe4ff */
[----:B------:R-:W-:Y:S01]  /*bdf0*/  ISETP.GE.AND P1, PT, R6, c[0x0][0x27c], PT ;  /* 0x00009f0006007a0c */ /* 0x000fe20003f26270 */
[----:B------:R-:W-:Y:S01]  /*be00*/  CS2R R18, SRZ ;  /* 0x0000000000127805 */ /* 0x000fe2000001ff00 */
[----:B------:R-:W-:Y:S01]  /*be10*/  CS2R R16, SRZ ;  /* 0x0000000000107805 */ /* 0x000fe2000001ff00 */
[----:B------:R-:W-:Y:S01]  /*be20*/  CS2R R22, SRZ ;  /* 0x0000000000167805 */ /* 0x000fe2000001ff00 */
[----:B------:R-:W-:-:S06]  /*be30*/  CS2R R20, SRZ ;  /* 0x0000000000147805 */ /* 0x000fcc000001ff00 */
[----:B------:R1:W5:Y:S03]  /*be40*/  @!P0 LD.E.128 R20, [R34.64] ;  /* 0x0000000822148980 */ /* 0x000366000c101d00 */
[----:B------:R-:W-:Y:S01]  /*be50*/  @!P1 SHF.L.U32 R0, R252, 0x3, RZ ;  /* 0x00000003fc009819 */ /* 0x000fe200000006ff */
[----:B--2---:R-:W-:-:S04]  /*be60*/  @!P2 IMAD.SHL.U32 R6, R37, 0x8, RZ ;  /* 0x000000082506a824 */ /* 0x004fc800078e00ff */
[----:B------:R-:W-:-:S04]  /*be70*/  @!P2 IMAD.WIDE R10, R6, 0x2, R4 ;  /* 0x00000002060aa825 */ /* 0x000fc800078e0204 */
[----:B------:R-:W-:Y:S01]  /*be80*/  @!P2 IMAD.WIDE R8, R6, 0x2, R2 ;  /* 0x000000020608a825 */ /* 0x000fe200078e0202 */
[----:B------:R2:W5:Y:S03]  /*be90*/  @!P2 LD.E.128 R24, [R10.64] ;  /* 0x000000080a18a980 */ /* 0x000566000c101d00 */
[C---:B------:R-:W-:Y:S01]  /*bea0*/  @!P1 IMAD.WIDE R4, R0.reuse, 0x2, R4 ;  /* 0x0000000200049825 */ /* 0x040fe200078e0204 */
[----:B------:R3:W5:Y:S03]  /*beb0*/  @!P2 LD.E.128 R12, [R8.64] ;  /* 0x00000008080ca980 */ /* 0x000766000c101d00 */
[----:B------:R-:W-:Y:S01]  /*bec0*/  @!P1 IMAD.WIDE R2, R0, 0x2, R2 ;  /* 0x0000000200029825 */ /* 0x000fe200078e0202 */
[----:B------:R1:W5:Y:S04]  /*bed0*/  @!P1 LD.E.128 R28, [R4.64] ;  /* 0x00000008041c9980 */ /* 0x000368000c101d00 */
[----:B------:R1:W5:Y:S01]  /*bee0*/  @!P1 LD.E.128 R16, [R2.64] ;  /* 0x0000000802109980 */ /* 0x000362000c101d00 */
[----:B--2---:R-:W-:Y:S01]  /*bef0*/  CS2R R10, SRZ ;  /* 0x00000000000a7805 */ /* 0x004fe2000001ff00 */
[----:B---3--:R-:W-:-:S06]  /*bf00*/  CS2R R8, SRZ ;  /* 0x0000000000087805 */ /* 0x008fcc000001ff00 */
[----:B------:R1:W5:Y:S02]  /*bf10*/  @!P0 LD.E.128 R8, [R32.64] ;  /* 0x0000000820088980 */ /* 0x000364000c101d00 */
.L_x_284:
[----:B-123--:R-:W-:Y:S05]  /*bf20*/  BSYNC B0 ;  /* 0x0000000000007941 */ /* 0x00efea0003800000 */
.L_x_283:
[----:B-----5:R-:W-:Y:S01]  /*bf30*/  IMAD.MOV.U32 R52, RZ, RZ, R23 ;  /* 0x000000ffff347224 */ /* 0x020fe200078e0017 */
[----:B------:R-:W-:Y:S01]  /*bf40*/  SHF.R.U64 R54, R20, 0x10, R21 ;  /* 0x0000001014367819 */ /* 0x000fe20000001215 */
[----:B------:R-:W-:Y:S01]  /*bf50*/  IMAD.MOV.U32 R49, RZ, RZ, R24 ;  /* 0x000000ffff317224 */ /* 0x000fe200078e0018 */
[----:B------:R-:W-:Y:S01]  /*bf60*/  SHF.R.U64 R46, R24, 0x10, R25 ;  /* 0x00000010182e7819 */ /* 0x000fe20000001219 */
[----:B------:R-:W-:Y:S01]  /*bf70*/  IMAD.MOV.U32 R53, RZ, RZ, R22 ;  /* 0x000000ffff357224 */ /* 0x000fe200078e0016 */
[----:B------:R-:W-:Y:S01]  /*bf80*/  SHF.R.U64 R2, R12, 0x10, R13 ;  /* 0x000000100c027819 */ /* 0x000fe2000000120d */
[----:B------:R-:W-:Y:S01]  /*bf90*/  IMAD.MOV.U32 R48, RZ, RZ, R25 ;  /* 0x000000ffff307224 */ /* 0x000fe200078e0019 */
[----:B------:R-:W-:Y:S01]  /*bfa0*/  PRMT R46, R46, 0x5410, R54 ;  /* 0x000054102e2e7816 */ /* 0x000fe20000000036 */
[----:B------:R-:W-:Y:S01]  /*bfb0*/  IMAD.MOV.U32 R40, RZ, RZ, R29 ;  /* 0x000000ffff287224 */ /* 0x000fe200078e001d */
[----:B------:R-:W-:Y:S01]  /*bfc0*/  PRMT R49, R49, 0x5410, R52 ;  /* 0x0000541031317816 */ /* 0x000fe20000000034 */
[----:B------:R-:W-:Y:S01]  /*bfd0*/  IMAD.MOV.U32 R56, RZ, RZ, R20 ;  /* 0x000000ffff387224 */ /* 0x000fe200078e0014 */
[----:B------:R-:W-:Y:S01]  /*bfe0*/  PRMT R48, R48, 0x5410, R53 ;  /* 0x0000541030307816 */ /* 0x000fe20000000035 */
[----:B------:R-:W-:Y:S01]  /*bff0*/  IMAD.MOV.U32 R45, RZ, RZ, R26 ;  /* 0x000000ffff2d7224 */ /* 0x000fe200078e001a */
[--C-:B------:R-:W-:Y:S01]  /*c000*/  PRMT R53, R49, 0x5410, R46.reuse ;  /* 0x0000541031357816 */ /* 0x100fe2000000002e */
[----:B------:R-:W-:Y:S01]  /*c010*/  IMAD.MOV.U32 R55, RZ, RZ, R21 ;  /* 0x000000ffff377224 */ /* 0x000fe200078e0015 */
[----:B------:R-:W-:Y:S01]  /*c020*/  PRMT R46, R2, 0x7610, R46 ;  /* 0x00007610022e7816 */ /* 0x000fe2000000002e */
[----:B------:R-:W-:Y:S01]  /*c030*/  IMAD R2, R68, -0x80, R36 ;  /* 0xffffff8044027824 */ /* 0x000fe200078e0224 */
[----:B------:R-:W-:Y:S01]  /*c040*/  SHF.R.U32.HI R34, RZ, 0x10, R29 ;  /* 0x00000010ff227819 */ /* 0x000fe2000001161d */
[----:B------:R-:W-:Y:S01]  /*c050*/  IMAD.MOV.U32 R44, RZ, RZ, R27 ;  /* 0x000000ffff2c7224 */ /* 0x000fe200078e001b */
[----:B------:R-:W-:Y:S01]  /*c060*/  SHF.R.U64 R50, R22, 0x10, R23 ;  /* 0x0000001016327819 */ /* 0x000fe20000001217 */
[----:B------:R-:W-:Y:S01]  /*c070*/  IMAD.MOV.U32 R41, RZ, RZ, R28 ;  /* 0x000000ffff297224 */ /* 0x000fe200078e001c */
[----:B------:R-:W-:Y:S01]  /*c080*/  PRMT R62, R40, 0x5410, R34 ;  /* 0x00005410283e7816 */ /* 0x000fe20000000022 */
[----:B------:R-:W-:Y:S01]  /*c090*/  IMAD.MOV.U32 R37, RZ, RZ, R30 ;  /* 0x000000ffff257224 */ /* 0x000fe200078e001e */
[----:B------:R-:W-:Y:S01]  /*c0a0*/  IMNMX R40, R2, 0x80, PT ;  /* 0x0000008002287817 */ /* 0x000fe20003800200 */
[----:B------:R-:W-:Y:S01]  /*c0b0*/  IMAD.MOV.U32 R35, RZ, RZ, R31 ;  /* 0x000000ffff237224 */ /* 0x000fe200078e001f */
[----:B------:R-:W-:Y:S01]  /*c0c0*/  SHF.R.U32.HI R43, RZ, 0x10, R25 ;  /* 0x00000010ff2b7819 */ /* 0x000fe20000011619 */
[----:B------:R-:W-:Y:S01]  /*c0d0*/  IMAD.MOV.U32 R32, RZ, RZ, R8 ;  /* 0x000000ffff207224 */ /* 0x000fe200078e0008 */
[----:B------:R-:W-:Y:S01]  /*c0e0*/  ISETP.GE.AND P0, PT, R112, R40, PT ;  /* 0x000000287000720c */ /* 0x000fe20003f06270 */
[----:B------:R-:W-:Y:S01]  /*c0f0*/  IMAD.MOV.U32 R24, RZ, RZ, R12 ;  /* 0x000000ffff187224 */ /* 0x000fe200078e000c */
[----:B------:R-:W-:Y:S01]  /*c100*/  SHF.R.U64 R42, R26, 0x10, R27 ;  /* 0x000000101a2a7819 */ /* 0x000fe2000000121b */
[----:B------:R-:W-:Y:S01]  /*c110*/  IMAD.MOV.U32 R20, RZ, RZ, R15 ;  /* 0x000000ffff147224 */ /* 0x000fe200078e000f */
[----:B------:R-:W-:Y:S01]  /*c120*/  SHF.R.U32.HI R39, RZ, 0x10, R27 ;  /* 0x00000010ff277819 */ /* 0x000fe2000001161b */
[----:B------:R-:W-:Y:S01]  /*c130*/  IMAD.MOV.U32 R27, RZ, RZ, R11 ;  /* 0x000000ffff1b7224 */ /* 0x000fe200078e000b */
[----:B------:R-:W-:Y:S01]  /*c140*/  SHF.R.U64 R38, R28, 0x10, R29 ;  /* 0x000000101c267819 */ /* 0x000fe2000000121d */
[----:B------:R-:W-:Y:S01]  /*c150*/  IMAD.MOV.U32 R28, RZ, RZ, R10 ;  /* 0x000000ffff1c7224 */ /* 0x000fe200078e000a */
[----:B------:R-:W-:Y:S01]  /*c160*/  SHF.R.U64 R33, R30, 0x10, R31 ;  /* 0x000000101e217819 */ /* 0x000fe2000000121f */
[----:B------:R-:W-:Y:S01]  /*c170*/  IMAD.MOV.U32 R6, RZ, RZ, R18 ;  /* 0x000000ffff067224 */ /* 0x000fe200078e0012 */
[----:B------:R-:W-:Y:S01]  /*c180*/  SHF.R.U32.HI R51, RZ, 0x10, R21 ;  /* 0x00000010ff337819 */ /* 0x000fe20000011615 */
[----:B------:R-:W-:Y:S01]  /*c190*/  IMAD.MOV.U32 R21, RZ, RZ, R14 ;  /* 0x000000ffff157224 */ /* 0x000fe200078e000e */
[----:B------:R-:W-:Y:S01]  /*c1a0*/  SHF.R.U32.HI R47, RZ, 0x10, R23 ;  /* 0x00000010ff2f7819 */ /* 0x000fe20000011617 */
[----:B------:R-:W-:Y:S01]  /*c1b0*/  IMAD.MOV.U32 R23, RZ, RZ, R13 ;  /* 0x000000ffff177224 */ /* 0x000fe200078e000d */
[----:B------:R-:W-:Y:S01]  /*c1c0*/  SHF.R.U32.HI R30, RZ, 0x10, R31 ;  /* 0x00000010ff1e7819 */ /* 0x000fe2000001161f */
[----:B------:R-:W-:Y:S01]  /*c1d0*/  IMAD.MOV.U32 R31, RZ, RZ, R9 ;  /* 0x000000ffff1f7224 */ /* 0x000fe200078e0009 */
[----:B------:R-:W-:Y:S01]  /*c1e0*/  SHF.R.U64 R25, R10, 0x10, R11 ;  /* 0x000000100a197819 */ /* 0x000fe2000000120b */
[----:B------:R-:W-:Y:S01]  /*c1f0*/  IMAD.MOV.U32 R10, RZ, RZ, R17 ;  /* 0x000000ffff0a7224 */ /* 0x000fe200078e0011 */
[----:B------:R-:W-:Y:S01]  /*c200*/  SHF.R.U32.HI R22, RZ, 0x10, R11 ;  /* 0x00000010ff167819 */ /* 0x000fe2000001160b */
[----:B------:R-:W-:Y:S01]  /*c210*/  IMAD.MOV.U32 R11, RZ, RZ, R16 ;  /* 0x000000ffff0b7224 */ /* 0x000fe200078e0010 */
[----:B------:R-:W-:Y:S01]  /*c220*/  SHF.R.U64 R29, R8, 0x10, R9 ;  /* 0x00000010081d7819 */ /* 0x000fe20000001209 */
[----:B------:R-:W-:Y:S01]  /*c230*/  IMAD.MOV.U32 R5, RZ, RZ, R19 ;  /* 0x000000ffff057224 */ /* 0x000fe200078e0013 */
[----:B------:R-:W-:Y:S01]  /*c240*/  SHF.R.U32.HI R26, RZ, 0x10, R9 ;  /* 0x00000010ff1a7819 */ /* 0x000fe20000011609 */
[----:B------:R-:W-:-:S04]  /*c250*/  DEPBAR.LE SB0, 0x1 ;  /* 0x000080400000791a */ /* 0x000fc80000000000 */
[----:B------:R-:W-:Y:S01]  /*c260*/  PRMT R45, R45, 0x5410, R56 ;  /* 0x000054102d2d7816 */ /* 0x000fe20000000038 */
[----:B------:R-:W-:Y:S01]  /*c270*/  BSSY B1, `(.L_x_285) ;  /* 0x0000136000017945 */ /* 0x000fe20003800000 */
[----:B------:R-:W-:Y:S02]  /*c280*/  SHF.R.U32.HI R13, RZ, 0x10, R13 ;  /* 0x00000010ff0d7819 */ /* 0x000fe4000001160d */
[--C-:B------:R-:W-:Y:S02]  /*c290*/  SHF.R.U64 R12, R14, 0x10, R15.reuse ;  /* 0x000000100e0c7819 */ /* 0x100fe4000000120f */
[----:B------:R-:W-:Y:S02]  /*c2a0*/  SHF.R.U32.HI R9, RZ, 0x10, R15 ;  /* 0x00000010ff097819 */ /* 0x000fe4000001160f */
[--C-:B------:R-:W-:Y:S02]  /*c2b0*/  SHF.R.U64 R8, R16, 0x10, R17.reuse ;  /* 0x0000001010087819 */ /* 0x100fe40000001211 */
[----:B------:R-:W-:-:S02]  /*c2c0*/  SHF.R.U32.HI R4, RZ, 0x10, R17 ;  /* 0x00000010ff047819 */ /* 0x000fc40000011611 */
[--C-:B------:R-:W-:Y:S02]  /*c2d0*/  SHF.R.U64 R3, R18, 0x10, R19.reuse ;  /* 0x0000001012037819 */ /* 0x100fe40000001213 */
[----:B------:R-:W-:Y:S02]  /*c2e0*/  SHF.R.U32.HI R0, RZ, 0x10, R19 ;  /* 0x00000010ff007819 */ /* 0x000fe40000011613 */
        /* <DEDUP_REMOVED lines=20> */
[----:B------:R-:W-:Y:S01]  /*c430*/  PRMT R60, R0, 0x5410, R5 ;  /* 0x00005410003c7816 */ /* 0x000fe20000000005 */
[----:B------:R-:W-:Y:S06]  /*c440*/  BAR.SYNC.DEFER_BLOCKING 0x0 ;  /* 0x0000000000007b1d */ /* 0x000fec0000010000 */
[----:B------:R-:W-:Y:S05]  /*c450*/  @P0 BRA `(.L_x_286) ;  /* 0x0000117000000947 */ /* 0x000fea0003800000 */
[----:B------:R1:W5:Y:S04]  /*c460*/  LDL R70, [R1+0x4] ;  /* 0x0000040001467983 */ /* 0x0003680000100800 */
[----:B------:R1:W5:Y:S01]  /*c470*/  LDL R69, [R1+0x8] ;  /* 0x0000080001457983 */ /* 0x0003620000100800 */
[----:B------:R-:W-:Y:S01]  /*c480*/  ISETP.GE.AND P0, PT, R104, c[0x0][0x27c], PT ;  /* 0x00009f0068007a0c */ /* 0x000fe20003f06270 */
[----:B------:R-:W-:-:S12]  /*c490*/  BSSY B0, `(.L_x_287) ;  /* 0x000005a000007945 */ /* 0x000fd80003800000 */
[----:B------:R-:W-:Y:S05]  /*c4a0*/  @P0 BRA `(.L_x_288) ;  /* 0x0000058000000947 */ /* 0x000fea0003800000 */
[----:B------:R-:W2:Y:S01]  /*c4b0*/  LDL R68, [R1+0xe4] ;  /* 0x0000e40001447983 */ /* 0x000ea20000100800 */
[----:B------:R-:W-:Y:S01]  /*c4c0*/  MOV R0, c[0x0][0x27c] ;  /* 0x00009f0000007a02 */ /* 0x000fe20000000f00 */
[----:B------:R-:W-:-:S03]  /*c4d0*/  HADD2.F32 R5, -RZ, R42.H0_H0 ;  /* 0x2000002aff057230 */ /* 0x000fc60000004100 */
[----:B------:R-:W-:-:S04]  /*c4e0*/  LEA.HI R0, R0, R168, RZ, 0x1d ;  /* 0x000000a800007211 */ /* 0x000fc800078fe8ff */
[----:B------:R-:W-:Y:S02]  /*c4f0*/  SHF.R.S32.HI R3, RZ, 0x1f, R0 ;  /* 0x0000001fff037819 */ /* 0x000fe40000011400 */
[----:B------:R-:W-:Y:S02]  /*c500*/  SHF.L.U32 R2, R0, 0x3, RZ ;  /* 0x0000000300027819 */ /* 0x000fe400000006ff */
[----:B------:R-:W-:Y:S02]  /*c510*/  LEA.HI R0, R3, R0, RZ, 0x2 ;  /* 0x0000000003007211 */ /* 0x000fe400078f10ff */
[----:B-----5:R-:W-:Y:S02]  /*c520*/  LOP3.LUT R2, R70, 0x18, R2, 0xf8, !PT ;  /* 0x0000001846027812 */ /* 0x020fe400078ef802 */
[----:B------:R-:W-:Y:S02]  /*c530*/  SHF.L.U32 R0, R0, 0xa, RZ ;  /* 0x0000000a00007819 */ /* 0x000fe400000006ff */
[----:B------:R-:W-:-:S02]  /*c540*/  LOP3.LUT R2, R2, R69, RZ, 0x3c, !PT ;  /* 0x0000004502027212 */ /* 0x000fc400078e3cff */
[----:B------:R-:W-:-:S04]  /*c550*/  LOP3.LUT R0, R0, 0x7ffff000, RZ, 0xc0, !PT ;  /* 0x7ffff00000007812 */ /* 0x000fc800078ec0ff */
[----:B------:R-:W-:Y:S01]  /*c560*/  IADD3 R0, R2, R0, R7 ;  /* 0x0000000002007210 */ /* 0x000fe20007ffe007 */
[----:B------:R-:W-:-:S03]  /*c570*/  HADD2.F32 R2, -RZ, R41.H0_H0 ;  /* 0x20000029ff027230 */ /* 0x000fc60000004100 */
[----:B------:R-:W-:Y:S01]  /*c580*/  SHF.L.U32 R26, R0, 0x1, RZ ;  /* 0x00000001001a7819 */ /* 0x000fe200000006ff */
[----:B------:R-:W-:-:S04]  /*c590*/  HADD2.F32 R0, -RZ, R41.H1_H1 ;  /* 0x30000029ff007230 */ /* 0x000fc80000004100 */
[----:B------:R-:W3:Y:S02]  /*c5a0*/  LDS.128 R12, [R26+0x6080] ;  /* 0x006080001a0c7984 */ /* 0x000ee40000000c00 */
[--C-:B---3--:R-:W-:Y:S02]  /*c5b0*/  HADD2.F32 R4, -RZ, R12.reuse.H0_H0 ;  /* 0x2000000cff047230 */ /* 0x108fe40000004100 */
[----:B------:R-:W-:Y:S02]  /*c5c0*/  HADD2.F32 R3, -RZ, R12.H1_H1 ;  /* 0x3000000cff037230 */ /* 0x000fe40000004100 */
[----:B------:R-:W-:Y:S01]  /*c5d0*/  HADD2.F32 R6, -RZ, R13.H0_H0 ;  /* 0x2000000dff067230 */ /* 0x000fe20000004100 */
[----:B------:R-:W-:Y:S01]  /*c5e0*/  FMUL.FTZ R36, R4, R2 ;  /* 0x0000000204247220 */ /* 0x000fe20000410000 */
[----:B------:R-:W-:Y:S01]  /*c5f0*/  HADD2.F32 R12, -RZ, R46.H1_H1 ;  /* 0x3000002eff0c7230 */ /* 0x000fe20000004100 */
[----:B------:R-:W-:Y:S01]  /*c600*/  FMUL.FTZ R35, R3, R0 ;  /* 0x0000000003237220 */ /* 0x000fe20000410000 */
[--C-:B------:R-:W-:Y:S01]  /*c610*/  HADD2.F32 R16, -RZ, R15.reuse.H0_H0 ;  /* 0x2000000fff107230 */ /* 0x100fe20000004100 */
[----:B------:R-:W-:Y:S01]  /*c620*/  FMUL.FTZ R33, R6, R5 ;  /* 0x0000000506217220 */ /* 0x000fe20000410000 */
[----:B------:R-:W-:Y:S01]  /*c630*/  HADD2.F32 R15, -RZ, R15.H1_H1 ;  /* 0x3000000fff0f7230 */ /* 0x000fe20000004100 */
[----:B--2---:R-:W2:Y:S02]  /*c640*/  LDS.128 R8, [R68] ;  /* 0x0000000044087984 */ /* 0x004ea40000000c00 */
[----:B--2---:R-:W-:-:S02]  /*c650*/  HADD2.F32 R24, -RZ, R8.H0_H0 ;  /* 0x20000008ff187230 */ /* 0x004fc40000004100 */
[----:B------:R-:W-:Y:S02]  /*c660*/  HADD2.F32 R23, -RZ, R8.H1_H1 ;  /* 0x30000008ff177230 */ /* 0x000fe40000004100 */
[--C-:B------:R-:W-:Y:S01]  /*c670*/  HADD2.F32 R20, -RZ, R10.reuse.H0_H0 ;  /* 0x2000000aff147230 */ /* 0x100fe20000004100 */
[----:B------:R-:W-:Y:S01]  /*c680*/  FMUL.FTZ R8, R24, R2 ;  /* 0x0000000218087220 */ /* 0x000fe20000410000 */
[----:B------:R-:W-:Y:S01]  /*c690*/  HADD2.F32 R17, -RZ, R10.H1_H1 ;  /* 0x3000000aff117230 */ /* 0x000fe20000004100 */
[----:B------:R-:W-:Y:S01]  /*c6a0*/  FMUL.FTZ R2, R23, R0 ;  /* 0x0000000017027220 */ /* 0x000fe20000410000 */
[----:B------:R-:W-:Y:S02]  /*c6b0*/  HADD2.F32 R10, -RZ, R13.H1_H1 ;  /* 0x3000000dff0a7230 */ /* 0x000fe40000004100 */
[----:B------:R-:W-:Y:S01]  /*c6c0*/  HADD2.F32 R13, -RZ, R45.H1_H1 ;  /* 0x3000002dff0d7230 */ /* 0x000fe20000004100 */
[-C--:B------:R-:W-:Y:S01]  /*c6d0*/  FFMA.FTZ R38, R3, R12.reuse, R2 ;  /* 0x0000000c03267223 */ /* 0x080fe20000010002 */
[----:B------:R-:W-:Y:S01]  /*c6e0*/  HADD2.F32 R22, -RZ, R9.H0_H0 ;  /* 0x20000009ff167230 */ /* 0x000fe20000004100 */
[----:B------:R-:W-:Y:S01]  /*c6f0*/  FFMA.FTZ R12, R23, R12, -R35 ;  /* 0x0000000c170c7223 */ /* 0x000fe20000010823 */
[--C-:B------:R-:W-:Y:S01]  /*c700*/  HADD2.F32 R19, -RZ, R11.reuse.H0_H0 ;  /* 0x2000000bff137230 */ /* 0x100fe20000004100 */
[----:B------:R-:W-:Y:S01]  /*c710*/  FFMA.FTZ R39, R4, R13, R8 ;  /* 0x0000000d04277223 */ /* 0x000fe20000010008 */
[----:B------:R-:W-:Y:S01]  /*c720*/  HADD2.F32 R18, -RZ, R11.H1_H1 ;  /* 0x3000000bff127230 */ /* 0x000fe20000004100 */
[----:B------:R-:W-:Y:S01]  /*c730*/  FMUL.FTZ R4, R22, R5 ;  /* 0x0000000516047220 */ /* 0x000fe20000410000 */
[----:B------:R-:W-:-:S02]  /*c740*/  HADD2.F32 R11, -RZ, R47.H1_H1 ;  /* 0x3000002fff0b7230 */ /* 0x000fc40000004100 */
[----:B------:R-:W-:Y:S02]  /*c750*/  HADD2.F32 R21, -RZ, R9.H1_H1 ;  /* 0x30000009ff157230 */ /* 0x000fe40000004100 */
[----:B------:R-:W-:Y:S01]  /*c760*/  HADD2.F32 R2, -RZ, R42.H1_H1 ;  /* 0x3000002aff027230 */ /* 0x000fe20000004100 */
[----:B------:R-:W-:Y:S01]  /*c770*/  FFMA.FTZ R37, R6, R11, R4 ;  /* 0x0000000b06257223 */ /* 0x000fe20000010004 */
[----:B------:R-:W-:Y:S02]  /*c780*/  HADD2.F32 R0, -RZ, R43.H0_H0 ;  /* 0x2000002bff007230 */ /* 0x000fe40000004100 */
[----:B------:R-:W-:Y:S01]  /*c790*/  HADD2.F32 R8, -RZ, R51.H0_H0 ;  /* 0x20000033ff087230 */ /* 0x000fe20000004100 */
[----:B------:R-:W-:Y:S01]  /*c7a0*/  FMUL.FTZ R5, R21, R2 ;  /* 0x0000000215057220 */ /* 0x000fe20000410000 */
[----:B------:R-:W-:Y:S01]  /*c7b0*/  HADD2.F32 R9, -RZ, R14.H0_H0 ;  /* 0x2000000eff097230 */ /* 0x000fe20000004100 */
[----:B------:R-:W-:Y:S01]  /*c7c0*/  FMUL.FTZ R4, R20, R0 ;  /* 0x0000000014047220 */ /* 0x000fe20000410000 */
[----:B------:R-:W-:Y:S01]  /*c7d0*/  HADD2.F32 R6, -RZ, R48.H1_H1 ;  /* 0x30000030ff067230 */ /* 0x000fe20000004100 */
[C---:B------:R-:W-:Y:S01]  /*c7e0*/  FFMA.FTZ R34, R10.reuse, R8, R5 ;  /* 0x000000080a227223 */ /* 0x040fe20000010005 */
[----:B------:R-:W-:Y:S01]  /*c7f0*/  HADD2.F32 R3, -RZ, R43.H1_H1 ;  /* 0x3000002bff037230 */ /* 0x000fe20000004100 */
[----:B------:R-:W-:Y:S01]  /*c800*/  FMUL.FTZ R30, R10, R2 ;  /* 0x000000020a1e7220 */ /* 0x000fe20000410000 */
[----:B------:R-:W-:Y:S01]  /*c810*/  HADD2.F32 R14, -RZ, R14.H1_H1 ;  /* 0x3000000eff0e7230 */ /* 0x000fe20000004100 */
[----:B------:R-:W-:Y:S01]  /*c820*/  FFMA.FTZ R32, R9, R6, R4 ;  /* 0x0000000609207223 */ /* 0x000fe20000010004 */
[----:B------:R-:W-:Y:S01]  /*c830*/  HADD2.F32 R5, -RZ, R50.H0_H0 ;  /* 0x20000032ff057230 */ /* 0x000fe20000004100 */
[----:B------:R-:W-:Y:S01]  /*c840*/  FMUL.FTZ R4, R17, R3 ;  /* 0x0000000311047220 */ /* 0x000fe20000410000 */
[--C-:B------:R-:W-:Y:S01]  /*c850*/  HADD2.F32 R2, -RZ, R44.reuse.H1_H1 ;  /* 0x3000002cff027230 */ /* 0x100fe20000004100 */
[----:B------:R-:W-:Y:S01]  /*c860*/  FMUL.FTZ R28, R9, R0 ;  /* 0x00000000091c7220 */ /* 0x000fe20000410000 */
[----:B------:R-:W-:Y:S01]  /*c870*/  HADD2.F32 R0, -RZ, R44.H0_H0 ;  /* 0x2000002cff007230 */ /* 0x000fe20000004100 */
[----:B------:R-:W-:Y:S01]  /*c880*/  FFMA.FTZ R29, R14, R5, R4 ;  /* 0x000000050e1d7223 */ /* 0x000fe20000010004 */
[----:B------:R-:W-:Y:S01]  /*c890*/  HADD2.F32 R4, -RZ, R49.H1_H1 ;  /* 0x30000031ff047230 */ /* 0x000fe20000004100 */
[----:B------:R-:W-:-:S02]  /*c8a0*/  FMUL.FTZ R10, R19, R2 ;  /* 0x00000002130a7220 */ /* 0x000fc40000410000 */
[----:B------:R-:W-:Y:S01]  /*c8b0*/  FMUL.FTZ R27, R14, R3 ;  /* 0x000000030e1b7220 */ /* 0x000fe20000410000 */
[----:B------:R-:W-:Y:S01]  /*c8c0*/  HADD2.F32 R3, -RZ, R47.H0_H0 ;  /* 0x2000002fff037230 */ /* 0x000fe20000004100 */
[----:B------:R-:W-:Y:S02]  /*c8d0*/  FMUL.FTZ R9, R18, R0 ;  /* 0x0000000012097220 */ /* 0x000fe40000410000 */
[C---:B------:R-:W-:Y:S02]  /*c8e0*/  FFMA.FTZ R31, R16.reuse, R4, R10 ;  /* 0x00000004101f7223 */ /* 0x040fe4000001000a */
[----:B------:R-:W-:Y:S02]  /*c8f0*/  FMUL.FTZ R25, R16, R2 ;  /* 0x0000000210197220 */ /* 0x000fe40000410000 */
[----:B------:R-:W-:Y:S02]  /*c900*/  FMUL.FTZ R10, R15, R0 ;  /* 0x000000000f0a7220 */ /* 0x000fe40000410000 */
[----:B------:R-:W-:-:S02]  /*c910*/  FFMA.FTZ R14, R24, R13, -R36 ;  /* 0x0000000d180e7223 */ /* 0x000fc40000010824 */
[----:B------:R-:W-:Y:S01]  /*c920*/  FFMA.FTZ R16, R15, R3, R9 ;  /* 0x000000030f107223 */ /* 0x000fe20000010009 */
[----:B------:R-:W-:Y:S01]  /*c930*/  F2FP.PACK_AB R9, R34, R37 ;  /* 0x000000252209723e */ /* 0x000fe200000000ff */
[----:B------:R-:W-:Y:S01]  /*c940*/  FFMA.FTZ R13, R22, R11, -R33 ;  /* 0x0000000b160d7223 */ /* 0x000fe20000010821 */
[----:B------:R-:W-:Y:S01]  /*c950*/  F2FP.PACK_AB R12, R12, R14 ;  /* 0x0000000e0c0c723e */ /* 0x000fe200000000ff */
[----:B------:R-:W-:Y:S01]  /*c960*/  FFMA.FTZ R11, R21, R8, -R30 ;  /* 0x00000008150b7223 */ /* 0x000fe2000001081e */
[----:B------:R-:W-:Y:S01]  /*c970*/  F2FP.PACK_AB R8, R38, R39 ;  /* 0x000000272608723e */ /* 0x000fe200000000ff */
[----:B------:R-:W-:Y:S02]  /*c980*/  FFMA.FTZ R6, R20, R6, -R28 ;  /* 0x0000000614067223 */ /* 0x000fe4000001081c */
[----:B------:R-:W-:Y:S01]  /*c990*/  FFMA.FTZ R2, R17, R5, -R27 ;  /* 0x0000000511027223 */ /* 0x000fe2000001081b */
[----:B------:R-:W-:Y:S01]  /*c9a0*/  F2FP.PACK_AB R13, R11, R13 ;  /* 0x0000000d0b0d723e */ /* 0x000fe200000000ff */
[----:B------:R-:W-:Y:S01]  /*c9b0*/  FFMA.FTZ R0, R19, R4, -R25 ;  /* 0x0000000413007223 */ /* 0x000fe20000010819 */
[----:B------:R-:W-:Y:S01]  /*c9c0*/  F2FP.PACK_AB R11, R16, R31 ;  /* 0x0000001f100b723e */ /* 0x000fe200000000ff */
[----:B------:R-:W-:Y:S01]  /*c9d0*/  FFMA.FTZ R3, R18, R3, -R10 ;  /* 0x0000000312037223 */ /* 0x000fe2000001080a */
[----:B------:R-:W-:-:S02]  /*c9e0*/  F2FP.PACK_AB R14, R2, R6 ;  /* 0x00000006020e723e */ /* 0x000fc400000000ff */
[----:B------:R-:W-:Y:S02]  /*c9f0*/  F2FP.PACK_AB R10, R29, R32 ;  /* 0x000000201d0a723e */ /* 0x000fe400000000ff */
[----:B------:R-:W-:-:S05]  /*ca00*/  F2FP.PACK_AB R15, R3, R0 ;  /* 0x00000000030f723e */ /* 0x000fca00000000ff */
[----:B------:R2:W-:Y:S04]  /*ca10*/  STS.128 [R68], R12 ;  /* 0x0000000c44007388 */ /* 0x0005e80000000c00 */
[----:B------:R2:W-:Y:S02]  /*ca20*/  STS.128 [R26+0x6080], R8 ;  /* 0x006080081a007388 */ /* 0x0005e40000000c00 */
.L_x_288:
[----:B------:R-:W-:Y:S05]  /*ca30*/  BSYNC B0 ;  /* 0x0000000000007941 */ /* 0x000fea0003800000 */
.L_x_287:
[----:B------:R-:W-:Y:S01]  /*ca40*/  IADD3 R0, R104, 0x10, RZ ;  /* 0x0000001068007810 */ /* 0x000fe20007ffe0ff */
[----:B------:R-:W-:Y:S03]  /*ca50*/  BSSY B0, `(.L_x_289) ;  /* 0x000005c000007945 */ /* 0x000fe60003800000 */
[----:B------:R-:W-:-:S13]  /*ca60*/  ISETP.GE.AND P0, PT, R0, c[0x0][0x27c], PT ;  /* 0x00009f0000007a0c */ /* 0x000fda0003f06270 */
[----:B------:R-:W-:Y:S05]  /*ca70*/  @P0 BRA `(.L_x_290) ;  /* 0x0000059000000947 */ /* 0x000fea0003800000 */
[----:B------:R-:W3:Y:S04]  /*ca80*/  LDL R2, [R1] ;  /* 0x0000000001027983 */ /* 0x000ee80000100800 */
[----:B--2---:R-:W2:Y:S01]  /*ca90*/  LDL R68, [R1+0xf4] ;  /* 0x0000f40001447983 */ /* 0x004ea20000100800 */
[----:B------:R-:W-:Y:S01]  /*caa0*/  MOV R0, c[0x0][0x27c] ;  /* 0x00009f0000007a02 */ /* 0x000fe20000000f00 */
[----:B------:R-:W-:-:S03]  /*cab0*/  HADD2.F32 R5, -RZ, R48.H0_H0 ;  /* 0x20000030ff057230 */ /* 0x000fc60000004100 */
[----:B---3--:R-:W-:-:S04]  /*cac0*/  LEA.HI R0, R0, R2, RZ, 0x1d ;  /* 0x0000000200007211 */ /* 0x008fc800078fe8ff */
[----:B------:R-:W-:Y:S01]  /*cad0*/  SHF.R.S32.HI R2, RZ, 0x1f, R0 ;  /* 0x0000001fff027819 */ /* 0x000fe20000011400 */
[----:B--2---:R-:W2:Y:S01]  /*cae0*/  LDS.128 R8, [R68] ;  /* 0x0000000044087984 */ /* 0x004ea20000000c00 */
        /* <DEDUP_REMOVED lines=9> */
[----:B------:R-:W-:-:S04]  /*cb80*/  HADD2.F32 R0, -RZ, R46.H0_H0 ;  /* 0x2000002eff007230 */ /* 0x000fc80000004100 */
[----:B------:R-:W3:Y:S01]  /*cb90*/  LDS.128 R12, [R26+0x6080] ;  /* 0x006080001a0c7984 */ /* 0x000ee20000000c00 */
[--C-:B--2---:R-:W-:Y:S02]  /*cba0*/  HADD2.F32 R24, -RZ, R8.reuse.H0_H0 ;  /* 0x20000008ff187230 */ /* 0x104fe40000004100 */
[----:B------:R-:W-:Y:S02]  /*cbb0*/  HADD2.F32 R23, -RZ, R8.H1_H1 ;  /* 0x30000008ff177230 */ /* 0x000fe40000004100 */
[--C-:B------:R-:W-:Y:S01]  /*cbc0*/  HADD2.F32 R20, -RZ, R10.reuse.H0_H0 ;  /* 0x2000000aff147230 */ /* 0x100fe20000004100 */
[----:B------:R-:W-:Y:S01]  /*cbd0*/  FMUL.FTZ R8, R24, R2 ;  /* 0x0000000218087220 */ /* 0x000fe20000410000 */
[----:B------:R-:W-:Y:S02]  /*cbe0*/  HADD2.F32 R17, -RZ, R10.H1_H1 ;  /* 0x3000000aff117230 */ /* 0x000fe40000004100 */
[----:B------:R-:W-:Y:S02]  /*cbf0*/  HADD2.F32 R22, -RZ, R9.H0_H0 ;  /* 0x20000009ff167230 */ /* 0x000fe40000004100 */
[----:B------:R-:W-:-:S02]  /*cc00*/  HADD2.F32 R19, -RZ, R11.H0_H0 ;  /* 0x2000000bff137230 */ /* 0x000fc40000004100 */
[----:B------:R-:W-:Y:S02]  /*cc10*/  HADD2.F32 R18, -RZ, R11.H1_H1 ;  /* 0x3000000bff127230 */ /* 0x000fe40000004100 */
[----:B------:R-:W-:Y:S02]  /*cc20*/  HADD2.F32 R11, -RZ, R54.H0_H0 ;  /* 0x20000036ff0b7230 */ /* 0x000fe40000004100 */
[----:B------:R-:W-:Y:S02]  /*cc30*/  HADD2.F32 R21, -RZ, R9.H1_H1 ;  /* 0x30000009ff157230 */ /* 0x000fe40000004100 */
[--C-:B---3--:R-:W-:Y:S02]  /*cc40*/  HADD2.F32 R4, -RZ, R12.reuse.H0_H0 ;  /* 0x2000000cff047230 */ /* 0x108fe40000004100 */
[----:B------:R-:W-:Y:S02]  /*cc50*/  HADD2.F32 R3, -RZ, R12.H1_H1 ;  /* 0x3000000cff037230 */ /* 0x000fe40000004100 */
[--C-:B------:R-:W-:Y:S01]  /*cc60*/  HADD2.F32 R6, -RZ, R13.reuse.H0_H0 ;  /* 0x2000000dff067230 */ /* 0x100fe20000004100 */
[----:B------:R-:W-:Y:S01]  /*cc70*/  FMUL.FTZ R36, R4, R2 ;  /* 0x0000000204247220 */ /* 0x000fe20000410000 */
[----:B------:R-:W-:Y:S01]  /*cc80*/  HADD2.F32 R10, -RZ, R13.H1_H1 ;  /* 0x3000000dff0a7230 */ /* 0x000fe20000004100 */
[-C--:B------:R-:W-:Y:S01]  /*cc90*/  FMUL.FTZ R2, R23, R0.reuse ;  /* 0x0000000017027220 */ /* 0x080fe20000410000 */
[--C-:B------:R-:W-:Y:S01]  /*cca0*/  HADD2.F32 R13, -RZ, R53.reuse.H0_H0 ;  /* 0x20000035ff0d7230 */ /* 0x100fe20000004100 */
[C---:B------:R-:W-:Y:S01]  /*ccb0*/  FMUL.FTZ R35, R3.reuse, R0 ;  /* 0x0000000003237220 */ /* 0x040fe20000410000 */
[----:B------:R-:W-:Y:S01]  /*ccc0*/  HADD2.F32 R12, -RZ, R53.H1_H1 ;  /* 0x30000035ff0c7230 */ /* 0x000fe20000004100 */
[----:B------:R-:W-:Y:S01]  /*ccd0*/  FMUL.FTZ R33, R6, R5 ;  /* 0x0000000506217220 */ /* 0x000fe20000410000 */
[----:B------:R-:W-:Y:S01]  /*cce0*/  HADD2.F32 R0, -RZ, R50.H1_H1 ;  /* 0x30000032ff007230 */ /* 0x000fe20000004100 */
[----:B------:R-:W-:Y:S01]  /*ccf0*/  FFMA.FTZ R39, R4, R13, R8 ;  /* 0x0000000d04277223 */ /* 0x000fe20000010008 */
[----:B------:R-:W-:Y:S01]  /*cd00*/  HADD2.F32 R8, -RZ, R54.H1_H1 ;  /* 0x30000036ff087230 */ /* 0x000fe20000004100 */
[-C--:B------:R-:W-:Y:S01]  /*cd10*/  FFMA.FTZ R38, R3, R12.reuse, R2 ;  /* 0x0000000c03267223 */ /* 0x080fe20000010002 */
[----:B------:R-:W-:Y:S01]  /*cd20*/  HADD2.F32 R2, -RZ, R49.H0_H0 ;  /* 0x20000031ff027230 */ /* 0x000fe20000004100 */
[----:B------:R-:W-:Y:S01]  /*cd30*/  FMUL.FTZ R4, R22, R5 ;  /* 0x0000000516047220 */ /* 0x000fe20000410000 */
[--C-:B------:R-:W-:Y:S01]  /*cd40*/  HADD2.F32 R9, -RZ, R14.reuse.H0_H0 ;  /* 0x2000000eff097230 */ /* 0x100fe20000004100 */
[----:B------:R-:W-:Y:S01]  /*cd50*/  FFMA.FTZ R12, R23, R12, -R35 ;  /* 0x0000000c170c7223 */ /* 0x000fe20000010823 */
[----:B------:R-:W-:Y:S01]  /*cd60*/  HADD2.F32 R3, -RZ, R51.H1_H1 ;  /* 0x30000033ff037230 */ /* 0x000fe20000004100 */
[----:B------:R-:W-:Y:S01]  /*cd70*/  FFMA.FTZ R37, R6, R11, R4 ;  /* 0x0000000b06257223 */ /* 0x000fe20000010004 */
[----:B------:R-:W-:Y:S01]  /*cd80*/  HADD2.F32 R6, -RZ, R55.H0_H0 ;  /* 0x20000037ff067230 */ /* 0x000fe20000004100 */
[----:B------:R-:W-:Y:S01]  /*cd90*/  FMUL.FTZ R5, R21, R2 ;  /* 0x0000000215057220 */ /* 0x000fe20000410000 */
[----:B------:R-:W-:Y:S01]  /*cda0*/  HADD2.F32 R14, -RZ, R14.H1_H1 ;  /* 0x3000000eff0e7230 */ /* 0x000fe20000004100 */
[----:B------:R-:W-:Y:S01]  /*cdb0*/  FMUL.FTZ R4, R20, R0 ;  /* 0x0000000014047220 */ /* 0x000fe20000410000 */
[----:B------:R-:W-:Y:S01]  /*cdc0*/  HADD2.F32 R16, -RZ, R15.H0_H0 ;  /* 0x2000000fff107230 */ /* 0x000fe20000004100 */
[C---:B------:R-:W-:Y:S01]  /*cdd0*/  FFMA.FTZ R34, R10.reuse, R8, R5 ;  /* 0x000000080a227223 */ /* 0x040fe20000010005 */
[----:B------:R-:W-:Y:S01]  /*cde0*/  HADD2.F32 R5, -RZ, R55.H1_H1 ;  /* 0x30000037ff057230 */ /* 0x000fe20000004100 */
[----:B------:R-:W-:Y:S01]  /*cdf0*/  FFMA.FTZ R32, R9, R6, R4 ;  /* 0x0000000609207223 */ /* 0x000fe20000010004 */
[----:B------:R-:W-:Y:S01]  /*ce00*/  HADD2.F32 R15, -RZ, R15.H1_H1 ;  /* 0x3000000fff0f7230 */ /* 0x000fe20000004100 */
[----:B------:R-:W-:Y:S01]  /*ce10*/  FMUL.FTZ R30, R10, R2 ;  /* 0x000000020a1e7220 */ /* 0x000fe20000410000 */
[----:B------:R-:W-:Y:S01]  /*ce20*/  HADD2.F32 R2, -RZ, R52.H1_H1 ;  /* 0x30000034ff027230 */ /* 0x000fe20000004100 */
[----:B------:R-:W-:-:S02]  /*ce30*/  FMUL.FTZ R4, R17, R3 ;  /* 0x0000000311047220 */ /* 0x000fc40000410000 */
[----:B------:R-:W-:Y:S01]  /*ce40*/  FMUL.FTZ R28, R9, R0 ;  /* 0x00000000091c7220 */ /* 0x000fe20000410000 */
[----:B------:R-:W-:Y:S01]  /*ce50*/  HADD2.F32 R0, -RZ, R52.H0_H0 ;  /* 0x20000034ff007230 */ /* 0x000fe20000004100 */
[C---:B------:R-:W-:Y:S01]  /*ce60*/  FFMA.FTZ R29, R14.reuse, R5, R4 ;  /* 0x000000050e1d7223 */ /* 0x040fe20000010004 */
[--C-:B------:R-:W-:Y:S01]  /*ce70*/  HADD2.F32 R4, -RZ, R56.reuse.H1_H1 ;  /* 0x30000038ff047230 */ /* 0x100fe20000004100 */
[----:B------:R-:W-:Y:S02]  /*ce80*/  FMUL.FTZ R10, R19, R2 ;  /* 0x00000002130a7220 */ /* 0x000fe40000410000 */
[----:B------:R-:W-:Y:S01]  /*ce90*/  FMUL.FTZ R27, R14, R3 ;  /* 0x000000030e1b7220 */ /* 0x000fe20000410000 */
[----:B------:R-:W-:Y:S01]  /*cea0*/  HADD2.F32 R3, -RZ, R56.H0_H0 ;  /* 0x20000038ff037230 */ /* 0x000fe20000004100 */
[----:B------:R-:W-:Y:S02]  /*ceb0*/  FMUL.FTZ R9, R18, R0 ;  /* 0x0000000012097220 */ /* 0x000fe40000410000 */
[----:B------:R-:W-:-:S02]  /*cec0*/  FFMA.FTZ R31, R16, R4, R10 ;  /* 0x00000004101f7223 */ /* 0x000fc4000001000a */
[----:B------:R-:W-:Y:S02]  /*ced0*/  FMUL.FTZ R25, R16, R2 ;  /* 0x0000000210197220 */ /* 0x000fe40000410000 */
[C---:B------:R-:W-:Y:S02]  /*cee0*/  FMUL.FTZ R10, R15.reuse, R0 ;  /* 0x000000000f0a7220 */ /* 0x040fe40000410000 */
[----:B------:R-:W-:Y:S02]  /*cef0*/  FFMA.FTZ R14, R24, R13, -R36 ;  /* 0x0000000d180e7223 */ /* 0x000fe40000010824 */
[----:B------:R-:W-:Y:S01]  /*cf00*/  FFMA.FTZ R16, R15, R3, R9 ;  /* 0x000000030f107223 */ /* 0x000fe20000010009 */
[----:B------:R-:W-:Y:S01]  /*cf10*/  F2FP.PACK_AB R9, R34, R37 ;  /* 0x000000252209723e */ /* 0x000fe200000000ff */
[----:B------:R-:W-:Y:S01]  /*cf20*/  FFMA.FTZ R13, R22, R11, -R33 ;  /* 0x0000000b160d7223 */ /* 0x000fe20000010821 */
[----:B------:R-:W-:Y:S01]  /*cf30*/  F2FP.PACK_AB R12, R12, R14 ;  /* 0x0000000e0c0c723e */ /* 0x000fe200000000ff */
[----:B------:R-:W-:Y:S01]  /*cf40*/  FFMA.FTZ R11, R21, R8, -R30 ;  /* 0x00000008150b7223 */ /* 0x000fe2000001081e */
[----:B------:R-:W-:Y:S01]  /*cf50*/  F2FP.PACK_AB R8, R38, R39 ;  /* 0x000000272608723e */ /* 0x000fe200000000ff */
[----:B------:R-:W-:-:S02]  /*cf60*/  FFMA.FTZ R6, R20, R6, -R28 ;  /* 0x0000000614067223 */ /* 0x000fc4000001081c */
[----:B------:R-:W-:Y:S01]  /*cf70*/  FFMA.FTZ R2, R17, R5, -R27 ;  /* 0x0000000511027223 */ /* 0x000fe2000001081b */
[----:B------:R-:W-:Y:S01]  /*cf80*/  F2FP.PACK_AB R13, R11, R13 ;  /* 0x0000000d0b0d723e */ /* 0x000fe200000000ff */
[----:B------:R-:W-:Y:S01]  /*cf90*/  FFMA.FTZ R0, R19, R4, -R25 ;  /* 0x0000000413007223 */ /* 0x000fe20000010819 */
[----:B------:R-:W-:Y:S01]  /*cfa0*/  F2FP.PACK_AB R11, R16, R31 ;  /* 0x0000001f100b723e */ /* 0x000fe200000000ff */
[----:B------:R-:W-:Y:S01]  /*cfb0*/  FFMA.FTZ R3, R18, R3, -R10 ;  /* 0x0000000312037223 */ /* 0x000fe2000001080a */
[----:B------:R-:W-:Y:S02]  /*cfc0*/  F2FP.PACK_AB R14, R2, R6 ;  /* 0x00000006020e723e */ /* 0x000fe400000000ff */
[----:B------:R-:W-:Y:S02]  /*cfd0*/  F2FP.PACK_AB R10, R29, R32 ;  /* 0x000000201d0a723e */ /* 0x000fe400000000ff */
[----:B------:R-:W-:-:S05]  /*cfe0*/  F2FP.PACK_AB R15, R3, R0 ;  /* 0x00000000030f723e */ /* 0x000fca00000000ff */
[----:B------:R2:W-:Y:S04]  /*cff0*/  STS.128 [R68], R12 ;  /* 0x0000000c44007388 */ /* 0x0005e80000000c00 */
[----:B------:R2:W-:Y:S02]  /*d000*/  STS.128 [R26+0x6080], R8 ;  /* 0x006080081a007388 */ /* 0x0005e40000000c00 */
.L_x_290:
[----:B------:R-:W-:Y:S05]  /*d010*/  BSYNC B0 ;  /* 0x0000000000007941 */ /* 0x000fea0003800000 */
.L_x_289:
[----:B------:R-:W-:-:S04]  /*d020*/  IADD3 R0, R104, 0x20, RZ ;  /* 0x0000002068007810 */ /* 0x000fc80007ffe0ff */
[----:B------:R-:W-:-:S13]  /*d030*/  ISETP.GE.AND P0, PT, R0, c[0x0][0x27c], PT ;  /* 0x00009f0000007a0c */ /* 0x000fda0003f06270 */
[----:B------:R-:W-:Y:S05]  /*d040*/  @P0 BRA `(.L_x_286) ;  /* 0x0000058000000947 */ /* 0x000fea0003800000 */
[----:B--2---:R-:W2:Y:S01]  /*d050*/  LDL R68, [R1+0xec] ;  /* 0x0000ec0001447983 */ /* 0x004ea20000100800 */
        /* <DEDUP_REMOVED lines=32> */
[----:B------:R-:W-:Y:S01]  /*d260*/  HADD2.F32 R13, -RZ, R61.H0_H0 ;  /* 0x2000003dff0d7230 */ /* 0x000fe20000004100 */
[-C--:B------:R-:W-:Y:S01]  /*d270*/  FFMA.FTZ R38, R3, R12.reuse, R2 ;  /* 0x0000000c03267223 */ /* 0x080fe20000010002 */
[----:B------:R-:W-:Y:S01]  /*d280*/  HADD2.F32 R22, -RZ, R9.H0_H0 ;  /* 0x20000009ff167230 */ /* 0x000fe20000004100 */
[----:B------:R-:W-:Y:S01]  /*d290*/  FFMA.FTZ R12, R23, R12, -R35 ;  /* 0x0000000c170c7223 */ /* 0x000fe20000010823 */
[--C-:B------:R-:W-:Y:S01]  /*d2a0*/  HADD2.F32 R19, -RZ, R11.reuse.H0_H0 ;  /* 0x2000000bff137230 */ /* 0x100fe20000004100 */
[----:B------:R-:W-:Y:S01]  /*d2b0*/  FFMA.FTZ R39, R4, R13, R8 ;  /* 0x0000000d04277223 */ /* 0x000fe20000010008 */
[----:B------:R-:W-:Y:S01]  /*d2c0*/  HADD2.F32 R18, -RZ, R11.H1_H1 ;  /* 0x3000000bff127230 */ /* 0x000fe20000004100 */
[----:B------:R-:W-:Y:S01]  /*d2d0*/  FMUL.FTZ R4, R22, R5 ;  /* 0x0000000516047220 */ /* 0x000fe20000410000 */
[----:B------:R-:W-:-:S02]  /*d2e0*/  HADD2.F32 R11, -RZ, R62.H0_H0 ;  /* 0x2000003eff0b7230 */ /* 0x000fc40000004100 */
[----:B------:R-:W-:Y:S02]  /*d2f0*/  HADD2.F32 R21, -RZ, R9.H1_H1 ;  /* 0x30000009ff157230 */ /* 0x000fe40000004100 */
[----:B------:R-:W-:Y:S01]  /*d300*/  HADD2.F32 R2, -RZ, R58.H1_H1 ;  /* 0x3000003aff027230 */ /* 0x000fe20000004100 */
[----:B------:R-:W-:Y:S01]  /*d310*/  FFMA.FTZ R37, R6, R11, R4 ;  /* 0x0000000b06257223 */ /* 0x000fe20000010004 */
[----:B------:R-:W-:Y:S02]  /*d320*/  HADD2.F32 R0, -RZ, R59.H0_H0 ;  /* 0x2000003bff007230 */ /* 0x000fe40000004100 */
[----:B------:R-:W-:Y:S01]  /*d330*/  HADD2.F32 R8, -RZ, R62.H1_H1 ;  /* 0x3000003eff087230 */ /* 0x000fe20000004100 */
[----:B------:R-:W-:Y:S01]  /*d340*/  FMUL.FTZ R5, R21, R2 ;  /* 0x0000000215057220 */ /* 0x000fe20000410000 */
[--C-:B------:R-:W-:Y:S01]  /*d350*/  HADD2.F32 R9, -RZ, R14.reuse.H0_H0 ;  /* 0x2000000eff097230 */ /* 0x100fe20000004100 */
[----:B------:R-:W-:Y:S01]  /*d360*/  FMUL.FTZ R4, R20, R0 ;  /* 0x0000000014047220 */ /* 0x000fe20000410000 */
[----:B------:R-:W-:Y:S01]  /*d370*/  HADD2.F32 R6, -RZ, R63.H0_H0 ;  /* 0x2000003fff067230 */ /* 0x000fe20000004100 */
[C---:B------:R-:W-:Y:S01]  /*d380*/  FFMA.FTZ R34, R10.reuse, R8, R5 ;  /* 0x000000080a227223 */ /* 0x040fe20000010005 */
[----:B------:R-:W-:Y:S01]  /*d390*/  HADD2.F32 R3, -RZ, R59.H1_H1 ;  /* 0x3000003bff037230 */ /* 0x000fe20000004100 */
[----:B------:R-:W-:Y:S01]  /*d3a0*/  FMUL.FTZ R30, R10, R2 ;  /* 0x000000020a1e7220 */ /* 0x000fe20000410000 */
[----:B------:R-:W-:Y:S01]  /*d3b0*/  HADD2.F32 R14, -RZ, R14.H1_H1 ;  /* 0x3000000eff0e7230 */ /* 0x000fe20000004100 */
[----:B------:R-:W-:Y:S01]  /*d3c0*/  FFMA.FTZ R32, R9, R6, R4 ;  /* 0x0000000609207223 */ /* 0x000fe20000010004 */
[----:B------:R-:W-:Y:S01]  /*d3d0*/  HADD2.F32 R5, -RZ, R63.H1_H1 ;  /* 0x3000003fff057230 */ /* 0x000fe20000004100 */
        /* <DEDUP_REMOVED lines=31> */
.L_x_286:
[----:B------:R-:W-:Y:S05]  /*d5d0*/  BSYNC B1 ;  /* 0x0000000000017941 */ /* 0x000fea0003800000 */
.L_x_285:
[----:B------:R-:W-:-:S04]  /*d5e0*/  IADD3 R0, R112, 0x40, RZ ;  /* 0x0000004070007810 */ /* 0x000fc80007ffe0ff */
[----:B------:R-:W-:-:S13]  /*d5f0*/  ISETP.GE.AND P0, PT, R0, R40, PT ;  /* 0x000000280000720c */ /* 0x000fda0003f06270 */
[----:B------:R-:W-:Y:S05]  /*d600*/  @P0 BRA `(.L_x_272) ;  /* 0x0000118000000947 */ /* 0x000fea0003800000 */
[----:B-----5:R3:W5:Y:S04]  /*d610*/  LDL R70, [R1+0xd8] ;  /* 0x0000d80001467983 */ /* 0x0207680000100800 */
[----:B------:R3:W5:Y:S04]  /*d620*/  LDL R69, [R1+0xdc] ;  /* 0x0000dc0001457983 */ /* 0x0007680000100800 */
[----:B--2---:R3:W5:Y:S01]  /*d630*/  LDL R68, [R1+0xe0] ;  /* 0x0000e00001447983 */ /* 0x0047620000100800 */
        /* <DEDUP_REMOVED lines=18> */
[----:B------:R-:W4:Y:S02]  /*d760*/  LDS.128 R12, [R26+0x6080] ;  /* 0x006080001a0c7984 */ /* 0x000f240000000c00 */
[--C-:B----4-:R-:W-:Y:S02]  /*d770*/  HADD2.F32 R4, -RZ, R12.reuse.H0_H0 ;  /* 0x2000000cff047230 */ /* 0x110fe40000004100 */
        /* <DEDUP_REMOVED lines=17> */
[C---:B------:R-:W-:Y:S01]  /*d890*/  FFMA.FTZ R38, R12.reuse, R3, R2 ;  /* 0x000000030c267223 */ /* 0x040fe20000010002 */
        /* <DEDUP_REMOVED lines=16> */
[-C--:B------:R-:W-:Y:S01]  /*d9a0*/  FFMA.FTZ R34, R8, R10.reuse, R5 ;  /* 0x0000000a08227223 */ /* 0x080fe20000010005 */
        /* <DEDUP_REMOVED lines=15> */
[-C--:B------:R-:W-:Y:S02]  /*daa0*/  FFMA.FTZ R31, R4, R16.reuse, R10 ;  /* 0x00000010041f7223 */ /* 0x080fe4000001000a */
        /* <DEDUP_REMOVED lines=20> */
.L_x_292:
[----:B------:R-:W-:Y:S05]  /*dbf0*/  BSYNC B0 ;  /* 0x0000000000007941 */ /* 0x000fea0003800000 */
.L_x_291:
[----:B------:R-:W-:Y:S01]  /*dc00*/  IADD3 R0, R104, 0x10, RZ ;  /* 0x0000001068007810 */ /* 0x000fe20007ffe0ff */
[----:B------:R-:W-:Y:S03]  /*dc10*/  BSSY B0, `(.L_x_293) ;  /* 0x000005c000007945 */ /* 0x000fe60003800000 */
[----:B------:R-:W-:-:S13]  /*dc20*/  ISETP.GE.AND P0, PT, R0, c[0x0][0x27c], PT ;  /* 0x00009f0000007a0c */ /* 0x000fda0003f06270 */
[----:B------:R-:W-:Y:S05]  /*dc30*/  @P0 BRA `(.L_x_294) ;  /* 0x0000059000000947 */ /* 0x000fea0003800000 */
[----:B------:R-:W4:Y:S04]  /*dc40*/  LDL R2, [R1] ;  /* 0x0000000001027983 */ /* 0x000f280000100800 */
[----:B--2---:R-:W2:Y:S01]  /*dc50*/  LDL R40, [R1+0xf0] ;  /* 0x0000f00001287983 */ /* 0x004ea20000100800 */
[----:B------:R-:W-:Y:S01]  /*dc60*/  MOV R0, c[0x0][0x27c] ;  /* 0x00009f0000007a02 */ /* 0x000fe20000000f00 */
[----:B------:R-:W-:-:S03]  /*dc70*/  HADD2.F32 R5, -RZ, R48.H0_H0 ;  /* 0x20000030ff057230 */ /* 0x000fc60000004100 */
[----:B----4-:R-:W-:-:S04]  /*dc80*/  LEA.HI R0, R0, R2, RZ, 0x1d ;  /* 0x0000000200007211 */ /* 0x010fc800078fe8ff */
        /* <DEDUP_REMOVED lines=12> */
[----:B------:R-:W4:Y:S01]  /*dd50*/  LDS.128 R12, [R26+0x6080] ;  /* 0x006080001a0c7984 */ /* 0x000f220000000c00 */
        /* <DEDUP_REMOVED lines=10> */
[--C-:B----4-:R-:W-:Y:S02]  /*de00*/  HADD2.F32 R4, -RZ, R12.reuse.H0_H0 ;  /* 0x2000000cff047230 */ /* 0x110fe40000004100 */
[----:B------:R-:W-:Y:S02]  /*de10*/  HADD2.F32 R3, -RZ, R12.H1_H1 ;  /* 0x3000000cff037230 */ /* 0x000fe40000004100 */
[--C-:B------:R-:W-:Y:S01]  /*de20*/  HADD2.F32 R6, -RZ, R13.reuse.H0_H0 ;  /* 0x2000000dff067230 */ /* 0x100fe20000004100 */
[----:B------:R-:W-:Y:S01]  /*de30*/  FMUL.FTZ R36, R2, R4 ;  /* 0x0000000402247220 */ /* 0x000fe20000410000 */
[----:B------:R-:W-:Y:S01]  /*de40*/  HADD2.F32 R10, -RZ, R13.H1_H1 ;  /* 0x3000000dff0a7230 */ /* 0x000fe20000004100 */
[C---:B------:R-:W-:Y:S01]  /*de50*/  FMUL.FTZ R2, R0.reuse, R23 ;  /* 0x0000001700027220 */ /* 0x040fe20000410000 */
[--C-:B------:R-:W-:Y:S01]  /*de60*/  HADD2.F32 R13, -RZ, R53.reuse.H0_H0 ;  /* 0x20000035ff0d7230 */ /* 0x100fe20000004100 */
[-C--:B------:R-:W-:Y:S01]  /*de70*/  FMUL.FTZ R35, R0, R3.reuse ;  /* 0x0000000300237220 */ /* 0x080fe20000410000 */
[----:B------:R-:W-:Y:S01]  /*de80*/  HADD2.F32 R12, -RZ, R53.H1_H1 ;  /* 0x30000035ff0c7230 */ /* 0x000fe20000004100 */
[----:B------:R-:W-:Y:S01]  /*de90*/  FMUL.FTZ R33, R5, R6 ;  /* 0x0000000605217220 */ /* 0x000fe20000410000 */
[----:B------:R-:W-:Y:S01]  /*dea0*/  HADD2.F32 R0, -RZ, R50.H1_H1 ;  /* 0x30000032ff007230 */ /* 0x000fe20000004100 */
[----:B------:R-:W-:Y:S01]  /*deb0*/  FFMA.FTZ R39, R13, R4, R8 ;  /* 0x000000040d277223 */ /* 0x000fe20000010008 */
[----:B------:R-:W-:Y:S01]  /*dec0*/  HADD2.F32 R8, -RZ, R54.H1_H1 ;  /* 0x30000036ff087230 */ /* 0x000fe20000004100 */
[C---:B------:R-:W-:Y:S01]  /*ded0*/  FFMA.FTZ R38, R12.reuse, R3, R2 ;  /* 0x000000030c267223 */ /* 0x040fe20000010002 */
        /* <DEDUP_REMOVED lines=11> */
[-C--:B------:R-:W-:Y:S01]  /*df90*/  FFMA.FTZ R34, R8, R10.reuse, R5 ;  /* 0x0000000a08227223 */ /* 0x080fe20000010005 */
        /* <DEDUP_REMOVED lines=8> */
[-C--:B------:R-:W-:Y:S01]  /*e020*/  FFMA.FTZ R29, R5, R14.reuse, R4 ;  /* 0x0000000e051d7223 */ /* 0x080fe20000010004 */
[--C-:B------:R-:W-:Y:S01]  /*e030*/  HADD2.F32 R4, -RZ, R56.reuse.H1_H1 ;  /* 0x30000038ff047230 */ /* 0x100fe20000004100 */
[----:B------:R-:W-:Y:S02]  /*e040*/  FMUL.FTZ R10, R2, R19 ;  /* 0x00000013020a7220 */ /* 0x000fe40000410000 */
[----:B------:R-:W-:Y:S01]  /*e050*/  FMUL.FTZ R27, R3, R14 ;  /* 0x0000000e031b7220 */ /* 0x000fe20000410000 */
[----:B------:R-:W-:Y:S01]  /*e060*/  HADD2.F32 R3, -RZ, R56.H0_H0 ;  /* 0x20000038ff037230 */ /* 0x000fe20000004100 */
[----:B------:R-:W-:Y:S02]  /*e070*/  FMUL.FTZ R9, R0, R18 ;  /* 0x0000001200097220 */ /* 0x000fe40000410000 */
[----:B------:R-:W-:-:S02]  /*e080*/  FFMA.FTZ R31, R4, R16, R10 ;  /* 0x00000010041f7223 */ /* 0x000fc4000001000a */
[----:B------:R-:W-:Y:S02]  /*e090*/  FMUL.FTZ R25, R2, R16 ;  /* 0x0000001002197220 */ /* 0x000fe40000410000 */
[-C--:B------:R-:W-:Y:S02]  /*e0a0*/  FMUL.FTZ R10, R0, R15.reuse ;  /* 0x0000000f000a7220 */ /* 0x080fe40000410000 */
        /* <DEDUP_REMOVED lines=18> */
.L_x_294:
[----:B------:R-:W-:Y:S05]  /*e1d0*/  BSYNC B0 ;  /* 0x0000000000007941 */ /* 0x000fea0003800000 */
.L_x_293:
        /* <DEDUP_REMOVED lines=37> */
[C---:B------:R-:W-:Y:S01]  /*e430*/  FFMA.FTZ R38, R12.reuse, R3, R2 ;  /* 0x000000030c267223 */ /* 0x040fe20000010002 */
        /* <DEDUP_REMOVED lines=16> */
[-C--:B------:R-:W-:Y:S01]  /*e540*/  FFMA.FTZ R34, R8, R10.reuse, R5 ;  /* 0x0000000a08227223 */ /* 0x080fe20000010005 */
        /* <DEDUP_REMOVED lines=36> */
.L_x_272:
[----:B------:R-:W-:Y:S05]  /*e790*/  BSYNC B2 ;  /* 0x0000000000027941 */ /* 0x000fea0003800000 */
.L_x_256:
[----:B--2---:R-:W-:Y:S01]  /*e7a0*/  IMAD R0, R66, c[0x0][0x208], RZ ;  /* 0x0000820042007a24 */ /* 0x004fe200078e02ff */
[----:B------:R-:W-:-:S04]  /*e7b0*/  DEPBAR.LE SB0, 0x0 ;  /* 0x000080000000791a */ /* 0x000fc80000000000 */
[C---:B------:R-:W-:Y:S01]  /*e7c0*/  IMAD.WIDE.U32 R2, R227.reuse, c[0x0][0x208], RZ ;  /* 0x00008200e3027a25 */ /* 0x040fe200078e00ff */
[----:B------:R-:W-:Y:S01]  /*e7d0*/  BAR.SYNC.DEFER_BLOCKING 0x0 ;  /* 0x0000000000007b1d */ /* 0x000fe20000010000 */
[----:B------:R-:W-:Y:S02]  /*e7e0*/  ISETP.GE.AND P6, PT, R228, c[0x0][0x1d4], PT ;  /* 0x00007500e4007a0c */ /* 0x000fe40003fc6270 */
[----:B------:R-:W-:Y:S01]  /*e7f0*/  IMAD R0, R227, c[0x0][0x20c], R0 ;  /* 0x00008300e3007a24 */ /* 0x000fe200078e0200 */
[----:B------:R-:W-:Y:S01]  /*e800*/  ISETP.GE.AND P2, PT, R238, c[0x0][0x1d4], PT ;  /* 0x00007500ee007a0c */ /* 0x000fe20003f46270 */
[----:B-1----:R-:W-:Y:S01]  /*e810*/  IMAD.WIDE.U32 R8, R65, c[0x0][0x210], RZ ;  /* 0x0000840041087a25 */ /* 0x002fe200078e00ff */
[----:B------:R-:W-:Y:S03]  /*e820*/  BSSY B0, `(.L_x_295) ;  /* 0x000003f000007945 */ /* 0x000fe60003800000 */
[----:B------:R-:W-:Y:S01]  /*e830*/  IMAD.IADD R3, R3, 0x1, R0 ;  /* 0x0000000103037824 */ /* 0x000fe200078e0200 */
[----:B------:R-:W-:Y:S01]  /*e840*/  STL.64 [R1+0x18], R8 ;  /* 0x0000180801007387 */ /* 0x000fe20000100a00 */
[----:B------:R-:W-:-:S02]  /*e850*/  IMAD R0, R67, c[0x0][0x218], RZ ;  /* 0x0000860043007a24 */ /* 0x000fc400078e02ff */
[----:B------:R-:W-:-:S04]  /*e860*/  IMAD.WIDE.U32 R2, R218, c[0x0][0x218], R2 ;  /* 0x00008600da027a25 */ /* 0x000fc800078e0002 */
[----:B------:R-:W-:Y:S01]  /*e870*/  IMAD R4, R218, c[0x0][0x21c], R0 ;  /* 0x00008700da047a24 */ /* 0x000fe200078e0200 */
[----:B------:R-:W-:Y:S01]  /*e880*/  IADD3 R0, P0, R2, R8, RZ ;  /* 0x0000000802007210 */ /* 0x000fe20007f1e0ff */
[----:B------:R-:W-:Y:S02]  /*e890*/  IMAD R5, R65, c[0x0][0x214], R9 ;  /* 0x0000850041057a24 */ /* 0x000fe400078e0209 */
[----:B------:R-:W-:-:S03]  /*e8a0*/  IMAD.SHL.U32 R207, R248, 0x2, RZ ;  /* 0x00000002f8cf7824 */ /* 0x000fc600078e00ff */
[----:B------:R-:W-:Y:S01]  /*e8b0*/  IADD3.X R2, R5, R3, R4, P0, !PT ;  /* 0x0000000305027210 */ /* 0x000fe200007fe404 */
[----:B------:R-:W-:Y:S01]  /*e8c0*/  IMAD.IADD R4, R140, 0x1, -R247 ;  /* 0x000000018c047824 */ /* 0x000fe200078e0af7 */
[C---:B------:R-:W-:Y:S01]  /*e8d0*/  LEA R6, P0, R0.reuse, c[0x0][0x1f8], 0x1 ;  /* 0x00007e0000067a11 */ /* 0x040fe200078008ff */
[----:B------:R1:W-:Y:S03]  /*e8e0*/  STL [R1+0x20], R5 ;  /* 0x0000200501007387 */ /* 0x0003e60000100800 */
[----:B------:R-:W-:Y:S01]  /*e8f0*/  LEA.HI.X R3, R0, c[0x0][0x1fc], R2, 0x1, P0 ;  /* 0x00007f0000037a11 */ /* 0x000fe200000f0c02 */
[----:B------:R-:W-:Y:S01]  /*e900*/  LDSM.16.M88.4 R16, [R196] ;  /* 0x00000000c410783b */ /* 0x000fe20000000200 */
[----:B------:R-:W-:-:S03]  /*e910*/  ISETP.LT.OR P1, PT, R4, 0x1, P6 ;  /* 0x000000010400780c */ /* 0x000fc60003721670 */
[----:B------:R-:W2:Y:S04]  /*e920*/  SHFL.IDX PT, R0, R6, RZ, 0x1c1f ;  /* 0x001c1fff06007589 */ /* 0x000ea800000e0000 */
[----:B------:R-:W4:Y:S04]  /*e930*/  SHFL.IDX PT, R2, R3, RZ, 0x1c1f ;  /* 0x001c1fff03027589 */ /* 0x000f2800000e0000 */
[----:B------:R3:W3:Y:S04]  /*e940*/  LDSM.16.M88.4 R12, [R196+0x1000] ;  /* 0x00100000c40c783b */ /* 0x0006e80000000200 */
[----:B------:R3:W3:Y:S04]  /*e950*/  LDSM.16.M88.4 R24, [R169] ;  /* 0x00000000a918783b */ /* 0x0006e80000000200 */
[----:B------:R3:W3:Y:S04]  /*e960*/  LDSM.16.M88.4 R28, [R169+0x400] ;  /* 0x00040000a91c783b */ /* 0x0006e80000000200 */
[----:B-1----:R-:W1:Y:S01]  /*e970*/  S2R R5, SR_TID.X ;  /* 0x0000000000057919 */ /* 0x002e620000002100 */
[----:B--2---:R-:W-:-:S03]  /*e980*/  LEA R22, P0, R228, R0, 0x1 ;  /* 0x00000000e4167211 */ /* 0x004fc600078008ff */
[----:B------:R2:W1:Y:S01]  /*e990*/  LDSM.16.M88.4 R44, [R169+0x800] ;  /* 0x00080000a92c783b */ /* 0x0004620000000200 */
[----:B----4-:R-:W-:-:S03]  /*e9a0*/  LEA.HI.X R23, R228, R2, R229, 0x1, P0 ;  /* 0x00000002e4177211 */ /* 0x010fc600000f0ce5 */
[----:B------:R2:W4:Y:S01]  /*e9b0*/  LDSM.16.M88.4 R40, [R197] ;  /* 0x00000000c528783b */ /* 0x0005220000000200 */
[----:B------:R-:W-:-:S03]  /*e9c0*/  LEA R20, P0, R238, R0, 0x1 ;  /* 0x00000000ee147211 */ /* 0x000fc600078008ff */
[----:B------:R2:W1:Y:S01]  /*e9d0*/  LDSM.16.M88.4 R8, [R197+0x1000] ;  /* 0x00100000c508783b */ /* 0x0004620000000200 */
[----:B------:R-:W-:Y:S02]  /*e9e0*/  LEA.HI.X R21, R238, R2, R250, 0x1, P0 ;  /* 0x00000002ee157211 */ /* 0x000fe400000f0cfa */
[----:B------:R-:W-:Y:S01]  /*e9f0*/  ISETP.LT.OR P0, PT, R4, 0x1, P2 ;  /* 0x000000010400780c */ /* 0x000fe20001701670 */
[----:B------:R2:W1:Y:S04]  /*ea00*/  LDSM.16.M88.4 R48, [R198] ;  /* 0x00000000c630783b */ /* 0x0004680000000200 */
[----:B------:R2:W1:Y:S04]  /*ea10*/  LDSM.16.M88.4 R80, [R206] ;  /* 0x00000000ce50783b */ /* 0x0004680000000200 */
[----:B------:R2:W1:Y:S04]  /*ea20*/  LDSM.16.M88.4 R96, [R205] ;  /* 0x00000000cd60783b */ /* 0x0004680000000200 */
[----:B------:R-:W-:Y:S01]  /*ea30*/  @!PT LDS RZ, [RZ] ;  /* 0x00000000fffff984 */ /* 0x000fe20000000800 */
[----:B------:R-:W-:Y:S01]  /*ea40*/  @!PT LDS RZ, [RZ] ;  /* 0x00000000fffff984 */ /* 0x000fe20000000800 */
[----:B------:R-:W-:Y:S01]  /*ea50*/  @!PT LDS RZ, [RZ] ;  /* 0x00000000fffff984 */ /* 0x000fe20000000800 */
[----:B------:R2:W-:Y:S01]  /*ea60*/  LDGSTS.E.BYPASS.LTC128B.128 [R207+0x1880], [R22.64], !P1 ;  /* 0x0188000016cf7fae */ /* 0x0005e2000c901d48 */
[----:B------:R-:W-:-:S03]  /*ea70*/  ISETP.GE.AND P1, PT, R230, c[0x0][0x1d4], PT ;  /* 0x00007500e6007a0c */ /* 0x000fc60003f26270 */
[----:B------:R2:W-:Y:S02]  /*ea80*/  LDGSTS.E.BYPASS.LTC128B.128 [R207+0x2480], [R20.64], !P0 ;  /* 0x0248000014cf7fae */ /* 0x0005e4000c101d48 */
        /* <DEDUP_REMOVED lines=8> */
[----:B------:R1:W4:Y:S02]  /*eb10*/  SHFL.IDX PT, R0, R6, 0x1, 0x1c1f ;  /* 0x003c1f0006007f89 */ /* 0x00032400000e0000 */
.L_x_396:
[----:B----4-:R-:W-:Y:S02]  /*eb20*/  LEA R2, P0, R228, R0, 0x1 ;  /* 0x00000000e4027211 */ /* 0x010fe400078008ff */
[----:B------:R-:W-:Y:S02]  /*eb30*/  ISETP.LT.OR P2, PT, R4, 0x21, P2 ;  /* 0x000000210400780c */ /* 0x000fe40001741670 */
[----:B-1-3--:R-:W-:Y:S02]  /*eb40*/  LEA.HI.X R3, R228, R5, R229, 0x1, P0 ;  /* 0x00000005e4037211 */ /* 0x00afe400000f0ce5 */
[----:B------:R-:W-:-:S02]  /*eb50*/  ISETP.LT.OR P0, PT, R4, 0x21, P6 ;  /* 0x000000210400780c */ /* 0x000fc40003701670 */
[----:B------:R-:W-:-:S11]  /*eb60*/  ISETP.LT.OR P1, PT, R4, 0x21, P1 ;  /* 0x000000210400780c */ /* 0x000fd60000f21670 */
[----:B------:R-:W-:Y:S01]  /*eb70*/  @!PT LDS RZ, [RZ] ;  /* 0x00000000fffff984 */ /* 0x000fe20000000800 */
[----:B------:R-:W-:Y:S01]  /*eb80*/  @!PT LDS RZ, [RZ] ;  /* 0x00000000fffff984 */ /* 0x000fe20000000800 */
[----:B------:R-:W-:Y:S01]  /*eb90*/  @!PT LDS RZ, [RZ] ;  /* 0x00000000fffff984 */ /* 0x000fe20000000800 */
[----:B------:R1:W-:Y:S01]  /*eba0*/  LDGSTS.E.BYPASS.LTC128B.128 [R207+0x2080], [R2.64], !P0 ;  /* 0x0208000002cf7fae */ /* 0x0003e2000c101d48 */
[----:B--2---:R-:W-:-:S04]  /*ebb0*/  LEA R20, P0, R238, R0, 0x1 ;  /* 0x00000000ee147211 */ /* 0x004fc800078008ff */
[----:B------:R-:W-:-:S05]  /*ebc0*/  LEA.HI.X R21, R238, R5, R250, 0x1, P0 ;  /* 0x00000005ee157211 */ /* 0x000fca00000f0cfa */
[----:B------:R2:W-:Y:S01]  /*ebd0*/  LDGSTS.E.BYPASS.LTC128B.128 [R207+0x2c80], [R20.64], !P2 ;  /* 0x02c8000014cf7fae */ /* 0x0005e2000d101d48 */
[----:B-1----:R-:W-:-:S04]  /*ebe0*/  LEA R2, P0, R230, R0, 0x1 ;  /* 0x00000000e6027211 */ /* 0x002fc800078008ff */
[----:B------:R-:W-:-:S05]  /*ebf0*/  LEA.HI.X R3, R230, R5, R249, 0x1, P0 ;  /* 0x00000005e6037211 */ /* 0x000fca00000f0cf9 */
[----:B------:R2:W-:Y:S04]  /*ec00*/  LDGSTS.E.BYPASS.LTC128B.128 [R207+0x3880], [R2.64], !P1 ;  /* 0x0388000002cf7fae */ /* 0x0005e8000c901d48 */
.L_x_296:
[----:B---34-:R-:W-:Y:S05]  /*ec10*/  BSYNC B0 ;  /* 0x0000000000007941 */ /* 0x018fea0003800000 */
.L_x_295:
[----:B------:R-:W0:Y:S01]  /*ec20*/  LDGDEPBAR ;  /* 0x00000000000079af */ /* 0x000e220000000000 */
[----:B------:R-:W-:Y:S01]  /*ec30*/  WARPSYNC 0xffffffff ;  /* 0xffffffff00007948 */ /* 0x000fe20003800000 */
[-C--:B--2---:R-:W-:Y:S01]  /*ec40*/  HMMA.16816.F32 R20, R16, R24.reuse, RZ ;  /* 0x000000181014723c */ /* 0x084fe200000018ff */
[----:B------:R-:W-:Y:S01]  /*ec50*/  ISETP.GT.AND P0, PT, R143, R251, PT ;  /* 0x000000fb8f00720c */ /* 0x000fe20003f04270 */
[----:B------:R-:W-:Y:S01]  /*ec60*/  LDSM.16.M88.4 R60, [R169+0xc00] ;  /* 0x000c0000a93c783b */ /* 0x000fe20000000200 */
[----:B------:R-:W-:Y:S03]  /*ec70*/  BSSY B1, `(.L_x_298) ;  /* 0x000010f000017945 */ /* 0x000fe60003800000 */
[----:B------:R-:W1:Y:S02]  /*ec80*/  LDSM.16.M88.4 R36, [R196+0x2000] ;  /* 0x00200000c424783b */ /* 0x000e640000000200 */
[C---:B------:R-:W-:Y:S02]  /*ec90*/  HMMA.16816.F32 R56, R12.reuse, R24, RZ ;  /* 0x000000180c38723c */ /* 0x040fe400000018ff */
[----:B------:R-:W2:Y:S04]  /*eca0*/  LDSM.16.M88.4 R32, [R196+0x3000] ;  /* 0x00300000c420783b */ /* 0x000ea80000000200 */
[----:B------:R-:W-:Y:S02]  /*ecb0*/  LDSM.16.M88.4 R52, [R204] ;  /* 0x00000000cc34783b */ /* 0x000fe40000000200 */
[C---:B------:R-:W-:Y:S08]  /*ecc0*/  HMMA.16816.F32 R88, R12.reuse, R28, RZ ;  /* 0x0000001c0c58723c */ /* 0x040ff000000018ff */
[C---:B------:R-:W-:Y:S08]  /*ecd0*/  HMMA.16816.F32 R72, R12.reuse, R44, RZ ;  /* 0x0000002c0c48723c */ /* 0x040ff000000018ff */
[C---:B------:R-:W-:Y:S08]  /*ece0*/  HMMA.16816.F32 R92, R12.reuse, R26, RZ ;  /* 0x0000001a0c5c723c */ /* 0x040ff000000018ff */
[C---:B------:R-:W-:Y:S08]  /*ecf0*/  HMMA.16816.F32 R84, R12.reuse, R30, RZ ;  /* 0x0000001e0c54723c */ /* 0x040ff000000018ff */
[----:B-----5:R-:W-:Y:S08]  /*ed00*/  HMMA.16816.F32 R68, R12, R46, RZ ;  /* 0x0000002e0c44723c */ /* 0x020ff000000018ff */
[----:B------:R-:W-:Y:S01]  /*ed10*/  HMMA.16816.F32 R12, R40, R48, R20 ;  /* 0x00000030280c723c */ /* 0x000fe20000001814 */
[----:B------:R-:W-:Y:S07]  /*ed20*/  LDSM.16.M88.4 R20, [R196+0x4000] ;  /* 0x00400000c414783b */ /* 0x000fee0000000200 */
[C---:B------:R-:W-:Y:S08]  /*ed30*/  HMMA.16816.F32 R64, R16.reuse, R28, RZ ;  /* 0x0000001c1040723c */ /* 0x040ff000000018ff */
[----:B------:R-:W-:Y:S01]  /*ed40*/  HMMA.16816.F32 R116, R16, R30, RZ ;  /* 0x0000001e1074723c */ /* 0x000fe200000018ff */
[----:B------:R-:W3:Y:S07]  /*ed50*/  LDSM.16.M88.4 R28, [R197+0x2000] ;  /* 0x00200000c51c783b */ /* 0x000eee0000000200 */
[----:B------:R-:W-:Y:S08]  /*ed60*/  HMMA.16816.F32 R56, R8, R48, R56 ;  /* 0x000000300838723c */ /* 0x000ff00000001838 */
[----:B------:R-:W-:Y:S01]  /*ed70*/  HMMA.16816.F32 R76, R16, R26, RZ ;  /* 0x0000001a104c723c */ /* 0x000fe200000018ff */
[----:B------:R-:W4:Y:S07]  /*ed80*/  LDSM.16.M88.4 R24, [R197+0x3000] ;  /* 0x00300000c518783b */ /* 0x000f2e0000000200 */
[C---:B------:R-:W-:Y:S08]  /*ed90*/  HMMA.16816.F32 R124, R8.reuse, R80, R88 ;  /* 0x00000050087c723c */ /* 0x040ff00000001858 */
[C---:B------:R-:W-:Y:S08]  /*eda0*/  HMMA.16816.F32 R132, R8.reuse, R96, R72 ;  /* 0x000000600884723c */ /* 0x040ff00000001848 */
[C---:B------:R-:W-:Y:S08]  /*edb0*/  HMMA.16816.F32 R92, R8.reuse, R50, R92 ;  /* 0x00000032085c723c */ /* 0x040ff0000000185c */
[C---:B------:R-:W-:Y:S08]  /*edc0*/  HMMA.16816.F32 R128, R8.reuse, R82, R84 ;  /* 0x000000520880723c */ /* 0x040ff00000001854 */
[----:B------:R-:W-:Y:S08]  /*edd0*/  HMMA.16816.F32 R136, R8, R98, R68 ;  /* 0x000000620888723c */ /* 0x000ff00000001844 */
[----:B-1----:R-:W-:Y:S01]  /*ede0*/  HMMA.16816.F32 R8, R36, R60, R12 ;  /* 0x0000003c2408723c */ /* 0x002fe2000000180c */
[----:B------:R-:W-:Y:S07]  /*edf0*/  LDSM.16.M88.4 R12, [R197+0x4000] ;  /* 0x00400000c50c783b */ /* 0x000fee0000000200 */
[C---:B------:R-:W-:Y:S08]  /*ee00*/  HMMA.16816.F32 R100, R16.reuse, R44, RZ ;  /* 0x0000002c1064723c */ /* 0x040ff000000018ff */
[----:B------:R-:W-:Y:S01]  /*ee10*/  HMMA.16816.F32 R120, R16, R46, RZ ;  /* 0x0000002e1078723c */ /* 0x000fe200000018ff */
[----:B------:R-:W1:Y:S04]  /*ee20*/  LDSM.16.M88.4 R44, [R169+0x1800] ;  /* 0x00180000a92c783b */ /* 0x000e680000000200 */
[----:B------:R-:W1:Y:S03]  /*ee30*/  LDSM.16.M88.4 R16, [R196+0x5000] ;  /* 0x00500000c410783b */ /* 0x000e660000000200 */
[----:B--2---:R-:W-:Y:S08]  /*ee40*/  HMMA.16816.F32 R56, R32, R60, R56 ;  /* 0x0000003c2038723c */ /* 0x004ff00000001838 */
[----:B------:R-:W-:Y:S01]  /*ee50*/  HMMA.16816.F32 R76, R40, R50, R76 ;  /* 0x00000032284c723c */ /* 0x000fe2000000184c */
[----:B------:R-:W2:Y:S07]  /*ee60*/  LDSM.16.M88.4 R48, [R201] ;  /* 0x00000000c930783b */ /* 0x000eae0000000200 */
[----:B---3--:R-:W-:Y:S01]  /*ee70*/  HMMA.16816.F32 R68, R28, R52, R8 ;  /* 0x000000341c44723c */ /* 0x008fe20000001808 */
[----:B------:R-:W-:Y:S07]  /*ee80*/  LDSM.16.M88.4 R8, [R197+0x5000] ;  /* 0x00500000c508783b */ /* 0x000fee0000000200 */
[----:B------:R-:W-:Y:S08]  /*ee90*/  HMMA.16816.F32 R108, R40, R80, R64 ;  /* 0x00000050286c723c */ /* 0x000ff00000001840 */
[----:B----4-:R-:W-:Y:S01]  /*eea0*/  HMMA.16816.F32 R64, R24, R52, R56 ;  /* 0x000000341840723c */ /* 0x010fe20000001838 */
[----:B------:R-:W3:Y:S07]  /*eeb0*/  LDSM.16.M88.4 R56, [R169+0x1000] ;  /* 0x00100000a938783b */ /* 0x000eee0000000200 */
[----:B------:R-:W-:Y:S08]  /*eec0*/  HMMA.16816.F32 R76, R36, R62, R76 ;  /* 0x0000003e244c723c */ /* 0x000ff0000000184c */
[----:B------:R-:W-:Y:S08]  /*eed0*/  HMMA.16816.F32 R88, R40, R82, R116 ;  /* 0x000000522858723c */ /* 0x000ff00000001874 */
[----:B------:R-:W-:Y:S01]  /*eee0*/  HMMA.16816.F32 R80, R32, R62, R92 ;  /* 0x0000003e2050723c */ /* 0x000fe2000000185c */
[----:B------:R-:W4:Y:S07]  /*eef0*/  LDSM.16.M88.4 R60, [R203] ;  /* 0x00000000cb3c783b */ /* 0x000f2e0000000200 */
[-C--:B-1----:R-:W-:Y:S08]  /*ef00*/  HMMA.16816.F32 R72, R20, R44.reuse, R68 ;  /* 0x0000002c1448723c */ /* 0x082ff00000001844 */
[----:B------:R-:W-:Y:S08]  /*ef10*/  HMMA.16816.F32 R64, R16, R44, R64 ;  /* 0x0000002c1040723c */ /* 0x000ff00000001840 */
[-C--:B------:R-:W-:Y:S08]  /*ef20*/  HMMA.16816.F32 R68, R28, R54.reuse, R76 ;  /* 0x000000361c44723c */ /* 0x080ff0000000184c */
[----:B------:R-:W-:Y:S01]  /*ef30*/  HMMA.16816.F32 R76, R24, R54, R80 ;  /* 0x00000036184c723c */ /* 0x000fe20000001850 */
[----:B------:R-:W1:Y:S07]  /*ef40*/  LDSM.16.M88.4 R52, [R169+0x1c00] ;  /* 0x001c0000a934783b */ /* 0x000e6e0000000200 */
[----:B--2---:R-:W-:Y:S08]  /*ef50*/  HMMA.16816.F32 R84, R12, R48, R72 ;  /* 0x000000300c54723c */ /* 0x004ff00000001848 */
[----:B---3--:R-:W-:Y:S08]  /*ef60*/  HMMA.16816.F32 R72, R36, R56, R108 ;  /* 0x000000382448723c */ /* 0x008ff0000000186c */
[C---:B------:R-:W-:Y:S08]  /*ef70*/  HMMA.16816.F32 R100, R40.reuse, R96, R100 ;  /* 0x000000602864723c */ /* 0x040ff00000001864 */
[----:B------:R-:W-:Y:S01]  /*ef80*/  HMMA.16816.F32 R120, R40, R98, R120 ;  /* 0x000000622878723c */ /* 0x000fe20000001878 */
[----:B------:R-:W-:-:S04]  /*ef90*/  FMUL.FTZ R0, R84, c[0x0][0x320] ;  /* 0x0000c80054007a20 */ /* 0x000fc80000410000 */
[----:B------:R2:W3:Y:S03]  /*efa0*/  MUFU.TANH R109, R0 ;  /* 0x00000000006d7308 */ /* 0x0004e60000002400 */
[----:B------:R-:W-:Y:S08]  /*efb0*/  HMMA.16816.F32 R80, R8, R48, R64 ;  /* 0x000000300850723c */ /* 0x000ff00000001840 */
[----:B------:R-:W-:Y:S01]  /*efc0*/  HMMA.16816.F32 R40, R32, R56, R124 ;  /* 0x000000382028723c */ /* 0x000fe2000000187c */
[----:B--2---:R-:W-:-:S07]  /*efd0*/  FMUL.FTZ R0, R85, c[0x0][0x320] ;  /* 0x0000c80055007a20 */ /* 0x004fce0000410000 */
[-C--:B------:R-:W-:Y:S01]  /*efe0*/  HMMA.16816.F32 R64, R20, R46.reuse, R68 ;  /* 0x0000002e1440723c */ /* 0x080fe20000001844 */
[----:B------:R2:W1:Y:S07]  /*eff0*/  MUFU.TANH R108, R0 ;  /* 0x00000000006c7308 */ /* 0x00046e0000002400 */
[----:B------:R-:W-:Y:S08]  /*f000*/  HMMA.16816.F32 R68, R16, R46, R76 ;  /* 0x0000002e1044723c */ /* 0x000ff0000000184c */
[----:B----4-:R-:W-:Y:S01]  /*f010*/  HMMA.16816.F32 R72, R28, R60, R72 ;  /* 0x0000003c1c48723c */ /* 0x010fe20000001848 */
[----:B--2---:R-:W-:-:S04]  /*f020*/  FMUL.FTZ R0, R86, c[0x0][0x320] ;  /* 0x0000c80056007a20 */ /* 0x004fc80000410000 */
[----:B------:R2:W4:Y:S03]  /*f030*/  MUFU.TANH R107, R0 ;  /* 0x00000000006b7308 */ /* 0x0005260000002400 */
[----:B------:R-:W-:Y:S01]  /*f040*/  HMMA.16816.F32 R44, R24, R60, R40 ;  /* 0x0000003c182c723c */ /* 0x000fe20000001828 */
[----:B------:R-:W-:Y:S07]  /*f050*/  LDSM.16.M88.4 R40, [R200] ;  /* 0x00000000c828783b */ /* 0x000fee0000000200 */
[----:B------:R-:W-:Y:S01]  /*f060*/  HMMA.16816.F32 R76, R12, R50, R64 ;  /* 0x000000320c4c723c */ /* 0x000fe20000001840 */
[----:B--2---:R-:W-:-:S07]  /*f070*/  FMUL.FTZ R0, R87, c[0x0][0x320] ;  /* 0x0000c80057007a20 */ /* 0x004fce0000410000 */
[----:B------:R-:W-:Y:S01]  /*f080*/  HMMA.16816.F32 R64, R36, R58, R88 ;  /* 0x0000003a2440723c */ /* 0x000fe20000001858 */
[----:B------:R2:W2:Y:S07]  /*f090*/  MUFU.TANH R106, R0 ;  /* 0x00000000006a7308 */ /* 0x0004ae0000002400 */
[----:B------:R-:W-:Y:S01]  /*f0a0*/  HMMA.16816.F32 R84, R8, R50, R68 ;  /* 0x000000320854723c */ /* 0x000fe20000001844 */
[----:B------:R-:W3:Y:S07]  /*f0b0*/  LDSM.16.M88.4 R48, [R169+0x1400] ;  /* 0x00140000a930783b */ /* 0x000eee0000000200 */
[----:B-1----:R-:W-:Y:S01]  /*f0c0*/  HMMA.16816.F32 R68, R20, R52, R72 ;  /* 0x000000341444723c */ /* 0x002fe20000001848 */
[----:B--2---:R-:W-:-:S04]  /*f0d0*/  FMUL.FTZ R0, R80, c[0x0][0x320] ;  /* 0x0000c80050007a20 */ /* 0x004fc80000410000 */
[----:B------:R1:W2:Y:S03]  /*f0e0*/  MUFU.TANH R99, R0 ;  /* 0x0000000000637308 */ /* 0x0002a60000002400 */
[----:B------:R-:W-:Y:S01]  /*f0f0*/  HMMA.16816.F32 R72, R32, R58, R128 ;  /* 0x0000003a2048723c */ /* 0x000fe20000001880 */
[----:B------:R-:W2:Y:S07]  /*f100*/  LDSM.16.M88.4 R56, [R202] ;  /* 0x00000000ca38783b */ /* 0x000eae0000000200 */
        /* <DEDUP_REMOVED lines=8> */
[----:B---3--:R-:W-:Y:S08]  /*f190*/  HMMA.16816.F32 R64, R32, R48, R132 ;  /* 0x000000302040723c */ /* 0x008ff00000001884 */
[----:B------:R-:W-:Y:S01]  /*f1a0*/  HMMA.16816.F32 R72, R16, R54, R72 ;  /* 0x000000361048723c */ /* 0x000fe20000001848 */
[----:B-1----:R-:W-:-:S07]  /*f1b0*/  FMUL.FTZ R0, R83, c[0x0][0x320] ;  /* 0x0000c80053007a20 */ /* 0x002fce0000410000 */
[----:B------:R-:W-:Y:S01]  /*f1c0*/  HMMA.16816.F32 R80, R8, R40, R44 ;  /* 0x000000280850723c */ /* 0x000fe2000000182c */
[----:B------:R1:W3:Y:S01]  /*f1d0*/  MUFU.TANH R95, R0 ;  /* 0x00000000005f7308 */ /* 0x0002e20000002400 */
[----:B------:R-:W3:Y:S06]  /*f1e0*/  LDSM.16.M88.4 R44, [R169+0x2000] ;  /* 0x00200000a92c783b */ /* 0x000eec0000000200 */
[----:B--2---:R-:W-:Y:S08]  /*f1f0*/  HMMA.16816.F32 R64, R24, R56, R64 ;  /* 0x000000381840723c */ /* 0x004ff00000001840 */
[----:B------:R-:W-:Y:S01]  /*f200*/  HMMA.16816.F32 R72, R8, R42, R72 ;  /* 0x0000002a0848723c */ /* 0x000fe20000001848 */
[----:B-1----:R-:W-:-:S04]  /*f210*/  FMUL.FTZ R0, R76, c[0x0][0x320] ;  /* 0x0000c8004c007a20 */ /* 0x002fc80000410000 */
[----:B------:R1:W2:Y:S03]  /*f220*/  MUFU.TANH R96, R0 ;  /* 0x0000000000607308 */ /* 0x0002a60000002400 */
        /* <DEDUP_REMOVED lines=9> */
[----:B-1----:R-:W-:-:S04]  /*f2c0*/  FMUL.FTZ R0, R84, c[0x0][0x320] ;  /* 0x0000c80054007a20 */ /* 0x002fc80000410000 */
[----:B------:R1:W1:Y:S11]  /*f2d0*/  MUFU.TANH R91, R0 ;  /* 0x00000000005b7308 */ /* 0x0002760000002400 */
[----:B------:R-:W-:Y:S08]  /*f2e0*/  @!UPT UIADD3 URZ, URZ, URZ, URZ ;  /* 0x0000003f3f3ff290 */ /* 0x000ff0000fffe03f */
[----:B------:R-:W-:Y:S01]  /*f2f0*/  HMMA.16816.F32 R52, R28, R56, R68 ;  /* 0x000000381c34723c */ /* 0x000fe20000001844 */
[----:B-1----:R-:W-:-:S07]  /*f300*/  FMUL.FTZ R0, R85, c[0x0][0x320] ;  /* 0x0000c80055007a20 */ /* 0x002fce0000410000 */
[----:B------:R-:W-:Y:S01]  /*f310*/  HMMA.16816.F32 R68, R12, R42, R60 ;  /* 0x0000002a0c44723c */ /* 0x000fe2000000183c */
[----:B------:R1:W1:Y:S07]  /*f320*/  MUFU.TANH R90, R0 ;  /* 0x00000000005a7308 */ /* 0x00026e0000002400 */
[----:B------:R-:W-:Y:S01]  /*f330*/  HMMA.16816.F32 R60, R36, R50, R120 ;  /* 0x00000032243c723c */ /* 0x000fe20000001878 */
[----:B------:R-:W2:Y:S01]  /*f340*/  LDSM.16.M88.4 R36, [R199] ;  /* 0x00000000c724783b */ /* 0x000ea20000000200 */
[----:B------:R-:W-:-:S06]  /*f350*/  DEPBAR.LE SB0, 0x0 ;  /* 0x000080000000791a */ /* 0x000fcc0000000000 */
[----:B---3--:R-:W-:Y:S01]  /*f360*/  HMMA.16816.F32 R52, R20, R44, R52 ;  /* 0x0000002c1434723c */ /* 0x008fe20000001834 */
[----:B-1----:R-:W-:-:S04]  /*f370*/  FMUL.FTZ R0, R86, c[0x0][0x320] ;  /* 0x0000c80056007a20 */ /* 0x002fc80000410000 */
[----:B------:R1:W3:Y:S03]  /*f380*/  MUFU.TANH R89, R0 ;  /* 0x0000000000597308 */ /* 0x0002e60000002400 */
[----:B------:R-:W-:Y:S08]  /*f390*/  HMMA.16816.F32 R40, R16, R44, R64 ;  /* 0x0000002c1028723c */ /* 0x000ff00000001840 */
[----:B------:R-:W-:Y:S01]  /*f3a0*/  HMMA.16816.F32 R28, R28, R58, R60 ;  /* 0x0000003a1c1c723c */ /* 0x000fe2000000183c */
[----:B-1----:R-:W-:-:S07]  /*f3b0*/  FMUL.FTZ R0, R87, c[0x0][0x320] ;  /* 0x0000c80057007a20 */ /* 0x002fce0000410000 */
[----:B------:R-:W-:Y:S01]  /*f3c0*/  HMMA.16816.F32 R56, R24, R58, R32 ;  /* 0x0000003a1838723c */ /* 0x000fe20000001820 */
[----:B------:R1:W1:Y:S07]  /*f3d0*/  MUFU.TANH R86, R0 ;  /* 0x0000000000567308 */ /* 0x00026e0000002400 */
[----:B--2---:R-:W-:Y:S08]  /*f3e0*/  HMMA.16816.F32 R52, R12, R36, R52 ;  /* 0x000000240c34723c */ /* 0x004ff00000001834 */
[----:B------:R-:W-:Y:S01]  /*f3f0*/  HMMA.16816.F32 R20, R20, R46, R28 ;  /* 0x0000002e1414723c */ /* 0x000fe2000000181c */
[----:B-1----:R-:W-:-:S04]  /*f400*/  FMUL.FTZ R0, R76, c[0x0][0x320] ;  /* 0x0000c8004c007a20 */ /* 0x002fc80000410000 */
[----:B------:R1:W2:Y:S03]  /*f410*/  MUFU.TANH R88, R0 ;  /* 0x0000000000587308 */ /* 0x0002a60000002400 */
[----:B------:R-:W-:Y:S08]  /*f420*/  HMMA.16816.F32 R24, R8, R36, R40 ;  /* 0x000000240818723c */ /* 0x000ff00000001828 */
[----:B------:R-:W-:Y:S01]  /*f430*/  HMMA.16816.F32 R16, R16, R46, R56 ;  /* 0x0000002e1010723c */ /* 0x000fe20000001838 */
[----:B-1----:R-:W-:-:S07]  /*f440*/  FMUL.FTZ R0, R77, c[0x0][0x320] ;  /* 0x0000c8004d007a20 */ /* 0x002fce0000410000 */
[-C--:B------:R-:W-:Y:S01]  /*f450*/  HMMA.16816.F32 R12, R12, R38.reuse, R20 ;  /* 0x000000260c0c723c */ /* 0x080fe20000001814 */
[----:B------:R1:W1:Y:S11]  /*f460*/  MUFU.TANH R87, R0 ;  /* 0x0000000000577308 */ /* 0x0002760000002400 */
[----:B------:R-:W-:Y:S04]  /*f470*/  @!UPT UIADD3 URZ, URZ, URZ, URZ ;  /* 0x0000003f3f3ff290 */ /* 0x000fe8000fffe03f */
        /* <DEDUP_REMOVED lines=63> */
[----:B--234-:R-:W2:Y:S04]  /*f870*/  LDL R3, [R1+0x40] ;  /* 0x0000400001037983 */ /* 0x01cea80000100800 */
[----:B------:R-:W3:Y:S04]  /*f880*/  LDL.64 R148, [R1+0x30] ;  /* 0x0000300001947983 */ /* 0x000ee80000100a00 */
[----:B------:R-:W4:Y:S04]  /*f890*/  LDL R4, [R1+0x3c] ;  /* 0x00003c0001047983 */ /* 0x000f280000100800 */
[----:B------:R-:W5:Y:S01]  /*f8a0*/  S2R R5, SR_TID.X ;  /* 0x0000000000057919 */ /* 0x000f620000002100 */
[----:B-1----:R-:W-:-:S03]  /*f8b0*/  IMAD.MOV.U32 R0, RZ, RZ, 0x1 ;  /* 0x00000001ff007424 */ /* 0x002fc600078e00ff */
[----:B------:R-:W3:Y:S02]  /*f8c0*/  LDL.64 R146, [R1+0x28] ;  /* 0x0000280001927983 */ /* 0x000ee40000100a00 */
[----:B------:R-:W-:Y:S02]  /*f8d0*/  ISETP.NE.AND P0, PT, R0, c[0x0][0x2b8], PT ;  /* 0x0000ae0000007a0c */ /* 0x000fe40003f05270 */
[----:B------:R-:W4:Y:S01]  /*f8e0*/  LDL R144, [R1+0x38] ;  /* 0x0000380001907983 */ /* 0x000f220000100800 */
[----:B-----5:R-:W-:-:S04]  /*f8f0*/  SHF.R.S32.HI R2, RZ, 0x1f, R5 ;  /* 0x0000001fff027819 */ /* 0x020fc80000011405 */
[----:B------:R-:W-:-:S04]  /*f900*/  LEA.HI R2, R2, R5, RZ, 0x2 ;  /* 0x0000000502027211 */ /* 0x000fc800078f10ff */
[----:B------:R-:W-:-:S05]  /*f910*/  LOP3.LUT R2, R2, 0xfffffffc, RZ, 0xc0, !PT ;  /* 0xfffffffc02027812 */ /* 0x000fca00078ec0ff */
[----:B------:R-:W-:-:S04]  /*f920*/  IMAD.IADD R2, R5, 0x1, -R2 ;  /* 0x0000000105027824 */ /* 0x000fc800078e0a02 */
[----:B------:R-:W-:Y:S02]  /*f930*/  IMAD R2, R2, 0x20, R247 ;  /* 0x0000002002027824 */ /* 0x000fe400078e02f7 */
[----:B------:R-:W-:-:S03]  /*f940*/  IMAD.MOV.U32 R218, RZ, RZ, RZ ;  /* 0x000000ffffda7224 */ /* 0x000fc600078e00ff */
[----:B--2---:R-:W-:-:S04]  /*f950*/  IADD3 R2, R2, R142, R3 ;  /* 0x0000008e02027210 */ /* 0x004fc80007ffe003 */
[----:B------:R-:W-:-:S05]  /*f960*/  IADD3 R2, R2, -0x30, RZ ;  /* 0xffffffd002027810 */ /* 0x000fca0007ffe0ff */
[----:B------:R-:W-:-:S04]  /*f970*/  @P0 IMAD.HI.U32 R3, R2, c[0x0][0x2bc], RZ ;  /* 0x0000af0002030a27 */ /* 0x000fc800078e00ff */
[----:B------:R-:W-:Y:S01]  /*f980*/  IMAD.MOV.U32 R0, RZ, RZ, R2 ;  /* 0x000000ffff007224 */ /* 0x000fe200078e0002 */
[----:B------:R-:W-:-:S04]  /*f990*/  @P0 SHF.R.U32.HI R0, RZ, c[0x0][0x2c0], R3 ;  /* 0x0000b000ff000a19 */ /* 0x000fc80000011603 */
[----:B---3--:R-:W-:-:S04]  /*f9a0*/  @!P3 IADD3 R3, P0, R0, R148, RZ ;  /* 0x000000940003b210 */ /* 0x008fc80007f1e0ff */
[----:B----4-:R-:W-:Y:S02]  /*f9b0*/  @!P3 LEA.HI.X.SX32 R5, R0, R4, 0x1, P0 ;  /* 0x000000040005b211 */ /* 0x010fe400000f0eff */
[----:B------:R-:W-:-:S04]  /*f9c0*/  @!P3 LEA R4, P0, R3, c[0x0][0x2a0], 0x2 ;  /* 0x0000a8000304ba11 */ /* 0x000fc800078010ff */
[----:B------:R-:W-:-:S05]  /*f9d0*/  @!P3 LEA.HI.X R5, R3, c[0x0][0x2a4], R5, 0x2, P0 ;  /* 0x0000a9000305ba11 */ /* 0x000fca00000f1405 */
[----:B------:R-:W2:Y:S01]  /*f9e0*/  @!P3 LDG.E R218, [R4.64] ;  /* 0x0000000804dab981 */ /* 0x000ea2000c1e1900 */
[----:B------:R-:W-:-:S04]  /*f9f0*/  IMAD.MOV R0, RZ, RZ, -R0 ;  /* 0x000000ffff007224 */ /* 0x000fc800078e0a00 */
[----:B------:R-:W-:-:S05]  /*fa00*/  IMAD R227, R0, c[0x0][0x2b8], R2 ;  /* 0x0000ae0000e37a24 */ /* 0x000fca00078e0202 */
[----:B------:R-:W-:Y:S01]  /*fa10*/  SHF.R.S32.HI R0, RZ, 0x1f, R227 ;  /* 0x0000001fff007819 */ /* 0x000fe200000114e3 */
[----:B------:R-:W-:-:S04]  /*fa20*/  IMAD.WIDE.U32 R2, R227, c[0x0][0x1e0], RZ ;  /* 0x00007800e3027a25 */ /* 0x000fc800078e00ff */
[----:B------:R-:W-:-:S04]  /*fa30*/  IMAD R0, R0, c[0x0][0x1e0], RZ ;  /* 0x0000780000007a24 */ /* 0x000fc800078e02ff */
[----:B------:R-:W-:-:S04]  /*fa40*/  IMAD R0, R227, c[0x0][0x1e4], R0 ;  /* 0x00007900e3007a24 */ /* 0x000fc800078e0200 */
[----:B------:R-:W-:Y:S01]  /*fa50*/  IMAD.IADD R3, R3, 0x1, R0 ;  /* 0x0000000103037824 */ /* 0x000fe200078e0200 */
[----:B------:R-:W-:-:S04]  /*fa60*/  IADD3 R12, -R247, 0x30, RZ ;  /* 0x00000030f70c7810 */ /* 0x000fc80007ffe1ff */
[----:B------:R-:W-:Y:S02]  /*fa70*/  ISETP.GE.AND P0, PT, R12, 0x1, PT ;  /* 0x000000010c00780c */ /* 0x000fe40003f06270 */
[----:B--2---:R-:W-:Y:S01]  /*fa80*/  SHF.R.S32.HI R0, RZ, 0x1f, R218 ;  /* 0x0000001fff007819 */ /* 0x004fe200000114da */
        /* <DEDUP_REMOVED lines=9> */
.L_x_397:
[----:B------:R-:W-:Y:S05]  /*fb20*/  BRA.DIV ~URZ, `(.L_x_301) ;  /* 0x0000a3f27f007947 */ /* 0x000fea000b800000 */
[----:B------:R3:W4:Y:S02]  /*fb30*/  SHFL.IDX PT, R0, R6, RZ, 0x1c1f ;  /* 0x001c1fff06007589 */ /* 0x00072400000e0000 */
.L_x_398:
[----:B------:R-:W-:Y:S01]  /*fb40*/  BSSY B0, `(.L_x_302) ;  /* 0x000000f000007945 */ /* 0x000fe20003800000 */
[----:B------:R-:W-:Y:S05]  /*fb50*/  @!P0 BRA `(.L_x_303) ;  /* 0x000000d000008947 */ /* 0x000fea0003800000 */
[----:B------:R-:W-:Y:S02]  /*fb60*/  ISETP.NE.AND P6, PT, R141, RZ, PT ;  /* 0x000000ff8d00720c */ /* 0x000fe40003fc5270 */
[-C--:B----4-:R-:W-:Y:S02]  /*fb70*/  LEA R10, P2, R228, R0.reuse, 0x1 ;  /* 0x00000000e40a7211 */ /* 0x090fe400078408ff */
[-C--:B------:R-:W-:Y:S02]  /*fb80*/  LEA R8, P1, R238, R0.reuse, 0x1 ;  /* 0x00000000ee087211 */ /* 0x080fe400078208ff */
[----:B------:R-:W-:Y:S02]  /*fb90*/  LEA R2, P0, R230, R0, 0x1 ;  /* 0x00000000e6027211 */ /* 0x000fe400078008ff */
[----:B--2---:R-:W-:-:S02]  /*fba0*/  LEA.HI.X R11, R228, R4, R229, 0x1, P2 ;  /* 0x00000004e40b7211 */ /* 0x004fc400010f0ce5 */
        /* <DEDUP_REMOVED lines=8> */
.L_x_303:
[----:B------:R-:W-:Y:S05]  /*fc30*/  BSYNC B0 ;  /* 0x0000000000007941 */ /* 0x000fea0003800000 */
.L_x_302:
[----:B------:R-:W-:Y:S01]  /*fc40*/  ISETP.GE.AND P0, PT, R12, 0x21, PT ;  /* 0x000000210c00780c */ /* 0x000fe20003f06270 */
[----:B------:R-:W-:Y:S06]  /*fc50*/  BRA.DIV ~URZ, `(.L_x_304) ;  /* 0x0000a3227f007947 */ /* 0x000fec000b800000 */
[----:B--2---:R2:W1:Y:S04]  /*fc60*/  SHFL.IDX PT, R4, R5, 0x1, 0x1c1f ;  /* 0x003c1f0005047f89 */ /* 0x00446800000e0000 */
[----:B----4-:R2:W4:Y:S02]  /*fc70*/  SHFL.IDX PT, R0, R6, 0x1, 0x1c1f ;  /* 0x003c1f0006007f89 */ /* 0x01052400000e0000 */
.L_x_399:
[----:B------:R-:W-:Y:S05]  /*fc80*/  @!P0 BRA `(.L_x_299) ;  /* 0x000000d000008947 */ /* 0x000fea0003800000 */
[----:B------:R-:W-:Y:S02]  /*fc90*/  ISETP.NE.AND P6, PT, R141, RZ, PT ;  /* 0x000000ff8d00720c */ /* 0x000fe40003fc5270 */
[----:B----4-:R-:W-:-:S02]  /*fca0*/  LEA R10, P2, R228, R0, 0x1 ;  /* 0x00000000e40a7211 */ /* 0x010fc400078408ff */
[-C--:B------:R-:W-:Y:S02]  /*fcb0*/  LEA R8, P1, R238, R0.reuse, 0x1 ;  /* 0x00000000ee087211 */ /* 0x080fe400078208ff */
[----:B------:R-:W-:Y:S02]  /*fcc0*/  LEA R2, P0, R230, R0, 0x1 ;  /* 0x00000000e6027211 */ /* 0x000fe400078008ff */
        /* <DEDUP_REMOVED lines=9> */
.L_x_299:
[----:B--234-:R-:W-:Y:S05]  /*fd60*/  BSYNC B1 ;  /* 0x0000000000017941 */ /* 0x01cfea0003800000 */
.L_x_298:
[----:B-1----:R-:W2:Y:S04]  /*fd70*/  LDL R0, [R1+0x9c] ;  /* 0x00009c0001007983 */ /* 0x002ea80000100800 */
[----:B------:R-:W0:Y:S01]  /*fd80*/  LDGDEPBAR ;  /* 0x00000000000079af */ /* 0x000e220000000000 */
[----:B--2---:R-:W-:-:S05]  /*fd90*/  IMAD.IADD R0, R140, 0x1, -R0 ;  /* 0x000000018c007824 */ /* 0x004fca00078e0a00 */
[C---:B------:R-:W-:Y:S02]  /*fda0*/  ISETP.GT.AND P1, PT, R0.reuse, RZ, PT ;  /* 0x000000ff0000720c */ /* 0x040fe40003f24270 */
[----:B------:R-:W-:Y:S02]  /*fdb0*/  ISETP.GT.AND P0, PT, R0, 0x1, PT ;  /* 0x000000010000780c */ /* 0x000fe40003f04270 */
        /* <DEDUP_REMOVED lines=10> */
[----:B------:R-:W-:Y:S02]  /*fe60*/  ISETP.GT.AND P6, PT, R0, 0x8, PT ;  /* 0x000000080000780c */ /* 0x000fe40003fc4270 */
        /* <DEDUP_REMOVED lines=93> */
.L_x_400:
[----:B-12---:R-:W-:Y:S01]  /*10440*/  FMNMX.FTZ R4, R4, R0, !PT ;  /* 0x0000000004047209 */ /* 0x006fe20007810000 */
[----:B------:R-:W-:Y:S05]  /*10450*/  BRA.DIV ~URZ, `(.L_x_306) ;  /* 0x00009c227f007947 */ /* 0x000fea000b800000 */
[----:B------:R-:W1:Y:S04]  /*10460*/  SHFL.BFLY PT, R0, R5, 0x2, 0x1f ;  /* 0x0c401f0005007f89 */ /* 0x000e6800000e0000 */
        /* <DEDUP_REMOVED lines=12> */
.L_x_401:
        /* <DEDUP_REMOVED lines=14> */
[----:B------:R-:W2:Y:S01]  /*10610*/  LDSM.16.MT88.4 R52, [R170] ;  /* 0x00000000aa34783b */ /* 0x000ea20000004200 */
[--C-:B------:R-:W-:Y:S02]  /*10620*/  FFMA.FTZ R5, R25, c[0x0][0x2d0], -R3.reuse ;  /* 0x0000b40019057a23 */ /* 0x100fe40000010803 */
[--C-:B------:R-:W-:Y:S01]  /*10630*/  FFMA.FTZ R61, R61, c[0x0][0x2d0], -R3.reuse ;  /* 0x0000b4003d3d7a23 */ /* 0x100fe20000010803 */
[----:B------:R-:W-:Y:S01]  /*10640*/  LDSM.16.MT88.4 R88, [R170+0xc00] ;  /* 0x000c0000aa58783b */ /* 0x000fe20000004200 */
[----:B------:R-:W-:-:S02]  /*10650*/  FFMA.FTZ R60, R60, c[0x0][0x2d0], -R3 ;  /* 0x0000b4003c3c7a23 */ /* 0x000fc40000010803 */
[----:B------:R4:W-:Y:S01]  /*10660*/  MUFU.EX2 R147, R2 ;  /* 0x0000000200937308 */ /* 0x0009e20000000800 */
[----:B------:R-:W-:Y:S01]  /*10670*/  LDSM.16.MT88.4 R76, [R171+0x400] ;  /* 0x00040000ab4c783b */ /* 0x000fe20000004200 */
[--C-:B------:R-:W-:Y:S02]  /*10680*/  FFMA.FTZ R63, R47, c[0x0][0x2d0], -R4.reuse ;  /* 0x0000b4002f3f7a23 */ /* 0x100fe40000010804 */
[--C-:B------:R-:W-:Y:S01]  /*10690*/  FFMA.FTZ R62, R46, c[0x0][0x2d0], -R4.reuse ;  /* 0x0000b4002e3e7a23 */ /* 0x100fe20000010804 */
[----:B------:R-:W5:Y:S01]  /*106a0*/  LDSM.16.MT88.4 R64, [R170+0x400] ;  /* 0x00040000aa40783b */ /* 0x000f620000004200 */
[----:B-1----:R-:W-:Y:S02]  /*106b0*/  FFMA.FTZ R0, R11, c[0x0][0x2d0], -R4 ;  /* 0x0000b4000b007a23 */ /* 0x002fe40000010804 */
[----:B------:R1:W-:Y:S01]  /*106c0*/  MUFU.EX2 R145, R5 ;  /* 0x0000000500917308 */ /* 0x0003e20000000800 */
[----:B------:R-:W3:Y:S04]  /*106d0*/  LDSM.16.MT88.4 R80, [R170+0x1000] ;  /* 0x00100000aa50783b */ /* 0x000ee80000004200 */
[----:B------:R-:W2:Y:S01]  /*106e0*/  LDSM.16.MT88.4 R68, [R171+0xc00] ;  /* 0x000c0000ab44783b */ /* 0x000ea20000004200 */
[----:B----4-:R-:W-:-:S02]  /*106f0*/  FMUL.FTZ R2, R106, c[0x0][0x2d0] ;  /* 0x0000b4006a027a20 */ /* 0x010fc40000410000 */
[----:B------:R4:W-:Y:S03]  /*10700*/  MUFU.EX2 R110, R0 ;  /* 0x00000000006e7308 */ /* 0x0009e60000000800 */
[----:B------:R-:W-:Y:S02]  /*10710*/  FSEL R2, R2, RZ, P0 ;  /* 0x000000ff02027208 */ /* 0x000fe40000000000 */
[----:B------:R-:W-:-:S03]  /*10720*/  FSETP.NEU.FTZ.AND P0, PT, R6, -INF , PT ;  /* 0xff8000000600780b */ /* 0x000fc60003f1d000 */
[----:B------:R-:W-:Y:S01]  /*10730*/  MUFU.EX2 R63, R63 ;  /* 0x0000003f003f7308 */ /* 0x000fe20000000800 */
[----:B-1----:R-:W-:Y:S02]  /*10740*/  FFMA.FTZ R5, R32, c[0x0][0x2d0], -R2 ;  /* 0x0000b40020057a23 */ /* 0x002fe40000010802 */
[----:B----4-:R-:W-:-:S05]  /*10750*/  FFMA.FTZ R0, R12, c[0x0][0x2d0], -R4 ;  /* 0x0000b4000c007a23 */ /* 0x010fca0000010804 */
[----:B------:R1:W-:Y:S08]  /*10760*/  MUFU.EX2 R134, R5 ;  /* 0x0000000500867308 */ /* 0x0003f00000000800 */
[----:B------:R4:W-:Y:S01]  /*10770*/  MUFU.EX2 R117, R0 ;  /* 0x0000000000757308 */ /* 0x0009e20000000800 */
[----:B-1----:R-:W-:-:S07]  /*10780*/  FFMA.FTZ R5, R35, c[0x0][0x2d0], -R2 ;  /* 0x0000b40023057a23 */ /* 0x002fce0000010802 */
[----:B------:R-:W-:Y:S01]  /*10790*/  MUFU.EX2 R62, R62 ;  /* 0x0000003e003e7308 */ /* 0x000fe20000000800 */
[----:B----4-:R-:W-:-:S07]  /*107a0*/  FFMA.FTZ R0, R13, c[0x0][0x2d0], -R4 ;  /* 0x0000b4000d007a23 */ /* 0x010fce0000010804 */
[----:B------:R-:W-:Y:S08]  /*107b0*/  MUFU.EX2 R135, R5 ;  /* 0x0000000500877308 */ /* 0x000ff00000000800 */
[----:B------:R1:W-:Y:S02]  /*107c0*/  MUFU.EX2 R132, R0 ;  /* 0x0000000000847308 */ /* 0x0003e40000000800 */
[----:B-1----:R-:W-:-:S06]  /*107d0*/  FFMA.FTZ R0, R14, c[0x0][0x2d0], -R4 ;  /* 0x0000b4000e007a23 */ /* 0x002fcc0000010804 */
[----:B------:R1:W-:Y:S02]  /*107e0*/  MUFU.EX2 R133, R0 ;  /* 0x0000000000857308 */ /* 0x0003e40000000800 */
[----:B-1----:R-:W-:-:S06]  /*107f0*/  FFMA.FTZ R0, R15, c[0x0][0x2d0], -R4 ;  /* 0x0000b4000f007a23 */ /* 0x002fcc0000010804 */
[----:B------:R1:W4:Y:S02]  /*10800*/  MUFU.EX2 R144, R0 ;  /* 0x0000000000907308 */ /* 0x0003240000000800 */
[----:B-1----:R-:W-:Y:S01]  /*10810*/  FFMA.FTZ R0, R19, c[0x0][0x2d0], -R4 ;  /* 0x0000b40013007a23 */ /* 0x002fe20000010804 */
[----:B----4-:R-:W-:-:S05]  /*10820*/  F2FP.PACK_AB R12, R144, R133 ;  /* 0x00000085900c723e */ /* 0x010fca00000000ff */
[----:B------:R1:W4:Y:S02]  /*10830*/  MUFU.EX2 R152, R0 ;  /* 0x0000000000987308 */ /* 0x0003240000000800 */
[----:B-1----:R-:W-:Y:S01]  /*10840*/  FFMA.FTZ R0, R17, c[0x0][0x2d0], -R3 ;  /* 0x0000b40011007a23 */ /* 0x002fe20000010803 */
[----:B----4-:R-:W-:-:S05]  /*10850*/  F2FP.PACK_AB R14, R152, R147 ;  /* 0x00000093980e723e */ /* 0x010fca00000000ff */
[----:B------:R1:W-:Y:S02]  /*10860*/  MUFU.EX2 R102, R0 ;  /* 0x0000000000667308 */ /* 0x0003e40000000800 */
[----:B-1----:R-:W-:-:S06]  /*10870*/  FFMA.FTZ R0, R18, c[0x0][0x2d0], -R3 ;  /* 0x0000b40012007a23 */ /* 0x002fcc0000010803 */
[----:B------:R1:W4:Y:S02]  /*10880*/  MUFU.EX2 R101, R0 ;  /* 0x0000000000657308 */ /* 0x0003240000000800 */
[----:B-1----:R-:W-:Y:S01]  /*10890*/  FFMA.FTZ R0, R20, c[0x0][0x2d0], -R3 ;  /* 0x0000b40014007a23 */ /* 0x002fe20000010803 */
[----:B------:R-:W-:-:S05]  /*108a0*/  F2FP.PACK_AB R20, R110, R111 ;  /* 0x0000006f6e14723e */ /* 0x000fca00000000ff */
[----:B------:R1:W-:Y:S02]  /*108b0*/  MUFU.EX2 R103, R0 ;  /* 0x0000000000677308 */ /* 0x0003e40000000800 */
[----:B-1----:R-:W-:Y:S01]  /*108c0*/  FFMA.FTZ R0, R21, c[0x0][0x2d0], -R3 ;  /* 0x0000b40015007a23 */ /* 0x002fe20000010803 */
[----:B----4-:R-:W-:-:S05]  /*108d0*/  F2FP.PACK_AB R21, R101, R102 ;  /* 0x000000666515723e */ /* 0x010fca00000000ff */
[----:B------:R1:W4:Y:S02]  /*108e0*/  MUFU.EX2 R118, R0 ;  /* 0x0000000000767308 */ /* 0x0003240000000800 */
[----:B-1----:R-:W-:Y:S01]  /*108f0*/  FFMA.FTZ R0, R22, c[0x0][0x2d0], -R3 ;  /* 0x0000b40016007a23 */ /* 0x002fe20000010803 */
[----:B------:R-:W-:-:S05]  /*10900*/  F2FP.PACK_AB R22, R132, R117 ;  /* 0x000000758416723e */ /* 0x000fca00000000ff */
[----:B------:R1:W-:Y:S02]  /*10910*/  MUFU.EX2 R119, R0 ;  /* 0x0000000000777308 */ /* 0x0003e40000000800 */
[----:B-1----:R-:W-:Y:S01]  /*10920*/  FFMA.FTZ R0, R23, c[0x0][0x2d0], -R3 ;  /* 0x0000b40017007a23 */ /* 0x002fe20000010803 */
[----:B----4-:R-:W-:-:S05]  /*10930*/  F2FP.PACK_AB R23, R118, R103 ;  /* 0x000000677617723e */ /* 0x010fca00000000ff */
[----:B------:R1:W4:Y:S02]  /*10940*/  MUFU.EX2 R127, R0 ;  /* 0x00000000007f7308 */ /* 0x0003240000000800 */
[----:B--23--:R-:W-:Y:S01]  /*10950*/  HMMA.16816.F32 R8, R20, R52, RZ ;  /* 0x000000341408723c */ /* 0x00cfe200000018ff */
[----:B-1----:R-:W-:Y:S01]  /*10960*/  FFMA.FTZ R0, R27, c[0x0][0x2d0], -R3 ;  /* 0x0000b4001b007a23 */ /* 0x002fe20000010803 */
[----:B----4-:R-:W-:-:S04]  /*10970*/  F2FP.PACK_AB R13, R127, R119 ;  /* 0x000000777f0d723e */ /* 0x010fc800000000ff */
[----:B------:R1:W2:Y:S02]  /*10980*/  MUFU.EX2 R146, R0 ;  /* 0x0000000000927308 */ /* 0x0002a40000000800 */
[----:B-1----:R-:W-:Y:S01]  /*10990*/  FFMA.FTZ R0, R24, c[0x0][0x2d0], -R2 ;  /* 0x0000b40018007a23 */ /* 0x002fe20000010802 */
[----:B--2---:R-:W-:-:S05]  /*109a0*/  F2FP.PACK_AB R15, R146, R145 ;  /* 0x00000091920f723e */ /* 0x004fca00000000ff */
[----:B------:R1:W-:Y:S10]  /*109b0*/  MUFU.EX2 R96, R0 ;  /* 0x0000000000607308 */ /* 0x0003f40000000800 */
[----:B-----5:R-:W-:Y:S07]  /*109c0*/  HMMA.16816.F32 R140, R12, R64, R8 ;  /* 0x000000400c8c723c */ /* 0x020fee0000001808 */
[----:B------:R-:W-:Y:S01]  /*109d0*/  F2FP.PACK_AB R10, R135, R134 ;  /* 0x00000086870a723e */ /* 0x000fe200000000ff */
[----:B-1----:R-:W-:-:S04]  /*109e0*/  FFMA.FTZ R0, R26, c[0x0][0x2d0], -R2 ;  /* 0x0000b4001a007a23 */ /* 0x002fc80000010802 */
        /* <DEDUP_REMOVED lines=11> */
[----:B-1----:R-:W-:Y:S01]  /*10aa0*/  FMUL.FTZ R0, R6, c[0x0][0x2d0] ;  /* 0x0000b40006007a20 */ /* 0x002fe20000410000 */
[----:B--2---:R-:W-:-:S04]  /*10ab0*/  F2FP.PACK_AB R8, R116, R109 ;  /* 0x0000006d7408723e */ /* 0x004fc800000000ff */
[----:B------:R-:W-:Y:S02]  /*10ac0*/  FSEL R0, R0, RZ, P0 ;  /* 0x000000ff00007208 */ /* 0x000fe40000000000 */
[----:B------:R-:W-:-:S03]  /*10ad0*/  ISETP.GE.AND P0, PT, R219, R251, PT ;  /* 0x000000fbdb00720c */ /* 0x000fc60003f06270 */
[----:B------:R-:W-:-:S04]  /*10ae0*/  FFMA.FTZ R5, R33, c[0x0][0x2d0], -R0 ;  /* 0x0000b40021057a23 */ /* 0x000fc80000010800 */
[----:B------:R1:W-:Y:S02]  /*10af0*/  MUFU.EX2 R93, R5 ;  /* 0x00000005005d7308 */ /* 0x0003e40000000800 */
[----:B-1----:R-:W-:-:S06]  /*10b00*/  FFMA.FTZ R5, R34, c[0x0][0x2d0], -R0 ;  /* 0x0000b40022057a23 */ /* 0x002fcc0000010800 */
[----:B------:R1:W2:Y:S02]  /*10b10*/  MUFU.EX2 R92, R5 ;  /* 0x00000005005c7308 */ /* 0x0002a40000000800 */
[----:B-1----:R-:W-:Y:S01]  /*10b20*/  FFMA.FTZ R5, R37, c[0x0][0x2d0], -R0 ;  /* 0x0000b40025057a23 */ /* 0x002fe20000010800 */
[----:B--2---:R-:W-:-:S05]  /*10b30*/  F2FP.PACK_AB R17, R92, R93 ;  /* 0x0000005d5c11723e */ /* 0x004fca00000000ff */
[----:B------:R1:W-:Y:S02]  /*10b40*/  MUFU.EX2 R94, R5 ;  /* 0x00000005005e7308 */ /* 0x0003e40000000800 */
[--C-:B-1----:R-:W-:Y:S02]  /*10b50*/  FFMA.FTZ R5, R39, c[0x0][0x2d0], -R0.reuse ;  /* 0x0000b40027057a23 */ /* 0x102fe40000010800 */
[----:B------:R-:W-:Y:S04]  /*10b60*/  HMMA.16816.F32 R36, R20, R88, RZ ;  /* 0x000000581424723c */ /* 0x000fe800000018ff */
[----:B------:R1:W2:Y:S02]  /*10b70*/  MUFU.EX2 R97, R5 ;  /* 0x0000000500617308 */ /* 0x0002a40000000800 */
[----:B-1----:R-:W-:Y:S01]  /*10b80*/  FFMA.FTZ R5, R41, c[0x0][0x2d0], -R0 ;  /* 0x0000b40029057a23 */ /* 0x002fe20000010800 */
[----:B--2---:R-:W-:-:S05]  /*10b90*/  F2FP.PACK_AB R19, R97, R94 ;  /* 0x0000005e6113723e */ /* 0x004fca00000000ff */
[----:B------:R1:W-:Y:S11]  /*10ba0*/  MUFU.EX2 R99, R5 ;  /* 0x0000000500637308 */ /* 0x0003f60000000800 */
[----:B------:R-:W-:Y:S01]  /*10bb0*/  @!UPT UIADD3 URZ, URZ, URZ, URZ ;  /* 0x0000003f3f3ff290 */ /* 0x000fe2000fffe03f */
[----:B------:R-:W-:Y:S01]  /*10bc0*/  HMMA.16816.F32 R156, R12, R80, R36 ;  /* 0x000000500c9c723c */ /* 0x000fe20000001824 */
[----:B------:R-:W-:Y:S07]  /*10bd0*/  LDSM.16.MT88.4 R36, [R170+0x1800] ;  /* 0x00180000aa24783b */ /* 0x000fee0000004200 */
[----:B------:R-:W-:Y:S01]  /*10be0*/  HMMA.16816.F32 R28, R16, R56, RZ ;  /* 0x00000038101c723c */ /* 0x000fe200000018ff */
[----:B-1----:R-:W-:-:S07]  /*10bf0*/  FFMA.FTZ R5, R43, c[0x0][0x2d0], -R0 ;  /* 0x0000b4002b057a23 */ /* 0x002fce0000010800 */
[----:B------:R-:W-:Y:S01]  /*10c00*/  HMMA.16816.F32 R40, R20, R56, RZ ;  /* 0x000000381428723c */ /* 0x000fe200000018ff */
[----:B------:R1:W2:Y:S06]  /*10c10*/  MUFU.EX2 R125, R5 ;  /* 0x00000005007d7308 */ /* 0x0002ac0000000800 */
[--C-:B------:R-:W-:Y:S01]  /*10c20*/  FFMA.FTZ R57, R45, c[0x0][0x2d0], -R3.reuse ;  /* 0x0000b4002d397a23 */ /* 0x100fe20000010803 */
[----:B------:R-:W-:Y:S01]  /*10c30*/  HMMA.16816.F32 R24, R16, R88, RZ ;  /* 0x000000581018723c */ /* 0x000fe200000018ff */
[----:B------:R-:W-:Y:S02]  /*10c40*/  FFMA.FTZ R56, R44, c[0x0][0x2d0], -R3 ;  /* 0x0000b4002c387a23 */ /* 0x000fe40000010803 */
[----:B------:R-:W-:-:S02]  /*10c50*/  FADD.FTZ R3, R111, R110 ;  /* 0x0000006e6f037221 */ /* 0x000fc40000010000 */
[----:B------:R-:W-:Y:S02]  /*10c60*/  MUFU.EX2 R57, R57 ;  /* 0x0000003900397308 */ /* 0x000fe40000000800 */
[----:B------:R-:W-:Y:S01]  /*10c70*/  FADD.FTZ R3, R117, R3 ;  /* 0x0000000375037221 */ /* 0x000fe20000010000 */
[----:B------:R-:W-:Y:S01]  /*10c80*/  HMMA.16816.F32 R32, R16, R52, RZ ;  /* 0x000000341020723c */ /* 0x000fe200000018ff */
[----:B-1----:R-:W-:Y:S01]  /*10c90*/  FFMA.FTZ R5, R49, c[0x0][0x2d0], -R0 ;  /* 0x0000b40031057a23 */ /* 0x002fe20000010800 */
[----:B--2---:R-:W-:Y:S01]  /*10ca0*/  F2FP.PACK_AB R9, R125, R99 ;  /* 0x000000637d09723e */ /* 0x004fe200000000ff */
[----:B------:R-:W-:Y:S02]  /*10cb0*/  FADD.FTZ R3, R132, R3 ;  /* 0x0000000384037221 */ /* 0x000fe40000010000 */
[----:B------:R-:W-:Y:S02]  /*10cc0*/  MUFU.EX2 R56, R56 ;  /* 0x0000003800387308 */ /* 0x000fe40000000800 */
[--C-:B------:R-:W-:Y:S01]  /*10cd0*/  FFMA.FTZ R53, R75, c[0x0][0x2d0], -R2.reuse ;  /* 0x0000b4004b357a23 */ /* 0x100fe20000010802 */
[----:B------:R-:W-:Y:S01]  /*10ce0*/  HMMA.16816.F32 R148, R12, R76, R40 ;  /* 0x0000004c0c94723c */ /* 0x000fe20000001828 */
[----:B------:R-:W1:Y:S01]  /*10cf0*/  LDSM.16.MT88.4 R40, [R171+0x1000] ;  /* 0x00100000ab28783b */ /* 0x000e620000004200 */
[----:B------:R-:W-:-:S02]  /*10d00*/  FFMA.FTZ R52, R74, c[0x0][0x2d0], -R2 ;  /* 0x0000b4004a347a23 */ /* 0x000fc40000010802 */
[----:B------:R-:W-:Y:S01]  /*10d10*/  FADD.FTZ R3, R133, R3 ;  /* 0x0000000385037221 */ /* 0x000fe20000010000 */
[----:B------:R2:W-:Y:S08]  /*10d20*/  MUFU.EX2 R124, R5 ;  /* 0x00000005007c7308 */ /* 0x0005f00000000800 */
[----:B------:R-:W-:Y:S01]  /*10d30*/  MUFU.EX2 R53, R53 ;  /* 0x0000003500357308 */ /* 0x000fe20000000800 */
[----:B--2---:R-:W-:-:S07]  /*10d40*/  FFMA.FTZ R5, R50, c[0x0][0x2d0], -R0 ;  /* 0x0000b40032057a23 */ /* 0x004fce0000010800 */
[----:B------:R-:W-:Y:S08]  /*10d50*/  MUFU.EX2 R52, R52 ;  /* 0x0000003400347308 */ /* 0x000ff00000000800 */
[----:B------:R-:W2:Y:S02]  /*10d60*/  MUFU.EX2 R126, R5 ;  /* 0x00000005007e7308 */ /* 0x000ea40000000800 */
[----:B--2---:R-:W-:Y:S01]  /*10d70*/  F2FP.PACK_AB R11, R126, R124 ;  /* 0x0000007c7e0b723e */ /* 0x004fe200000000ff */
[----:B------:R-:W-:-:S06]  /*10d80*/  FADD.FTZ R5, R144, R3 ;  /* 0x0000000390057221 */ /* 0x000fcc0000010000 */
[----:B------:R-:W-:Y:S08]  /*10d90*/  HMMA.16816.F32 R128, R8, R76, R28 ;  /* 0x0000004c0880723c */ /* 0x000ff0000000181c */
[----:B------:R-:W-:Y:S08]  /*10da0*/  HMMA.16816.F32 R28, R20, R68, RZ ;  /* 0x00000044141c723c */ /* 0x000ff000000018ff */
[C---:B------:R-:W-:Y:S08]  /*10db0*/  HMMA.16816.F32 R120, R8.reuse, R80, R24 ;  /* 0x000000500878723c */ /* 0x040ff00000001818 */
[----:B------:R-:W-:Y:S07]  /*10dc0*/  HMMA.16816.F32 R136, R8, R64, R32 ;  /* 0x000000400888723c */ /* 0x000fee0000001820 */
[--C-:B------:R-:W-:Y:S01]  /*10dd0*/  FFMA.FTZ R65, R51, c[0x0][0x2d0], -R4.reuse ;  /* 0x0000b40033417a23 */ /* 0x100fe20000010804 */
[----:B-1----:R-:W-:Y:S01]  /*10de0*/  HMMA.16816.F32 R188, R12, R40, R28 ;  /* 0x000000280cbc723c */ /* 0x002fe2000000181c */
[----:B------:R-:W1:Y:S01]  /*10df0*/  LDSM.16.MT88.4 R28, [R170+0x1c00] ;  /* 0x001c0000aa1c783b */ /* 0x000e620000004200 */
[----:B------:R-:W-:-:S02]  /*10e00*/  FFMA.FTZ R64, R48, c[0x0][0x2d0], -R4 ;  /* 0x0000b40030407a23 */ /* 0x000fc40000010804 */
[----:B------:R-:W-:-:S04]  /*10e10*/  FADD.FTZ R4, R93, R92 ;  /* 0x0000005c5d047221 */ /* 0x000fc80000010000 */
[----:B------:R-:W-:Y:S01]  /*10e20*/  HMMA.16816.F32 R24, R16, R68, RZ ;  /* 0x000000441018723c */ /* 0x000fe200000018ff */
[----:B------:R-:W-:-:S06]  /*10e30*/  FADD.FTZ R4, R94, R4 ;  /* 0x000000045e047221 */ /* 0x000fcc0000010000 */
[--C-:B------:R-:W-:Y:S01]  /*10e40*/  FFMA.FTZ R68, R87, c[0x0][0x2d0], -R0.reuse ;  /* 0x0000b40057447a23 */ /* 0x100fe20000010800 */
[----:B------:R-:W-:Y:S01]  /*10e50*/  HMMA.16816.F32 R32, R20, R36, RZ ;  /* 0x000000241420723c */ /* 0x000fe200000018ff */
[----:B------:R-:W-:Y:S11]  /*10e60*/  FFMA.FTZ R69, R86, c[0x0][0x2d0], -R0 ;  /* 0x0000b40056457a23 */ /* 0x000ff60000010800 */
[----:B------:R-:W-:Y:S04]  /*10e70*/  @!UPT UIADD3 URZ, URZ, URZ, URZ ;  /* 0x0000003f3f3ff290 */ /* 0x000fe8000fffe03f */
[----:B------:R-:W-:Y:S07]  /*10e80*/  HMMA.16816.F32 R184, R8, R40, R24 ;  /* 0x0000002808b8723c */ /* 0x000fee0000001818 */
[--C-:B------:R-:W-:Y:S01]  /*10e90*/  FFMA.FTZ R41, R73, c[0x0][0x2d0], -R2.reuse ;  /* 0x0000b40049297a23 */ /* 0x100fe20000010802 */
[----:B------:R-:W-:Y:S01]  /*10ea0*/  HMMA.16816.F32 R24, R16, R36, RZ ;  /* 0x000000241018723c */ /* 0x000fe200000018ff */
[----:B------:R-:W-:Y:S01]  /*10eb0*/  FFMA.FTZ R40, R72, c[0x0][0x2d0], -R2 ;  /* 0x0000b40048287a23 */ /* 0x000fe20000010802 */
[----:B------:R-:W-:Y:S01]  /*10ec0*/  MUFU.EX2 R37, R65 ;  /* 0x0000004100257308 */ /* 0x000fe20000000800 */
[----:B------:R-:W-:-:S02]  /*10ed0*/  FFMA.FTZ R72, R85, c[0x0][0x2d0], -R0 ;  /* 0x0000b40055487a23 */ /* 0x000fc40000010800 */
[----:B------:R-:W-:Y:S02]  /*10ee0*/  FFMA.FTZ R73, R84, c[0x0][0x2d0], -R0 ;  /* 0x0000b40054497a23 */ /* 0x000fe40000010800 */
[----:B------:R-:W-:Y:S01]  /*10ef0*/  FADD.FTZ R0, R96, R95 ;  /* 0x0000005f60007221 */ /* 0x000fe20000010000 */
[----:B-1----:R-:W-:Y:S01]  /*10f00*/  HMMA.16816.F32 R176, R12, R28, R32 ;  /* 0x0000001c0cb0723c */ /* 0x002fe20000001820 */
[----:B------:R-:W1:Y:S01]  /*10f10*/  LDSM.16.MT88.4 R32, [R171+0x1800] ;  /* 0x00180000ab20783b */ /* 0x000e620000004200 */
[----:B------:R-:W-:Y:S01]  /*10f20*/  FADD.FTZ R2, R102, R101 ;  /* 0x0000006566027221 */ /* 0x000fe20000010000 */
[----:B------:R-:W2:Y:S01]  /*10f30*/  MUFU.EX2 R36, R64 ;  /* 0x0000004000247308 */ /* 0x000ea20000000800 */
[----:B------:R-:W-:Y:S01]  /*10f40*/  FADD.FTZ R0, R98, R0 ;  /* 0x0000000062007221 */ /* 0x000fe20000010000 */
[----:B------:R-:W-:Y:S01]  /*10f50*/  F2FP.PACK_AB R102, R62, R63 ;  /* 0x0000003f3e66723e */ /* 0x000fe200000000ff */
[----:B------:R-:W-:Y:S01]  /*10f60*/  FADD.FTZ R2, R103, R2 ;  /* 0x0000000267027221 */ /* 0x000fe20000010000 */
[----:B------:R-:W-:Y:S01]  /*10f70*/  F2FP.PACK_AB R103, R56, R57 ;  /* 0x000000393867723e */ /* 0x000fe200000000ff */
[----:B------:R-:W-:Y:S01]  /*10f80*/  FADD.FTZ R0, R100, R0 ;  /* 0x0000000064007221 */ /* 0x000fe20000010000 */
[----:B------:R-:W-:Y:S01]  /*10f90*/  HMMA.16816.F32 R84, R16, R54, RZ ;  /* 0x000000361054723c */ /* 0x000fe200000018ff */
[----:B------:R-:W-:Y:S01]  /*10fa0*/  FADD.FTZ R2, R118, R2 ;  /* 0x0000000276027221 */ /* 0x000fe20000010000 */
[----:B------:R-:W-:Y:S01]  /*10fb0*/  MUFU.EX2 R41, R41 ;  /* 0x0000002900297308 */ /* 0x000fe20000000800 */
[----:B------:R-:W-:Y:S01]  /*10fc0*/  FADD.FTZ R0, R109, R0 ;  /* 0x000000006d007221 */ /* 0x000fe20000010000 */
[----:B------:R-:W-:Y:S01]  /*10fd0*/  F2FP.PACK_AB R96, R52, R53 ;  /* 0x000000353460723e */ /* 0x000fe200000000ff */
[----:B------:R-:W-:-:S02]  /*10fe0*/  FADD.FTZ R2, R119, R2 ;  /* 0x0000000277027221 */ /* 0x000fc40000010000 */
[----:B------:R-:W-:Y:S01]  /*10ff0*/  FADD.FTZ R3, R116, R0 ;  /* 0x0000000074037221 */ /* 0x000fe20000010000 */
[----:B------:R-:W-:Y:S01]  /*11000*/  HMMA.16816.F32 R180, R8, R28, R24 ;  /* 0x0000001c08b4723c */ /* 0x000fe20000001818 */
[----:B------:R-:W3:Y:S01]  /*11010*/  LDSM.16.MT88.4 R24, [R171+0x1c00] ;  /* 0x001c0000ab18783b */ /* 0x000ee20000004200 */
[----:B------:R-:W-:Y:S01]  /*11020*/  FADD.FTZ R0, R147, R5 ;  /* 0x0000000593007221 */ /* 0x000fe20000010000 */
[----:B--2---:R-:W-:Y:S01]  /*11030*/  F2FP.PACK_AB R100, R36, R37 ;  /* 0x000000252464723e */ /* 0x004fe200000000ff */
[----:B------:R-:W-:Y:S01]  /*11040*/  FADD.FTZ R5, R134, R3 ;  /* 0x0000000386057221 */ /* 0x000fe20000010000 */
[----:B------:R-:W-:Y:S01]  /*11050*/  LDSM.16.MT88.4 R116, [R170+0x1400] ;  /* 0x00140000aa74783b */ /* 0x000fe20000004200 */
[----:B------:R-:W-:Y:S01]  /*11060*/  FADD.FTZ R0, R152, R0 ;  /* 0x0000000098007221 */ /* 0x000fe20000010000 */
[----:B------:R-:W2:Y:S01]  /*11070*/  MUFU.EX2 R29, R40 ;  /* 0x00000028001d7308 */ /* 0x000ea20000000800 */
[----:B------:R-:W-:Y:S02]  /*11080*/  FADD.FTZ R28, R97, R4 ;  /* 0x00000004611c7221 */ /* 0x000fe40000010000 */
[----:B------:R-:W-:-:S02]  /*11090*/  FADD.FTZ R0, R37, R0 ;  /* 0x0000000025007221 */ /* 0x000fc40000010000 */
[----:B------:R-:W-:Y:S02]  /*110a0*/  FADD.FTZ R4, R127, R2 ;  /* 0x000000027f047221 */ /* 0x000fe40000010000 */
[----:B------:R-:W-:Y:S02]  /*110b0*/  FADD.FTZ R2, R99, R28 ;  /* 0x0000001c63027221 */ /* 0x000fe40000010000 */
[----:B------:R-:W-:Y:S01]  /*110c0*/  FADD.FTZ R0, R36, R0 ;  /* 0x0000000024007221 */ /* 0x000fe20000010000 */
[----:B------:R-:W-:Y:S01]  /*110d0*/  HMMA.16816.F32 R84, R8, R66, R84 ;  /* 0x000000420854723c */ /* 0x000fe20000001854 */
[----:B------:R-:W-:Y:S01]  /*110e0*/  FADD.FTZ R2, R125, R2 ;  /* 0x000000027d027221 */ /* 0x000fe20000010000 */
[----:B------:R-:W-:Y:S01]  /*110f0*/  MUFU.EX2 R28, R68 ;  /* 0x00000044001c7308 */ /* 0x000fe20000000800 */
[----:B------:R-:W-:Y:S02]  /*11100*/  FADD.FTZ R4, R145, R4 ;  /* 0x0000000491047221 */ /* 0x000fe40000010000 */
[----:B------:R-:W-:Y:S01]  /*11110*/  FADD.FTZ R0, R63, R0 ;  /* 0x000000003f007221 */ /* 0x000fe20000010000 */
[----:B--2---:R-:W-:Y:S01]  /*11120*/  F2FP.PACK_AB R98, R29, R41 ;  /* 0x000000291d62723e */ /* 0x004fe200000000ff */
[----:B------:R-:W-:Y:S01]  /*11130*/  FADD.FTZ R3, R124, R2 ;  /* 0x000000027c037221 */ /* 0x000fe20000010000 */
[----:B-1----:R-:W-:Y:S01]  /*11140*/  HMMA.16816.F32 R48, R20, R32, RZ ;  /* 0x000000201430723c */ /* 0x002fe200000018ff */
[----:B------:R-:W-:-:S02]  /*11150*/  FADD.FTZ R2, R146, R4 ;  /* 0x0000000492027221 */ /* 0x000fc40000010000 */
[----:B------:R-:W-:Y:S01]  /*11160*/  FADD.FTZ R220, R62, R0 ;  /* 0x000000003edc7221 */ /* 0x000fe20000010000 */
[----:B------:R-:W-:Y:S01]  /*11170*/  MUFU.EX2 R4, R73 ;  /* 0x0000004900047308 */ /* 0x000fe20000000800 */
[----:B------:R-:W-:Y:S02]  /*11180*/  FADD.FTZ R5, R135, R5 ;  /* 0x0000000587057221 */ /* 0x000fe40000010000 */
[----:B------:R-:W-:Y:S01]  /*11190*/  FADD.FTZ R3, R126, R3 ;  /* 0x000000037e037221 */ /* 0x000fe20000010000 */
[----:B------:R-:W-:Y:S01]  /*111a0*/  HMMA.16816.F32 R44, R16, R32, RZ ;  /* 0x00000020102c723c */ /* 0x000fe200000018ff */
[----:B------:R-:W1:Y:S01]  /*111b0*/  LDSM.16.MT88.4 R132, [R170+0x800] ;  /* 0x00080000aa84783b */ /* 0x000e620000004200 */
[----:B------:R-:W-:Y:S02]  /*111c0*/  FADD.FTZ R0, R53, R5 ;  /* 0x0000000535007221 */ /* 0x000fe40000010000 */
[----:B------:R-:W2:Y:S01]  /*111d0*/  MUFU.EX2 R33, R61 ;  /* 0x0000003d00217308 */ /* 0x000ea20000000800 */
[----:B------:R-:W4:Y:S01]  /*111e0*/  LDSM.16.MT88.4 R124, [R171+0x800] ;  /* 0x00080000ab7c783b */ /* 0x000f220000004200 */
[----:B------:R-:W-:-:S04]  /*111f0*/  FADD.FTZ R0, R52, R0 ;  /* 0x0000000034007221 */ /* 0x000fc80000010000 */
[----:B------:R-:W-:Y:S02]  /*11200*/  FADD.FTZ R0, R41, R0 ;  /* 0x0000000029007221 */ /* 0x000fe40000010000 */
[----:B------:R-:W5:Y:S02]  /*11210*/  MUFU.EX2 R32, R60 ;  /* 0x0000003c00207308 */ /* 0x000f640000000800 */
[----:B------:R-:W-:Y:S02]  /*11220*/  FADD.FTZ R232, R29, R0 ;  /* 0x000000001de87221 */ /* 0x000fe40000010000 */
[----:B---3--:R-:W-:Y:S01]  /*11230*/  HMMA.16816.F32 R92, R12, R24, R48 ;  /* 0x000000180c5c723c */ /* 0x008fe20000001830 */
[----:B--2---:R-:W-:-:S07]  /*11240*/  FADD.FTZ R2, R33, R2 ;  /* 0x0000000221027221 */ /* 0x004fce0000010000 */
[----:B------:R-:W-:Y:S01]  /*11250*/  HMMA.16816.F32 R172, R8, R24, R44 ;  /* 0x0000001808ac723c */ /* 0x000fe2000000182c */
[----:B------:R-:W2:Y:S01]  /*11260*/  MUFU.EX2 R24, R72 ;  /* 0x0000004800187308 */ /* 0x000ea20000000800 */
[C---:B-----5:R-:W-:Y:S01]  /*11270*/  F2FP.PACK_AB R101, R32.reuse, R33 ;  /* 0x000000212065723e */ /* 0x060fe200000000ff */
[----:B------:R-:W-:-:S05]  /*11280*/  FADD.FTZ R2, R32, R2 ;  /* 0x0000000220027221 */ /* 0x000fca0000010000 */
[----:B------:R-:W-:Y:S01]  /*11290*/  HMMA.16816.F32 R60, R16, R90, RZ ;  /* 0x0000005a103c723c */ /* 0x000fe200000018ff */
[----:B------:R-:W3:Y:S01]  /*112a0*/  MUFU.EX2 R25, R69 ;  /* 0x0000004500197308 */ /* 0x000ee20000000800 */
[----:B------:R-:W-:-:S04]  /*112b0*/  FADD.FTZ R2, R57, R2 ;  /* 0x0000000239027221 */ /* 0x000fc80000010000 */
[----:B------:R-:W-:Y:S02]  /*112c0*/  FADD.FTZ R231, R56, R2 ;  /* 0x0000000238e77221 */ /* 0x000fe40000010000 */
[----:B------:R-:W-:Y:S01]  /*112d0*/  HMMA.16816.F32 R48, R16, R70, RZ ;  /* 0x000000461030723c */ /* 0x000fe200000018ff */
[----:B--2---:R-:W-:Y:S01]  /*112e0*/  F2FP.PACK_AB R99, R4, R24 ;  /* 0x000000180463723e */ /* 0x004fe200000000ff */
[----:B------:R-:W-:-:S06]  /*112f0*/  FADD.FTZ R2, R28, R3 ;  /* 0x000000031c027221 */ /* 0x000fcc0000010000 */
[----:B------:R-:W-:Y:S01]  /*11300*/  HMMA.16816.F32 R72, R16, R58, RZ ;  /* 0x0000003a1048723c */ /* 0x000fe200000018ff */
[C---:B---3--:R-:W-:Y:S01]  /*11310*/  F2FP.PACK_AB R97, R25.reuse, R28 ;  /* 0x0000001c1961723e */ /* 0x048fe200000000ff */
[----:B------:R-:W-:-:S04]  /*11320*/  FADD.FTZ R2, R25, R2 ;  /* 0x0000000219027221 */ /* 0x000fc80000010000 */
[----:B------:R-:W-:Y:S02]  /*11330*/  FADD.FTZ R0, R24, R2 ;  /* 0x0000000218007221 */ /* 0x000fe40000010000 */
[----:B------:R-:W-:Y:S02]  /*11340*/  HMMA.16816.F32 R44, R16, R38, RZ ;  /* 0x00000026102c723c */ /* 0x000fe400000018ff */
[----:B------:R-:W-:-:S06]  /*11350*/  FADD.FTZ R233, R4, R0 ;  /* 0x0000000004e97221 */ /* 0x000fcc0000010000 */
[----:B------:R-:W-:Y:S08]  /*11360*/  HMMA.16816.F32 R16, R16, R34, RZ ;  /* 0x000000221010723c */ /* 0x000ff000000018ff */
[C---:B------:R-:W-:Y:S08]  /*11370*/  HMMA.16816.F32 R72, R8.reuse, R78, R72 ;  /* 0x0000004e0848723c */ /* 0x040ff00000001848 */
[C---:B------:R-:W-:Y:S08]  /*11380*/  HMMA.16816.F32 R60, R8.reuse, R82, R60 ;  /* 0x00000052083c723c */ /* 0x040ff0000000183c */
[C---:B------:R-:W-:Y:S08]  /*11390*/  HMMA.16816.F32 R48, R8.reuse, R42, R48 ;  /* 0x0000002a0830723c */ /* 0x040ff00000001830 */
[C---:B------:R-:W-:Y:S08]  /*113a0*/  HMMA.16816.F32 R44, R8.reuse, R30, R44 ;  /* 0x0000001e082c723c */ /* 0x040ff0000000182c */
[----:B------:R-:W-:Y:S08]  /*113b0*/  HMMA.16816.F32 R16, R8, R26, R16 ;  /* 0x0000001a0810723c */ /* 0x000ff00000001810 */
[C---:B------:R-:W-:Y:S08]  /*113c0*/  HMMA.16816.F32 R8, R20.reuse, R54, RZ ;  /* 0x000000361408723c */ /* 0x040ff000000018ff */
[----:B------:R-:W-:Y:S08]  /*113d0*/  HMMA.16816.F32 R36, R20, R38, RZ ;  /* 0x000000261424723c */ /* 0x000ff000000018ff */
[----:B-1----:R-:W-:Y:S08]  /*113e0*/  HMMA.16816.F32 R140, R100, R132, R140 ;  /* 0x00000084648c723c */ /* 0x002ff0000000188c */
[----:B------:R-:W-:Y:S01]  /*113f0*/  HMMA.16816.F32 R144, R12, R66, R8 ;  /* 0x000000420c90723c */ /* 0x000fe20000001808 */
[----:B------:R-:W1:Y:S07]  /*11400*/  LDSM.16.MT88.4 R64, [R171+0x1400] ;  /* 0x00140000ab40783b */ /* 0x000e6e0000004200 */
[----:B------:R-:W-:Y:S08]  /*11410*/  HMMA.16816.F32 R8, R20, R58, RZ ;  /* 0x0000003a1408723c */ /* 0x000ff000000018ff */
[----:B------:R-:W-:Y:S08]  /*11420*/  HMMA.16816.F32 R36, R12, R30, R36 ;  /* 0x0000001e0c24723c */ /* 0x000ff00000001824 */
[----:B------:R-:W-:Y:S08]  /*11430*/  HMMA.16816.F32 R136, R96, R132, R136 ;  /* 0x000000846088723c */ /* 0x000ff00000001888 */
[----:B------:R-:W-:Y:S08]  /*11440*/  HMMA.16816.F32 R152, R12, R78, R8 ;  /* 0x0000004e0c98723c */ /* 0x000ff00000001808 */
[----:B------:R-:W-:Y:S08]  /*11450*/  HMMA.16816.F32 R8, R20, R90, RZ ;  /* 0x0000005a1408723c */ /* 0x000ff000000018ff */
[C---:B------:R-:W-:Y:S08]  /*11460*/  HMMA.16816.F32 R144, R100.reuse, R134, R144 ;  /* 0x000000866490723c */ /* 0x040ff00000001890 */
[----:B----4-:R-:W-:Y:S08]  /*11470*/  HMMA.16816.F32 R148, R100, R124, R148 ;  /* 0x0000007c6494723c */ /* 0x010ff00000001894 */
[----:B------:R-:W-:Y:S01]  /*11480*/  HMMA.16816.F32 R160, R12, R82, R8 ;  /* 0x000000520ca0723c */ /* 0x000fe20000001808 */
[----:B------:R-:W2:Y:S07]  /*11490*/  LDSM.16.MT88.4 R80, [R170+0x2000] ;  /* 0x00200000aa50783b */ /* 0x000eae0000004200 */
[C---:B------:R-:W-:Y:S08]  /*114a0*/  HMMA.16816.F32 R8, R20.reuse, R70, RZ ;  /* 0x000000461408723c */ /* 0x040ff000000018ff */
[----:B------:R-:W-:Y:S08]  /*114b0*/  HMMA.16816.F32 R20, R20, R34, RZ ;  /* 0x000000221414723c */ /* 0x000ff000000018ff */
[----:B------:R-:W-:Y:S08]  /*114c0*/  HMMA.16816.F32 R128, R96, R124, R128 ;  /* 0x0000007c6080723c */ /* 0x000ff00000001880 */
[C---:B------:R-:W-:Y:S08]  /*114d0*/  HMMA.16816.F32 R8, R12.reuse, R42, R8 ;  /* 0x0000002a0c08723c */ /* 0x040ff00000001808 */
[----:B------:R-:W-:Y:S08]  /*114e0*/  HMMA.16816.F32 R20, R12, R26, R20 ;  /* 0x0000001a0c14723c */ /* 0x000ff00000001814 */
[C---:B------:R-:W-:Y:S08]  /*114f0*/  HMMA.16816.F32 R152, R100.reuse, R126, R152 ;  /* 0x0000007e6498723c */ /* 0x040ff00000001898 */
[C---:B-1----:R-:W-:Y:S01]  /*11500*/  HMMA.16816.F32 R68, R100.reuse, R66, R8 ;  /* 0x000000426444723c */ /* 0x042fe20000001808 */
[----:B------:R-:W1:Y:S07]  /*11510*/  LDSM.16.MT88.4 R8, [R171+0x2000] ;  /* 0x00200000ab08783b */ /* 0x000e6e0000004200 */
[-C--:B------:R-:W-:Y:S08]  /*11520*/  HMMA.16816.F32 R156, R100, R116.reuse, R156 ;  /* 0x00000074649c723c */ /* 0x080ff0000000189c */
[----:B------:R-:W-:Y:S08]  /*11530*/  HMMA.16816.F32 R120, R96, R116, R120 ;  /* 0x000000746078723c */ /* 0x000ff00000001878 */
[----:B------:R-:W-:Y:S08]  /*11540*/  HMMA.16816.F32 R160, R100, R118, R160 ;  /* 0x0000007664a0723c */ /* 0x000ff000000018a0 */
[C---:B------:R-:W-:Y:S08]  /*11550*/  HMMA.16816.F32 R132, R96.reuse, R134, R84 ;  /* 0x000000866084723c */ /* 0x040ff00000001854 */
[C---:B------:R-:W-:Y:S08]  /*11560*/  HMMA.16816.F32 R124, R96.reuse, R126, R72 ;  /* 0x0000007e607c723c */ /* 0x040ff00000001848 */
[----:B------:R-:W-:Y:S08]  /*11570*/  HMMA.16816.F32 R116, R96, R118, R60 ;  /* 0x000000766074723c */ /* 0x000ff0000000183c */
[-C--:B------:R-:W-:Y:S08]  /*11580*/  HMMA.16816.F32 R56, R100, R64.reuse, R188 ;  /* 0x000000406438723c */ /* 0x080ff000000018bc */
[----:B------:R-:W-:Y:S08]  /*11590*/  HMMA.16816.F32 R60, R96, R64, R184 ;  /* 0x00000040603c723c */ /* 0x000ff000000018b8 */
[C---:B--2---:R-:W-:Y:S08]  /*115a0*/  HMMA.16816.F32 R72, R100.reuse, R80, R176 ;  /* 0x000000506448723c */ /* 0x044ff000000018b0 */
[C---:B-1----:R-:W-:Y:S08]  /*115b0*/  HMMA.16816.F32 R88, R100.reuse, R8, R92 ;  /* 0x000000086458723c */ /* 0x042ff0000000185c */
[----:B------:R-:W-:Y:S08]  /*115c0*/  HMMA.16816.F32 R84, R100, R82, R36 ;  /* 0x000000526454723c */ /* 0x000ff00000001824 */
[C---:B------:R-:W-:Y:S08]  /*115d0*/  HMMA.16816.F32 R76, R96.reuse, R80, R180 ;  /* 0x00000050604c723c */ /* 0x040ff000000018b4 */
[C---:B------:R-:W-:Y:S08]  /*115e0*/  HMMA.16816.F32 R64, R96.reuse, R66, R48 ;  /* 0x000000426040723c */ /* 0x040ff00000001830 */
[C---:B------:R-:W-:Y:S08]  /*115f0*/  HMMA.16816.F32 R80, R96.reuse, R82, R44 ;  /* 0x000000526050723c */ /* 0x040ff0000000182c */
[----:B------:R-:W-:Y:S08]  /*11600*/  HMMA.16816.F32 R92, R96, R8, R172 ;  /* 0x00000008605c723c */ /* 0x000ff000000018ac */
[-C--:B------:R-:W-:Y:S08]  /*11610*/  HMMA.16816.F32 R100, R100, R10.reuse, R20 ;  /* 0x0000000a6464723c */ /* 0x080ff00000001814 */
[----:B------:R-:W-:Y:S01]  /*11620*/  HMMA.16816.F32 R96, R96, R10, R16 ;  /* 0x0000000a6060723c */ /* 0x000fe20000001810 */
[----:B------:R-:W-:Y:S07]  /*11630*/  @!UPT UIADD3 URZ, URZ, URZ, URZ ;  /* 0x0000003f3f3ff290 */ /* 0x000fee000fffe03f */
[----:B------:R-:W-:Y:S11]  /*11640*/  @!P0 BRA `(.L_x_307) ;  /* 0x000030e000008947 */ /* 0x000ff60003800000 */
.L_x_319:
[----:B------:R-:W2:Y:S01]  /*11650*/  LDL.64 R8, [R1+0x18] ;  /* 0x0000180001087983 */ /* 0x000ea20000100a00 */
[----:B------:R-:W-:Y:S04]  /*11660*/  DEPBAR.LE SB0, 0x0 ;  /* 0x000080000000791a */ /* 0x000fe80000000000 */
[----:B------:R-:W3:Y:S01]  /*11670*/  LDL R5, [R1+0x20] ;  /* 0x0000200001057983 */ /* 0x000ee20000100800 */
[----:B------:R-:W-:Y:S01]  /*11680*/  WARPSYNC 0xffffffff ;  /* 0xffffffff00007948 */ /* 0x000fe20003800000 */
[----:B------:R-:W-:Y:S01]  /*11690*/  SHF.R.S32.HI R0, RZ, 0x1f, R227 ;  /* 0x0000001fff007819 */ /* 0x000fe200000114e3 */
[C---:B------:R-:W-:Y:S01]  /*116a0*/  IMAD.WIDE.U32 R2, R227.reuse, c[0x0][0x208], RZ ;  /* 0x00008200e3027a25 */ /* 0x040fe200078e00ff */
[----:B------:R-:W-:Y:S01]  /*116b0*/  BAR.SYNC.DEFER_BLOCKING 0x0 ;  /* 0x0000000000007b1d */ /* 0x000fe20000010000 */
[----:B------:R-:W-:Y:S02]  /*116c0*/  SHF.R.S32.HI R4, RZ, 0x1f, R218 ;  /* 0x0000001fff047819 */ /* 0x000fe400000114da */
[----:B------:R-:W-:Y:S01]  /*116d0*/  IMAD R0, R0, c[0x0][0x208], RZ ;  /* 0x0000820000007a24 */ /* 0x000fe200078e02ff */
[----:B------:R-:W-:Y:S01]  /*116e0*/  ISETP.GE.AND P2, PT, R230, c[0x0][0x1d4], PT ;  /* 0x00007500e6007a0c */ /* 0x000fe20003f46270 */
[----:B------:R-:W-:Y:S01]  /*116f0*/  IMAD.MOV.U32 R109, RZ, RZ, R108 ;  /* 0x000000ffff6d7224 */ /* 0x000fe200078e006c */
[----:B------:R-:W-:Y:S01]  /*11700*/  MOV R110, R107 ;  /* 0x0000006b006e7202 */ /* 0x000fe20000000f00 */
[----:B------:R-:W-:Y:S01]  /*11710*/  IMAD R0, R227, c[0x0][0x20c], R0 ;  /* 0x00008300e3007a24 */ /* 0x000fe200078e0200 */
[----:B------:R-:W-:Y:S01]  /*11720*/  MOV R111, R106 ;  /* 0x0000006a006f7202 */ /* 0x000fe20000000f00 */
[----:B------:R-:W-:Y:S02]  /*11730*/  IMAD R4, R4, c[0x0][0x218], RZ ;  /* 0x0000860004047a24 */ /* 0x000fe400078e02ff */
[----:B------:R-:W-:Y:S02]  /*11740*/  IMAD.IADD R3, R3, 0x1, R0 ;  /* 0x0000000103037824 */ /* 0x000fe400078e0200 */
[C---:B------:R-:W-:Y:S02]  /*11750*/  IMAD R4, R218.reuse, c[0x0][0x21c], R4 ;  /* 0x00008700da047a24 */ /* 0x040fe400078e0204 */
[----:B------:R-:W-:Y:S01]  /*11760*/  IMAD.WIDE.U32 R2, R218, c[0x0][0x218], R2 ;  /* 0x00008600da027a25 */ /* 0x000fe200078e0002 */
[----:B------:R1:W4:Y:S04]  /*11770*/  LDSM.16.M88.4 R52, [R196] ;  /* 0x00000000c434783b */ /* 0x0003280000000200 */
[----:B------:R1:W1:Y:S04]  /*11780*/  LDSM.16.M88.4 R48, [R196+0x1000] ;  /* 0x00100000c430783b */ /* 0x0002680000000200 */
[----:B------:R1:W1:Y:S04]  /*11790*/  LDSM.16.M88.4 R20, [R169] ;  /* 0x00000000a914783b */ /* 0x0002680000000200 */
[----:B------:R1:W1:Y:S04]  /*117a0*/  LDSM.16.M88.4 R36, [R169+0x400] ;  /* 0x00040000a924783b */ /* 0x0002680000000200 */
[----:B------:R1:W1:Y:S04]  /*117b0*/  LDSM.16.M88.4 R172, [R169+0x800] ;  /* 0x00080000a9ac783b */ /* 0x0002680000000200 */
[----:B------:R1:W1:Y:S04]  /*117c0*/  LDSM.16.M88.4 R176, [R197] ;  /* 0x00000000c5b0783b */ /* 0x0002680000000200 */
[----:B------:R1:W1:Y:S04]  /*117d0*/  LDSM.16.M88.4 R184, [R197+0x1000] ;  /* 0x00100000c5b8783b */ /* 0x0002680000000200 */
[----:B------:R1:W1:Y:S04]  /*117e0*/  LDSM.16.M88.4 R180, [R198] ;  /* 0x00000000c6b4783b */ /* 0x0002680000000200 */
[----:B------:R1:W1:Y:S04]  /*117f0*/  LDSM.16.M88.4 R188, [R206] ;  /* 0x00000000cebc783b */ /* 0x0002680000000200 */
[----:B------:R1:W1:Y:S01]  /*11800*/  LDSM.16.M88.4 R192, [R205] ;  /* 0x00000000cdc0783b */ /* 0x0002620000000200 */
[----:B--2---:R-:W-:Y:S04]  /*11810*/  IADD3 R0, P0, R8, R2, RZ ;  /* 0x0000000208007210 */ /* 0x004fe80007f1e0ff */
[----:B---3--:R-:W-:Y:S02]  /*11820*/  IADD3.X R2, R5, R3, R4, P0, !PT ;  /* 0x0000000305027210 */ /* 0x008fe400007fe404 */
[C---:B------:R-:W-:Y:S04]  /*11830*/  LEA R9, P0, R0.reuse, c[0x0][0x1f8], 0x1 ;  /* 0x00007e0000097a11 */ /* 0x040fe800078008ff */
[----:B------:R-:W-:Y:S01]  /*11840*/  LEA.HI.X R8, R0, c[0x0][0x1fc], R2, 0x1, P0 ;  /* 0x00007f0000087a11 */ /* 0x000fe200000f0c02 */
[----:B------:R-:W-:-:S06]  /*11850*/  BRA.DIV ~URZ, `(.L_x_308) ;  /* 0x00008a527f007947 */ /* 0x000fcc000b800000 */
[----:B-1--4-:R1:W2:Y:S02]  /*11860*/  SHFL.IDX PT, R0, R8, RZ, 0x1c1f ;  /* 0x001c1fff08007589 */ /* 0x0122a400000e0000 */
.L_x_402:
[----:B------:R-:W3:Y:S01]  /*11870*/  SHFL.IDX PT, R2, R9, RZ, 0x1c1f ;  /* 0x001c1fff09027589 */ /* 0x000ee200000e0000 */
[----:B------:R-:W-:Y:S03]  /*11880*/  BSSY B0, `(.L_x_309) ;  /* 0x000001e000007945 */ /* 0x000fe60003800000 */
[----:B------:R-:W4:Y:S01]  /*11890*/  S2R R10, SR_TID.X ;  /* 0x00000000000a7919 */ /* 0x000f220000002100 */
[C---:B---3--:R-:W-:Y:S04]  /*118a0*/  LEA R4, P0, R228.reuse, R2, 0x1 ;  /* 0x00000002e4047211 */ /* 0x048fe800078008ff */
[----:B--2---:R-:W-:Y:S05]  /*118b0*/  LEA.HI.X R5, R228, R0, R229, 0x1, P0 ;  /* 0x00000000e4057211 */ /* 0x004fea00000f0ce5 */
[----:B------:R-:W-:Y:S01]  /*118c0*/  @!PT LDS RZ, [RZ] ;  /* 0x00000000fffff984 */ /* 0x000fe20000000800 */
[----:B------:R-:W-:Y:S01]  /*118d0*/  @!PT LDS RZ, [RZ] ;  /* 0x00000000fffff984 */ /* 0x000fe20000000800 */
[----:B------:R2:W-:Y:S02]  /*118e0*/  LDGSTS.E.BYPASS.LTC128B.128 [R207+0x1880], [R4.64], !P5 ;  /* 0x0188000004cf7fae */ /* 0x0005e4000e901d48 */
[C---:B--2---:R-:W-:Y:S04]  /*118f0*/  LEA R4, P0, R238.reuse, R2, 0x1 ;  /* 0x00000002ee047211 */ /* 0x044fe800078008ff */
[----:B------:R-:W-:Y:S02]  /*11900*/  LEA.HI.X R5, R238, R0, R250, 0x1, P0 ;  /* 0x00000000ee057211 */ /* 0x000fe400000f0cfa */
[C---:B------:R-:W-:Y:S03]  /*11910*/  LEA R2, P0, R230.reuse, R2, 0x1 ;  /* 0x00000002e6027211 */ /* 0x040fe600078008ff */
[----:B------:R2:W-:Y:S01]  /*11920*/  LDGSTS.E.BYPASS.LTC128B.128 [R207+0x2480], [R4.64], !P4 ;  /* 0x0248000004cf7fae */ /* 0x0005e2000e101d48 */
[----:B------:R-:W-:Y:S02]  /*11930*/  LEA.HI.X R3, R230, R0, R249, 0x1, P0 ;  /* 0x00000000e6037211 */ /* 0x000fe400000f0cf9 */
[----:B----4-:R-:W-:Y:S03]  /*11940*/  ISETP.GT.AND P0, PT, R10, 0x3f, PT ;  /* 0x0000003f0a00780c */ /* 0x010fe60003f04270 */
[----:B------:R2:W-:Y:S10]  /*11950*/  LDGSTS.E.BYPASS.LTC128B.128 [R207+0x3080], [R2.64], !P2 ;  /* 0x0308000002cf7fae */ /* 0x0005f4000d101d48 */
[----:B------:R-:W-:-:S05]  /*11960*/  @P0 BRA `(.L_x_310) ;  /* 0x000000f000000947 */ /* 0x000fca0003800000 */
[----:B------:R-:W-:-:S05]  /*11970*/  BRA.DIV ~URZ, `(.L_x_311) ;  /* 0x000089927f007947 */ /* 0x000fca000b800000 */
[----:B--2---:R2:W3:Y:S04]  /*11980*/  SHFL.IDX PT, R4, R8, 0x1, 0x1c1f ;  /* 0x003c1f0008047f89 */ /* 0x0044e800000e0000 */
[----:B------:R2:W4:Y:S02]  /*11990*/  SHFL.IDX PT, R0, R9, 0x1, 0x1c1f ;  /* 0x003c1f0009007f89 */ /* 0x00052400000e0000 */
.L_x_403:
[C---:B----4-:R-:W-:Y:S04]  /*119a0*/  LEA R2, P0, R228.reuse, R0, 0x1 ;  /* 0x00000000e4027211 */ /* 0x050fe800078008ff */
[----:B---3--:R-:W-:Y:S02]  /*119b0*/  LEA.HI.X R3, R228, R4, R229, 0x1, P0 ;  /* 0x00000004e4037211 */ /* 0x008fe400000f0ce5 */
[C---:B-12---:R-:W-:Y:S03]  /*119c0*/  LEA R8, P0, R238.reuse, R0, 0x1 ;  /* 0x00000000ee087211 */ /* 0x046fe600078008ff */
[----:B------:R-:W-:Y:S01]  /*119d0*/  @!PT LDS RZ, [RZ] ;  /* 0x00000000fffff984 */ /* 0x000fe20000000800 */
[----:B------:R-:W-:Y:S01]  /*119e0*/  @!PT LDS RZ, [RZ] ;  /* 0x00000000fffff984 */ /* 0x000fe20000000800 */
[----:B------:R-:W-:Y:S01]  /*119f0*/  @!PT LDS RZ, [RZ] ;  /* 0x00000000fffff984 */ /* 0x000fe20000000800 */
[----:B------:R1:W-:Y:S01]  /*11a00*/  LDGSTS.E.BYPASS.LTC128B.128 [R207+0x2080], [R2.64], !P5 ;  /* 0x0208000002cf7fae */ /* 0x0003e2000e901d48 */
[----:B------:R-:W-:Y:S05]  /*11a10*/  LEA.HI.X R9, R238, R4, R250, 0x1, P0 ;  /* 0x00000004ee097211 */ /* 0x000fea00000f0cfa */
[----:B------:R2:W-:Y:S01]  /*11a20*/  LDGSTS.E.BYPASS.LTC128B.128 [R207+0x2c80], [R8.64], !P4 ;  /* 0x02c8000008cf7fae */ /* 0x0005e2000e101d48 */
[C---:B-1----:R-:W-:Y:S04]  /*11a30*/  LEA R2, P0, R230.reuse, R0, 0x1 ;  /* 0x00000000e6027211 */ /* 0x042fe800078008ff */
[----:B------:R-:W-:Y:S05]  /*11a40*/  LEA.HI.X R3, R230, R4, R249, 0x1, P0 ;  /* 0x00000004e6037211 */ /* 0x000fea00000f0cf9 */
[----:B------:R2:W-:Y:S04]  /*11a50*/  LDGSTS.E.BYPASS.LTC128B.128 [R207+0x3880], [R2.64], !P2 ;  /* 0x0388000002cf7fae */ /* 0x0005e8000d101d48 */
.L_x_310:
[----:B------:R-:W-:Y:S05]  /*11a60*/  BSYNC B0 ;  /* 0x0000000000007941 */ /* 0x000fea0003800000 */
.L_x_309:
[----:B------:R-:W0:Y:S01]  /*11a70*/  LDGDEPBAR ;  /* 0x00000000000079af */ /* 0x000e220000000000 */
[----:B------:R-:W-:Y:S01]  /*11a80*/  WARPSYNC 0xffffffff ;  /* 0xffffffff00007948 */ /* 0x000fe20003800000 */
[-C--:B-12---:R-:W-:Y:S01]  /*11a90*/  HMMA.16816.F32 R8, R52, R20.reuse, RZ ;  /* 0x000000143408723c */ /* 0x086fe200000018ff */
[----:B------:R-:W-:Y:S02]  /*11aa0*/  BSSY B0, `(.L_x_312) ;  /* 0x000010c000007945 */ /* 0x000fe40003800000 */
[----:B------:R-:W-:Y:S05]  /*11ab0*/  ISETP.GT.AND P0, PT, R219, R251, PT ;  /* 0x000000fbdb00720c */ /* 0x000fea0003f04270 */
        /* <DEDUP_REMOVED lines=89> */
[----:B------:R1:W1:Y:S02]  /*12050*/  MUFU.TANH R193, R0 ;  /* 0x0000000000c17308 */ /* 0x0002640000002400 */
[----:B------:R-:W-:Y:S08]  /*12060*/  FMUL.FTZ R4, R21, c[0x0][0x320] ;  /* 0x0000c80015047a20 */ /* 0x000ff00000410000 */
[----:B------:R5:W2:Y:S01]  /*12070*/  MUFU.TANH R216, R2 ;  /* 0x0000000200d87308 */ /* 0x000aa20000002400 */
[----:B---3--:R-:W-:Y:S09]  /*12080*/  FMUL.FTZ R3, R22, c[0x0][0x320] ;  /* 0x0000c80016037a20 */ /* 0x008ff20000410000 */
[----:B------:R-:W3:Y:S01]  /*12090*/  MUFU.TANH R188, R3 ;  /* 0x0000000300bc7308 */ /* 0x000ee20000002400 */
[----:B-1----:R-:W-:Y:S09]  /*120a0*/  FMUL.FTZ R0, R10, c[0x0][0x320] ;  /* 0x0000c8000a007a20 */ /* 0x002ff20000410000 */
[----:B------:R1:W1:Y:S01]  /*120b0*/  MUFU.TANH R210, R0 ;  /* 0x0000000000d27308 */ /* 0x0002620000002400 */
[----:B-----5:R-:W-:Y:S09]  /*120c0*/  FMUL.FTZ R2, R23, c[0x0][0x320] ;  /* 0x0000c80017027a20 */ /* 0x020ff20000410000 */
[----:B------:R-:W2:Y:S10]  /*120d0*/  MUFU.TANH R189, R2 ;  /* 0x0000000200bd7308 */ /* 0x000eb40000002400 */
[----:B------:R-:W2:Y:S01]  /*120e0*/  MUFU.TANH R181, R4 ;  /* 0x0000000400b57308 */ /* 0x000ea20000002400 */
[----:B-1----:R-:W-:Y:S02]  /*120f0*/  FMUL.FTZ R0, R11, c[0x0][0x320] ;  /* 0x0000c8000b007a20 */ /* 0x002fe40000410000 */
[----:B------:R-:W1:Y:S07]  /*12100*/  LDSM.16.M88.4 R8, [R200] ;  /* 0x00000000c808783b */ /* 0x000e6e0000000200 */
[----:B------:R5:W1:Y:S02]  /*12110*/  MUFU.TANH R209, R0 ;  /* 0x0000000000d17308 */ /* 0x000a640000002400 */
[----:B-----5:R-:W-:Y:S08]  /*12120*/  FMUL.FTZ R0, R12, c[0x0][0x320] ;  /* 0x0000c8000c007a20 */ /* 0x020ff00000410000 */
[----:B------:R5:W2:Y:S01]  /*12130*/  MUFU.TANH R215, R0 ;  /* 0x0000000000d77308 */ /* 0x000aa20000002400 */
[-C--:B-1----:R-:W-:Y:S08]  /*12140*/  HMMA.16816.F32 R24, R176, R8.reuse, R24 ;  /* 0x00000008b018723c */ /* 0x082ff00000001818 */
[C---:B------:R-:W-:Y:S04]  /*12150*/  HMMA.16816.F32 R28, R184.reuse, R8, R28 ;  /* 0x00000008b81c723c */ /* 0x040fe8000000181c */
[----:B-----5:R-:W-:Y:S04]  /*12160*/  FMUL.FTZ R0, R13, c[0x0][0x320] ;  /* 0x0000c8000d007a20 */ /* 0x020fe80000410000 */
[-C--:B------:R-:W-:Y:S01]  /*12170*/  HMMA.16816.F32 R32, R184, R10.reuse, R32 ;  /* 0x0000000ab820723c */ /* 0x080fe20000001820 */
[----:B------:R-:W1:Y:S01]  /*12180*/  LDSM.16.M88.4 R12, [R199] ;  /* 0x00000000c70c783b */ /* 0x000e620000000200 */
[----:B------:R-:W-:Y:S04]  /*12190*/  DEPBAR.LE SB0, 0x0 ;  /* 0x000080000000791a */ /* 0x000fe80000000000 */
[----:B------:R5:W1:Y:S02]  /*121a0*/  MUFU.TANH R214, R0 ;  /* 0x0000000000d67308 */ /* 0x000a640000002400 */
[C---:B------:R-:W-:Y:S01]  /*121b0*/  HMMA.16816.F32 R36, R176.reuse, R10, R36 ;  /* 0x0000000ab024723c */ /* 0x040fe20000001824 */
[----:B------:R-:W-:Y:S07]  /*121c0*/  BAR.SYNC.DEFER_BLOCKING 0x0 ;  /* 0x0000000000007b1d */ /* 0x000fee0000010000 */
[----:B------:R-:W-:Y:S04]  /*121d0*/  FMUL.FTZ R3, R30, c[0x0][0x320] ;  /* 0x0000c8001e037a20 */ /* 0x000fe80000410000 */
[----:B------:R-:W-:Y:S01]  /*121e0*/  FMUL.FTZ R2, R31, c[0x0][0x320] ;  /* 0x0000c8001f027a20 */ /* 0x000fe20000410000 */
[----:B------:R2:W2:Y:S10]  /*121f0*/  MUFU.TANH R192, R3 ;  /* 0x0000000300c07308 */ /* 0x0004b40000002400 */
[----:B------:R3:W3:Y:S01]  /*12200*/  MUFU.TANH R190, R2 ;  /* 0x0000000200be7308 */ /* 0x0006e20000002400 */
[----:B-----5:R-:W-:Y:S02]  /*12210*/  FMUL.FTZ R0, R16, c[0x0][0x320] ;  /* 0x0000c80010007a20 */ /* 0x020fe40000410000 */
[----:B------:R-:W-:Y:S07]  /*12220*/  FMUL.FTZ R4, R37, c[0x0][0x320] ;  /* 0x0000c80025047a20 */ /* 0x000fee0000410000 */
[----:B------:R5:W4:Y:S01]  /*12230*/  MUFU.TANH R195, R0 ;  /* 0x0000000000c37308 */ /* 0x000b220000002400 */
[-C--:B-1----:R-:W-:Y:S03]  /*12240*/  HMMA.16816.F32 R40, R176, R12.reuse, R40 ;  /* 0x0000000cb028723c */ /* 0x082fe60000001828 */
[----:B--2---:R-:W-:Y:S06]  /*12250*/  FMUL.FTZ R3, R38, c[0x0][0x320] ;  /* 0x0000c80026037a20 */ /* 0x004fec0000410000 */
[----:B------:R1:W2:Y:S01]  /*12260*/  MUFU.TANH R31, R3 ;  /* 0x00000003001f7308 */ /* 0x0002a20000002400 */
[C---:B------:R-:W-:Y:S04]  /*12270*/  HMMA.16816.F32 R44, R184.reuse, R12, R44 ;  /* 0x0000000cb82c723c */ /* 0x040fe8000000182c */
[----:B---3--:R-:W-:Y:S04]  /*12280*/  FMUL.FTZ R2, R39, c[0x0][0x320] ;  /* 0x0000c80027027a20 */ /* 0x008fe80000410000 */
[-C--:B------:R-:W-:Y:S01]  /*12290*/  HMMA.16816.F32 R48, R184, R14.reuse, R48 ;  /* 0x0000000eb830723c */ /* 0x080fe20000001830 */
[----:B------:R3:W1:Y:S03]  /*122a0*/  MUFU.TANH R30, R2 ;  /* 0x00000002001e7308 */ /* 0x0006660000002400 */
[----:B-----5:R-:W-:Y:S04]  /*122b0*/  FMUL.FTZ R0, R17, c[0x0][0x320] ;  /* 0x0000c80011007a20 */ /* 0x020fe80000410000 */
[----:B------:R-:W-:Y:S03]  /*122c0*/  HMMA.16816.F32 R52, R176, R14, R52 ;  /* 0x0000000eb034723c */ /* 0x000fe60000001834 */
[----:B------:R5:W2:Y:S11]  /*122d0*/  MUFU.TANH R208, R0 ;  /* 0x0000000000d07308 */ /* 0x000ab60000002400 */
[----:B------:R-:W-:Y:S10]  /*122e0*/  @!UPT UIADD3 URZ, URZ, URZ, URZ ;  /* 0x0000003f3f3ff290 */ /* 0x000ff4000fffe03f */
[----:B-1----:R-:W-:Y:S02]  /*122f0*/  FMUL.FTZ R3, R52, c[0x0][0x320] ;  /* 0x0000c80034037a20 */ /* 0x002fe40000410000 */
[----:B---3--:R-:W-:Y:S02]  /*12300*/  FMUL.FTZ R2, R53, c[0x0][0x320] ;  /* 0x0000c80035027a20 */ /* 0x008fe40000410000 */
[----:B------:R-:W1:Y:S01]  /*12310*/  MUFU.TANH R13, R3 ;  /* 0x00000003000d7308 */ /* 0x000e620000002400 */
[----:B-----5:R-:W-:Y:S09]  /*12320*/  FMUL.FTZ R0, R18, c[0x0][0x320] ;  /* 0x0000c80012007a20 */ /* 0x020ff20000410000 */
[----:B------:R3:W1:Y:S10]  /*12330*/  MUFU.TANH R213, R0 ;  /* 0x0000000000d57308 */ /* 0x0006740000002400 */
[----:B------:R-:W1:Y:S01]  /*12340*/  MUFU.TANH R12, R2 ;  /* 0x00000002000c7308 */ /* 0x000e620000002400 */
[----:B---3--:R-:W-:Y:S09]  /*12350*/  FMUL.FTZ R0, R19, c[0x0][0x320] ;  /* 0x0000c80013007a20 */ /* 0x008ff20000410000 */
[----:B------:R3:W1:Y:S02]  /*12360*/  MUFU.TANH R212, R0 ;  /* 0x0000000000d47308 */ /* 0x0006640000002400 */
[----:B---3--:R-:W-:Y:S08]  /*12370*/  FMUL.FTZ R0, R20, c[0x0][0x320] ;  /* 0x0000c80014007a20 */ /* 0x008ff00000410000 */
        /* <DEDUP_REMOVED lines=8> */
[----:B------:R-:W3:Y:S10]  /*12400*/  MUFU.TANH R27, R4 ;  /* 0x00000004001b7308 */ /* 0x000ef40000002400 */
[----:B------:R5:W1:Y:S02]  /*12410*/  MUFU.TANH R175, R0 ;  /* 0x0000000000af7308 */ /* 0x000a640000002400 */
[----:B-----5:R-:W-:Y:S08]  /*12420*/  FMUL.FTZ R0, R28, c[0x0][0x320] ;  /* 0x0000c8001c007a20 */ /* 0x020ff00000410000 */
        /* <DEDUP_REMOVED lines=40> */
[----:B------:R1:W1:Y:S01]  /*126b0*/  MUFU.TANH R14, R0 ;  /* 0x00000000000e7308 */ /* 0x0002620000002400 */
[----:B------:R-:W-:-:S05]  /*126c0*/  @!P0 BRA `(.L_x_313) ;  /* 0x0000049000008947 */ /* 0x000fca0003800000 */
[----:B-1234-:R-:W-:Y:S01]  /*126d0*/  IMAD.MOV.U32 R0, RZ, RZ, 0x1 ;  /* 0x00000001ff007424 */ /* 0x01efe200078e00ff */
[----:B------:R-:W2:Y:S01]  /*126e0*/  LDL R226, [R1+0x40] ;  /* 0x0000400001e27983 */ /* 0x000ea20000100800 */
[----:B------:R-:W-:Y:S03]  /*126f0*/  IMAD.MOV.U32 R218, RZ, RZ, RZ ;  /* 0x000000ffffda7224 */ /* 0x000fe600078e00ff */
[----:B------:R-:W-:Y:S01]  /*12700*/  ISETP.NE.AND P0, PT, R0, c[0x0][0x2b8], PT ;  /* 0x0000ae0000007a0c */ /* 0x000fe20003f05270 */
[----:B------:R-:W3:Y:S04]  /*12710*/  LDL.64 R224, [R1+0x30] ;  /* 0x0000300001e07983 */ /* 0x000ee80000100a00 */
[----:B------:R-:W4:Y:S04]  /*12720*/  LDL R217, [R1+0x3c] ;  /* 0x00003c0001d97983 */ /* 0x000f280000100800 */
[----:B------:R-:W1:Y:S04]  /*12730*/  S2R R234, SR_TID.X ;  /* 0x0000000000ea7919 */ /* 0x000e680000002100 */
[----:B------:R-:W5:Y:S04]  /*12740*/  LDL.64 R222, [R1+0x28] ;  /* 0x0000280001de7983 */ /* 0x000f680000100a00 */
[----:B------:R-:W4:Y:S01]  /*12750*/  LDL R5, [R1+0x38] ;  /* 0x0000380001057983 */ /* 0x000f220000100800 */
[----:B-1----:R-:W-:Y:S04]  /*12760*/  SHF.R.S32.HI R221, RZ, 0x1f, R234 ;  /* 0x0000001fffdd7819 */ /* 0x002fe800000114ea */
[----:B------:R-:W-:Y:S04]  /*12770*/  LEA.HI R221, R221, R234, RZ, 0x2 ;  /* 0x000000eadddd7211 */ /* 0x000fe800078f10ff */
[----:B------:R-:W-:Y:S05]  /*12780*/  LOP3.LUT R221, R221, 0xfffffffc, RZ, 0xc0, !PT ;  /* 0xfffffffcdddd7812 */ /* 0x000fea00078ec0ff */
[----:B------:R-:W-:Y:S04]  /*12790*/  IMAD.IADD R221, R234, 0x1, -R221 ;  /* 0x00000001eadd7824 */ /* 0x000fe800078e0add */
[----:B------:R-:W-:Y:S02]  /*127a0*/  IMAD R0, R221, 0x20, R247 ;  /* 0x00000020dd007824 */ /* 0x000fe400078e02f7 */
[----:B--2---:R-:W-:Y:S05]  /*127b0*/  IMAD R2, R219, 0x30, R226 ;  /* 0x00000030db027824 */ /* 0x004fea00078e02e2 */
[----:B------:R-:W-:Y:S05]  /*127c0*/  IADD3 R2, R2, -0x30, R0 ;  /* 0xffffffd002027810 */ /* 0x000fea0007ffe000 */
[----:B------:R-:W-:Y:S04]  /*127d0*/  @P0 IMAD.HI.U32 R3, R2, c[0x0][0x2bc], RZ ;  /* 0x0000af0002030a27 */ /* 0x000fe800078e00ff */
[----:B------:R-:W-:Y:S01]  /*127e0*/  IMAD.MOV.U32 R0, RZ, RZ, R2 ;  /* 0x000000ffff007224 */ /* 0x000fe200078e0002 */
[----:B------:R-:W-:Y:S04]  /*127f0*/  @P0 SHF.R.U32.HI R0, RZ, c[0x0][0x2c0], R3 ;  /* 0x0000b000ff000a19 */ /* 0x000fe80000011603 */
[C---:B---3--:R-:W-:Y:S01]  /*12800*/  @!P3 IADD3 R3, P0, R0.reuse, R224, RZ ;  /* 0x000000e00003b210 */ /* 0x048fe20007f1e0ff */
[----:B------:R-:W-:Y:S03]  /*12810*/  IMAD.MOV R4, RZ, RZ, -R0 ;  /* 0x000000ffff047224 */ /* 0x000fe600078e0a00 */
[----:B----4-:R-:W-:Y:S01]  /*12820*/  @!P3 LEA.HI.X.SX32 R0, R0, R217, 0x1, P0 ;  /* 0x000000d90000b211 */ /* 0x010fe200000f0eff */
[----:B------:R-:W-:Y:S01]  /*12830*/  IMAD R227, R4, c[0x0][0x2b8], R2 ;  /* 0x0000ae0004e37a24 */ /* 0x000fe200078e0202 */
[C---:B------:R-:W-:Y:S04]  /*12840*/  @!P3 LEA R2, P0, R3.reuse, c[0x0][0x2a0], 0x2 ;  /* 0x0000a8000302ba11 */ /* 0x040fe800078010ff */
[----:B------:R-:W-:Y:S02]  /*12850*/  @!P3 LEA.HI.X R3, R3, c[0x0][0x2a4], R0, 0x2, P0 ;  /* 0x0000a9000303ba11 */ /* 0x000fe400000f1400 */
[----:B------:R-:W-:Y:S03]  /*12860*/  SHF.R.S32.HI R0, RZ, 0x1f, R227 ;  /* 0x0000001fff007819 */ /* 0x000fe600000114e3 */
[----:B------:R1:W2:Y:S02]  /*12870*/  @!P3 LDG.E R218, [R2.64] ;  /* 0x0000000802dab981 */ /* 0x0002a4000c1e1900 */
[----:B------:R-:W-:Y:S04]  /*12880*/  IMAD R0, R0, c[0x0][0x1e0], RZ ;  /* 0x0000780000007a24 */ /* 0x000fe800078e02ff */
[C---:B------:R-:W-:Y:S02]  /*12890*/  IMAD R0, R227.reuse, c[0x0][0x1e4], R0 ;  /* 0x00007900e3007a24 */ /* 0x040fe400078e0200 */
[----:B-1----:R-:W-:Y:S04]  /*128a0*/  IMAD.WIDE.U32 R2, R227, c[0x0][0x1e0], RZ ;  /* 0x00007800e3027a25 */ /* 0x002fe800078e00ff */
[----:B------:R-:W-:Y:S01]  /*128b0*/  IMAD.IADD R3, R3, 0x1, R0 ;  /* 0x0000000103037824 */ /* 0x000fe200078e0200 */
[----:B--2---:R-:W-:Y:S03]  /*128c0*/  SHF.R.S32.HI R0, RZ, 0x1f, R218 ;  /* 0x0000001fff007819 */ /* 0x004fe600000114da */
[----:B------:R-:W-:Y:S04]  /*128d0*/  IMAD.WIDE.U32 R2, R218, c[0x0][0x1f0], R2 ;  /* 0x00007c00da027a25 */ /* 0x000fe800078e0002 */
[----:B------:R-:W-:Y:S01]  /*128e0*/  IMAD R4, R0, c[0x0][0x1f0], RZ ;  /* 0x00007c0000047a24 */ /* 0x000fe200078e02ff */
[----:B-----5:R-:W-:Y:S03]  /*128f0*/  IADD3 R0, P0, R222, R2, RZ ;  /* 0x00000002de007210 */ /* 0x020fe60007f1e0ff */
[----:B------:R-:W-:Y:S05]  /*12900*/  IMAD R4, R218, c[0x0][0x1f4], R4 ;  /* 0x00007d00da047a24 */ /* 0x000fea00078e0204 */
[----:B------:R-:W-:Y:S02]  /*12910*/  IADD3.X R2, R5, R3, R4, P0, !PT ;  /* 0x0000000305027210 */ /* 0x000fe400007fe404 */
[C---:B------:R-:W-:Y:S02]  /*12920*/  LEA R11, P0, R0.reuse, c[0x0][0x1c8], 0x1 ;  /* 0x00007200000b7a11 */ /* 0x040fe400078008ff */
[----:B------:R-:W-:Y:S02]  /*12930*/  IADD3 R5, -R247, 0x30, RZ ;  /* 0x00000030f7057810 */ /* 0x000fe40007ffe1ff */
[----:B------:R-:W-:Y:S02]  /*12940*/  LEA.HI.X R10, R0, c[0x0][0x1cc], R2, 0x1, P0 ;  /* 0x00007300000a7a11 */ /* 0x000fe400000f0c02 */
[----:B------:R-:W-:Y:S01]  /*12950*/  ISETP.GE.AND P0, PT, R5, 0x1, PT ;  /* 0x000000010500780c */ /* 0x000fe20003f06270 */
[----:B------:R-:W-:-:S10]  /*12960*/  BRA.DIV ~URZ, `(.L_x_314) ;  /* 0x00007a627f007947 */ /* 0x000fd4000b800000 */
[----:B------:R1:W2:Y:S02]  /*12970*/  SHFL.IDX PT, R4, R10, RZ, 0x1c1f ;  /* 0x001c1fff0a047589 */ /* 0x0002a400000e0000 */
.L_x_404:
[----:B------:R-:W-:-:S05]  /*12980*/  BRA.DIV ~URZ, `(.L_x_315) ;  /* 0x00007ab27f007947 */ /* 0x000fca000b800000 */
[----:B------:R3:W4:Y:S02]  /*12990*/  SHFL.IDX PT, R0, R11, RZ, 0x1c1f ;  /* 0x001c1fff0b007589 */ /* 0x00072400000e0000 */
.L_x_405:
[C---:B----4-:R-:W-:Y:S04]  /*129a0*/  @P0 LEA R2, P1, R228.reuse, R0, 0x1 ;  /* 0x00000000e4020211 */ /* 0x050fe800078208ff */
[----:B--2---:R-:W-:Y:S02]  /*129b0*/  @P0 LEA.HI.X R3, R228, R4, R229, 0x1, P1 ;  /* 0x00000004e4030211 */ /* 0x004fe400008f0ce5 */
[C---:B------:R-:W-:Y:S03]  /*129c0*/  @P0 LEA R8, P1, R238.reuse, R0, 0x1 ;  /* 0x00000000ee080211 */ /* 0x040fe600078208ff */
[----:B------:R-:W-:Y:S01]  /*129d0*/  @!PT LDS RZ, [RZ] ;  /* 0x00000000fffff984 */ /* 0x000fe20000000800 */
[----:B------:R-:W-:Y:S01]  /*129e0*/  @!PT LDS RZ, [RZ] ;  /* 0x00000000fffff984 */ /* 0x000fe20000000800 */
[----:B------:R-:W-:Y:S01]  /*129f0*/  @!PT LDS RZ, [RZ] ;  /* 0x00000000fffff984 */ /* 0x000fe20000000800 */
[----:B------:R2:W-:Y:S01]  /*12a00*/  @P0 LDGSTS.E.BYPASS.LTC128B.128 [R207+0x3c80], [R2.64], !P5 ;  /* 0x03c8000002cf0fae */ /* 0x0005e2000e901d48 */
[----:B------:R-:W-:Y:S05]  /*12a10*/  @P0 LEA.HI.X R9, R238, R4, R250, 0x1, P1 ;  /* 0x00000004ee090211 */ /* 0x000fea00008f0cfa */
[----:B------:R4:W-:Y:S01]  /*12a20*/  @P0 LDGSTS.E.BYPASS.LTC128B.128 [R207+0x4880], [R8.64], !P4 ;  /* 0x0488000008cf0fae */ /* 0x0009e2000e101d48 */
[C---:B--2---:R-:W-:Y:S04]  /*12a30*/  @P0 LEA R2, P1, R230.reuse, R0, 0x1 ;  /* 0x00000000e6020211 */ /* 0x044fe800078208ff */
[----:B------:R-:W-:Y:S05]  /*12a40*/  @P0 LEA.HI.X R3, R230, R4, R249, 0x1, P1 ;  /* 0x00000004e6030211 */ /* 0x000fea00008f0cf9 */
[----:B------:R4:W-:Y:S01]  /*12a50*/  @P0 LDGSTS.E.BYPASS.LTC128B.128 [R207+0x5480], [R2.64], !P2 ;  /* 0x0548000002cf0fae */ /* 0x0009e2000d101d48 */
[----:B------:R-:W-:Y:S01]  /*12a60*/  ISETP.GE.AND P0, PT, R5, 0x21, PT ;  /* 0x000000210500780c */ /* 0x000fe20003f06270 */
[----:B------:R-:W-:-:S06]  /*12a70*/  BRA.DIV ~URZ, `(.L_x_316) ;  /* 0x00007a227f007947 */ /* 0x000fcc000b800000 */
[----:B------:R2:W1:Y:S04]  /*12a80*/  SHFL.IDX PT, R4, R10, 0x1, 0x1c1f ;  /* 0x003c1f000a047f89 */ /* 0x00046800000e0000 */
[----:B------:R2:W3:Y:S02]  /*12a90*/  SHFL.IDX PT, R0, R11, 0x1, 0x1c1f ;  /* 0x003c1f000b007f89 */ /* 0x0004e400000e0000 */
.L_x_406:
[C---:B---34-:R-:W-:Y:S04]  /*12aa0*/  @P0 LEA R2, P1, R228.reuse, R0, 0x1 ;  /* 0x00000000e4020211 */ /* 0x058fe800078208ff */
[----:B-1----:R-:W-:Y:S02]  /*12ab0*/  @P0 LEA.HI.X R3, R228, R4, R229, 0x1, P1 ;  /* 0x00000004e4030211 */ /* 0x002fe400008f0ce5 */
[C---:B------:R-:W-:Y:S03]  /*12ac0*/  @P0 LEA R8, P1, R238.reuse, R0, 0x1 ;  /* 0x00000000ee080211 */ /* 0x040fe600078208ff */
[----:B------:R-:W-:Y:S01]  /*12ad0*/  @!PT LDS RZ, [RZ] ;  /* 0x00000000fffff984 */ /* 0x000fe20000000800 */
[----:B------:R-:W-:Y:S01]  /*12ae0*/  @!PT LDS RZ, [RZ] ;  /* 0x00000000fffff984 */ /* 0x000fe20000000800 */
[----:B------:R-:W-:Y:S01]  /*12af0*/  @!PT LDS RZ, [RZ] ;  /* 0x00000000fffff984 */ /* 0x000fe20000000800 */
[----:B------:R1:W-:Y:S01]  /*12b00*/  @P0 LDGSTS.E.BYPASS.LTC128B.128 [R207+0x4480], [R2.64], !P5 ;  /* 0x0448000002cf0fae */ /* 0x0003e2000e901d48 */
[----:B------:R-:W-:Y:S05]  /*12b10*/  @P0 LEA.HI.X R9, R238, R4, R250, 0x1, P1 ;  /* 0x00000004ee090211 */ /* 0x000fea00008f0cfa */
[----:B------:R3:W-:Y:S01]  /*12b20*/  @P0 LDGSTS.E.BYPASS.LTC128B.128 [R207+0x5080], [R8.64], !P4 ;  /* 0x0508000008cf0fae */ /* 0x0007e2000e101d48 */
[C---:B-1----:R-:W-:Y:S04]  /*12b30*/  @P0 LEA R2, P1, R230.reuse, R0, 0x1 ;  /* 0x00000000e6020211 */ /* 0x042fe800078208ff */
[----:B------:R-:W-:Y:S05]  /*12b40*/  @P0 LEA.HI.X R3, R230, R4, R249, 0x1, P1 ;  /* 0x00000004e6030211 */ /* 0x000fea00008f0cf9 */
[----:B------:R3:W-:Y:S04]  /*12b50*/  @P0 LDGSTS.E.BYPASS.LTC128B.128 [R207+0x5c80], [R2.64], !P2 ;  /* 0x05c8000002cf0fae */ /* 0x0007e8000d101d48 */
.L_x_313:
[----:B--234-:R-:W-:Y:S05]  /*12b60*/  BSYNC B0 ;  /* 0x0000000000007941 */ /* 0x01cfea0003800000 */
.L_x_312:
[----:B------:R-:W-:Y:S01]  /*12b70*/  FMNMX.FTZ R4, R194, R108, !PT ;  /* 0x0000006cc2047209 */ /* 0x000fe20007810000 */
[----:B------:R-:W0:Y:S01]  /*12b80*/  LDGDEPBAR ;  /* 0x00000000000079af */ /* 0x000e220000000000 */
[----:B------:R-:W-:Y:S02]  /*12b90*/  FMNMX.FTZ R3, R210, R107, !PT ;  /* 0x0000006bd2037209 */ /* 0x000fe40007810000 */
        /* <DEDUP_REMOVED lines=48> */
.L_x_407:
[----:B-12---:R-:W-:Y:S01]  /*12ea0*/  FMNMX.FTZ R4, R4, R0, !PT ;  /* 0x0000000004047209 */ /* 0x006fe20007810000 */
[----:B------:R-:W-:-:S05]  /*12eb0*/  BRA.DIV ~URZ, `(.L_x_318) ;  /* 0x000076e27f007947 */ /* 0x000fca000b800000 */
[----:B------:R-:W1:Y:S02]  /*12ec0*/  SHFL.BFLY PT, R0, R4, 0x1, 0x1f ;  /* 0x0c201f0004007f89 */ /* 0x000e6400000e0000 */
[----:B-1----:R-:W-:Y:S02]  /*12ed0*/  FMNMX.FTZ R108, R4, R0, !PT ;  /* 0x00000000046c7209 */ /* 0x002fe40007810000 */
[----:B------:R-:W1:Y:S02]  /*12ee0*/  SHFL.BFLY PT, R0, R5, 0x2, 0x1f ;  /* 0x0c401f0005007f89 */ /* 0x000e6400000e0000 */
[----:B-1----:R-:W-:Y:S05]  /*12ef0*/  FMNMX.FTZ R0, R5, R0, !PT ;  /* 0x0000000005007209 */ /* 0x002fea0007810000 */
        /* <DEDUP_REMOVED lines=8> */
[----:B------:R1:W2:Y:S02]  /*12f80*/  SHFL.BFLY PT, R0, R4, 0x1, 0x1f ;  /* 0x0c201f0004007f89 */ /* 0x0002a400000e0000 */
.L_x_408:
[----:B--2---:R-:W-:Y:S01]  /*12f90*/  FMNMX.FTZ R5, R0, R4, !PT ;  /* 0x0000000400057209 */ /* 0x004fe20007810000 */
[C---:B------:R-:W-:Y:S01]  /*12fa0*/  FMUL.FTZ R2, R108.reuse, c[0x0][0x2d0] ;  /* 0x0000b4006c027a20 */ /* 0x040fe20000410000 */
[----:B------:R-:W-:Y:S01]  /*12fb0*/  WARPSYNC 0xffffffff ;  /* 0xffffffff00007948 */ /* 0x000fe20003800000 */
[----:B------:R-:W-:Y:S01]  /*12fc0*/  FADD.FTZ R0, -R108, R109 ;  /* 0x0000006d6c007221 */ /* 0x000fe20000010100 */
[----:B------:R-:W-:Y:S01]  /*12fd0*/  LDSM.16.MT88.4 R40, [R171] ;  /* 0x00000000ab28783b */ /* 0x000fe20000004200 */
[--C-:B------:R-:W-:Y:S01]  /*12fe0*/  FFMA.FTZ R8, R194, c[0x0][0x2d0], -R2.reuse ;  /* 0x0000b400c2087a23 */ /* 0x100fe20000010802 */
[----:B------:R-:W-:Y:S01]  /*12ff0*/  ISETP.GT.AND P0, PT, R219, R251, PT ;  /* 0x000000fbdb00720c */ /* 0x000fe20003f04270 */
[----:B------:R-:W-:Y:S02]  /*13000*/  FMUL.FTZ R0, R0, c[0x0][0x2d0] ;  /* 0x0000b40000007a20 */ /* 0x000fe40000410000 */
[--C-:B------:R-:W-:Y:S02]  /*13010*/  FFMA.FTZ R3, R193, c[0x0][0x2d0], -R2.reuse ;  /* 0x0000b400c1037a23 */ /* 0x100fe40000010802 */
[--C-:B------:R-:W-:Y:S01]  /*13020*/  FFMA.FTZ R194, R29, c[0x0][0x2d0], -R2.reuse ;  /* 0x0000b4001dc27a23 */ /* 0x100fe20000010802 */
[----:B-1----:R-:W1:Y:S01]  /*13030*/  MUFU.EX2 R4, R0 ;  /* 0x0000000000047308 */ /* 0x002e620000000800 */
[--C-:B------:R-:W-:Y:S02]  /*13040*/  FFMA.FTZ R193, R27, c[0x0][0x2d0], -R2.reuse ;  /* 0x0000b4001bc17a23 */ /* 0x100fe40000010802 */
[--C-:B------:R-:W-:Y:S02]  /*13050*/  FFMA.FTZ R11, R182, c[0x0][0x2d0], -R2.reuse ;  /* 0x0000b400b60b7a23 */ /* 0x100fe40000010802 */
[--C-:B------:R-:W-:Y:S02]  /*13060*/  FFMA.FTZ R10, R181, c[0x0][0x2d0], -R2.reuse ;  /* 0x0000b400b50a7a23 */ /* 0x100fe40000010802 */
[--C-:B------:R-:W-:Y:S02]  /*13070*/  FFMA.FTZ R109, R173, c[0x0][0x2d0], -R2.reuse ;  /* 0x0000b400ad6d7a23 */ /* 0x100fe40000010802 */
[--C-:B------:R-:W-:Y:S01]  /*13080*/  FFMA.FTZ R217, R172, c[0x0][0x2d0], -R2.reuse ;  /* 0x0000b400acd97a23 */ /* 0x100fe20000010802 */
[----:B------:R-:W-:Y:S01]  /*13090*/  MUFU.EX2 R3, R3 ;  /* 0x0000000300037308 */ /* 0x000fe20000000800 */
[--C-:B------:R-:W-:Y:S02]  /*130a0*/  FFMA.FTZ R226, R21, c[0x0][0x2d0], -R2.reuse ;  /* 0x0000b40015e27a23 */ /* 0x100fe40000010802 */
[--C-:B------:R-:W-:Y:S02]  /*130b0*/  FFMA.FTZ R225, R20, c[0x0][0x2d0], -R2.reuse ;  /* 0x0000b40014e17a23 */ /* 0x100fe40000010802 */
[--C-:B------:R-:W-:Y:S02]  /*130c0*/  FFMA.FTZ R224, R13, c[0x0][0x2d0], -R2.reuse ;  /* 0x0000b4000de07a23 */ /* 0x100fe40000010802 */
[----:B------:R-:W-:Y:S03]  /*130d0*/  FFMA.FTZ R223, R12, c[0x0][0x2d0], -R2 ;  /* 0x0000b4000cdf7a23 */ /* 0x000fe60000010802 */
[----:B------:R-:W2:Y:S10]  /*130e0*/  MUFU.EX2 R2, R8 ;  /* 0x0000000800027308 */ /* 0x000eb40000000800 */
[----:B------:R-:W-:Y:S10]  /*130f0*/  MUFU.EX2 R13, R10 ;  /* 0x0000000a000d7308 */ /* 0x000ff40000000800 */
[----:B------:R-:W-:Y:S01]  /*13100*/  MUFU.EX2 R109, R109 ;  /* 0x0000006d006d7308 */ /* 0x000fe20000000800 */
[C---:B-1----:R-:W-:Y:S02]  /*13110*/  FMUL.FTZ R52, R4.reuse, R160 ;  /* 0x000000a004347220 */ /* 0x042fe40000410000 */
[C---:B------:R-:W-:Y:S01]  /*13120*/  FMUL.FTZ R53, R4.reuse, R161 ;  /* 0x000000a104357220 */ /* 0x040fe20000410000 */
[----:B--2---:R-:W-:Y:S01]  /*13130*/  F2FP.PACK_AB R172, R3, R2 ;  /* 0x0000000203ac723e */ /* 0x004fe200000000ff */
[----:B------:R-:W-:Y:S02]  /*13140*/  FFMA.FTZ R0, R4, R220, R2 ;  /* 0x000000dc04007223 */ /* 0x000fe40000010002 */
[----:B------:R-:W-:Y:S02]  /*13150*/  FMUL.FTZ R2, R107, c[0x0][0x2d0] ;  /* 0x0000b4006b027a20 */ /* 0x000fe40000410000 */
[----:B------:R-:W-:Y:S02]  /*13160*/  FADD.FTZ R12, R3, R0 ;  /* 0x00000000030c7221 */ /* 0x000fe40000010000 */
[----:B------:R-:W-:Y:S02]  /*13170*/  FADD.FTZ R0, -R107, R110 ;  /* 0x0000006e6b007221 */ /* 0x000fe40000010100 */
[--C-:B------:R-:W-:Y:S01]  /*13180*/  FFMA.FTZ R9, R210, c[0x0][0x2d0], -R2.reuse ;  /* 0x0000b400d2097a23 */ /* 0x100fe20000010802 */
[----:B------:R-:W-:Y:S01]  /*13190*/  MUFU.EX2 R110, R193 ;  /* 0x000000c1006e7308 */ /* 0x000fe20000000800 */
[----:B------:R-:W-:Y:S02]  /*131a0*/  FMUL.FTZ R0, R0, c[0x0][0x2d0] ;  /* 0x0000b40000007a20 */ /* 0x000fe40000410000 */
[--C-:B------:R-:W-:Y:S02]  /*131b0*/  FFMA.FTZ R8, R209, c[0x0][0x2d0], -R2.reuse ;  /* 0x0000b400d1087a23 */ /* 0x100fe40000010802 */
[--C-:B------:R-:W-:Y:S02]  /*131c0*/  FFMA.FTZ R27, R188, c[0x0][0x2d0], -R2.reuse ;  /* 0x0000b400bc1b7a23 */ /* 0x100fe40000010802 */
[--C-:B------:R-:W-:Y:S02]  /*131d0*/  FFMA.FTZ R36, R189, c[0x0][0x2d0], -R2.reuse ;  /* 0x0000b400bd247a23 */ /* 0x100fe40000010802 */
[--C-:B------:R-:W-:Y:S01]  /*131e0*/  FFMA.FTZ R185, R31, c[0x0][0x2d0], -R2.reuse ;  /* 0x0000b4001fb97a23 */ /* 0x100fe20000010802 */
[----:B------:R-:W1:Y:S01]  /*131f0*/  MUFU.EX2 R3, R0 ;  /* 0x0000000000037308 */ /* 0x000e620000000800 */
[--C-:B------:R-:W-:Y:S02]  /*13200*/  FFMA.FTZ R184, R30, c[0x0][0x2d0], -R2.reuse ;  /* 0x0000b4001eb87a23 */ /* 0x100fe40000010802 */
[--C-:B------:R-:W-:Y:S02]  /*13210*/  FFMA.FTZ R222, R24, c[0x0][0x2d0], -R2.reuse ;  /* 0x0000b40018de7a23 */ /* 0x100fe40000010802 */
[--C-:B------:R-:W-:Y:S02]  /*13220*/  FFMA.FTZ R187, R180, c[0x0][0x2d0], -R2.reuse ;  /* 0x0000b400b4bb7a23 */ /* 0x100fe40000010802 */
[--C-:B------:R-:W-:Y:S02]  /*13230*/  FFMA.FTZ R186, R175, c[0x0][0x2d0], -R2.reuse ;  /* 0x0000b400afba7a23 */ /* 0x100fe40000010802 */
[--C-:B------:R-:W-:Y:S01]  /*13240*/  FFMA.FTZ R221, R23, c[0x0][0x2d0], -R2.reuse ;  /* 0x0000b40017dd7a23 */ /* 0x100fe20000010802 */
[----:B------:R-:W2:Y:S01]  /*13250*/  MUFU.EX2 R9, R9 ;  /* 0x0000000900097308 */ /* 0x000ea20000000800 */
[--C-:B------:R-:W-:Y:S02]  /*13260*/  FFMA.FTZ R220, R15, c[0x0][0x2d0], -R2.reuse ;  /* 0x0000b4000fdc7a23 */ /* 0x100fe40000010802 */
[----:B------:R-:W-:Y:S02]  /*13270*/  FFMA.FTZ R210, R14, c[0x0][0x2d0], -R2 ;  /* 0x0000b4000ed27a23 */ /* 0x000fe40000010802 */
[C---:B------:R-:W-:Y:S02]  /*13280*/  FMUL.FTZ R56, R4.reuse, R56 ;  /* 0x0000003804387220 */ /* 0x040fe40000410000 */
[C---:B------:R-:W-:Y:S02]  /*13290*/  FMUL.FTZ R57, R4.reuse, R57 ;  /* 0x0000003904397220 */ /* 0x040fe40000410000 */
[C---:B------:R-:W-:Y:S01]  /*132a0*/  FMUL.FTZ R68, R4.reuse, R68 ;  /* 0x0000004404447220 */ /* 0x040fe20000410000 */
[----:B------:R-:W3:Y:S01]  /*132b0*/  MUFU.EX2 R2, R8 ;  /* 0x0000000800027308 */ /* 0x000ee20000000800 */
[C---:B------:R-:W-:Y:S02]  /*132c0*/  FMUL.FTZ R69, R4.reuse, R69 ;  /* 0x0000004504457220 */ /* 0x040fe40000410000 */
[----:B------:R-:W-:Y:S02]  /*132d0*/  FMUL.FTZ R72, R4, R72 ;  /* 0x0000004804487220 */ /* 0x000fe40000410000 */
[C---:B-1----:R-:W-:Y:S02]  /*132e0*/  FMUL.FTZ R38, R3.reuse, R154 ;  /* 0x0000009a03267220 */ /* 0x042fe40000410000 */
[C---:B------:R-:W-:Y:S02]  /*132f0*/  FMUL.FTZ R39, R3.reuse, R155 ;  /* 0x0000009b03277220 */ /* 0x040fe40000410000 */
[C---:B------:R-:W-:Y:S01]  /*13300*/  FMUL.FTZ R54, R3.reuse, R162 ;  /* 0x000000a203367220 */ /* 0x040fe20000410000 */
[----:B------:R-:W1:Y:S01]  /*13310*/  MUFU.EX2 R14, R11 ;  /* 0x0000000b000e7308 */ /* 0x000e620000000800 */
[C---:B------:R-:W-:Y:S02]  /*13320*/  FMUL.FTZ R55, R3.reuse, R163 ;  /* 0x000000a303377220 */ /* 0x040fe40000410000 */
[----:B------:R-:W-:Y:S01]  /*13330*/  LDSM.16.MT88.4 R160, [R170+0x1400] ;  /* 0x00140000aaa0783b */ /* 0x000fe20000004200 */
[C---:B--2---:R-:W-:Y:S02]  /*13340*/  FFMA.FTZ R0, R3.reuse, R231, R9 ;  /* 0x000000e703007223 */ /* 0x044fe40000010009 */
[C---:B------:R-:W-:Y:S02]  /*13350*/  FMUL.FTZ R58, R3.reuse, R58 ;  /* 0x0000003a033a7220 */ /* 0x040fe40000410000 */
[C---:B------:R-:W-:Y:S02]  /*13360*/  FMUL.FTZ R59, R3.reuse, R59 ;  /* 0x0000003b033b7220 */ /* 0x040fe40000410000 */
[C---:B------:R-:W-:Y:S01]  /*13370*/  FMUL.FTZ R70, R3.reuse, R70 ;  /* 0x0000004603467220 */ /* 0x040fe20000410000 */
[----:B------:R-:W-:Y:S01]  /*13380*/  MUFU.EX2 R234, R185 ;  /* 0x000000b900ea7308 */ /* 0x000fe20000000800 */
[----:B------:R-:W-:Y:S02]  /*13390*/  FMUL.FTZ R71, R3, R71 ;  /* 0x0000004703477220 */ /* 0x000fe40000410000 */
[C---:B---3--:R-:W-:Y:S01]  /*133a0*/  FADD.FTZ R37, R2.reuse, R0 ;  /* 0x0000000002257221 */ /* 0x048fe20000010000 */
[----:B------:R-:W-:Y:S01]  /*133b0*/  F2FP.PACK_AB R173, R2, R9 ;  /* 0x0000000902ad723e */ /* 0x000fe200000000ff */
[C---:B------:R-:W-:Y:S02]  /*133c0*/  FADD.FTZ R0, -R106.reuse, R111 ;  /* 0x0000006f6a007221 */ /* 0x040fe40000010100 */
[----:B------:R-:W-:Y:S02]  /*133d0*/  FMUL.FTZ R8, R106, c[0x0][0x2d0] ;  /* 0x0000b4006a087a20 */ /* 0x000fe40000410000 */
[----:B------:R-:W-:Y:S01]  /*133e0*/  FMUL.FTZ R0, R0, c[0x0][0x2d0] ;  /* 0x0000b40000007a20 */ /* 0x000fe20000410000 */
[----:B------:R-:W-:Y:S01]  /*133f0*/  MUFU.EX2 R111, R194 ;  /* 0x000000c2006f7308 */ /* 0x000fe20000000800 */
[--C-:B------:R-:W-:Y:S02]  /*13400*/  FFMA.FTZ R9, R215, c[0x0][0x2d0], -R8.reuse ;  /* 0x0000b400d7097a23 */ /* 0x100fe40000010808 */
[--C-:B------:R-:W-:Y:S02]  /*13410*/  FFMA.FTZ R23, R195, c[0x0][0x2d0], -R8.reuse ;  /* 0x0000b400c3177a23 */ /* 0x100fe40000010808 */
[--C-:B------:R-:W-:Y:S02]  /*13420*/  FFMA.FTZ R21, R208, c[0x0][0x2d0], -R8.reuse ;  /* 0x0000b400d0157a23 */ /* 0x100fe40000010808 */
[--C-:B------:R-:W-:Y:S02]  /*13430*/  FFMA.FTZ R177, R32, c[0x0][0x2d0], -R8.reuse ;  /* 0x0000b40020b17a23 */ /* 0x100fe40000010808 */
[--C-:B------:R-:W-:Y:S01]  /*13440*/  FFMA.FTZ R195, R28, c[0x0][0x2d0], -R8.reuse ;  /* 0x0000b4001cc37a23 */ /* 0x100fe20000010808 */
[----:B------:R2:W3:Y:S01]  /*13450*/  MUFU.EX2 R2, R0 ;  /* 0x0000000000027308 */ /* 0x0004e20000000800 */
[--C-:B------:R-:W-:Y:S02]  /*13460*/  FFMA.FTZ R189, R17, c[0x0][0x2d0], -R8.reuse ;  /* 0x0000b40011bd7a23 */ /* 0x100fe40000010808 */
[--C-:B------:R-:W-:Y:S02]  /*13470*/  FFMA.FTZ R208, R16, c[0x0][0x2d0], -R8.reuse ;  /* 0x0000b40010d07a23 */ /* 0x100fe40000010808 */
[--C-:B------:R-:W-:Y:S02]  /*13480*/  FFMA.FTZ R10, R214, c[0x0][0x2d0], -R8.reuse ;  /* 0x0000b400d60a7a23 */ /* 0x100fe40000010808 */
[--C-:B------:R-:W-:Y:S02]  /*13490*/  FFMA.FTZ R180, R191, c[0x0][0x2d0], -R8.reuse ;  /* 0x0000b400bfb47a23 */ /* 0x100fe40000010808 */
[--C-:B------:R-:W-:Y:S01]  /*134a0*/  FFMA.FTZ R179, R183, c[0x0][0x2d0], -R8.reuse ;  /* 0x0000b400b7b37a23 */ /* 0x100fe20000010808 */
[----:B------:R4:W5:Y:S01]  /*134b0*/  MUFU.EX2 R24, R9 ;  /* 0x0000000900187308 */ /* 0x0009620000000800 */
[--C-:B------:R-:W-:Y:S01]  /*134c0*/  FFMA.FTZ R178, R174, c[0x0][0x2d0], -R8.reuse ;  /* 0x0000b400aeb27a23 */ /* 0x100fe20000010808 */
[C---:B-1----:R-:W-:Y:S01]  /*134d0*/  F2FP.PACK_AB R174, R13.reuse, R14 ;  /* 0x0000000e0dae723e */ /* 0x042fe200000000ff */
[----:B------:R-:W-:Y:S02]  /*134e0*/  FFMA.FTZ R191, R22, c[0x0][0x2d0], -R8 ;  /* 0x0000b40016bf7a23 */ /* 0x000fe40000010808 */
[----:B------:R-:W-:Y:S02]  /*134f0*/  FADD.FTZ R8, R14, R12 ;  /* 0x0000000c0e087221 */ /* 0x000fe40000010000 */
[----:B------:R-:W-:Y:S02]  /*13500*/  FMUL.FTZ R73, R4, R73 ;  /* 0x0000004904497220 */ /* 0x000fe40000410000 */
[----:B------:R-:W-:Y:S01]  /*13510*/  FADD.FTZ R188, R13, R8 ;  /* 0x000000080dbc7221 */ /* 0x000fe20000010000 */
[----:B------:R-:W1:Y:S01]  /*13520*/  MUFU.EX2 R22, R10 ;  /* 0x0000000a00167308 */ /* 0x000e620000000800 */
[C---:B------:R-:W-:Y:S02]  /*13530*/  FMUL.FTZ R74, R3.reuse, R74 ;  /* 0x0000004a034a7220 */ /* 0x040fe40000410000 */
[----:B------:R-:W-:Y:S02]  /*13540*/  FMUL.FTZ R75, R3, R75 ;  /* 0x0000004b034b7220 */ /* 0x000fe40000410000 */
[C---:B--2---:R-:W-:Y:S02]  /*13550*/  FADD.FTZ R0, -R5.reuse, R6 ;  /* 0x0000000605007221 */ /* 0x044fe40000010100 */
[----:B------:R-:W-:Y:S02]  /*13560*/  FMUL.FTZ R6, R5, c[0x0][0x2d0] ;  /* 0x0000b40005067a20 */ /* 0x000fe40000410000 */
[----:B------:R-:W-:Y:S01]  /*13570*/  FMUL.FTZ R0, R0, c[0x0][0x2d0] ;  /* 0x0000b40000007a20 */ /* 0x000fe20000410000 */
[----:B------:R-:W-:Y:S01]  /*13580*/  MUFU.EX2 R214, R36 ;  /* 0x0000002400d67308 */ /* 0x000fe20000000800 */
[C---:B---3--:R-:W-:Y:S02]  /*13590*/  FMUL.FTZ R16, R2.reuse, R132 ;  /* 0x0000008402107220 */ /* 0x048fe40000410000 */
[C---:B------:R-:W-:Y:S02]  /*135a0*/  FMUL.FTZ R17, R2.reuse, R133 ;  /* 0x0000008502117220 */ /* 0x040fe40000410000 */
[----:B----4-:R-:W-:Y:S02]  /*135b0*/  FFMA.FTZ R9, R211, c[0x0][0x2d0], -R6 ;  /* 0x0000b400d3097a23 */ /* 0x010fe40000010806 */
[C---:B-----5:R-:W-:Y:S02]  /*135c0*/  FFMA.FTZ R8, R2.reuse, R232, R24 ;  /* 0x000000e802087223 */ /* 0x060fe40000010018 */
[C---:B------:R-:W-:Y:S01]  /*135d0*/  FMUL.FTZ R28, R2.reuse, R128 ;  /* 0x00000080021c7220 */ /* 0x040fe20000410000 */
[----:B------:R-:W2:Y:S01]  /*135e0*/  MUFU.EX2 R0, R0 ;  /* 0x0000000000007308 */ /* 0x000ea20000000800 */
[C---:B------:R-:W-:Y:S02]  /*135f0*/  FMUL.FTZ R29, R2.reuse, R129 ;  /* 0x00000081021d7220 */ /* 0x040fe40000410000 */
[C---:B------:R-:W-:Y:S02]  /*13600*/  FMUL.FTZ R32, R2.reuse, R124 ;  /* 0x0000007c02207220 */ /* 0x040fe40000410000 */
[C---:B------:R-:W-:Y:S02]  /*13610*/  FMUL.FTZ R44, R2.reuse, R120 ;  /* 0x00000078022c7220 */ /* 0x040fe40000410000 */
[C---:B------:R-:W-:Y:S02]  /*13620*/  FMUL.FTZ R45, R2.reuse, R121 ;  /* 0x00000079022d7220 */ /* 0x040fe40000410000 */
[--C-:B------:R-:W-:Y:S01]  /*13630*/  FFMA.FTZ R183, R33, c[0x0][0x2d0], -R6.reuse ;  /* 0x0000b40021b77a23 */ /* 0x100fe20000010806 */
[----:B------:R-:W-:Y:S01]  /*13640*/  MUFU.EX2 R239, R21 ;  /* 0x0000001500ef7308 */ /* 0x000fe20000000800 */
[C---:B------:R-:W-:Y:S02]  /*13650*/  FMUL.FTZ R33, R2.reuse, R125 ;  /* 0x0000007d02217220 */ /* 0x040fe40000410000 */
[----:B------:R-:W-:Y:S01]  /*13660*/  FMUL.FTZ R48, R2, R116 ;  /* 0x0000007402307220 */ /* 0x000fe20000410000 */
[----:B-1----:R-:W-:Y:S01]  /*13670*/  F2FP.PACK_AB R116, R22, R24 ;  /* 0x000000181674723e */ /* 0x002fe200000000ff */
[C---:B------:R-:W-:Y:S02]  /*13680*/  FMUL.FTZ R49, R2.reuse, R117 ;  /* 0x0000007502317220 */ /* 0x040fe40000410000 */
[C---:B------:R-:W-:Y:S02]  /*13690*/  FMUL.FTZ R60, R2.reuse, R60 ;  /* 0x0000003c023c7220 */ /* 0x040fe40000410000 */
[C---:B------:R-:W-:Y:S01]  /*136a0*/  FMUL.FTZ R61, R2.reuse, R61 ;  /* 0x0000003d023d7220 */ /* 0x040fe20000410000 */
[----:B------:R-:W-:Y:S01]  /*136b0*/  MUFU.EX2 R237, R184 ;  /* 0x000000b800ed7308 */ /* 0x000fe20000000800 */
[C---:B------:R-:W-:Y:S02]  /*136c0*/  FMUL.FTZ R64, R2.reuse, R64 ;  /* 0x0000004002407220 */ /* 0x040fe40000410000 */
[C---:B------:R-:W-:Y:S02]  /*136d0*/  FMUL.FTZ R65, R2.reuse, R65 ;  /* 0x0000004102417220 */ /* 0x040fe40000410000 */
        /* <DEDUP_REMOVED lines=11> */
[----:B------:R-:W-:Y:S02]  /*13790*/  FMUL.FTZ R97, R2, R97 ;  /* 0x0000006102617220 */ /* 0x000fe40000410000 */
[C---:B--2---:R-:W-:Y:S02]  /*137a0*/  FMUL.FTZ R30, R0.reuse, R130 ;  /* 0x00000082001e7220 */ /* 0x044fe40000410000 */
[C---:B------:R-:W-:Y:S02]  /*137b0*/  FMUL.FTZ R31, R0.reuse, R131 ;  /* 0x00000083001f7220 */ /* 0x040fe40000410000 */
[C---:B------:R-:W-:Y:S01]  /*137c0*/  FMUL.FTZ R35, R0.reuse, R127 ;  /* 0x0000007f00237220 */ /* 0x040fe20000410000 */
[----:B------:R-:W-:Y:S01]  /*137d0*/  MUFU.EX2 R2, R9 ;  /* 0x0000000900027308 */ /* 0x000fe20000000800 */
[C---:B------:R-:W-:Y:S01]  /*137e0*/  FMUL.FTZ R46, R0.reuse, R122 ;  /* 0x0000007a002e7220 */ /* 0x040fe20000410000 */
[----:B------:R-:W-:Y:S01]  /*137f0*/  LDSM.16.MT88.4 R128, [R171+0x400] ;  /* 0x00040000ab80783b */ /* 0x000fe20000004200 */
[----:B------:R-:W-:Y:S02]  /*13800*/  FMUL.FTZ R47, R0, R123 ;  /* 0x0000007b002f7220 */ /* 0x000fe40000410000 */
[--C-:B------:R-:W-:Y:S02]  /*13810*/  FFMA.FTZ R20, R216, c[0x0][0x2d0], -R6.reuse ;  /* 0x0000b400d8147a23 */ /* 0x100fe40000010806 */
[--C-:B------:R-:W-:Y:S02]  /*13820*/  FFMA.FTZ R176, R192, c[0x0][0x2d0], -R6.reuse ;  /* 0x0000b400c0b07a23 */ /* 0x100fe40000010806 */
[--C-:B------:R-:W-:Y:S01]  /*13830*/  FFMA.FTZ R192, R25, c[0x0][0x2d0], -R6.reuse ;  /* 0x0000b40019c07a23 */ /* 0x100fe20000010806 */
[----:B------:R-:W1:Y:S01]  /*13840*/  MUFU.EX2 R211, R20 ;  /* 0x0000001400d37308 */ /* 0x000e620000000800 */
[--C-:B------:R-:W-:Y:S01]  /*13850*/  FFMA.FTZ R181, R190, c[0x0][0x2d0], -R6.reuse ;  /* 0x0000b400beb57a23 */ /* 0x100fe20000010806 */
[----:B------:R-:W-:Y:S01]  /*13860*/  LDSM.16.MT88.4 R120, [R170+0xc00] ;  /* 0x000c0000aa78783b */ /* 0x000fe20000004200 */
[--C-:B------:R-:W-:Y:S02]  /*13870*/  FFMA.FTZ R190, R26, c[0x0][0x2d0], -R6.reuse ;  /* 0x0000b4001abe7a23 */ /* 0x100fe40000010806 */
[--C-:B------:R-:W-:Y:S02]  /*13880*/  FFMA.FTZ R182, R34, c[0x0][0x2d0], -R6.reuse ;  /* 0x0000b40022b67a23 */ /* 0x100fe40000010806 */
[C---:B------:R-:W-:Y:S02]  /*13890*/  FMUL.FTZ R34, R0.reuse, R126 ;  /* 0x0000007e00227220 */ /* 0x040fe40000410000 */
[----:B------:R-:W-:Y:S01]  /*138a0*/  FFMA.FTZ R209, R19, c[0x0][0x2d0], -R6 ;  /* 0x0000b40013d17a23 */ /* 0x000fe20000010806 */
[----:B------:R-:W-:Y:S01]  /*138b0*/  LDSM.16.MT88.4 R124, [R170+0x400] ;  /* 0x00040000aa7c783b */ /* 0x000fe20000004200 */
        /* <DEDUP_REMOVED lines=8> */
[C---:B------:R-:W-:Y:S01]  /*13940*/  FMUL.FTZ R63, R0.reuse, R63 ;  /* 0x0000003f003f7220 */ /* 0x040fe20000410000 */
[----:B-1----:R-:W-:Y:S01]  /*13950*/  F2FP.PACK_AB R117, R211, R2 ;  /* 0x00000002d375723e */ /* 0x002fe200000000ff */
        /* <DEDUP_REMOVED lines=12> */
[----:B------:R-:W-:Y:S02]  /*13a20*/  FFMA.FTZ R136, R0, R233, R2 ;  /* 0x000000e900887223 */ /* 0x000fe40000010002 */
[--C-:B------:R-:W-:Y:S02]  /*13a30*/  FFMA.FTZ R11, R213, c[0x0][0x2d0], -R6.reuse ;  /* 0x0000b400d50b7a23 */ /* 0x100fe40000010806 */
[--C-:B------:R-:W-:Y:S02]  /*13a40*/  FFMA.FTZ R10, R212, c[0x0][0x2d0], -R6.reuse ;  /* 0x0000b400d40a7a23 */ /* 0x100fe40000010806 */
[----:B------:R-:W-:Y:S01]  /*13a50*/  FFMA.FTZ R6, R18, c[0x0][0x2d0], -R6 ;  /* 0x0000b40012067a23 */ /* 0x000fe20000010806 */
[----:B------:R1:W-:Y:S01]  /*13a60*/  MUFU.EX2 R212, R11 ;  /* 0x0000000b00d47308 */ /* 0x0003e20000000800 */
[----:B------:R-:W-:Y:S02]  /*13a70*/  FMUL.FTZ R18, R0, R134 ;  /* 0x0000008600127220 */ /* 0x000fe40000410000 */
[----:B------:R-:W-:Y:S01]  /*13a80*/  FADD.FTZ R138, R22, R8 ;  /* 0x00000008168a7221 */ /* 0x000fe20000010000 */
[----:B------:R-:W-:Y:S01]  /*13a90*/  LDSM.16.MT88.4 R132, [R170+0x1000] ;  /* 0x00100000aa84783b */ /* 0x000fe20000004200 */
[C---:B------:R-:W-:Y:S02]  /*13aa0*/  FMUL.FTZ R9, R4.reuse, R141 ;  /* 0x0000008d04097220 */ /* 0x040fe40000410000 */
[C---:B------:R-:W-:Y:S02]  /*13ab0*/  FMUL.FTZ R8, R4.reuse, R140 ;  /* 0x0000008c04087220 */ /* 0x040fe40000410000 */
[C---:B------:R-:W-:Y:S01]  /*13ac0*/  FMUL.FTZ R20, R4.reuse, R144 ;  /* 0x0000009004147220 */ /* 0x040fe20000410000 */
[----:B------:R2:W3:Y:S01]  /*13ad0*/  MUFU.EX2 R0, R27 ;  /* 0x0000001b00007308 */ /* 0x0004e20000000800 */
[C---:B------:R-:W-:Y:S02]  /*13ae0*/  FMUL.FTZ R21, R4.reuse, R145 ;  /* 0x0000009104157220 */ /* 0x040fe40000410000 */
[C---:B------:R-:W-:Y:S02]  /*13af0*/  FMUL.FTZ R22, R3.reuse, R146 ;  /* 0x0000009203167220 */ /* 0x040fe40000410000 */
[C---:B------:R-:W-:Y:S02]  /*13b00*/  FMUL.FTZ R36, R4.reuse, R152 ;  /* 0x0000009804247220 */ /* 0x040fe40000410000 */
[C---:B------:R-:W-:Y:S02]  /*13b10*/  FMUL.FTZ R84, R4.reuse, R84 ;  /* 0x0000005404547220 */ /* 0x040fe40000410000 */
[C---:B------:R-:W-:Y:S01]  /*13b20*/  FMUL.FTZ R85, R4.reuse, R85 ;  /* 0x0000005504557220 */ /* 0x040fe20000410000 */
[----:B------:R-:W4:Y:S01]  /*13b30*/  MUFU.EX2 R240, R10 ;  /* 0x0000000a00f07308 */ /* 0x000f220000000800 */
[C---:B------:R-:W-:Y:S02]  /*13b40*/  FMUL.FTZ R86, R3.reuse, R86 ;  /* 0x0000005603567220 */ /* 0x040fe40000410000 */
[C---:B------:R-:W-:Y:S02]  /*13b50*/  FMUL.FTZ R87, R3.reuse, R87 ;  /* 0x0000005703577220 */ /* 0x040fe40000410000 */
[C---:B-1----:R-:W-:Y:S02]  /*13b60*/  FMUL.FTZ R11, R3.reuse, R143 ;  /* 0x0000008f030b7220 */ /* 0x042fe40000410000 */
[C---:B------:R-:W-:Y:S02]  /*13b70*/  FMUL.FTZ R100, R4.reuse, R100 ;  /* 0x0000006404647220 */ /* 0x040fe40000410000 */
[----:B------:R-:W-:Y:S01]  /*13b80*/  FMUL.FTZ R101, R4, R101 ;  /* 0x0000006504657220 */ /* 0x000fe20000410000 */
[----:B------:R1:W5:Y:S01]  /*13b90*/  MUFU.EX2 R213, R23 ;  /* 0x0000001700d57308 */ /* 0x0003620000000800 */
[C---:B------:R-:W-:Y:S02]  /*13ba0*/  FMUL.FTZ R102, R3.reuse, R102 ;  /* 0x0000006603667220 */ /* 0x040fe40000410000 */
[----:B------:R-:W-:Y:S01]  /*13bb0*/  FMUL.FTZ R103, R3, R103 ;  /* 0x0000006703677220 */ /* 0x000fe20000410000 */
[----:B--2---:R-:W2:Y:S01]  /*13bc0*/  LDSM.16.MT88.4 R24, [R170] ;  /* 0x00000000aa18783b */ /* 0x004ea20000004200 */
[----:B---3--:R-:W-:Y:S01]  /*13bd0*/  F2FP.PACK_AB R175, R214, R0 ;  /* 0x00000000d6af723e */ /* 0x008fe200000000ff */
[----:B------:R-:W-:Y:S02]  /*13be0*/  FADD.FTZ R137, R0, R37 ;  /* 0x0000002500897221 */ /* 0x000fe40000010000 */
[C---:B------:R-:W-:Y:S02]  /*13bf0*/  FMUL.FTZ R37, R4.reuse, R153 ;  /* 0x0000009904257220 */ /* 0x040fe40000410000 */
[----:B------:R-:W-:Y:S01]  /*13c00*/  MUFU.EX2 R140, R187 ;  /* 0x000000bb008c7308 */ /* 0x000fe20000000800 */
[----:B------:R-:W-:Y:S01]  /*13c10*/  FADD.FTZ R0, R109, R188 ;  /* 0x000000bc6d007221 */ /* 0x000fe20000010000 */
[----:B------:R-:W-:Y:S01]  /*13c20*/  LDSM.16.MT88.4 R152, [R171+0x800] ;  /* 0x00080000ab98783b */ /* 0x000fe20000004200 */
[----:B------:R-:W-:Y:S01]  /*13c30*/  FMUL.FTZ R88, R4, R88 ;  /* 0x0000005804587220 */ /* 0x000fe20000410000 */
[----:B----4-:R-:W-:Y:S01]  /*13c40*/  F2FP.PACK_AB R119, R240, R212 ;  /* 0x000000d4f077723e */ /* 0x010fe200000000ff */
[C---:B------:R-:W-:Y:S02]  /*13c50*/  FMUL.FTZ R10, R3.reuse, R142 ;  /* 0x0000008e030a7220 */ /* 0x040fe40000410000 */
[----:B------:R-:W-:Y:S02]  /*13c60*/  FMUL.FTZ R89, R4, R89 ;  /* 0x0000005904597220 */ /* 0x000fe40000410000 */
[C---:B------:R-:W-:Y:S01]  /*13c70*/  FMUL.FTZ R90, R3.reuse, R90 ;  /* 0x0000005a035a7220 */ /* 0x040fe20000410000 */
[----:B------:R-:W3:Y:S01]  /*13c80*/  MUFU.EX2 R2, R217 ;  /* 0x000000d900027308 */ /* 0x000ee20000000800 */
[C---:B------:R-:W-:Y:S02]  /*13c90*/  FMUL.FTZ R91, R3.reuse, R91 ;  /* 0x0000005b035b7220 */ /* 0x040fe40000410000 */
[----:B-1----:R-:W-:Y:S01]  /*13ca0*/  FMUL.FTZ R23, R3, R147 ;  /* 0x0000009303177220 */ /* 0x002fe20000410000 */
[----:B-----5:R-:W-:Y:S01]  /*13cb0*/  F2FP.PACK_AB R118, R239, R213 ;  /* 0x000000d5ef76723e */ /* 0x020fe200000000ff */
[----:B------:R-:W-:Y:S05]  /*13cc0*/  LDSM.16.MT88.4 R144, [R170+0x800] ;  /* 0x00080000aa90783b */ /* 0x000fea0000004200 */
[----:B------:R-:W-:Y:S10]  /*13cd0*/  MUFU.EX2 R233, R186 ;  /* 0x000000ba00e97308 */ /* 0x000ff40000000800 */
[----:B------:R-:W-:Y:S01]  /*13ce0*/  MUFU.EX2 R217, R181 ;  /* 0x000000b500d97308 */ /* 0x000fe20000000800 */
[-C--:B--2---:R-:W-:Y:S05]  /*13cf0*/  HMMA.16816.F32 R8, R172, R24.reuse, R8 ;  /* 0x00000018ac08723c */ /* 0x084fea0000001808 */
[----:B---3--:R-:W-:Y:S04]  /*13d00*/  FADD.FTZ R0, R2, R0 ;  /* 0x0000000002007221 */ /* 0x008fe80000010000 */
[----:B------:R-:W-:Y:S01]  /*13d10*/  MUFU.EX2 R215, R183 ;  /* 0x000000b700d77308 */ /* 0x000fe20000000800 */
[C---:B------:R-:W-:Y:S04]  /*13d20*/  HMMA.16816.F32 R12, R116.reuse, R24, R12 ;  /* 0x00000018740c723c */ /* 0x040fe8000000180c */
[----:B------:R-:W-:Y:S03]  /*13d30*/  FADD.FTZ R0, R111, R0 ;  /* 0x000000006f007221 */ /* 0x000fe60000010000 */
[C---:B------:R-:W-:Y:S01]  /*13d40*/  FMUL.FTZ R24, R4.reuse, R148 ;  /* 0x0000009404187220 */ /* 0x040fe20000410000 */
[-C--:B------:R-:W-:Y:S01]  /*13d50*/  HMMA.16816.F32 R16, R116, R26.reuse, R16 ;  /* 0x0000001a7410723c */ /* 0x080fe20000001810 */
[----:B------:R-:W-:Y:S03]  /*13d60*/  MUFU.EX2 R184, R222 ;  /* 0x000000de00b87308 */ /* 0x000fe60000000800 */
[C---:B------:R-:W-:Y:S04]  /*13d70*/  FMUL.FTZ R25, R4.reuse, R149 ;  /* 0x0000009504197220 */ /* 0x040fe80000410000 */
[C---:B------:R-:W-:Y:S03]  /*13d80*/  HMMA.16816.F32 R20, R172.reuse, R26, R20 ;  /* 0x0000001aac14723c */ /* 0x040fe60000001814 */
[----:B------:R-:W-:Y:S04]  /*13d90*/  MUFU.EX2 R188, R221 ;  /* 0x000000dd00bc7308 */ /* 0x000fe80000000800 */
[C---:B------:R-:W-:Y:S02]  /*13da0*/  FMUL.FTZ R26, R3.reuse, R150 ;  /* 0x00000096031a7220 */ /* 0x040fe40000410000 */
[C---:B------:R-:W-:Y:S04]  /*13db0*/  FMUL.FTZ R27, R3.reuse, R151 ;  /* 0x00000097031b7220 */ /* 0x040fe80000410000 */
[----:B------:R-:W-:Y:S03]  /*13dc0*/  MUFU.EX2 R193, R220 ;  /* 0x000000dc00c17308 */ /* 0x000fe60000000800 */
[-C--:B------:R-:W-:Y:S07]  /*13dd0*/  HMMA.16816.F32 R24, R172, R40.reuse, R24 ;  /* 0x00000028ac18723c */ /* 0x080fee0000001818 */
[----:B------:R-:W-:Y:S01]  /*13de0*/  MUFU.EX2 R194, R210 ;  /* 0x000000d200c27308 */ /* 0x000fe20000000800 */
[C---:B------:R-:W-:Y:S07]  /*13df0*/  HMMA.16816.F32 R28, R116.reuse, R40, R28 ;  /* 0x00000028741c723c */ /* 0x040fee000000181c */
[C---:B------:R-:W-:Y:S01]  /*13e00*/  FMUL.FTZ R40, R4.reuse, R156 ;  /* 0x0000009c04287220 */ /* 0x040fe20000410000 */
[-C--:B------:R-:W-:Y:S01]  /*13e10*/  HMMA.16816.F32 R32, R116, R42.reuse, R32 ;  /* 0x0000002a7420723c */ /* 0x080fe20000001820 */
[----:B------:R-:W-:Y:S03]  /*13e20*/  MUFU.EX2 R185, R195 ;  /* 0x000000c300b97308 */ /* 0x000fe60000000800 */
[----:B------:R-:W-:Y:S04]  /*13e30*/  FMUL.FTZ R41, R4, R157 ;  /* 0x0000009d04297220 */ /* 0x000fe80000410000 */
[C---:B------:R-:W-:Y:S03]  /*13e40*/  HMMA.16816.F32 R36, R172.reuse, R42, R36 ;  /* 0x0000002aac24723c */ /* 0x040fe60000001824 */
[----:B------:R-:W1:Y:S04]  /*13e50*/  MUFU.EX2 R186, R191 ;  /* 0x000000bf00ba7308 */ /* 0x000e680000000800 */
[C---:B------:R-:W-:Y:S02]  /*13e60*/  FMUL.FTZ R42, R3.reuse, R158 ;  /* 0x0000009e032a7220 */ /* 0x040fe40000410000 */
[----:B------:R-:W-:Y:S03]  /*13e70*/  FMUL.FTZ R43, R3, R159 ;  /* 0x0000009f032b7220 */ /* 0x000fe60000410000 */
[----:B------:R-:W-:Y:S01]  /*13e80*/  FADD.FTZ R3, R214, R137 ;  /* 0x00000089d6037221 */ /* 0x000fe20000010000 */
[----:B------:R-:W-:Y:S03]  /*13e90*/  MUFU.EX2 R187, R189 ;  /* 0x000000bd00bb7308 */ /* 0x000fe60000000800 */
[-C--:B------:R-:W-:Y:S07]  /*13ea0*/  HMMA.16816.F32 R40, R172, R120.reuse, R40 ;  /* 0x00000078ac28723c */ /* 0x080fee0000001828 */
[----:B------:R-:W-:Y:S01]  /*13eb0*/  MUFU.EX2 R137, R224 ;  /* 0x000000e000897308 */ /* 0x000fe20000000800 */
[C---:B------:R-:W-:Y:S04]  /*13ec0*/  HMMA.16816.F32 R44, R116.reuse, R120, R44 ;  /* 0x00000078742c723c */ /* 0x040fe8000000182c */
[----:B-1----:R-:W-:Y:S04]  /*13ed0*/  F2FP.PACK_AB R176, R186, R185 ;  /* 0x000000b9bab0723e */ /* 0x002fe800000000ff */
[-C--:B------:R-:W-:Y:S01]  /*13ee0*/  HMMA.16816.F32 R48, R116, R122.reuse, R48 ;  /* 0x0000007a7430723c */ /* 0x080fe20000001830 */
[----:B------:R-:W1:Y:S07]  /*13ef0*/  MUFU.EX2 R183, R208 ;  /* 0x000000d000b77308 */ /* 0x000e6e0000000800 */
[C---:B------:R-:W-:Y:S01]  /*13f00*/  HMMA.16816.F32 R52, R172.reuse, R122, R52 ;  /* 0x0000007aac34723c */ /* 0x040fe20000001834 */
[----:B------:R-:W2:Y:S02]  /*13f10*/  LDSM.16.MT88.4 R120, [R171+0xc00] ;  /* 0x000c0000ab78783b */ /* 0x000ea40000004200 */
[----:B------:R-:W-:Y:S10]  /*13f20*/  MUFU.EX2 R182, R190 ;  /* 0x000000be00b67308 */ /* 0x000ff40000000800 */
[----:B------:R-:W3:Y:S01]  /*13f30*/  MUFU.EX2 R181, R192 ;  /* 0x000000c000b57308 */ /* 0x000ee20000000800 */
[----:B-1----:R-:W-:Y:S09]  /*13f40*/  F2FP.PACK_AB R178, R183, R187 ;  /* 0x000000bbb7b2723e */ /* 0x002ff200000000ff */
[----:B------:R-:W-:Y:S10]  /*13f50*/  MUFU.EX2 R180, R209 ;  /* 0x000000d100b47308 */ /* 0x000ff40000000800 */
[----:B------:R-:W1:Y:S01]  /*13f60*/  MUFU.EX2 R6, R6 ;  /* 0x0000000600067308 */ /* 0x000e620000000800 */
[----:B---3--:R-:W-:Y:S01]  /*13f70*/  F2FP.PACK_AB R177, R181, R182 ;  /* 0x000000b6b5b1723e */ /* 0x008fe200000000ff */
[-C--:B--2---:R-:W-:Y:S08]  /*13f80*/  HMMA.16816.F32 R56, R172, R120.reuse, R56 ;  /* 0x00000078ac38723c */ /* 0x084ff00000001838 */
[C---:B------:R-:W-:Y:S08]  /*13f90*/  HMMA.16816.F32 R60, R116.reuse, R120, R60 ;  /* 0x00000078743c723c */ /* 0x040ff0000000183c */
[-C--:B------:R-:W-:Y:S04]  /*13fa0*/  HMMA.16816.F32 R64, R116, R122.reuse, R64 ;  /* 0x0000007a7440723c */ /* 0x080fe80000001840 */
[----:B-1----:R-:W-:Y:S04]  /*13fb0*/  F2FP.PACK_AB R179, R6, R180 ;  /* 0x000000b406b3723e */ /* 0x002fe800000000ff */
[C---:B------:R-:W-:Y:S01]  /*13fc0*/  HMMA.16816.F32 R68, R172.reuse, R122, R68 ;  /* 0x0000007aac44723c */ /* 0x040fe20000001844 */
[----:B------:R-:W1:Y:S07]  /*13fd0*/  LDSM.16.MT88.4 R120, [R170+0x1800] ;  /* 0x00180000aa78783b */ /* 0x000e6e0000004200 */
[-C--:B-1----:R-:W-:Y:S08]  /*13fe0*/  HMMA.16816.F32 R72, R172, R120.reuse, R72 ;  /* 0x00000078ac48723c */ /* 0x082ff00000001848 */
[C---:B------:R-:W-:Y:S08]  /*13ff0*/  HMMA.16816.F32 R76, R116.reuse, R120, R76 ;  /* 0x00000078744c723c */ /* 0x040ff0000000184c */
[-C--:B------:R-:W-:Y:S08]  /*14000*/  HMMA.16816.F32 R80, R116, R122.reuse, R80 ;  /* 0x0000007a7450723c */ /* 0x080ff00000001850 */
[C---:B------:R-:W-:Y:S01]  /*14010*/  HMMA.16816.F32 R84, R172.reuse, R122, R84 ;  /* 0x0000007aac54723c */ /* 0x040fe20000001854 */
[----:B------:R-:W1:Y:S07]  /*14020*/  LDSM.16.MT88.4 R120, [R171+0x1800] ;  /* 0x00180000ab78783b */ /* 0x000e6e0000004200 */
[-C--:B-1----:R-:W-:Y:S08]  /*14030*/  HMMA.16816.F32 R88, R172, R120.reuse, R88 ;  /* 0x00000078ac58723c */ /* 0x082ff00000001858 */
[C---:B------:R-:W-:Y:S07]  /*14040*/  HMMA.16816.F32 R92, R116.reuse, R120, R92 ;  /* 0x00000078745c723c */ /* 0x040fee000000185c */
[----:B------:R-:W-:Y:S01]  /*14050*/  F2FP.PACK_AB R120, R232, R139 ;  /* 0x0000008be878723e */ /* 0x000fe200000000ff */
[-C--:B------:R-:W-:Y:S04]  /*14060*/  HMMA.16816.F32 R96, R116, R122.reuse, R96 ;  /* 0x0000007a7460723c */ /* 0x080fe80000001860 */
[----:B------:R-:W-:Y:S03]  /*14070*/  F2FP.PACK_AB R121, R217, R231 ;  /* 0x000000e7d979723e */ /* 0x000fe600000000ff */
[----:B------:R-:W-:Y:S01]  /*14080*/  F2FP.PACK_AB R116, R2, R109 ;  /* 0x0000006d0274723e */ /* 0x000fe200000000ff */
[----:B------:R-:W-:Y:S04]  /*14090*/  HMMA.16816.F32 R100, R172, R122, R100 ;  /* 0x0000007aac64723c */ /* 0x000fe80000001864 */
[C---:B------:R-:W-:Y:S01]  /*140a0*/  F2FP.PACK_AB R118, R110.reuse, R111 ;  /* 0x0000006f6e76723e */ /* 0x040fe200000000ff */
[----:B------:R-:W-:Y:S01]  /*140b0*/  FADD.FTZ R109, R213, R138 ;  /* 0x0000008ad56d7221 */ /* 0x000fe20000010000 */
[----:B------:R-:W-:Y:S01]  /*140c0*/  F2FP.PACK_AB R117, R233, R140 ;  /* 0x0000008ce975723e */ /* 0x000fe200000000ff */
[----:B------:R-:W1:Y:S01]  /*140d0*/  MUFU.EX2 R111, R226 ;  /* 0x000000e2006f7308 */ /* 0x000e620000000800 */
[----:B------:R-:W-:Y:S01]  /*140e0*/  F2FP.PACK_AB R119, R237, R234 ;  /* 0x000000eaed77723e */ /* 0x000fe200000000ff */
[----:B------:R-:W-:Y:S03]  /*140f0*/  FADD.FTZ R2, R110, R0 ;  /* 0x000000006e027221 */ /* 0x000fe60000010000 */
[----:B------:R-:W-:Y:S01]  /*14100*/  F2FP.PACK_AB R122, R236, R235 ;  /* 0x000000ebec7a723e */ /* 0x000fe200000000ff */
[----:B------:R-:W-:Y:S01]  /*14110*/  FADD.FTZ R0, R211, R136 ;  /* 0x00000088d3007221 */ /* 0x000fe20000010000 */
[----:B------:R-:W-:Y:S01]  /*14120*/  F2FP.PACK_AB R123, R215, R216 ;  /* 0x000000d8d77b723e */ /* 0x000fe200000000ff */
[-C--:B------:R-:W-:Y:S02]  /*14130*/  HMMA.16816.F32 R8, R116, R124.reuse, R8 ;  /* 0x0000007c7408723c */ /* 0x080fe40000001808 */
[----:B------:R-:W2:Y:S03]  /*14140*/  MUFU.EX2 R136, R223 ;  /* 0x000000df00887308 */ /* 0x000ea60000000800 */
[----:B------:R-:W-:Y:S01]  /*14150*/  F2FP.PACK_AB R173, R188, R184 ;  /* 0x000000b8bcad723e */ /* 0x000fe200000000ff */
[----:B------:R-:W-:Y:S01]  /*14160*/  FADD.FTZ R4, R212, R0 ;  /* 0x00000000d4047221 */ /* 0x000fe20000010000 */
[----:B------:R-:W-:Y:S01]  /*14170*/  F2FP.PACK_AB R175, R194, R193 ;  /* 0x000000c1c2af723e */ /* 0x000fe200000000ff */
[C---:B------:R-:W-:Y:S04]  /*14180*/  HMMA.16816.F32 R12, R120.reuse, R124, R12 ;  /* 0x0000007c780c723c */ /* 0x040fe8000000180c */
[----:B------:R-:W3:Y:S04]  /*14190*/  MUFU.EX2 R110, R225 ;  /* 0x000000e1006e7308 */ /* 0x000ee80000000800 */
[-C--:B------:R-:W-:Y:S04]  /*141a0*/  HMMA.16816.F32 R16, R120, R126.reuse, R16 ;  /* 0x0000007e7810723c */ /* 0x080fe80000001810 */
[----:B-1----:R-:W-:Y:S02]  /*141b0*/  FADD.FTZ R0, R111, R2 ;  /* 0x000000026f007221 */ /* 0x002fe40000010000 */
[----:B------:R-:W-:Y:S02]  /*141c0*/  FADD.FTZ R2, R240, R4 ;  /* 0x00000004f0027221 */ /* 0x000fe40000010000 */
[C---:B------:R-:W-:Y:S01]  /*141d0*/  HMMA.16816.F32 R20, R116.reuse, R126, R20 ;  /* 0x0000007e7414723c */ /* 0x040fe20000001814 */
[----:B------:R-:W1:Y:S03]  /*141e0*/  LDSM.16.MT88.4 R124, [R171+0x1000] ;  /* 0x00100000ab7c783b */ /* 0x000e660000004200 */
[----:B--2---:R-:W-:Y:S01]  /*141f0*/  F2FP.PACK_AB R174, R136, R137 ;  /* 0x0000008988ae723e */ /* 0x004fe200000000ff */
[----:B------:R-:W-:Y:S02]  /*14200*/  FADD.FTZ R4, R140, R3 ;  /* 0x000000038c047221 */ /* 0x000fe40000010000 */
[----:B------:R-:W-:Y:S01]  /*14210*/  FADD.FTZ R2, R231, R2 ;  /* 0x00000002e7027221 */ /* 0x000fe20000010000 */
[-C--:B------:R-:W-:Y:S04]  /*14220*/  HMMA.16816.F32 R24, R116, R128.reuse, R24 ;  /* 0x000000807418723c */ /* 0x080fe80000001818 */
[C---:B---3--:R-:W-:Y:S01]  /*14230*/  F2FP.PACK_AB R172, R110.reuse, R111 ;  /* 0x0000006f6eac723e */ /* 0x048fe200000000ff */
[----:B------:R-:W-:Y:S02]  /*14240*/  FADD.FTZ R0, R110, R0 ;  /* 0x000000006e007221 */ /* 0x000fe40000010000 */
[----:B------:R-:W-:Y:S01]  /*14250*/  FADD.FTZ R2, R217, R2 ;  /* 0x00000002d9027221 */ /* 0x000fe20000010000 */
[C---:B------:R-:W-:Y:S04]  /*14260*/  HMMA.16816.F32 R28, R120.reuse, R128, R28 ;  /* 0x00000080781c723c */ /* 0x040fe8000000181c */
[----:B------:R-:W-:Y:S02]  /*14270*/  FADD.FTZ R0, R137, R0 ;  /* 0x0000000089007221 */ /* 0x000fe40000010000 */
[----:B------:R-:W-:Y:S02]  /*14280*/  FADD.FTZ R2, R216, R2 ;  /* 0x00000002d8027221 */ /* 0x000fe40000010000 */
[-C--:B------:R-:W-:Y:S04]  /*14290*/  HMMA.16816.F32 R32, R120, R130.reuse, R32 ;  /* 0x000000827820723c */ /* 0x080fe80000001820 */
[----:B------:R-:W-:Y:S02]  /*142a0*/  FADD.FTZ R220, R136, R0 ;  /* 0x0000000088dc7221 */ /* 0x000fe40000010000 */
[----:B------:R-:W-:Y:S02]  /*142b0*/  FADD.FTZ R0, R239, R109 ;  /* 0x0000006def007221 */ /* 0x000fe40000010000 */
[C---:B------:R-:W-:Y:S01]  /*142c0*/  HMMA.16816.F32 R36, R116.reuse, R130, R36 ;  /* 0x000000827424723c */ /* 0x040fe20000001824 */
[----:B------:R-:W2:Y:S03]  /*142d0*/  LDSM.16.MT88.4 R128, [R170+0x1c00] ;  /* 0x001c0000aa80783b */ /* 0x000ea60000004200 */
[----:B------:R-:W-:Y:S02]  /*142e0*/  FADD.FTZ R3, R139, R0 ;  /* 0x000000008b037221 */ /* 0x000fe40000010000 */
[----:B------:R-:W-:Y:S02]  /*142f0*/  FADD.FTZ R0, R233, R4 ;  /* 0x00000004e9007221 */ /* 0x000fe40000010000 */
[-C--:B------:R-:W-:Y:S04]  /*14300*/  HMMA.16816.F32 R40, R116, R132.reuse, R40 ;  /* 0x000000847428723c */ /* 0x080fe80000001828 */
[----:B------:R-:W-:Y:S02]  /*14310*/  FADD.FTZ R3, R232, R3 ;  /* 0x00000003e8037221 */ /* 0x000fe40000010000 */
[----:B------:R-:W-:Y:S02]  /*14320*/  FADD.FTZ R0, R234, R0 ;  /* 0x00000000ea007221 */ /* 0x000fe40000010000 */
[C---:B------:R-:W-:Y:S04]  /*14330*/  HMMA.16816.F32 R44, R120.reuse, R132, R44 ;  /* 0x00000084782c723c */ /* 0x040fe8000000182c */
[----:B------:R-:W-:Y:S02]  /*14340*/  FADD.FTZ R3, R235, R3 ;  /* 0x00000003eb037221 */ /* 0x000fe40000010000 */
[----:B------:R-:W-:Y:S02]  /*14350*/  FADD.FTZ R0, R237, R0 ;  /* 0x00000000ed007221 */ /* 0x000fe40000010000 */
[-C--:B------:R-:W-:Y:S04]  /*14360*/  HMMA.16816.F32 R48, R120, R134.reuse, R48 ;  /* 0x000000867830723c */ /* 0x080fe80000001830 */
[----:B------:R-:W-:Y:S02]  /*14370*/  FADD.FTZ R4, R236, R3 ;  /* 0x00000003ec047221 */ /* 0x000fe40000010000 */
[----:B------:R-:W-:Y:S02]  /*14380*/  FADD.FTZ R3, R215, R2 ;  /* 0x00000002d7037221 */ /* 0x000fe40000010000 */
[C---:B------:R-:W-:Y:S01]  /*14390*/  HMMA.16816.F32 R52, R116.reuse, R134, R52 ;  /* 0x000000867434723c */ /* 0x040fe20000001834 */
[----:B------:R-:W3:Y:S03]  /*143a0*/  LDSM.16.MT88.4 R132, [R171+0x1c00] ;  /* 0x001c0000ab84783b */ /* 0x000ee60000004200 */
[----:B------:R-:W-:Y:S02]  /*143b0*/  FADD.FTZ R2, R184, R0 ;  /* 0x00000000b8027221 */ /* 0x000fe40000010000 */
[----:B------:R-:W-:Y:S02]  /*143c0*/  FADD.FTZ R0, R185, R4 ;  /* 0x00000004b9007221 */ /* 0x000fe40000010000 */
[-C--:B-1----:R-:W-:Y:S04]  /*143d0*/  HMMA.16816.F32 R56, R116, R124.reuse, R56 ;  /* 0x0000007c7438723c */ /* 0x082fe80000001838 */
        /* <DEDUP_REMOVED lines=8> */
[C---:B------:R-:W-:Y:S04]  /*14460*/  HMMA.16816.F32 R68, R116.reuse, R126, R68 ;  /* 0x0000007e7444723c */ /* 0x040fe80000001844 */
[----:B------:R-:W-:Y:S01]  /*14470*/  FADD.FTZ R2, R180, R0 ;  /* 0x00000000b4027221 */ /* 0x000fe20000010000 */
[----:B------:R-:W-:Y:S01]  /*14480*/  IADD3 R0, R219, -0x1, RZ ;  /* 0xffffffffdb007810 */ /* 0x000fe20007ffe0ff */
[----:B------:R-:W-:Y:S02]  /*14490*/  FADD.FTZ R231, R194, R4 ;  /* 0x00000004c2e77221 */ /* 0x000fe40000010000 */
[-C--:B--2---:R-:W-:Y:S04]  /*144a0*/  HMMA.16816.F32 R72, R116, R128.reuse, R72 ;  /* 0x000000807448723c */ /* 0x084fe80000001848 */
[----:B------:R-:W-:Y:S01]  /*144b0*/  FADD.FTZ R232, R183, R3 ;  /* 0x00000003b7e87221 */ /* 0x000fe20000010000 */
[----:B------:R-:W-:Y:S01]  /*144c0*/  MOV R219, R0 ;  /* 0x0000000000db7202 */ /* 0x000fe20000000f00 */
[----:B------:R-:W-:Y:S01]  /*144d0*/  FADD.FTZ R233, R6, R2 ;  /* 0x0000000206e97221 */ /* 0x000fe20000010000 */
[----:B------:R-:W-:Y:S01]  /*144e0*/  MOV R6, R5 ;  /* 0x0000000500067202 */ /* 0x000fe20000000f00 */
[C---:B------:R-:W-:Y:S08]  /*144f0*/  HMMA.16816.F32 R76, R120.reuse, R128, R76 ;  /* 0x00000080784c723c */ /* 0x040ff0000000184c */
[-C--:B------:R-:W-:Y:S08]  /*14500*/  HMMA.16816.F32 R80, R120, R130.reuse, R80 ;  /* 0x000000827850723c */ /* 0x080ff00000001850 */
[C---:B------:R-:W-:Y:S08]  /*14510*/  HMMA.16816.F32 R84, R116.reuse, R130, R84 ;  /* 0x000000827454723c */ /* 0x040ff00000001854 */
[-C--:B---3--:R-:W-:Y:S08]  /*14520*/  HMMA.16816.F32 R88, R116, R132.reuse, R88 ;  /* 0x000000847458723c */ /* 0x088ff00000001858 */
[C---:B------:R-:W-:Y:S08]  /*14530*/  HMMA.16816.F32 R92, R120.reuse, R132, R92 ;  /* 0x00000084785c723c */ /* 0x040ff0000000185c */
[-C--:B------:R-:W-:Y:S08]  /*14540*/  HMMA.16816.F32 R96, R120, R134.reuse, R96 ;  /* 0x000000867860723c */ /* 0x080ff00000001860 */
[----:B------:R-:W-:Y:S08]  /*14550*/  HMMA.16816.F32 R100, R116, R134, R100 ;  /* 0x000000867464723c */ /* 0x000ff00000001864 */
[-C--:B------:R-:W-:Y:S01]  /*14560*/  HMMA.16816.F32 R140, R172, R144.reuse, R8 ;  /* 0x00000090ac8c723c */ /* 0x080fe20000001808 */
[----:B------:R-:W1:Y:S07]  /*14570*/  LDSM.16.MT88.4 R8, [R171+0x1400] ;  /* 0x00140000ab08783b */ /* 0x000e6e0000004200 */
[C---:B------:R-:W-:Y:S01]  /*14580*/  HMMA.16816.F32 R136, R176.reuse, R144, R12 ;  /* 0x00000090b088723c */ /* 0x040fe2000000180c */
[----:B------:R-:W2:Y:S07]  /*14590*/  LDSM.16.MT88.4 R12, [R170+0x2000] ;  /* 0x00200000aa0c783b */ /* 0x000eae0000004200 */
[-C--:B------:R-:W-:Y:S01]  /*145a0*/  HMMA.16816.F32 R132, R176, R146.reuse, R16 ;  /* 0x00000092b084723c */ /* 0x080fe20000001810 */
[----:B------:R-:W3:Y:S07]  /*145b0*/  LDSM.16.MT88.4 R16, [R171+0x2000] ;  /* 0x00200000ab10783b */ /* 0x000eee0000004200 */
        /* <DEDUP_REMOVED lines=20> */
[----:B------:R-:W-:Y:S01]  /*14700*/  HMMA.16816.F32 R100, R172, R18, R100 ;  /* 0x00000012ac64723c */ /* 0x000fe20000001864 */
[----:B------:R-:W-:Y:S07]  /*14710*/  @!UPT UIADD3 URZ, URZ, URZ, URZ ;  /* 0x0000003f3f3ff290 */ /* 0x000fee000fffe03f */
[----:B------:R-:W-:-:S11]  /*14720*/  @P0 BRA `(.L_x_319) ;  /* 0xffffcf2000000947 */ /* 0x000fd6000383ffff */
.L_x_307:
        /* <DEDUP_REMOVED lines=16> */
.L_x_409:
        /* <DEDUP_REMOVED lines=13> */
[----:B------:R-:W-:Y:S01]  /*14900*/  @P2 MUFU.RCP R3, R8 ;  /* 0x0000000800032308 */ /* 0x000fe20000001000 */
[----:B-1----:R-:W-:-:S07]  /*14910*/  FMUL.FTZ R110, R0, R72 ;  /* 0x00000048006e7220 */ /* 0x002fce0000410000 */
[----:B------:R-:W1:Y:S01]  /*14920*/  @P2 MUFU.LG2 R8, R8 ;  /* 0x0000000800082308 */ /* 0x000e620000000c00 */
[C---:B------:R-:W-:Y:S02]  /*14930*/  FMUL.FTZ R111, R0.reuse, R73 ;  /* 0x00000049006f7220 */ /* 0x040fe40000410000 */
[C---:B------:R-:W-:Y:S02]  /*14940*/  FMUL.FTZ R182, R0.reuse, R84 ;  /* 0x0000005400b67220 */ /* 0x040fe40000410000 */
[C---:B------:R-:W-:Y:S02]  /*14950*/  FMUL.FTZ R183, R0.reuse, R85 ;  /* 0x0000005500b77220 */ /* 0x040fe40000410000 */
[C---:B------:R-:W-:Y:S01]  /*14960*/  FMUL.FTZ R140, R0.reuse, R140 ;  /* 0x0000008c008c7220 */ /* 0x040fe20000410000 */
[----:B------:R-:W-:Y:S01]  /*14970*/  @P1 MUFU.RCP R2, R5 ;  /* 0x0000000500021308 */ /* 0x000fe20000001000 */
        /* <DEDUP_REMOVED lines=20> */
[----:B------:R2:W3:Y:S01]  /*14ac0*/  @P1 MUFU.LG2 R0, R5 ;  /* 0x0000000500001308 */ /* 0x0004e20000000c00 */
[----:B-1----:R-:W-:-:S02]  /*14ad0*/  @P2 FMUL.FTZ R10, R8, 0.69314718246459960938 ;  /* 0x3f317218080a2820 */ /* 0x002fc40000410000 */
[C---:B------:R-:W-:Y:S02]  /*14ae0*/  FMUL.FTZ R180, R3.reuse, R150 ;  /* 0x0000009603b47220 */ /* 0x040fe40000410000 */
[C---:B------:R-:W-:Y:S02]  /*14af0*/  FMUL.FTZ R181, R3.reuse, R151 ;  /* 0x0000009703b57220 */ /* 0x040fe40000410000 */
[C---:B------:R-:W-:Y:S02]  /*14b00*/  FMUL.FTZ R88, R3.reuse, R154 ;  /* 0x0000009a03587220 */ /* 0x040fe40000410000 */
[C---:B------:R-:W-:Y:S02]  /*14b10*/  FMUL.FTZ R89, R3.reuse, R155 ;  /* 0x0000009b03597220 */ /* 0x040fe40000410000 */
[C---:B------:R-:W-:Y:S02]  /*14b20*/  FMUL.FTZ R176, R3.reuse, R142 ;  /* 0x0000008e03b07220 */ /* 0x040fe40000410000 */
[----:B------:R-:W-:-:S02]  /*14b30*/  FMUL.FTZ R177, R3, R143 ;  /* 0x0000008f03b17220 */ /* 0x000fc40000410000 */
[C---:B------:R-:W-:Y:S01]  /*14b40*/  FMUL.FTZ R178, R3.reuse, R146 ;  /* 0x0000009203b27220 */ /* 0x040fe20000410000 */
[----:B--2---:R-:W-:Y:S01]  /*14b50*/  @P2 MOV R5, 0x3f317218 ;  /* 0x3f31721800052802 */ /* 0x004fe20000000f00 */
[----:B---3--:R-:W-:Y:S01]  /*14b60*/  @P1 FMUL.FTZ R8, R0, 0.69314718246459960938 ;  /* 0x3f31721800081820 */ /* 0x008fe20000410000 */
[----:B------:R-:W-:Y:S01]  /*14b70*/  MOV R0, RZ ;  /* 0x000000ff00007202 */ /* 0x000fe20000000f00 */
[C---:B------:R-:W-:Y:S02]  /*14b80*/  FMUL.FTZ R179, R3.reuse, R147 ;  /* 0x0000009303b37220 */ /* 0x040fe40000410000 */
[C---:B------:R-:W-:Y:S02]  /*14b90*/  FMUL.FTZ R100, R3.reuse, R158 ;  /* 0x0000009e03647220 */ /* 0x040fe40000410000 */
        /* <DEDUP_REMOVED lines=16> */
[----:B------:R-:W-:Y:S01]  /*14ca0*/  @P3 MOV R3, 0x3f317218 ;  /* 0x3f31721800033802 */ /* 0x000fe20000000f00 */
        /* <DEDUP_REMOVED lines=23> */
[----:B------:R-:W-:Y:S02]  /*14e20*/  FMUL.FTZ R27, R2, R97 ;  /* 0x00000061021b7220 */ /* 0x000fe40000410000 */
[----:B------:R2:W3:Y:S01]  /*14e30*/  @P0 MUFU.LG2 R2, R4 ;  /* 0x0000000400020308 */ /* 0x0004e20000000c00 */
[----:B------:R-:W-:Y:S02]  /*14e40*/  @P3 FMUL.FTZ R11, R9, 0.69314718246459960938 ;  /* 0x3f317218090b3820 */ /* 0x000fe40000410000 */
[----:B------:R-:W-:Y:S02]  /*14e50*/  @P3 FMUL.FTZ R9, R3, c[0x0][0x2d0] ;  /* 0x0000b40003093a20 */ /* 0x000fe40000410000 */
[----:B------:R-:W-:Y:S02]  /*14e60*/  @P1 FMUL.FTZ R3, R12, c[0x0][0x2d0] ;  /* 0x0000b4000c031a20 */ /* 0x000fe40000410000 */
[----:B------:R-:W-:Y:S02]  /*14e70*/  @P2 FMUL.FTZ R5, R5, c[0x0][0x2d0] ;  /* 0x0000b40005052a20 */ /* 0x000fe40000410000 */
[----:B------:R-:W-:Y:S01]  /*14e80*/  @P1 FFMA.FTZ R25, R3, R106, R8 ;  /* 0x0000006a03191223 */ /* 0x000fe20000010008 */
[----:B------:R-:W-:Y:S01]  /*14e90*/  @P0 MOV R3, 0x3f317218 ;  /* 0x3f31721800030802 */ /* 0x000fe20000000f00 */
[----:B-1----:R-:W-:-:S02]  /*14ea0*/  FMUL.FTZ R76, R0, R66 ;  /* 0x00000042004c7220 */ /* 0x002fc40000410000 */
[----:B------:R-:W-:Y:S02]  /*14eb0*/  FMUL.FTZ R77, R0, R67 ;  /* 0x00000043004d7220 */ /* 0x000fe40000410000 */
[----:B------:R-:W-:Y:S01]  /*14ec0*/  @P0 FMUL.FTZ R3, R3, c[0x0][0x2d0] ;  /* 0x0000b40003030a20 */ /* 0x000fe20000410000 */
[----:B--2---:R-:W-:Y:S01]  /*14ed0*/  MOV R4, 0x1 ;  /* 0x0000000100047802 */ /* 0x004fe20000000f00 */
[----:B---3--:R-:W-:Y:S02]  /*14ee0*/  @P0 FMUL.FTZ R2, R2, 0.69314718246459960938 ;  /* 0x3f31721802020820 */ /* 0x008fe40000410000 */
        /* <DEDUP_REMOVED lines=26> */
.L_x_242:
[----:B-1----:R1:W5:Y:S04]  /*15090*/  LDL R6, [R1+0x50] ;  /* 0x0000500001067983 */ /* 0x0023680000100800 */
[----:B------:R-:W4:Y:S01]  /*150a0*/  S2R R2, SR_TID.X ;  /* 0x0000000000027919 */ /* 0x000f220000002100 */
[----:B------:R-:W-:Y:S01]  /*150b0*/  BSSY B0, `(.L_x_321) ;  /* 0x0000011000007945 */ /* 0x000fe20003800000 */
[----:B----4-:R-:W-:-:S13]  /*150c0*/  LOP3.LUT P0, RZ, R2, 0x7f, RZ, 0xc0, !PT ;  /* 0x0000007f02ff7812 */ /* 0x010fda000780c0ff */
[----:B------:R-:W-:Y:S05]  /*150d0*/  @P0 BRA `(.L_x_322) ;  /* 0x000000e000000947 */ /* 0x000fea0003800000 */
[----:B-12---:R-:W1:Y:S01]  /*150e0*/  S2R R4, SR_LANEID ;  /* 0x0000000000047919 */ /* 0x006e620000000000 */
[----:B------:R-:W-:Y:S01]  /*150f0*/  VOTEU.ANY UR4, UPT, PT ;  /* 0x0000000000047886 */ /* 0x000fe200038e0100 */
[----:B---3--:R-:W-:Y:S01]  /*15100*/  IMAD.MOV.U32 R5, RZ, RZ, c[0x0][0x564] ;  /* 0x00015900ff057624 */ /* 0x008fe200078e00ff */
[----:B------:R-:W1:Y:S08]  /*15110*/  FLO.U32 R3, UR4 ;  /* 0x0000000400037d00 */ /* 0x000e7000080e0000 */
[----:B------:R-:W2:Y:S01]  /*15120*/  POPC R2, UR4 ;  /* 0x0000000400027d09 */ /* 0x000ea20008000000 */
[----:B-1----:R-:W-:Y:S01]  /*15130*/  ISETP.EQ.U32.AND P0, PT, R3, R4, PT ;  /* 0x000000040300720c */ /* 0x002fe20003f02070 */
[----:B------:R-:W-:-:S12]  /*15140*/  IMAD.MOV.U32 R4, RZ, RZ, c[0x0][0x560] ;  /* 0x00015800ff047624 */ /* 0x000fd800078e00ff */
[----:B--2---:R1:W2:Y:S04]  /*15150*/  @P0 ATOMG.E.ADD.STRONG.GPU PT, R2, [R4.64], R2 ;  /* 0x00000002040209a8 */ /* 0x0042a800081ee1c8 */
[----:B-1----:R-:W1:Y:S04]  /*15160*/  S2R R4, SR_LTMASK ;  /* 0x0000000000047919 */ /* 0x002e680000003900 */
[----:B--2---:R1:W2:Y:S02]  /*15170*/  SHFL.IDX PT, R3, R2, R3, 0x1f ;  /* 0x00001f0302037589 */ /* 0x0042a400000e0000 */
[----:B-1----:R-:W-:-:S06]  /*15180*/  LOP3.LUT R2, R4, UR4, RZ, 0xc0, !PT ;  /* 0x0000000404027c12 */ /* 0x002fcc000f8ec0ff */
[----:B------:R-:W2:Y:S02]  /*15190*/  POPC R2, R2 ;  /* 0x0000000200027309 */ /* 0x000ea40000000000 */
[----:B--2--5:R-:W-:-:S05]  /*151a0*/  IADD3 R6, R3, c[0x0][0xc], R2 ;  /* 0x0000030003067a10 */ /* 0x024fca0007ffe002 */
[----:B------:R1:W-:Y:S02]  /*151b0*/  STL [R1+0x50], R6 ;  /* 0x0000500601007387 */ /* 0x0003e40000100800 */
.L_x_322:
[----:B-1----:R-:W-:Y:S05]  /*151c0*/  BSYNC B0 ;  /* 0x0000000000007941 */ /* 0x002fea0003800000 */
.L_x_321:
[----:B------:R-:W-:Y:S01]  /*151d0*/  PRMT R0, R0, 0x9910, RZ ;  /* 0x0000991000007816 */ /* 0x000fe200000000ff */
[----:B------:R-:W-:Y:S01]  /*151e0*/  BSSY B1, `(.L_x_323) ;  /* 0x000038b000017945 */ /* 0x000fe20003800000 */
[----:B-----5:R-:W-:Y:S02]  /*151f0*/  IMAD.MOV.U32 R34, RZ, RZ, R6 ;  /* 0x000000ffff227224 */ /* 0x020fe400078e0006 */
[----:B------:R-:W-:-:S13]  /*15200*/  ISETP.NE.AND P0, PT, R0, RZ, PT ;  /* 0x000000ff0000720c */ /* 0x000fda0003f05270 */
[----:B------:R-:W-:Y:S05]  /*15210*/  @!P0 BRA `(.L_x_324) ;  /* 0x00002bb000008947 */ /* 0x000fea0003800000 */
[----:B------:R-:W4:Y:S04]  /*15220*/  LDL R6, [R1+0x60] ;  /* 0x0000600001067983 */ /* 0x000f280000100800 */
[----:B---3--:R-:W3:Y:S04]  /*15230*/  LDL R8, [R1+0x64] ;  /* 0x0000640001087983 */ /* 0x008ee80000100800 */
[----:B--2---:R-:W2:Y:S04]  /*15240*/  LDL R13, [R1+0x98] ;  /* 0x00009800010d7983 */ /* 0x004ea80000100800 */
[----:B------:R-:W2:Y:S04]  /*15250*/  LDL.LU R12, [R1+0x44] ;  /* 0x00004400010c7983 */ /* 0x000ea80000300800 */
[----:B------:R-:W2:Y:S04]  /*15260*/  LDL R11, [R1+0x94] ;  /* 0x00009400010b7983 */ /* 0x000ea80000100800 */
[----:B------:R-:W2:Y:S01]  /*15270*/  LDL.LU R10, [R1+0x48] ;  /* 0x00004800010a7983 */ /* 0x000ea20000300800 */
[----:B------:R-:W-:Y:S01]  /*15280*/  WARPSYNC 0xffffffff ;  /* 0xffffffff00007948 */ /* 0x000fe20003800000 */
[----:B------:R-:W-:-:S02]  /*15290*/  F2FP.PACK_AB R0, R141, R140 ;  /* 0x0000008c8d00723e */ /* 0x000fc400000000ff */
[----:B------:R-:W-:Y:S01]  /*152a0*/  BAR.SYNC.DEFER_BLOCKING 0x1, 0x80 ;  /* 0x0042000000007b1d */ /* 0x000fe20000010000 */
[----:B------:R-:W-:Y:S02]  /*152b0*/  F2FP.PACK_AB R3, R177, R176 ;  /* 0x000000b0b103723e */ /* 0x000fe400000000ff */
[----:B------:R-:W-:Y:S02]  /*152c0*/  F2FP.PACK_AB R2, R145, R144 ;  /* 0x000000909102723e */ /* 0x000fe400000000ff */
[----:B------:R-:W-:Y:S02]  /*152d0*/  F2FP.PACK_AB R4, R47, R46 ;  /* 0x0000002e2f04723e */ /* 0x000fe400000000ff */
[----:B------:R-:W-:Y:S02]  /*152e0*/  F2FP.PACK_AB R5, R77, R76 ;  /* 0x0000004c4d05723e */ /* 0x000fe400000000ff */
[----:B------:R-:W-:-:S04]  /*152f0*/  ISETP.NE.U32.AND P0, PT, RZ, c[0x0][0x508], PT ;  /* 0x00014200ff007a0c */ /* 0x000fc80003f05070 */
[----:B------:R-:W-:Y:S02]  /*15300*/  ISETP.NE.AND.EX P2, PT, RZ, c[0x0][0x50c], PT, P0 ;  /* 0x00014300ff007a0c */ /* 0x000fe40003f45300 */
[----:B------:R-:W-:-:S04]  /*15310*/  ISETP.NE.U32.AND P3, PT, RZ, c[0x0][0x500], PT ;  /* 0x00014000ff007a0c */ /* 0x000fc80003f65070 */
[----:B------:R-:W-:Y:S01]  /*15320*/  ISETP.NE.AND.EX P3, PT, RZ, c[0x0][0x504], PT, P3 ;  /* 0x00014100ff007a0c */ /* 0x000fe20003f65330 */
[----:B----4-:R1:W-:Y:S04]  /*15330*/  STS [R6+0x80], R0 ;  /* 0x0000800006007388 */ /* 0x0103e80000000800 */
[----:B------:R4:W-:Y:S04]  /*15340*/  STS [R6+0x280], R3 ;  /* 0x0002800306007388 */ /* 0x0009e80000000800 */
[----:B---3--:R3:W-:Y:S01]  /*15350*/  STS [R8], R2 ;  /* 0x0000000208007388 */ /* 0x0087e20000000800 */
[----:B-1----:R-:W-:-:S02]  /*15360*/  F2FP.PACK_AB R0, R179, R178 ;  /* 0x000000b2b300723e */ /* 0x002fc400000000ff */
[----:B----4-:R-:W-:-:S03]  /*15370*/  F2FP.PACK_AB R3, R29, R28 ;  /* 0x0000001c1d03723e */ /* 0x010fc600000000ff */
[----:B------:R1:W-:Y:S01]  /*15380*/  STS [R8+0x200], R0 ;  /* 0x0002000008007388 */ /* 0x0003e20000000800 */
[----:B---3--:R-:W-:-:S03]  /*15390*/  F2FP.PACK_AB R2, R59, R58 ;  /* 0x0000003a3b02723e */ /* 0x008fc600000000ff */
[----:B------:R3:W-:Y:S04]  /*153a0*/  STS [R6+0x1080], R3 ;  /* 0x0010800306007388 */ /* 0x0007e80000000800 */
[----:B------:R4:W-:Y:S01]  /*153b0*/  STS [R6+0x1280], R2 ;  /* 0x0012800206007388 */ /* 0x0009e20000000800 */
[----:B-1----:R-:W-:Y:S02]  /*153c0*/  F2FP.PACK_AB R0, R31, R30 ;  /* 0x0000001e1f00723e */ /* 0x002fe400000000ff */
[----:B---3--:R-:W-:-:S03]  /*153d0*/  F2FP.PACK_AB R3, R149, R148 ;  /* 0x000000949503723e */ /* 0x008fc600000000ff */
[----:B------:R1:W-:Y:S01]  /*153e0*/  STS [R8+0x1000], R0 ;  /* 0x0010000008007388 */ /* 0x0003e20000000800 */
[----:B----4-:R-:W-:-:S03]  /*153f0*/  F2FP.PACK_AB R2, R181, R180 ;  /* 0x000000b4b502723e */ /* 0x010fc600000000ff */
[----:B------:R3:W-:Y:S04]  /*15400*/  STS [R8+0x1200], R4 ;  /* 0x0012000408007388 */ /* 0x0007e80000000800 */
[----:B--2---:R2:W-:Y:S04]  /*15410*/  STS [R13+0x80], R3 ;  /* 0x000080030d007388 */ /* 0x0045e80000000800 */
[----:B------:R4:W-:Y:S01]  /*15420*/  STS [R13+0x280], R2 ;  /* 0x000280020d007388 */ /* 0x0009e20000000800 */
[----:B-1----:R-:W-:Y:S02]  /*15430*/  F2FP.PACK_AB R0, R153, R152 ;  /* 0x000000989900723e */ /* 0x002fe400000000ff */
[----:B---3--:R-:W-:-:S03]  /*15440*/  F2FP.PACK_AB R4, R33, R32 ;  /* 0x000000202104723e */ /* 0x008fc600000000ff */
[----:B------:R1:W-:Y:S01]  /*15450*/  STS [R11], R0 ;  /* 0x000000000b007388 */ /* 0x0003e20000000800 */
[----:B--2---:R-:W-:Y:S02]  /*15460*/  F2FP.PACK_AB R3, R89, R88 ;  /* 0x000000585903723e */ /* 0x004fe400000000ff */
[----:B----4-:R-:W-:-:S03]  /*15470*/  F2FP.PACK_AB R2, R75, R74 ;  /* 0x0000004a4b02723e */ /* 0x010fc600000000ff */
[----:B------:R2:W-:Y:S04]  /*15480*/  STS [R11+0x200], R3 ;  /* 0x000200030b007388 */ /* 0x0005e80000000800 */
[----:B------:R3:W-:Y:S04]  /*15490*/  STS [R13+0x1080], R4 ;  /* 0x001080040d007388 */ /* 0x0007e80000000800 */
[----:B------:R4:W-:Y:S01]  /*154a0*/  STS [R13+0x1280], R2 ;  /* 0x001280020d007388 */ /* 0x0009e20000000800 */
[----:B-1----:R-:W-:-:S05]  /*154b0*/  F2FP.PACK_AB R0, R37, R36 ;  /* 0x000000242500723e */ /* 0x002fca00000000ff */
[----:B------:R1:W-:Y:S01]  /*154c0*/  STS [R11+0x1000], R0 ;  /* 0x001000000b007388 */ /* 0x0003e20000000800 */
[----:B--2---:R-:W-:Y:S02]  /*154d0*/  F2FP.PACK_AB R3, R157, R156 ;  /* 0x0000009c9d03723e */ /* 0x004fe400000000ff */
[----:B---3--:R-:W-:Y:S02]  /*154e0*/  F2FP.PACK_AB R4, R65, R64 ;  /* 0x000000404104723e */ /* 0x008fe400000000ff */
        /* <DEDUP_REMOVED lines=18> */
[----:B------:R3:W-:Y:S01]  /*15610*/  STS [R13+0x2080], R3 ;  /* 0x002080030d007388 */ /* 0x0007e20000000800 */
[----:B-1----:R-:W-:-:S03]  /*15620*/  F2FP.PACK_AB R0, R175, R174 ;  /* 0x000000aeaf00723e */ /* 0x002fc600000000ff */
[----:B------:R1:W-:Y:S04]  /*15630*/  STS [R13+0x2280], R2 ;  /* 0x002280020d007388 */ /* 0x0003e80000000800 */
[----:B------:R4:W-:Y:S01]  /*15640*/  STS [R11+0x2000], R0 ;  /* 0x002000000b007388 */ /* 0x0009e20000000800 */
[----:B--2---:R-:W-:Y:S02]  /*15650*/  F2FP.PACK_AB R4, R41, R40 ;  /* 0x000000282904723e */ /* 0x004fe400000000ff */
[----:B---3--:R-:W-:Y:S02]  /*15660*/  F2FP.PACK_AB R3, R151, R150 ;  /* 0x000000969703723e */ /* 0x008fe400000000ff */
[----:B-1----:R-:W-:-:S03]  /*15670*/  F2FP.PACK_AB R2, R63, R62 ;  /* 0x0000003e3f02723e */ /* 0x002fc600000000ff */
[----:B------:R1:W-:Y:S01]  /*15680*/  STS [R11+0x2200], R3 ;  /* 0x002200030b007388 */ /* 0x0003e20000000800 */
[----:B----4-:R-:W-:-:S03]  /*15690*/  F2FP.PACK_AB R0, R43, R42 ;  /* 0x0000002a2b00723e */ /* 0x010fc600000000ff */
[----:B------:R2:W-:Y:S04]  /*156a0*/  STS [R13+0x3080], R4 ;  /* 0x003080040d007388 */ /* 0x0005e80000000800 */
[----:B------:R3:W-:Y:S04]  /*156b0*/  STS [R13+0x3280], R2 ;  /* 0x003280020d007388 */ /* 0x0007e80000000800 */
[----:B------:R4:W-:Y:S04]  /*156c0*/  STS [R11+0x3000], R0 ;  /* 0x003000000b007388 */ /* 0x0009e80000000800 */
[----:B------:R-:W-:Y:S01]  /*156d0*/  STS [R11+0x3200], R5 ;  /* 0x003200050b007388 */ /* 0x000fe20000000800 */
[----:B-1----:R-:W-:-:S02]  /*156e0*/  F2FP.PACK_AB R3, R159, R158 ;  /* 0x0000009e9f03723e */ /* 0x002fc400000000ff */
[----:B--2---:R-:W-:Y:S02]  /*156f0*/  F2FP.PACK_AB R4, R111, R110 ;  /* 0x0000006e6f04723e */ /* 0x004fe400000000ff */
[----:B---3--:R-:W-:-:S03]  /*15700*/  F2FP.PACK_AB R2, R183, R182 ;  /* 0x000000b6b702723e */ /* 0x008fc600000000ff */
[----:B------:R1:W-:Y:S01]  /*15710*/  STS [R6+0x4080], R4 ;  /* 0x0040800406007388 */ /* 0x0003e20000000800 */
[----:B----4-:R-:W-:-:S03]  /*15720*/  F2FP.PACK_AB R0, R155, R154 ;  /* 0x0000009a9b00723e */ /* 0x010fc600000000ff */
[----:B------:R2:W-:Y:S04]  /*15730*/  STS [R6+0x4280], R3 ;  /* 0x0042800306007388 */ /* 0x0005e80000000800 */
        /* <DEDUP_REMOVED lines=11> */
[----:B--2---:R-:W-:Y:S01]  /*157f0*/  F2FP.PACK_AB R3, R73, R72 ;  /* 0x000000484903723e */ /* 0x004fe200000000ff */
[----:B------:R-:W2:Y:S01]  /*15800*/  LDL.LU R6, [R1+0xa4] ;  /* 0x0000a40001067983 */ /* 0x000ea20000300800 */
[----:B---3--:R-:W-:Y:S02]  /*15810*/  F2FP.PACK_AB R2, R71, R70 ;  /* 0x000000464702723e */ /* 0x008fe400000000ff */
[----:B----4-:R-:W-:-:S02]  /*15820*/  F2FP.PACK_AB R0, R85, R84 ;  /* 0x000000545500723e */ /* 0x010fc400000000ff */
[----:B------:R-:W-:-:S03]  /*15830*/  @P2 IADD3 R8, P0, R12, c[0x0][0x508], RZ ;  /* 0x000142000c082a10 */ /* 0x000fc60007f1e0ff */
[----:B------:R1:W-:Y:S01]  /*15840*/  STS [R13+0x4080], R0 ;  /* 0x004080000d007388 */ /* 0x0003e20000000800 */
[----:B------:R-:W-:-:S03]  /*15850*/  @P2 IADD3.X R9, R10, c[0x0][0x50c], RZ, P0, !PT ;  /* 0x000143000a092a10 */ /* 0x000fc600007fe4ff */
[----:B------:R3:W-:Y:S04]  /*15860*/  STS [R13+0x4280], R4 ;  /* 0x004280040d007388 */ /* 0x0007e80000000800 */
[----:B------:R4:W-:Y:S04]  /*15870*/  STS [R11+0x4000], R3 ;  /* 0x004000030b007388 */ /* 0x0009e80000000800 */
[----:B------:R4:W-:Y:S01]  /*15880*/  STS [R11+0x4200], R2 ;  /* 0x004200020b007388 */ /* 0x0009e20000000800 */
[----:B-1----:R-:W-:Y:S02]  /*15890*/  F2FP.PACK_AB R0, R45, R44 ;  /* 0x0000002c2d00723e */ /* 0x002fe400000000ff */
[----:B---3--:R-:W-:-:S03]  /*158a0*/  IADD3 R4, P1, R12, c[0x0][0x500], RZ ;  /* 0x000140000c047a10 */ /* 0x008fc60007f3e0ff */
[----:B------:R1:W-:Y:S01]  /*158b0*/  STS [R13+0x5080], R0 ;  /* 0x005080000d007388 */ /* 0x0003e20000000800 */
[----:B------:R-:W-:Y:S01]  /*158c0*/  IMAD.MOV.U32 R12, RZ, RZ, c[0x0][0x388] ;  /* 0x0000e200ff0c7624 */ /* 0x000fe200078e00ff */
[----:B----4-:R-:W-:Y:S02]  /*158d0*/  F2FP.PACK_AB R3, R51, R50 ;  /* 0x000000323303723e */ /* 0x010fe400000000ff */
[----:B------:R-:W-:Y:S02]  /*158e0*/  IADD3.X R5, R10, c[0x0][0x504], RZ, P1, !PT ;  /* 0x000141000a057a10 */ /* 0x000fe40000ffe4ff */
[----:B------:R-:W-:-:S05]  /*158f0*/  F2FP.PACK_AB R2, R57, R56 ;  /* 0x000000383902723e */ /* 0x000fca00000000ff */
[----:B------:R3:W-:Y:S01]  /*15900*/  STS [R13+0x5280], R2 ;  /* 0x005280020d007388 */ /* 0x0007e20000000800 */
[----:B-1----:R-:W-:-:S05]  /*15910*/  F2FP.PACK_AB R0, R27, R26 ;  /* 0x0000001a1b00723e */ /* 0x002fca00000000ff */
[----:B------:R1:W-:Y:S04]  /*15920*/  STS [R11+0x5000], R0 ;  /* 0x005000000b007388 */ /* 0x0003e80000000800 */
[----:B------:R4:W-:Y:S01]  /*15930*/  STS [R11+0x5200], R3 ;  /* 0x005200030b007388 */ /* 0x0009e20000000800 */
[----:B---3--:R-:W-:-:S03]  /*15940*/  IMAD.MOV.U32 R2, RZ, RZ, RZ ;  /* 0x000000ffff027224 */ /* 0x008fc600078e00ff */
[----:B------:R-:W-:Y:S06]  /*15950*/  BAR.SYNC.DEFER_BLOCKING 0x1, 0x80 ;  /* 0x0042000000007b1d */ /* 0x000fec0000010000 */
[----:B------:R4:W5:Y:S04]  /*15960*/  @P2 LDG.E R12, [R8.64] ;  /* 0x00000008080c2981 */ /* 0x000968000c1e1900 */
[----:B------:R4:W5:Y:S01]  /*15970*/  @P3 LDG.E R2, [R4.64] ;  /* 0x0000000804023981 */ /* 0x000962000c1e1900 */
[----:B--2---:R-:W-:-:S04]  /*15980*/  ISETP.NE.AND P0, PT, R6, RZ, PT ;  /* 0x000000ff0600720c */ /* 0x004fc80003f05270 */
[----:B-1----:R-:W-:Y:S01]  /*15990*/  SEL R0, R6, c[0x0][0x3d4], P0 ;  /* 0x0000f50006007a07 */ /* 0x002fe20000000000 */
[----:B------:R-:W-:Y:S05]  /*159a0*/  @P2 BRA `(.L_x_325) ;  /* 0x0000004000002947 */ /* 0x000fea0003800000 */
[----:B----4-:R-:W-:Y:S05]  /*159b0*/  @!P3 BRA `(.L_x_325) ;  /* 0x000000300000b947 */ /* 0x010fea0003800000 */
[----:B-----5:R1:W2:Y:S04]  /*159c0*/  LDG.E R12, [R4.64] ;  /* 0x00000008040c7981 */ /* 0x0202a8000c1e1900 */
[----:B-1----:R-:W2:Y:S02]  /*159d0*/  LDG.E R4, [R4.64+0x4] ;  /* 0x0000040804047981 */ /* 0x002ea4000c1e1900 */
[----:B--2---:R-:W-:Y:S02]  /*159e0*/  IADD3 R12, -R12, R4, RZ ;  /* 0x000000040c0c7210 */ /* 0x004fe40007ffe1ff */
.L_x_325:
[----:B----4-:R-:W2:Y:S04]  /*159f0*/  LDL.LU R6, [R1+0x4c] ;  /* 0x00004c0001067983 */ /* 0x010ea80000300800 */
[----:B------:R-:W3:Y:S04]  /*15a00*/  LDL R3, [R1+0x12c] ;  /* 0x00012c0001037983 */ /* 0x000ee80000100800 */
[----:B------:R-:W4:Y:S04]  /*15a10*/  LDL.LU R4, [R1+0xa0] ;  /* 0x0000a00001047983 */ /* 0x000f280000300800 */
[----:B------:R-:W3:Y:S04]  /*15a20*/  LDL.LU R5, [R1+0x58] ;  /* 0x0000580001057983 */ /* 0x000ee80000300800 */
[----:B------:R-:W3:Y:S04]  /*15a30*/  LDL R35, [R1+0x54] ;  /* 0x0000540001237983 */ /* 0x000ee80000100800 */
[----:B------:R-:W3:Y:S04]  /*15a40*/  LDL R15, [R1+0xa8] ;  /* 0x0000a800010f7983 */ /* 0x000ee80000100800 */
[----:B------:R-:W3:Y:S01]  /*15a50*/  LDL R80, [R1+0x128] ;  /* 0x0001280001507983 */ /* 0x000ee20000100800 */
[----:B------:R-:W-:Y:S01]  /*15a60*/  IMAD.MOV.U32 R13, RZ, RZ, 0x368 ;  /* 0x00000368ff0d7424 */ /* 0x000fe200078e00ff */
[----:B------:R-:W-:-:S04]  /*15a70*/  ISETP.GT.AND P2, PT, R0, 0x1, PT ;  /* 0x000000010000780c */ /* 0x000fc80003f44270 */
[----:B------:R-:W-:-:S04]  /*15a80*/  SEL R13, R13, 0x328, P2 ;  /* 0x000003280d0d7807 */ /* 0x000fc80001000000 */
[----:B------:R-:W1:Y:S08]  /*15a90*/  LDC.64 R8, c[0x0][R13+0x170] ;  /* 0x00005c000d087b82 */ /* 0x000e700000000a00 */
[----:B------:R-:W1:Y:S08]  /*15aa0*/  LDC.64 R16, c[0x0][R13+0x168] ;  /* 0x00005a000d107b82 */ /* 0x000e700000000a00 */
[----:B------:R1:W1:Y:S08]  /*15ab0*/  LDC.64 R20, c[0x0][R13+0x178] ;  /* 0x00005e000d147b82 */ /* 0x0002700000000a00 */
[----:B------:R1:W1:Y:S01]  /*15ac0*/  LDC.64 R18, c[0x0][R13+0x160] ;  /* 0x000058000d127b82 */ /* 0x0002620000000a00 */
[----:B------:R-:W-:Y:S01]  /*15ad0*/  ISETP.NE.U32.AND P0, PT, RZ, c[0x0][0x500], PT ;  /* 0x00014000ff007a0c */ /* 0x000fe20003f05070 */
[----:B------:R-:W-:-:S03]  /*15ae0*/  IMAD.MOV.U32 R0, RZ, RZ, c[0x0][0x4e8] ;  /* 0x00013a00ff007624 */ /* 0x000fc600078e00ff */
[----:B------:R-:W-:Y:S02]  /*15af0*/  ISETP.NE.AND.EX P0, PT, RZ, c[0x0][0x504], PT, P0 ;  /* 0x00014100ff007a0c */ /* 0x000fe40003f05300 */
[----:B------:R-:W-:Y:S01]  /*15b00*/  ISETP.NE.AND P5, PT, R0, 0x1, PT ;  /* 0x000000010000780c */ /* 0x000fe20003fa5270 */
[----:B------:R-:W1:Y:S01]  /*15b10*/  S2R R81, SR_TID.X ;  /* 0x0000000000517919 */ /* 0x000e620000002100 */
[----:B------:R-:W-:-:S04]  /*15b20*/  LOP3.LUT R241, R241, 0xfffffffd, RZ, 0xc0, !PT ;  /* 0xfffffffdf1f17812 */ /* 0x000fc800078ec0ff */
[----:B------:R-:W-:Y:S02]  /*15b30*/  LOP3.LUT R241, R241, 0xfffffffe, RZ, 0xc0, !PT ;  /* 0xfffffffef1f17812 */ /* 0x000fe400078ec0ff */
[----:B--2---:R-:W-:Y:S02]  /*15b40*/  SEL R0, R6, RZ, !P0 ;  /* 0x000000ff06007207 */ /* 0x004fe40004000000 */
[----:B----4-:R-:W-:-:S03]  /*15b50*/  SEL R6, R4, RZ, !P0 ;  /* 0x000000ff04067207 */ /* 0x010fc60004000000 */
[----:B-1----:R-:W-:Y:S01]  /*15b60*/  IMAD R4, R9, R0, RZ ;  /* 0x0000000009047224 */ /* 0x002fe200078e02ff */
[----:B---3--:R-:W-:-:S03]  /*15b70*/  LOP3.LUT R5, R5, 0xffff, RZ, 0xc0, !PT ;  /* 0x0000ffff05057812 */ /* 0x008fc600078ec0ff */
[C---:B------:R-:W-:Y:S02]  /*15b80*/  IMAD R14, R8.reuse, R6, R4 ;  /* 0x00000006080e7224 */ /* 0x040fe400078e0204 */
[----:B------:R-:W-:Y:S02]  /*15b90*/  IMAD R3, R35, 0x80, R3 ;  /* 0x0000008023037824 */ /* 0x000fe400078e0203 */
[----:B------:R-:W-:-:S04]  /*15ba0*/  IMAD.WIDE.U32 R8, R8, R0, RZ ;  /* 0x0000000008087225 */ /* 0x000fc800078e00ff */
[----:B------:R-:W-:-:S04]  /*15bb0*/  @P5 IMAD.HI.U32 R6, R3, c[0x0][0x4ec], RZ ;  /* 0x00013b0003065a27 */ /* 0x000fc800078e00ff */
[----:B------:R-:W-:-:S04]  /*15bc0*/  IMAD.WIDE.U32 R10, R16, R5, RZ ;  /* 0x00000005100a7225 */ /* 0x000fc800078e00ff */
[----:B------:R-:W-:Y:S01]  /*15bd0*/  IMAD.MOV.U32 R4, RZ, RZ, R3 ;  /* 0x000000ffff047224 */ /* 0x000fe200078e0003 */
[----:B------:R-:W-:Y:S01]  /*15be0*/  @P5 SHF.R.U32.HI R4, RZ, c[0x0][0x4f0], R6 ;  /* 0x00013c00ff045a19 */ /* 0x000fe20000011606 */
[----:B------:R-:W-:Y:S01]  /*15bf0*/  IMAD R13, R17, R5, RZ ;  /* 0x00000005110d7224 */ /* 0x000fe200078e02ff */
[----:B------:R-:W-:Y:S01]  /*15c00*/  SEL R6, R15, RZ, P2 ;  /* 0x000000ff0f067207 */ /* 0x000fe20001000000 */
[----:B------:R-:W-:Y:S01]  /*15c10*/  IMAD.IADD R14, R9, 0x1, R14 ;  /* 0x00000001090e7824 */ /* 0x000fe200078e020e */
[--C-:B-----5:R-:W-:Y:S01]  /*15c20*/  IADD3 R15, P1, P0, R8, R10, R2.reuse ;  /* 0x0000000a080f7210 */ /* 0x120fe2000783e002 */
[----:B------:R-:W-:Y:S01]  /*15c30*/  IMAD.IADD R10, R11, 0x1, R13 ;  /* 0x000000010b0a7824 */ /* 0x000fe200078e020d */
[----:B------:R-:W-:Y:S01]  /*15c40*/  SHF.R.S32.HI R16, RZ, 0x1f, R2 ;  /* 0x0000001fff107819 */ /* 0x000fe20000011402 */
[----:B------:R-:W-:Y:S02]  /*15c50*/  IMAD.MOV R11, RZ, RZ, -R4 ;  /* 0x000000ffff0b7224 */ /* 0x000fe400078e0a04 */
[----:B------:R-:W-:-:S02]  /*15c60*/  IMAD R13, R21, R6, RZ ;  /* 0x00000006150d7224 */ /* 0x000fc400078e02ff */
        /* <DEDUP_REMOVED lines=14> */
[----:B------:R-:W-:Y:S01]  /*15d50*/  SHF.R.S32.HI R17, RZ, 0x1f, R81 ;  /* 0x0000001fff117819 */ /* 0x000fe20000011451 */
[----:B------:R-:W-:Y:S01]  /*15d60*/  IMAD.IADD R6, R11, 0x1, R4 ;  /* 0x000000010b067824 */ /* 0x000fe200078e0204 */
[C---:B------:R-:W-:Y:S02]  /*15d70*/  LEA R8, P0, R10.reuse, R8, 0x2 ;  /* 0x000000080a087211 */ /* 0x040fe400078010ff */
[----:B------:R-:W-:Y:S02]  /*15d80*/  SEL R9, R9, c[0x0][0x454], P2 ;  /* 0x0001150009097a07 */ /* 0x000fe40001000000 */
[----:B------:R-:W-:Y:S02]  /*15d90*/  LEA.HI R17, R17, R81, RZ, 0x5 ;  /* 0x0000005111117211 */ /* 0x000fe400078f28ff */
[----:B------:R-:W-:Y:S02]  /*15da0*/  LEA.HI.X R6, R10, R9, R6, 0x2, P0 ;  /* 0x000000090a067211 */ /* 0x000fe400000f1406 */
[----:B------:R-:W-:Y:S01]  /*15db0*/  LOP3.LUT R17, R17, 0xffffffe0, RZ, 0xc0, !PT ;  /* 0xffffffe011117812 */ /* 0x000fe200078ec0ff */
[----:B------:R-:W-:Y:S01]  /*15dc0*/  IMAD R4, R12, c[0x0][0x4e8], RZ ;  /* 0x00013a000c047a24 */ /* 0x000fe200078e02ff */
[----:B------:R-:W-:Y:S04]  /*15dd0*/  SHFL.IDX PT, R14, R8, RZ, 0x1c1f ;  /* 0x001c1fff080e7589 */ /* 0x000fe800000e0000 */
[----:B------:R-:W1:Y:S01]  /*15de0*/  SHFL.IDX PT, R15, R6, RZ, 0x1c1f ;  /* 0x001c1fff060f7589 */ /* 0x000e6200000e0000 */
[----:B------:R-:W-:-:S03]  /*15df0*/  IMAD.IADD R17, R81, 0x1, -R17 ;  /* 0x0000000151117824 */ /* 0x000fc600078e0a11 */
[----:B------:R-:W-:Y:S04]  /*15e00*/  SHFL.IDX PT, R12, R8, 0x1, 0x1c1f ;  /* 0x003c1f00080c7f89 */ /* 0x000fe800000e0000 */
[----:B------:R-:W2:Y:S04]  /*15e10*/  SHFL.IDX PT, R13, R6, 0x1, 0x1c1f ;  /* 0x003c1f00060d7f89 */ /* 0x000ea800000e0000 */
[----:B------:R-:W-:Y:S04]  /*15e20*/  SHFL.IDX PT, R11, R6, 0x2, 0x1c1f ;  /* 0x005c1f00060b7f89 */ /* 0x000fe800000e0000 */
[----:B------:R3:W-:Y:S01]  /*15e30*/  SHFL.IDX PT, R9, R6, 0x3, 0x1c1f ;  /* 0x007c1f0006097f89 */ /* 0x0007e200000e0000 */
[----:B------:R-:W-:-:S03]  /*15e40*/  LOP3.LUT P0, RZ, R17, 0x3, RZ, 0xc0, !PT ;  /* 0x0000000311ff7812 */ /* 0x000fc6000780c0ff */
[----:B------:R-:W4:Y:S04]  /*15e50*/  SHFL.IDX PT, R10, R8, 0x2, 0x1c1f ;  /* 0x005c1f00080a7f89 */ /* 0x000f2800000e0000 */
[----:B------:R-:W1:Y:S01]  /*15e60*/  SHFL.IDX PT, R8, R8, 0x3, 0x1c1f ;  /* 0x007c1f0008087f89 */ /* 0x000e6200000e0000 */
[----:B---3--:R-:W-:-:S05]  /*15e70*/  IMAD R6, R35, 0x80, R80 ;  /* 0x0000008023067824 */ /* 0x008fca00078e0250 */
[C---:B------:R-:W-:Y:S02]  /*15e80*/  IADD3 R19, R6.reuse, 0x8, RZ ;  /* 0x0000000806137810 */ /* 0x040fe40007ffe0ff */
[CC--:B------:R-:W-:Y:S02]  /*15e90*/  ISETP.GE.OR P4, PT, R6.reuse, R4.reuse, P0 ;  /* 0x000000040600720c */ /* 0x0c0fe40000786670 */
[----:B------:R-:W-:Y:S02]  /*15ea0*/  IADD3 R18, R6, 0x40, RZ ;  /* 0x0000004006127810 */ /* 0x000fe40007ffe0ff */
[-C--:B------:R-:W-:Y:S02]  /*15eb0*/  ISETP.GE.OR P3, PT, R19, R4.reuse, P0 ;  /* 0x000000041300720c */ /* 0x080fe40000766670 */
[----:B------:R-:W-:Y:S02]  /*15ec0*/  ISETP.GE.OR P1, PT, R18, R4, P0 ;  /* 0x000000041200720c */ /* 0x000fe40000726670 */
[----:B------:R-:W-:-:S05]  /*15ed0*/  IADD3 R17, R6, 0x48, RZ ;  /* 0x0000004806117810 */ /* 0x000fca0007ffe0ff */
[----:B-1----:R1:W-:Y:S04]  /*15ee0*/  @!P4 ST.E [R14.64], R23 ;  /* 0x000000170e00c985 */ /* 0x0023e8000c101908 */
[----:B--2---:R1:W-:Y:S01]  /*15ef0*/  @!P3 ST.E [R12.64], R24 ;  /* 0x000000180c00b985 */ /* 0x0043e2000c101908 */
[-C--:B------:R-:W-:Y:S02]  /*15f00*/  ISETP.GE.AND P3, PT, R18, R4.reuse, PT ;  /* 0x000000041200720c */ /* 0x080fe40003f66270 */
[CC--:B------:R-:W-:Y:S01]  /*15f10*/  ISETP.GE.OR P0, PT, R17.reuse, R4.reuse, P0 ;  /* 0x000000041100720c */ /* 0x0c0fe20000706670 */
[----:B----4-:R1:W-:Y:S01]  /*15f20*/  @!P1 ST.E [R10.64], R25 ;  /* 0x000000190a009985 */ /* 0x0103e2000c101908 */
[-C--:B------:R-:W-:Y:S02]  /*15f30*/  ISETP.GE.AND P1, PT, R17, R4.reuse, PT ;  /* 0x000000041100720c */ /* 0x080fe40003f26270 */
[----:B------:R-:W-:-:S07]  /*15f40*/  ISETP.GE.AND P6, PT, R19, R4, PT ;  /* 0x000000041300720c */ /* 0x000fce0003fc6270 */
[----:B------:R-:W-:Y:S02]  /*15f50*/  @P3 LOP3.LUT R241, R241, 0x1, RZ, 0xfc, !PT ;  /* 0x00000001f1f13812 */ /* 0x000fe400078efcff */
[----:B------:R1:W-:Y:S01]  /*15f60*/  @!P0 ST.E [R8.64], R22 ;  /* 0x0000001608008985 */ /* 0x0003e2000c101908 */
[----:B------:R-:W-:Y:S02]  /*15f70*/  ISETP.GE.AND P0, PT, R6, R4, PT ;  /* 0x000000040600720c */ /* 0x000fe40003f06270 */
[----:B------:R-:W-:Y:S01]  /*15f80*/  @P1 LOP3.LUT R241, R241, 0x2, RZ, 0xfc, !PT ;  /* 0x00000002f1f11812 */ /* 0x000fe200078efcff */
[----:B------:R-:W-:Y:S05]  /*15f90*/  @P2 BRA `(.L_x_326) ;  /* 0x0000083000002947 */ /* 0x000fea0003800000 */
[----:B------:R-:W2:Y:S01]  /*15fa0*/  S2R R81, SR_TID.X ;  /* 0x0000000000517919 */ /* 0x000ea20000002100 */
[----:B------:R-:W-:Y:S01]  /*15fb0*/  IMAD R16, R16, c[0x0][0x3a0], RZ ;  /* 0x0000e80010107a24 */ /* 0x000fe200078e02ff */
[----:B-1----:R-:W-:Y:S01]  /*15fc0*/  LEA R12, R35, R247, 0x7 ;  /* 0x000000f7230c7211 */ /* 0x002fe200078e38ff */
[----:B------:R-:W-:-:S04]  /*15fd0*/  IMAD.WIDE.U32 R8, R2, c[0x0][0x3a0], RZ ;  /* 0x0000e80002087a25 */ /* 0x000fc800078e00ff */
[----:B------:R-:W-:-:S05]  /*15fe0*/  IMAD R2, R2, c[0x0][0x3a4], R16 ;  /* 0x0000e90002027a24 */ /* 0x000fca00078e0210 */
[----:B------:R-:W-:Y:S02]  /*15ff0*/  IADD3 R3, R9, R2, RZ ;  /* 0x0000000209037210 */ /* 0x000fe40007ffe0ff */
[----:B------:R-:W-:-:S05]  /*16000*/  MOV R2, R8 ;  /* 0x0000000800027202 */ /* 0x000fca0000000f00 */
[----:B------:R-:W-:Y:S01]  /*16010*/  IMAD.WIDE.U32 R8, R5, c[0x0][0x3e8], R2 ;  /* 0x0000fa0005087a25 */ /* 0x000fe200078e0002 */
[----:B------:R-:W-:-:S03]  /*16020*/  SHF.R.S32.HI R3, RZ, 0x1f, R0 ;  /* 0x0000001fff037819 */ /* 0x000fc60000011400 */
[----:B------:R-:W-:Y:S01]  /*16030*/  IMAD R9, R5, c[0x0][0x3ec], R9 ;  /* 0x0000fb0005097a24 */ /* 0x000fe200078e0209 */
[----:B--2---:R-:W-:Y:S01]  /*16040*/  SHF.R.S32.HI R80, RZ, 0x1f, R81 ;  /* 0x0000001fff507819 */ /* 0x004fe20000011451 */
[----:B------:R-:W-:Y:S01]  /*16050*/  IMAD R5, R3, c[0x0][0x3f0], RZ ;  /* 0x0000fc0003057a24 */ /* 0x000fe200078e02ff */
[----:B------:R-:W-:Y:S01]  /*16060*/  SHF.L.U32 R3, R248, 0x1, RZ ;  /* 0x00000001f8037819 */ /* 0x000fe200000006ff */
[----:B------:R-:W-:Y:S01]  /*16070*/  IMAD.WIDE.U32 R8, R0, c[0x0][0x3f0], R8 ;  /* 0x0000fc0000087a25 */ /* 0x000fe200078e0008 */
[----:B------:R-:W-:-:S03]  /*16080*/  LEA.HI R80, R80, R81, RZ, 0x2 ;  /* 0x0000005150507211 */ /* 0x000fc600078f10ff */
[----:B------:R-:W1:Y:S01]  /*16090*/  LDS.128 R24, [R3+0x80] ;  /* 0x0000800003187984 */ /* 0x000e620000000c00 */
[----:B------:R-:W-:-:S03]  /*160a0*/  LOP3.LUT R80, R80, 0xfffffffc, RZ, 0xc0, !PT ;  /* 0xfffffffc50507812 */ /* 0x000fc600078ec0ff */
[----:B------:R-:W2:Y:S01]  /*160b0*/  LDS.128 R40, [R3+0x880] ;  /* 0x0008800003287984 */ /* 0x000ea20000000c00 */
[----:B------:R-:W-:-:S03]  /*160c0*/  IADD3 R80, -R80, R81, RZ ;  /* 0x0000005150507210 */ /* 0x000fc60007ffe1ff */
[----:B------:R-:W3:Y:S01]  /*160d0*/  LDS.128 R52, [R3+0x1080] ;  /* 0x0010800003347984 */ /* 0x000ee20000000c00 */
[----:B------:R-:W-:-:S03]  /*160e0*/  LEA R6, R80, R247, 0x5 ;  /* 0x000000f750067211 */ /* 0x000fc600078e28ff */
[----:B------:R-:W4:Y:S01]  /*160f0*/  LDS.128 R64, [R3+0x1880] ;  /* 0x0018800003407984 */ /* 0x000f220000000c00 */
[----:B------:R-:W-:-:S03]  /*16100*/  LEA R6, R35, R6, 0x7 ;  /* 0x0000000623067211 */ /* 0x000fc600078e38ff */
[----:B------:R-:W1:Y:S02]  /*16110*/  LDS.128 R20, [R3+0x2080] ;  /* 0x0020800003147984 */ /* 0x000e640000000c00 */
[----:B------:R-:W-:Y:S02]  /*16120*/  @P5 IMAD.HI.U32 R10, R6, c[0x0][0x4ec], RZ ;  /* 0x00013b00060a5a27 */ /* 0x000fe400078e00ff */
[----:B------:R-:W1:Y:S02]  /*16130*/  LDS.128 R36, [R3+0x2880] ;  /* 0x0028800003247984 */ /* 0x000e640000000c00 */
[----:B------:R-:W-:Y:S01]  /*16140*/  IMAD.MOV.U32 R2, RZ, RZ, R6 ;  /* 0x000000ffff027224 */ /* 0x000fe200078e0006 */
[----:B------:R-:W-:Y:S01]  /*16150*/  @P5 SHF.R.U32.HI R2, RZ, c[0x0][0x4f0], R10 ;  /* 0x00013c00ff025a19 */ /* 0x000fe2000001160a */
[----:B------:R-:W-:Y:S01]  /*16160*/  IMAD R10, R0, c[0x0][0x3f4], R5 ;  /* 0x0000fd00000a7a24 */ /* 0x000fe200078e0205 */
[----:B------:R-:W1:Y:S02]  /*16170*/  LDS.128 R48, [R3+0x3080] ;  /* 0x0030800003307984 */ /* 0x000e640000000c00 */
[----:B------:R-:W-:Y:S01]  /*16180*/  SHF.R.S32.HI R5, RZ, 0x1f, R2 ;  /* 0x0000001fff057819 */ /* 0x000fe20000011402 */
[----:B------:R-:W-:Y:S01]  /*16190*/  IMAD.IADD R9, R9, 0x1, R10 ;  /* 0x0000000109097824 */ /* 0x000fe200078e020a */
[----:B------:R-:W-:Y:S01]  /*161a0*/  IADD3 R0, -R2, RZ, RZ ;  /* 0x000000ff02007210 */ /* 0x000fe20007ffe1ff */
[----:B------:R-:W1:Y:S04]  /*161b0*/  LDS.128 R60, [R3+0x3880] ;  /* 0x00388000033c7984 */ /* 0x000e680000000c00 */
[----:B------:R-:W1:Y:S01]  /*161c0*/  LDS.128 R16, [R3+0x4080] ;  /* 0x0040800003107984 */ /* 0x000e620000000c00 */
[----:B------:R-:W-:-:S03]  /*161d0*/  IMAD R0, R0, c[0x0][0x4e8], R6 ;  /* 0x00013a0000007a24 */ /* 0x000fc600078e0206 */
[----:B------:R-:W1:Y:S04]  /*161e0*/  LDS.128 R28, [R3+0x4880] ;  /* 0x00488000031c7984 */ /* 0x000e680000000c00 */
[----:B------:R-:W1:Y:S04]  /*161f0*/  LDS.128 R44, [R3+0x5080] ;  /* 0x00508000032c7984 */ /* 0x000e680000000c00 */
[----:B------:R5:W1:Y:S02]  /*16200*/  LDS.128 R56, [R3+0x5880] ;  /* 0x0058800003387984 */ /* 0x000a640000000c00 */
[----:B-----5:R-:W-:Y:S01]  /*16210*/  IMAD R3, R5, c[0x0][0x3e0], RZ ;  /* 0x0000f80005037a24 */ /* 0x020fe200078e02ff */
[----:B------:R-:W-:-:S03]  /*16220*/  SHF.R.S32.HI R5, RZ, 0x1f, R0 ;  /* 0x0000001fff057819 */ /* 0x000fc60000011400 */
[C---:B------:R-:W-:Y:S02]  /*16230*/  IMAD R6, R2.reuse, c[0x0][0x3e4], R3 ;  /* 0x0000f90002067a24 */ /* 0x040fe400078e0203 */
[----:B------:R-:W-:-:S04]  /*16240*/  IMAD.WIDE.U32 R2, R2, c[0x0][0x3e0], R8 ;  /* 0x0000f80002027a25 */ /* 0x000fc800078e0008 */
[----:B------:R-:W-:Y:S01]  /*16250*/  IMAD R5, R5, c[0x0][0x3d8], RZ ;  /* 0x0000f60005057a24 */ /* 0x000fe200078e02ff */
[----:B------:R-:W-:-:S05]  /*16260*/  IADD3 R3, R3, R6, RZ ;  /* 0x0000000603037210 */ /* 0x000fca0007ffe0ff */
[----:B------:R-:W-:-:S04]  /*16270*/  IMAD.WIDE.U32 R2, R0, c[0x0][0x3d8], R2 ;  /* 0x0000f60000027a25 */ /* 0x000fc800078e0002 */
[----:B------:R-:W-:Y:S01]  /*16280*/  IMAD R0, R0, c[0x0][0x3dc], R5 ;  /* 0x0000f70000007a24 */ /* 0x000fe200078e0205 */
[----:B------:R-:W-:-:S04]  /*16290*/  LEA R13, P0, R2, c[0x0][0x380], 0x1 ;  /* 0x0000e000020d7a11 */ /* 0x000fc800078008ff */
[----:B------:R-:W-:-:S04]  /*162a0*/  IADD3 R0, R3, R0, RZ ;  /* 0x0000000003007210 */ /* 0x000fc80007ffe0ff */
[----:B------:R-:W-:Y:S01]  /*162b0*/  LEA.HI.X R6, R2, c[0x0][0x384], R0, 0x1, P0 ;  /* 0x0000e10002067a11 */ /* 0x000fe200000f0c00 */
[----:B------:R-:W-:Y:S05]  /*162c0*/  BRA.DIV ~URZ, `(.L_x_327) ;  /* 0x000047327f007947 */ /* 0x000fea000b800000 */
[----:B-1234-:R1:W2:Y:S02]  /*162d0*/  SHFL.IDX PT, R5, R6, RZ, 0x1c1f ;  /* 0x001c1fff06057589 */ /* 0x01e2a400000e0000 */
.L_x_410:
[----:B------:R-:W-:Y:S05]  /*162e0*/  BRA.DIV ~URZ, `(.L_x_328) ;  /* 0x000047827f007947 */ /* 0x000fea000b800000 */
[----:B------:R3:W4:Y:S02]  /*162f0*/  SHFL.IDX PT, R0, R13, RZ, 0x1c1f ;  /* 0x001c1fff0d007589 */ /* 0x00072400000e0000 */
.L_x_411:
[----:B------:R-:W-:Y:S01]  /*16300*/  ISETP.GE.AND P0, PT, R12, R4, PT ;  /* 0x000000040c00720c */ /* 0x000fe20003f06270 */
[----:B------:R-:W-:-:S12]  /*16310*/  BSSY B0, `(.L_x_329) ;  /* 0x000000e000007945 */ /* 0x000fd80003800000 */
[----:B------:R-:W-:Y:S05]  /*16320*/  @P0 BRA `(.L_x_330) ;  /* 0x000000c000000947 */ /* 0x000fea0003800000 */
[----:B------:R-:W-:Y:S02]  /*16330*/  ISETP.GE.AND P2, PT, R228, c[0x0][0x3c8], PT ;  /* 0x0000f200e4007a0c */ /* 0x000fe40003f46270 */
[----:B------:R-:W-:Y:S02]  /*16340*/  ISETP.GE.AND P1, PT, R238, c[0x0][0x3c8], PT ;  /* 0x0000f200ee007a0c */ /* 0x000fe40003f26270 */
[----:B------:R-:W-:-:S09]  /*16350*/  ISETP.GE.AND P0, PT, R230, c[0x0][0x3c8], PT ;  /* 0x0000f200e6007a0c */ /* 0x000fd20003f06270 */
[-C--:B----4-:R-:W-:Y:S02]  /*16360*/  @!P2 LEA R10, P5, R228, R0.reuse, 0x1 ;  /* 0x00000000e40aa211 */ /* 0x090fe400078a08ff */
[-C--:B------:R-:W-:Y:S02]  /*16370*/  @!P1 LEA R8, P4, R238, R0.reuse, 0x1 ;  /* 0x00000000ee089211 */ /* 0x080fe400078808ff */
[----:B------:R-:W-:Y:S02]  /*16380*/  @!P0 LEA R2, P3, R230, R0, 0x1 ;  /* 0x00000000e6028211 */ /* 0x000fe400078608ff */
[-C--:B--2---:R-:W-:Y:S02]  /*16390*/  @!P2 LEA.HI.X R11, R228, R5.reuse, R229, 0x1, P5 ;  /* 0x00000005e40ba211 */ /* 0x084fe400028f0ce5 */
[-C--:B------:R-:W-:Y:S02]  /*163a0*/  @!P1 LEA.HI.X R9, R238, R5.reuse, R250, 0x1, P4 ;  /* 0x00000005ee099211 */ /* 0x080fe400020f0cfa */
[----:B------:R-:W-:Y:S01]  /*163b0*/  @!P0 LEA.HI.X R3, R230, R5, R249, 0x1, P3 ;  /* 0x00000005e6038211 */ /* 0x000fe200018f0cf9 */
[----:B------:R2:W-:Y:S04]  /*163c0*/  @!P2 ST.E.128 [R10.64], R24 ;  /* 0x000000180a00a985 */ /* 0x0005e8000c101d08 */
[----:B------:R2:W-:Y:S04]  /*163d0*/  @!P1 ST.E.128 [R8.64], R20 ;  /* 0x0000001408009985 */ /* 0x0005e8000c101d08 */
[----:B------:R2:W-:Y:S02]  /*163e0*/  @!P0 ST.E.128 [R2.64], R16 ;  /* 0x0000001002008985 */ /* 0x0005e4000c101d08 */
.L_x_330:
[----:B------:R-:W-:Y:S05]  /*163f0*/  BSYNC B0 ;  /* 0x0000000000007941 */ /* 0x000fea0003800000 */
.L_x_329:
[----:B------:R-:W-:Y:S05]  /*16400*/  BRA.DIV ~URZ, `(.L_x_331) ;  /* 0x000046c27f007947 */ /* 0x000fea000b800000 */
[----:B--2---:R2:W1:Y:S04]  /*16410*/  SHFL.IDX PT, R5, R6, 0x1, 0x1c1f ;  /* 0x003c1f0006057f89 */ /* 0x00446800000e0000 */
[----:B----4-:R2:W4:Y:S02]  /*16420*/  SHFL.IDX PT, R0, R13, 0x1, 0x1c1f ;  /* 0x003c1f000d007f89 */ /* 0x01052400000e0000 */
.L_x_412:
[----:B------:R-:W-:Y:S01]  /*16430*/  IADD3 R2, R12, 0x20, RZ ;  /* 0x000000200c027810 */ /* 0x000fe20007ffe0ff */
[----:B------:R-:W-:Y:S03]  /*16440*/  BSSY B0, `(.L_x_332) ;  /* 0x000000f000007945 */ /* 0x000fe60003800000 */
[----:B------:R-:W-:-:S13]  /*16450*/  ISETP.GE.AND P0, PT, R2, R4, PT ;  /* 0x000000040200720c */ /* 0x000fda0003f06270 */
[----:B------:R-:W-:Y:S05]  /*16460*/  @P0 BRA `(.L_x_333) ;  /* 0x000000c000000947 */ /* 0x000fea0003800000 */
[----:B------:R-:W-:Y:S02]  /*16470*/  ISETP.GE.AND P2, PT, R228, c[0x0][0x3c8], PT ;  /* 0x0000f200e4007a0c */ /* 0x000fe40003f46270 */
[----:B------:R-:W-:Y:S02]  /*16480*/  ISETP.GE.AND P1, PT, R238, c[0x0][0x3c8], PT ;  /* 0x0000f200ee007a0c */ /* 0x000fe40003f26270 */
[----:B------:R-:W-:-:S09]  /*16490*/  ISETP.GE.AND P0, PT, R230, c[0x0][0x3c8], PT ;  /* 0x0000f200e6007a0c */ /* 0x000fd20003f06270 */
[-C--:B----4-:R-:W-:Y:S02]  /*164a0*/  @!P2 LEA R10, P5, R228, R0.reuse, 0x1 ;  /* 0x00000000e40aa211 */ /* 0x090fe400078a08ff */
[-C--:B------:R-:W-:Y:S02]  /*164b0*/  @!P1 LEA R8, P4, R238, R0.reuse, 0x1 ;  /* 0x00000000ee089211 */ /* 0x080fe400078808ff */
[----:B------:R-:W-:Y:S02]  /*164c0*/  @!P0 LEA R2, P3, R230, R0, 0x1 ;  /* 0x00000000e6028211 */ /* 0x000fe400078608ff */
[-C--:B-1----:R-:W-:Y:S02]  /*164d0*/  @!P2 LEA.HI.X R11, R228, R5.reuse, R229, 0x1, P5 ;  /* 0x00000005e40ba211 */ /* 0x082fe400028f0ce5 */
[-C--:B------:R-:W-:Y:S02]  /*164e0*/  @!P1 LEA.HI.X R9, R238, R5.reuse, R250, 0x1, P4 ;  /* 0x00000005ee099211 */ /* 0x080fe400020f0cfa */
[----:B------:R-:W-:Y:S01]  /*164f0*/  @!P0 LEA.HI.X R3, R230, R5, R249, 0x1, P3 ;  /* 0x00000005e6038211 */ /* 0x000fe200018f0cf9 */
[----:B------:R1:W-:Y:S04]  /*16500*/  @!P2 ST.E.128 [R10.64], R40 ;  /* 0x000000280a00a985 */ /* 0x0003e8000c101d08 */
[----:B------:R1:W-:Y:S04]  /*16510*/  @!P1 ST.E.128 [R8.64], R36 ;  /* 0x0000002408009985 */ /* 0x0003e8000c101d08 */
[----:B------:R1:W-:Y:S02]  /*16520*/  @!P0 ST.E.128 [R2.64], R28 ;  /* 0x0000001c02008985 */ /* 0x0003e4000c101d08 */
.L_x_333:
[----:B------:R-:W-:Y:S05]  /*16530*/  BSYNC B0 ;  /* 0x0000000000007941 */ /* 0x000fea0003800000 */
.L_x_332:
[----:B------:R-:W-:Y:S05]  /*16540*/  BRA.DIV ~URZ, `(.L_x_334) ;  /* 0x000046427f007947 */ /* 0x000fea000b800000 */
[----:B-1----:R1:W2:Y:S02]  /*16550*/  SHFL.IDX PT, R5, R6, 0x2, 0x1c1f ;  /* 0x005c1f0006057f89 */ /* 0x0022a400000e0000 */
.L_x_413:
[----:B------:R-:W-:Y:S05]  /*16560*/  BRA.DIV ~URZ, `(.L_x_335) ;  /* 0x000046927f007947 */ /* 0x000fea000b800000 */
[----:B----4-:R4:W1:Y:S02]  /*16570*/  SHFL.IDX PT, R0, R13, 0x2, 0x1c1f ;  /* 0x005c1f000d007f89 */ /* 0x01086400000e0000 */
.L_x_414:
[----:B------:R-:W-:Y:S01]  /*16580*/  IADD3 R2, R12, 0x40, RZ ;  /* 0x000000400c027810 */ /* 0x000fe20007ffe0ff */
[----:B------:R-:W-:Y:S03]  /*16590*/  BSSY B0, `(.L_x_336) ;  /* 0x000000f000007945 */ /* 0x000fe60003800000 */
[----:B------:R-:W-:-:S13]  /*165a0*/  ISETP.GE.AND P0, PT, R2, R4, PT ;  /* 0x000000040200720c */ /* 0x000fda0003f06270 */
[----:B------:R-:W-:Y:S05]  /*165b0*/  @P0 BRA `(.L_x_337) ;  /* 0x000000c000000947 */ /* 0x000fea0003800000 */
[----:B------:R-:W-:Y:S02]  /*165c0*/  ISETP.GE.AND P2, PT, R228, c[0x0][0x3c8], PT ;  /* 0x0000f200e4007a0c */ /* 0x000fe40003f46270 */
[----:B------:R-:W-:Y:S02]  /*165d0*/  ISETP.GE.AND P1, PT, R238, c[0x0][0x3c8], PT ;  /* 0x0000f200ee007a0c */ /* 0x000fe40003f26270 */
[----:B------:R-:W-:-:S09]  /*165e0*/  ISETP.GE.AND P0, PT, R230, c[0x0][0x3c8], PT ;  /* 0x0000f200e6007a0c */ /* 0x000fd20003f06270 */
[-C--:B-1----:R-:W-:Y:S02]  /*165f0*/  @!P2 LEA R10, P5, R228, R0.reuse, 0x1 ;  /* 0x00000000e40aa211 */ /* 0x082fe400078a08ff */
        /* <DEDUP_REMOVED lines=8> */
.L_x_337:
[----:B------:R-:W-:Y:S05]  /*16680*/  BSYNC B0 ;  /* 0x0000000000007941 */ /* 0x000fea0003800000 */
.L_x_336:
[----:B------:R-:W-:Y:S05]  /*16690*/  BRA.DIV ~URZ, `(.L_x_338) ;  /* 0x000045c27f007947 */ /* 0x000fea000b800000 */
[----:B-12---:R-:W1:Y:S04]  /*166a0*/  SHFL.IDX PT, R6, R6, 0x3, 0x1c1f ;  /* 0x007c1f0006067f89 */ /* 0x006e6800000e0000 */
[----:B------:R2:W3:Y:S02]  /*166b0*/  SHFL.IDX PT, R0, R13, 0x3, 0x1c1f ;  /* 0x007c1f000d007f89 */ /* 0x0004e400000e0000 */
.L_x_415:
[----:B------:R-:W-:-:S04]  /*166c0*/  IADD3 R2, R12, 0x60, RZ ;  /* 0x000000600c027810 */ /* 0x000fc80007ffe0ff */
[----:B------:R-:W-:-:S13]  /*166d0*/  ISETP.GE.AND P0, PT, R2, R4, PT ;  /* 0x000000040200720c */ /* 0x000fda0003f06270 */
[----:B------:R-:W-:Y:S05]  /*166e0*/  @P0 BRA `(.L_x_339) ;  /* 0x000023a000000947 */ /* 0x000fea0003800000 */
[----:B------:R-:W-:Y:S02]  /*166f0*/  ISETP.GE.AND P1, PT, R228, c[0x0][0x3c8], PT ;  /* 0x0000f200e4007a0c */ /* 0x000fe40003f26270 */
[----:B------:R-:W-:-:S11]  /*16700*/  ISETP.GE.AND P0, PT, R238, c[0x0][0x3c8], PT ;  /* 0x0000f200ee007a0c */ /* 0x000fd60003f06270 */
[-C--:B---3--:R-:W-:Y:S02]  /*16710*/  @!P1 LEA R4, P3, R228, R0.reuse, 0x1 ;  /* 0x00000000e4049211 */ /* 0x088fe400078608ff */
[----:B------:R-:W-:Y:S02]  /*16720*/  @!P0 LEA R2, P2, R238, R0, 0x1 ;  /* 0x00000000ee028211 */ /* 0x000fe400078408ff */
[-C--:B-1----:R-:W-:Y:S02]  /*16730*/  @!P1 LEA.HI.X R5, R228, R6.reuse, R229, 0x1, P3 ;  /* 0x00000006e4059211 */ /* 0x082fe400018f0ce5 */
[----:B------:R-:W-:-:S03]  /*16740*/  @!P0 LEA.HI.X R3, R238, R6, R250, 0x1, P2 ;  /* 0x00000006ee038211 */ /* 0x000fc600010f0cfa */
[----:B------:R1:W-:Y:S04]  /*16750*/  @!P1 ST.E.128 [R4.64], R64 ;  /* 0x0000004004009985 */ /* 0x0003e8000c101d08 */
[----:B------:R1:W-:Y:S01]  /*16760*/  @!P0 ST.E.128 [R2.64], R60 ;  /* 0x0000003c02008985 */ /* 0x0003e2000c101d08 */
[----:B------:R-:W-:-:S13]  /*16770*/  ISETP.GE.AND P0, PT, R230, c[0x0][0x3c8], PT ;  /* 0x0000f200e6007a0c */ /* 0x000fda0003f06270 */
[----:B------:R-:W-:Y:S05]  /*16780*/  @P0 BRA `(.L_x_339) ;  /* 0x0000230000000947 */ /* 0x000fea0003800000 */
[----:B-1----:R-:W-:-:S04]  /*16790*/  LEA R2, P0, R230, R0, 0x1 ;  /* 0x00000000e6027211 */ /* 0x002fc800078008ff */
[----:B------:R-:W-:-:S05]  /*167a0*/  LEA.HI.X R3, R230, R6, R249, 0x1, P0 ;  /* 0x00000006e6037211 */ /* 0x000fca00000f0cf9 */
[----:B------:R1:W-:Y:S01]  /*167b0*/  ST.E.128 [R2.64], R56 ;  /* 0x0000003802007985 */ /* 0x0003e2000c101d08 */
[----:B------:R-:W-:Y:S05]  /*167c0*/  BRA `(.L_x_339) ;  /* 0x000022c000007947 */ /* 0x000fea0003800000 */
.L_x_326:
        /* <DEDUP_REMOVED lines=8> */
[----:B------:R-:W-:Y:S01]  /*16850*/  IMAD R2, R2, c[0x0][0x440], RZ ;  /* 0x0001100002027a24 */ /* 0x000fe200078e02ff */
[----:B------:R-:W-:Y:S01]  /*16860*/  MOV R4, R8 ;  /* 0x0000000800047202 */ /* 0x000fe20000000f00 */
[----:B------:R-:W-:Y:S02]  /*16870*/  IMAD R5, R5, c[0x0][0x43c], R9 ;  /* 0x00010f0005057a24 */ /* 0x000fe400078e0209 */
[C---:B------:R-:W-:Y:S02]  /*16880*/  IMAD R2, R0.reuse, c[0x0][0x444], R2 ;  /* 0x0001110000027a24 */ /* 0x040fe400078e0202 */
[----:B------:R-:W-:Y:S01]  /*16890*/  IMAD.WIDE.U32 R4, R0, c[0x0][0x440], R4 ;  /* 0x0001100000047a25 */ /* 0x000fe200078e0004 */
[----:B------:R-:W-:Y:S02]  /*168a0*/  MOV R0, R3 ;  /* 0x0000000300007202 */ /* 0x000fe40000000f00 */
[----:B------:R-:W-:Y:S02]  /*168b0*/  @P5 SHF.R.U32.HI R0, RZ, c[0x0][0x4f0], R6 ;  /* 0x00013c00ff005a19 */ /* 0x000fe40000011606 */
[----:B------:R-:W-:-:S02]  /*168c0*/  IADD3 R5, R5, R2, RZ ;  /* 0x0000000205057210 */ /* 0x000fc40007ffe0ff */
        /* <DEDUP_REMOVED lines=18> */
.L_x_416:
[----:B------:R-:W-:Y:S05]  /*169f0*/  BRA.DIV ~URZ, `(.L_x_341) ;  /* 0x000043927f007947 */ /* 0x000fea000b800000 */
[----:B------:R3:W4:Y:S02]  /*16a00*/  SHFL.IDX PT, R0, R5, RZ, 0x1c1f ;  /* 0x001c1fff05007589 */ /* 0x00072400000e0000 */
.L_x_417:
        /* <DEDUP_REMOVED lines=22> */
[----:B---3--:R-:W-:Y:S02]  /*16b70*/  ISETP.GE.AND P1, PT, R17, c[0x0][0x3c8], PT ;  /* 0x0000f20011007a0c */ /* 0x008fe40003f26270 */
[----:B----4-:R-:W-:-:S09]  /*16b80*/  ISETP.GE.AND P3, PT, R13, c[0x0][0x3c8], PT ;  /* 0x0000f2000d007a0c */ /* 0x010fd20003f66270 */
[----:B------:R-:W-:Y:S02]  /*16b90*/  @!P0 IMAD.MOV.U32 R2, RZ, RZ, R0 ;  /* 0x000000ffff028224 */ /* 0x000fe400078e0000 */
[----:B------:R-:W-:-:S04]  /*16ba0*/  @!P0 IMAD.MOV.U32 R3, RZ, RZ, R4 ;  /* 0x000000ffff038224 */ /* 0x000fc800078e0004 */
        /* <DEDUP_REMOVED lines=12> */
[----:B------:R-:W-:Y:S02]  /*16c70*/  ISETP.GE.AND P1, PT, R24, c[0x0][0x3c8], PT ;  /* 0x0000f20018007a0c */ /* 0x000fe40003f26270 */
[----:B------:R-:W-:Y:S01]  /*16c80*/  ISETP.GE.AND P2, PT, R10, c[0x0][0x3c8], PT ;  /* 0x0000f2000a007a0c */ /* 0x000fe20003f46270 */
[----:B------:R1:W-:Y:S06]  /*16c90*/  @!P3 ST.E.64 [R8.64], R148 ;  /* 0x000000940800b985 */ /* 0x0003ec000c101b08 */
[----:B-1----:R-:W-:-:S04]  /*16ca0*/  @!P4 LEA R2, P0, R35, R0, 0x2 ;  /* 0x000000002302c211 */ /* 0x002fc800078010ff */
[----:B------:R-:W-:Y:S02]  /*16cb0*/  @!P4 LEA.HI.X R3, R35, R4, R80, 0x2, P0 ;  /* 0x000000042303c211 */ /* 0x000fe400000f1450 */
[----:B------:R-:W-:-:S03]  /*16cc0*/  @!P1 LEA R8, P0, R24, R0, 0x2 ;  /* 0x0000000018089211 */ /* 0x000fc600078010ff */
[----:B------:R1:W-:Y:S01]  /*16cd0*/  @!P4 ST.E.64 [R2.64], R152 ;  /* 0x000000980200c985 */ /* 0x0003e2000c101b08 */
[----:B------:R-:W-:Y:S02]  /*16ce0*/  ISETP.GE.AND P4, PT, R22, c[0x0][0x3c8], PT ;  /* 0x0000f20016007a0c */ /* 0x000fe40003f86270 */
[----:B------:R-:W-:-:S05]  /*16cf0*/  @!P1 LEA.HI.X R9, R24, R4, R25, 0x2, P0 ;  /* 0x0000000418099211 */ /* 0x000fca00000f1419 */
[----:B------:R1:W-:Y:S01]  /*16d00*/  @!P1 ST.E.64 [R8.64], R156 ;  /* 0x0000009c08009985 */ /* 0x0003e2000c101b08 */
[----:B------:R-:W-:Y:S02]  /*16d10*/  ISETP.GE.AND P1, PT, R20, c[0x0][0x3c8], PT ;  /* 0x0000f20014007a0c */ /* 0x000fe40003f26270 */
[----:B------:R-:W-:Y:S02]  /*16d20*/  ISETP.GE.AND P3, PT, R18, c[0x0][0x3c8], PT ;  /* 0x0000f20012007a0c */ /* 0x000fe40003f66270 */
[----:B-1----:R-:W-:-:S04]  /*16d30*/  @!P2 LEA R2, P0, R10, R0, 0x2 ;  /* 0x000000000a02a211 */ /* 0x002fc800078010ff */
[----:B------:R-:W-:Y:S02]  /*16d40*/  @!P2 LEA.HI.X R3, R10, R4, R11, 0x2, P0 ;  /* 0x000000040a03a211 */ /* 0x000fe400000f140b */
[----:B------:R-:W-:-:S04]  /*16d50*/  @!P4 LEA R10, P0, R22, R0, 0x2 ;  /* 0x00000000160ac211 */ /* 0x000fc800078010ff */
[----:B------:R-:W-:Y:S01]  /*16d60*/  @!P4 LEA.HI.X R11, R22, R4, R23, 0x2, P0 ;  /* 0x00000004160bc211 */ /* 0x000fe200000f1417 */
[----:B------:R1:W-:Y:S01]  /*16d70*/  @!P2 ST.E.64 [R2.64], R160 ;  /* 0x000000a00200a985 */ /* 0x0003e2000c101b08 */
[----:B------:R-:W-:-:S03]  /*16d80*/  @!P1 LEA R8, P0, R20, R0, 0x2 ;  /* 0x0000000014089211 */ /* 0x000fc600078010ff */
[----:B------:R2:W-:Y:S01]  /*16d90*/  @!P4 ST.E.64 [R10.64], R172 ;  /* 0x000000ac0a00c985 */ /* 0x0005e2000c101b08 */
[----:B------:R-:W-:Y:S02]  /*16da0*/  ISETP.GE.AND P4, PT, R16, c[0x0][0x3c8], PT ;  /* 0x0000f20010007a0c */ /* 0x000fe40003f86270 */
[----:B------:R-:W-:Y:S02]  /*16db0*/  @!P1 LEA.HI.X R9, R20, R4, R21, 0x2, P0 ;  /* 0x0000000414099211 */ /* 0x000fe400000f1415 */
[----:B------:R-:W-:-:S03]  /*16dc0*/  ISETP.GE.AND P2, PT, R14, c[0x0][0x3c8], PT ;  /* 0x0000f2000e007a0c */ /* 0x000fc60003f46270 */
[----:B------:R2:W-:Y:S01]  /*16dd0*/  @!P1 ST.E.64 [R8.64], R174 ;  /* 0x000000ae08009985 */ /* 0x0005e2000c101b08 */
[----:B------:R-:W-:Y:S02]  /*16de0*/  ISETP.GE.AND P1, PT, R12, c[0x0][0x3c8], PT ;  /* 0x0000f2000c007a0c */ /* 0x000fe40003f26270 */
[----:B-1----:R-:W-:-:S04]  /*16df0*/  @!P3 LEA R2, P0, R18, R0, 0x2 ;  /* 0x000000001202b211 */ /* 0x002fc800078010ff */
[----:B--2---:R-:W-:Y:S02]  /*16e00*/  @!P3 LEA.HI.X R3, R18, R4, R19, 0x2, P0 ;  /* 0x000000041203b211 */ /* 0x004fe400000f1413 */
[----:B------:R-:W-:-:S04]  /*16e10*/  @!P4 LEA R10, P0, R16, R0, 0x2 ;  /* 0x00000000100ac211 */ /* 0x000fc800078010ff */
[----:B----4-:R-:W-:Y:S02]  /*16e20*/  @!P4 LEA.HI.X R11, R16, R4, R17, 0x2, P0 ;  /* 0x00000004100bc211 */ /* 0x010fe400000f1411 */
[C---:B------:R-:W-:Y:S01]  /*16e30*/  @!P2 LEA R8, P0, R14.reuse, R0, 0x2 ;  /* 0x000000000e08a211 */ /* 0x040fe200078010ff */
[----:B------:R1:W-:Y:S04]  /*16e40*/  @!P3 ST.E.64 [R2.64], R110 ;  /* 0x0000006e0200b985 */ /* 0x0003e8000c101b08 */
[----:B------:R2:W-:Y:S01]  /*16e50*/  @!P4 ST.E.64 [R10.64], R182 ;  /* 0x000000b60a00c985 */ /* 0x0005e2000c101b08 */
[----:B---3--:R-:W-:Y:S02]  /*16e60*/  @!P2 LEA.HI.X R9, R14, R4, R15, 0x2, P0 ;  /* 0x000000040e09a211 */ /* 0x008fe400000f140f */
[----:B-1----:R-:W-:-:S04]  /*16e70*/  @!P1 LEA R2, P0, R12, R0, 0x2 ;  /* 0x000000000c029211 */ /* 0x002fc800078010ff */
[----:B-----5:R-:W-:Y:S01]  /*16e80*/  @!P1 LEA.HI.X R3, R12, R4, R13, 0x2, P0 ;  /* 0x000000040c039211 */ /* 0x020fe200000f140d */
[----:B------:R2:W-:Y:S04]  /*16e90*/  @!P2 ST.E.64 [R8.64], R84 ;  /* 0x000000540800a985 */ /* 0x0005e8000c101b08 */
[----:B------:R2:W-:Y:S04]  /*16ea0*/  @!P1 ST.E.64 [R2.64], R72 ;  /* 0x0000004802009985 */ /* 0x0005e8000c101b08 */
.L_x_343:
[----:B------:R-:W-:Y:S05]  /*16eb0*/  BSYNC B0 ;  /* 0x0000000000007941 */ /* 0x000fea0003800000 */
.L_x_342:
[----:B------:R-:W-:Y:S05]  /*16ec0*/  BRA.DIV ~URZ, `(.L_x_344) ;  /* 0x00003f227f007947 */ /* 0x000fea000b800000 */
[----:B--2---:R2:W1:Y:S04]  /*16ed0*/  SHFL.IDX PT, R4, R6, 0x1, 0x1c1f ;  /* 0x003c1f0006047f89 */ /* 0x00446800000e0000 */
[----:B----4-:R2:W4:Y:S02]  /*16ee0*/  SHFL.IDX PT, R0, R5, 0x1, 0x1c1f ;  /* 0x003c1f0005007f89 */ /* 0x01052400000e0000 */
.L_x_418:
        /* <DEDUP_REMOVED lines=33> */
[----:B------:R-:W-:Y:S02]  /*17100*/  ISETP.GE.AND P4, PT, R35, c[0x0][0x3c8], PT ;  /* 0x0000f20023007a0c */ /* 0x000fe40003f86270 */
[----:B------:R-:W-:Y:S01]  /*17110*/  ISETP.GE.AND P2, PT, R24, c[0x0][0x3c8], PT ;  /* 0x0000f20018007a0c */ /* 0x000fe20003f46270 */
[----:B------:R1:W-:Y:S01]  /*17120*/  @!P1 ST.E.64 [R8.64], R176 ;  /* 0x000000b008009985 */ /* 0x0003e2000c101b08 */
[----:B------:R-:W-:-:S03]  /*17130*/  ISETP.GE.AND P1, PT, R22, c[0x0][0x3c8], PT ;  /* 0x0000f20016007a0c */ /* 0x000fc60003f26270 */
[----:B------:R4:W-:Y:S04]  /*17140*/  @!P0 ST.E.64 [R2.64], R178 ;  /* 0x000000b202008985 */ /* 0x0009e8000c101b08 */
[-C--:B-1----:R-:W-:Y:S02]  /*17150*/  @!P3 LEA R8, P5, R73, R0.reuse, 0x2 ;  /* 0x000000004908b211 */ /* 0x082fe400078a10ff */
[----:B----4-:R-:W-:Y:S02]  /*17160*/  @!P4 LEA R2, P0, R35, R0, 0x2 ;  /* 0x000000002302c211 */ /* 0x010fe400078010ff */
[-C--:B------:R-:W-:Y:S02]  /*17170*/  @!P3 LEA.HI.X R9, R73, R4.reuse, R80, 0x2, P5 ;  /* 0x000000044909b211 */ /* 0x080fe400028f1450 */
[----:B------:R-:W-:-:S02]  /*17180*/  @!P4 LEA.HI.X R3, R35, R4, R72, 0x2, P0 ;  /* 0x000000042303c211 */ /* 0x000fc400000f1448 */
[----:B------:R-:W-:Y:S01]  /*17190*/  ISETP.GE.AND P0, PT, R20, c[0x0][0x3c8], PT ;  /* 0x0000f20014007a0c */ /* 0x000fe20003f06270 */
[----:B------:R1:W-:Y:S04]  /*171a0*/  @!P3 ST.E.64 [R8.64], R180 ;  /* 0x000000b40800b985 */ /* 0x0003e8000c101b08 */
[----:B------:R4:W-:Y:S01]  /*171b0*/  @!P4 ST.E.64 [R2.64], R88 ;  /* 0x000000580200c985 */ /* 0x0009e2000c101b08 */
[----:B------:R-:W-:Y:S02]  /*171c0*/  ISETP.GE.AND P4, PT, R12, c[0x0][0x3c8], PT ;  /* 0x0000f2000c007a0c */ /* 0x000fe40003f86270 */
        /* <DEDUP_REMOVED lines=10> */
[----:B----4-:R-:W-:Y:S02]  /*17270*/  @!P4 LEA R2, P1, R12, R0, 0x2 ;  /* 0x000000000c02c211 */ /* 0x010fe400078210ff */
[----:B------:R-:W-:Y:S01]  /*17280*/  ISETP.GE.AND P2, PT, R16, c[0x0][0x3c8], PT ;  /* 0x0000f20010007a0c */ /* 0x000fe20003f46270 */
[----:B------:R1:W-:Y:S01]  /*17290*/  @!P0 ST.E.64 [R8.64], R146 ;  /* 0x0000009208008985 */ /* 0x0003e2000c101b08 */
[----:B------:R-:W-:Y:S02]  /*172a0*/  @!P4 LEA.HI.X R3, R12, R4, R13, 0x2, P1 ;  /* 0x000000040c03c211 */ /* 0x000fe400008f140d */
[----:B------:R-:W-:-:S03]  /*172b0*/  @!P5 LEA R12, P0, R10, R0, 0x2 ;  /* 0x000000000a0cd211 */ /* 0x000fc600078010ff */
[----:B------:R4:W-:Y:S01]  /*172c0*/  @!P4 ST.E.64 [R2.64], R150 ;  /* 0x000000960200c985 */ /* 0x0009e2000c101b08 */
[----:B--2---:R-:W-:Y:S02]  /*172d0*/  ISETP.GE.AND P1, PT, R14, c[0x0][0x3c8], PT ;  /* 0x0000f2000e007a0c */ /* 0x004fe40003f26270 */
[----:B---3--:R-:W-:Y:S02]  /*172e0*/  @!P5 LEA.HI.X R13, R10, R4, R11, 0x2, P0 ;  /* 0x000000040a0dd211 */ /* 0x008fe400000f140b */
        /* <DEDUP_REMOVED lines=10> */
.L_x_346:
[----:B------:R-:W-:Y:S05]  /*17390*/  BSYNC B0 ;  /* 0x0000000000007941 */ /* 0x000fea0003800000 */
.L_x_345:
[----:B------:R-:W-:Y:S05]  /*173a0*/  BRA.DIV ~URZ, `(.L_x_347) ;  /* 0x00003b027f007947 */ /* 0x000fea000b800000 */
[----:B-1----:R1:W2:Y:S02]  /*173b0*/  SHFL.IDX PT, R4, R6, 0x2, 0x1c1f ;  /* 0x005c1f0006047f89 */ /* 0x0022a400000e0000 */
.L_x_419:
[----:B------:R-:W-:Y:S05]  /*173c0*/  BRA.DIV ~URZ, `(.L_x_348) ;  /* 0x00003b527f007947 */ /* 0x000fea000b800000 */
[----:B----4-:R4:W1:Y:S02]  /*173d0*/  SHFL.IDX PT, R0, R5, 0x2, 0x1c1f ;  /* 0x005c1f0005007f89 */ /* 0x01086400000e0000 */
.L_x_420:
[----:B------:R-:W-:Y:S01]  /*173e0*/  LOP3.LUT P0, RZ, R241, 0x1, RZ, 0xc0, !PT ;  /* 0x00000001f1ff7812 */ /* 0x000fe2000780c0ff */
[----:B------:R-:W-:-:S12]  /*173f0*/  BSSY B0, `(.L_x_349) ;  /* 0x000004a000007945 */ /* 0x000fd80003800000 */
        /* <DEDUP_REMOVED lines=34> */
[----:B------:R-:W-:Y:S02]  /*17620*/  ISETP.GE.AND P1, PT, R35, c[0x0][0x3c8], PT ;  /* 0x0000f20023007a0c */ /* 0x000fe40003f26270 */
[----:B------:R-:W-:Y:S01]  /*17630*/  ISETP.GE.AND P0, PT, R24, c[0x0][0x3c8], PT ;  /* 0x0000f20018007a0c */ /* 0x000fe20003f06270 */
[----:B------:R2:W-:Y:S01]  /*17640*/  @!P2 ST.E.64 [R2.64], R30 ;  /* 0x0000001e0200a985 */ /* 0x0005e2000c101b08 */
[----:B------:R-:W-:-:S05]  /*17650*/  ISETP.GE.AND P6, PT, R22, c[0x0][0x3c8], PT ;  /* 0x0000f20016007a0c */ /* 0x000fca0003fc6270 */
[CC--:B-1----:R-:W-:Y:S02]  /*17660*/  @!P4 LEA R8, P5, R71.reuse, R0.reuse, 0x2 ;  /* 0x000000004708c211 */ /* 0x0c2fe400078a10ff */
[C---:B--2---:R-:W-:Y:S02]  /*17670*/  @!P3 LEA R2, P2, R10.reuse, R0, 0x2 ;  /* 0x000000000a02b211 */ /* 0x044fe400078410ff */
[-C--:B------:R-:W-:Y:S02]  /*17680*/  @!P4 LEA.HI.X R9, R71, R4.reuse, R72, 0x2, P5 ;  /* 0x000000044709c211 */ /* 0x080fe400028f1448 */
[----:B------:R-:W-:-:S03]  /*17690*/  @!P3 LEA.HI.X R3, R10, R4, R11, 0x2, P2 ;  /* 0x000000040a03b211 */ /* 0x000fc600010f140b */
[----:B------:R-:W-:Y:S01]  /*176a0*/  @!P4 ST.E.64 [R8.64], R32 ;  /* 0x000000200800c985 */ /* 0x000fe2000c101b08 */
[----:B------:R-:W-:Y:S02]  /*176b0*/  ISETP.GE.AND P4, PT, R12, c[0x0][0x3c8], PT ;  /* 0x0000f2000c007a0c */ /* 0x000fe40003f86270 */
[C---:B------:R-:W-:Y:S01]  /*176c0*/  @!P1 LEA R10, P5, R35.reuse, R0, 0x2 ;  /* 0x00000000230a9211 */ /* 0x040fe200078a10ff */
[----:B------:R1:W-:Y:S03]  /*176d0*/  @!P3 ST.E.64 [R2.64], R36 ;  /* 0x000000240200b985 */ /* 0x0003e6000c101b08 */
[----:B------:R-:W-:Y:S02]  /*176e0*/  @!P1 LEA.HI.X R11, R35, R4, R70, 0x2, P5 ;  /* 0x00000004230b9211 */ /* 0x000fe400028f1446 */
[----:B------:R-:W-:-:S03]  /*176f0*/  ISETP.GE.AND P3, PT, R20, c[0x0][0x3c8], PT ;  /* 0x0000f20014007a0c */ /* 0x000fc60003f66270 */
[----:B------:R-:W-:Y:S01]  /*17700*/  @!P1 ST.E.64 [R10.64], R52 ;  /* 0x000000340a009985 */ /* 0x000fe2000c101b08 */
[----:B------:R-:W-:Y:S02]  /*17710*/  ISETP.GE.AND P1, PT, R16, c[0x0][0x3c8], PT ;  /* 0x0000f20010007a0c */ /* 0x000fe40003f26270 */
[-C--:B-1----:R-:W-:Y:S02]  /*17720*/  @!P0 LEA R2, P2, R24, R0.reuse, 0x2 ;  /* 0x0000000018028211 */ /* 0x082fe400078410ff */
[----:B------:R-:W-:Y:S02]  /*17730*/  @!P6 LEA R8, P5, R22, R0, 0x2 ;  /* 0x000000001608e211 */ /* 0x000fe400078a10ff */
[-C--:B------:R-:W-:Y:S02]  /*17740*/  @!P0 LEA.HI.X R3, R24, R4.reuse, R25, 0x2, P2 ;  /* 0x0000000418038211 */ /* 0x080fe400010f1419 */
[----:B------:R-:W-:Y:S02]  /*17750*/  ISETP.GE.AND P2, PT, R18, c[0x0][0x3c8], PT ;  /* 0x0000f20012007a0c */ /* 0x000fe40003f46270 */
[----:B------:R-:W-:Y:S01]  /*17760*/  @!P6 LEA.HI.X R9, R22, R4, R23, 0x2, P5 ;  /* 0x000000041609e211 */ /* 0x000fe200028f1417 */
[----:B------:R1:W-:Y:S01]  /*17770*/  @!P0 ST.E.64 [R2.64], R38 ;  /* 0x0000002602008985 */ /* 0x0003e2000c101b08 */
[----:B------:R-:W-:-:S03]  /*17780*/  ISETP.GE.AND P0, PT, R14, c[0x0][0x3c8], PT ;  /* 0x0000f2000e007a0c */ /* 0x000fc60003f06270 */
[----:B------:R2:W-:Y:S01]  /*17790*/  @!P6 ST.E.64 [R8.64], R40 ;  /* 0x000000280800e985 */ /* 0x0005e2000c101b08 */
        /* <DEDUP_REMOVED lines=15> */
.L_x_350:
[----:B------:R-:W-:Y:S05]  /*17890*/  BSYNC B0 ;  /* 0x0000000000007941 */ /* 0x000fea0003800000 */
.L_x_349:
[----:B------:R-:W-:Y:S05]  /*178a0*/  BRA.DIV ~URZ, `(.L_x_351) ;  /* 0x000036d27f007947 */ /* 0x000fea000b800000 */
[----:B--2---:R2:W3:Y:S04]  /*178b0*/  SHFL.IDX PT, R4, R6, 0x3, 0x1c1f ;  /* 0x007c1f0006047f89 */ /* 0x0044e800000e0000 */
[----:B-1----:R2:W1:Y:S02]  /*178c0*/  SHFL.IDX PT, R0, R5, 0x3, 0x1c1f ;  /* 0x007c1f0005007f89 */ /* 0x00246400000e0000 */
.L_x_421:
[----:B------:R-:W-:-:S13]  /*178d0*/  LOP3.LUT P0, RZ, R241, 0x2, RZ, 0xc0, !PT ;  /* 0x00000002f1ff7812 */ /* 0x000fda000780c0ff */
[----:B------:R-:W-:Y:S05]  /*178e0*/  @P0 BRA `(.L_x_339) ;  /* 0x000011a000000947 */ /* 0x000fea0003800000 */
[----:B------:R-:W5:Y:S04]  /*178f0*/  LDL R14, [R1+0x9c] ;  /* 0x00009c00010e7983 */ /* 0x000f680000100800 */
[----:B--2---:R-:W2:Y:S04]  /*17900*/  LDL R10, [R1+0x90] ;  /* 0x00009000010a7983 */ /* 0x004ea80000100800 */
[----:B---34-:R-:W3:Y:S04]  /*17910*/  LDL R5, [R1+0x8c] ;  /* 0x00008c0001057983 */ /* 0x018ee80000100800 */
        /* <DEDUP_REMOVED lines=18> */
[----:B--2---:R-:W-:Y:S02]  /*17a40*/  ISETP.GE.AND P3, PT, R10, c[0x0][0x3c8], PT ;  /* 0x0000f2000a007a0c */ /* 0x004fe40003f66270 */
[----:B---3--:R-:W-:-:S09]  /*17a50*/  ISETP.GE.AND P2, PT, R5, c[0x0][0x3c8], PT ;  /* 0x0000f20005007a0c */ /* 0x008fd20003f46270 */
[----:B-1----:R-:W-:Y:S02]  /*17a60*/  @!P4 IMAD.MOV.U32 R8, RZ, RZ, R0 ;  /* 0x000000ffff08c224 */ /* 0x002fe400078e0000 */
[----:B------:R-:W-:Y:S01]  /*17a70*/  @!P4 IMAD.MOV.U32 R9, RZ, RZ, R4 ;  /* 0x000000ffff09c224 */ /* 0x000fe200078e0004 */
[----:B------:R-:W-:-:S03]  /*17a80*/  @!P3 LEA R2, P5, R10, R0, 0x2 ;  /* 0x000000000a02b211 */ /* 0x000fc600078a10ff */
[----:B------:R-:W-:Y:S01]  /*17a90*/  @!P4 IMAD.WIDE R8, R14, 0x4, R8 ;  /* 0x000000040e08c825 */ /* 0x000fe200078e0208 */
[----:B----4-:R-:W-:Y:S01]  /*17aa0*/  @!P3 LEA.HI.X R3, R10, R4, R11, 0x2, P5 ;  /* 0x000000040a03b211 */ /* 0x010fe200028f140b */
[----:B------:R-:W2:Y:S04]  /*17ab0*/  LDL R14, [R1+0xb0] ;  /* 0x0000b000010e7983 */ /* 0x000ea80000100800 */
[----:B------:R1:W-:Y:S04]  /*17ac0*/  @!P4 ST.E.64 [R8.64], R58 ;  /* 0x0000003a0800c985 */ /* 0x0003e8000c101b08 */
[----:B------:R3:W-:Y:S01]  /*17ad0*/  @!P3 ST.E.64 [R2.64], R46 ;  /* 0x0000002e0200b985 */ /* 0x0007e2000c101b08 */
[----:B------:R-:W-:-:S04]  /*17ae0*/  @!P2 LEA R10, P3, R5, R0, 0x2 ;  /* 0x00000000050aa211 */ /* 0x000fc800078610ff */
[----:B------:R-:W-:Y:S02]  /*17af0*/  @!P2 LEA.HI.X R11, R5, R4, R27, 0x2, P3 ;  /* 0x00000004050ba211 */ /* 0x000fe400018f141b */
[----:B------:R-:W4:Y:S01]  /*17b00*/  LDL R5, [R1+0x68] ;  /* 0x0000680001057983 */ /* 0x000f220000100800 */
[----:B------:R-:W-:Y:S02]  /*17b10*/  ISETP.GE.AND P1, PT, R25, c[0x0][0x3c8], PT ;  /* 0x0000f20019007a0c */ /* 0x000fe40003f26270 */
[----:B------:R-:W-:-:S11]  /*17b20*/  ISETP.GE.AND P0, PT, R23, c[0x0][0x3c8], PT ;  /* 0x0000f20017007a0c */ /* 0x000fd60003f06270 */
[-C--:B-1----:R-:W-:Y:S02]  /*17b30*/  @!P1 LEA R8, P4, R25, R0.reuse, 0x2 ;  /* 0x0000000019089211 */ /* 0x082fe400078810ff */
[----:B------:R-:W-:Y:S02]  /*17b40*/  ISETP.GE.AND P5, PT, R21, c[0x0][0x3c8], PT ;  /* 0x0000f20015007a0c */ /* 0x000fe40003fa6270 */
[----:B---3--:R-:W-:-:S09]  /*17b50*/  @!P0 LEA R2, P6, R23, R0, 0x2 ;  /* 0x0000000017028211 */ /* 0x008fd200078c10ff */
[----:B------:R-:W-:-:S04]  /*17b60*/  P2R R3, PR, RZ, 0x10 ;  /* 0x00000010ff037803 */ /* 0x000fc80000000000 */
[----:B------:R-:W-:Y:S02]  /*17b70*/  ISETP.NE.AND P3, PT, R3, RZ, PT ;  /* 0x000000ff0300720c */ /* 0x000fe40003f65270 */
[----:B------:R-:W-:Y:S02]  /*17b80*/  ISETP.GE.AND P4, PT, R12, c[0x0][0x3c8], PT ;  /* 0x0000f2000c007a0c */ /* 0x000fe40003f86270 */
[-C--:B------:R-:W-:Y:S02]  /*17b90*/  @!P1 LEA.HI.X R9, R25, R4.reuse, R26, 0x2, P3 ;  /* 0x0000000419099211 */ /* 0x080fe400018f141a */
[----:B------:R-:W-:Y:S01]  /*17ba0*/  @!P0 LEA.HI.X R3, R23, R4, R24, 0x2, P6 ;  /* 0x0000000417038211 */ /* 0x000fe200030f1418 */
[----:B------:R-:W-:Y:S01]  /*17bb0*/  @!P2 ST.E.64 [R10.64], R74 ;  /* 0x0000004a0a00a985 */ /* 0x000fe2000c101b08 */
[----:B------:R-:W-:-:S03]  /*17bc0*/  ISETP.GE.AND P3, PT, R19, c[0x0][0x3c8], PT ;  /* 0x0000f20013007a0c */ /* 0x000fc60003f66270 */
[----:B------:R1:W-:Y:S04]  /*17bd0*/  @!P1 ST.E.64 [R8.64], R64 ;  /* 0x0000004008009985 */ /* 0x0003e8000c101b08 */
[----:B------:R3:W-:Y:S01]  /*17be0*/  @!P0 ST.E.64 [R2.64], R48 ;  /* 0x0000003002008985 */ /* 0x0007e2000c101b08 */
[----:B------:R-:W-:Y:S02]  /*17bf0*/  ISETP.GE.AND P2, PT, R17, c[0x0][0x3c8], PT ;  /* 0x0000f20011007a0c */ /* 0x000fe40003f46270 */
[----:B------:R-:W-:Y:S02]  /*17c00*/  ISETP.GE.AND P1, PT, R15, c[0x0][0x3c8], PT ;  /* 0x0000f2000f007a0c */ /* 0x000fe40003f26270 */
[----:B-1----:R-:W-:-:S04]  /*17c10*/  @!P5 LEA R8, P0, R21, R0, 0x2 ;  /* 0x000000001508d211 */ /* 0x002fc800078010ff */
[----:B------:R-:W-:Y:S02]  /*17c20*/  @!P5 LEA.HI.X R9, R21, R4, R22, 0x2, P0 ;  /* 0x000000041509d211 */ /* 0x000fe400000f1416 */
[----:B---3--:R-:W-:-:S03]  /*17c30*/  @!P4 LEA R2, P6, R12, R0, 0x2 ;  /* 0x000000000c02c211 */ /* 0x008fc600078c10ff */
[----:B------:R-:W-:Y:S01]  /*17c40*/  @!P5 ST.E.64 [R8.64], R60 ;  /* 0x0000003c0800d985 */ /* 0x000fe2000c101b08 */
[----:B------:R-:W-:Y:S02]  /*17c50*/  @!P4 LEA.HI.X R3, R12, R4, R13, 0x2, P6 ;  /* 0x000000040c03c211 */ /* 0x000fe400030f140d */
[-C--:B------:R-:W-:Y:S02]  /*17c60*/  @!P3 LEA R12, P5, R19, R0.reuse, 0x2 ;  /* 0x00000000130cb211 */ /* 0x080fe400078a10ff */
[----:B------:R-:W-:Y:S01]  /*17c70*/  ISETP.GE.AND P0, PT, R6, c[0x0][0x3c8], PT ;  /* 0x0000f20006007a0c */ /* 0x000fe20003f06270 */
[----:B------:R1:W-:Y:S01]  /*17c80*/  @!P4 ST.E.64 [R2.64], R62 ;  /* 0x0000003e0200c985 */ /* 0x0003e2000c101b08 */
[----:B------:R-:W-:-:S04]  /*17c90*/  @!P2 LEA R10, P6, R17, R0, 0x2 ;  /* 0x00000000110aa211 */ /* 0x000fc800078c10ff */
[----:B------:R-:W-:-:S05]  /*17ca0*/  @!P2 LEA.HI.X R11, R17, R4, R18, 0x2, P6 ;  /* 0x00000004110ba211 */ /* 0x000fca00030f1412 */
[----:B-1----:R-:W-:-:S04]  /*17cb0*/  P2R R2, PR, RZ, 0x20 ;  /* 0x00000020ff027803 */ /* 0x002fc80000000000 */
[----:B------:R-:W-:Y:S02]  /*17cc0*/  ISETP.NE.AND P4, PT, R2, RZ, PT ;  /* 0x000000ff0200720c */ /* 0x000fe40003f85270 */
[----:B------:R-:W-:Y:S02]  /*17cd0*/  @!P1 LEA R8, P5, R15, R0, 0x2 ;  /* 0x000000000f089211 */ /* 0x000fe400078a10ff */
[----:B------:R-:W-:Y:S02]  /*17ce0*/  @!P3 LEA.HI.X R13, R19, R4, R20, 0x2, P4 ;  /* 0x00000004130db211 */ /* 0x000fe400020f1414 */
[C---:B------:R-:W-:Y:S02]  /*17cf0*/  @!P0 LEA R2, P4, R6.reuse, R0, 0x2 ;  /* 0x0000000006028211 */ /* 0x040fe400078810ff */
[-C--:B------:R-:W-:Y:S01]  /*17d00*/  @!P1 LEA.HI.X R9, R15, R4.reuse, R16, 0x2, P5 ;  /* 0x000000040f099211 */ /* 0x080fe200028f1410 */
[----:B------:R1:W-:Y:S04]  /*17d10*/  @!P3 ST.E.64 [R12.64], R76 ;  /* 0x0000004c0c00b985 */ /* 0x0003e8000c101b08 */
[----:B------:R1:W-:Y:S04]  /*17d20*/  @!P2 ST.E.64 [R10.64], R78 ;  /* 0x0000004e0a00a985 */ /* 0x0003e8000c101b08 */
[----:B------:R1:W-:Y:S01]  /*17d30*/  @!P1 ST.E.64 [R8.64], R66 ;  /* 0x0000004208009985 */ /* 0x0003e2000c101b08 */
[----:B--2---:R-:W-:-:S05]  /*17d40*/  @!P0 LEA.HI.X R3, R6, R4, R14, 0x2, P4 ;  /* 0x0000000406038211 */ /* 0x004fca00020f140e */
[----:B------:R1:W-:Y:S01]  /*17d50*/  @!P0 ST.E.64 [R2.64], R56 ;  /* 0x0000003802008985 */ /* 0x0003e2000c101b08 */
[----:B----4-:R-:W-:-:S13]  /*17d60*/  ISETP.GE.AND P0, PT, R5, c[0x0][0x3c8], PT ;  /* 0x0000f20005007a0c */ /* 0x010fda0003f06270 */
[----:B------:R-:W-:Y:S05]  /*17d70*/  @P0 BRA `(.L_x_339) ;  /* 0x00000d1000000947 */ /* 0x000fea0003800000 */
[----:B------:R-:W2:Y:S01]  /*17d80*/  LDL R6, [R1+0xac] ;  /* 0x0000ac0001067983 */ /* 0x000ea20000100800 */
[----:B-1----:R-:W-:-:S04]  /*17d90*/  LEA R2, P0, R5, R0, 0x2 ;  /* 0x0000000005027211 */ /* 0x002fc800078010ff */
[----:B--2---:R-:W-:-:S05]  /*17da0*/  LEA.HI.X R3, R5, R4, R6, 0x2, P0 ;  /* 0x0000000405037211 */ /* 0x004fca00000f1406 */
[----:B------:R1:W-:Y:S01]  /*17db0*/  ST.E.64 [R2.64], R50 ;  /* 0x0000003202007985 */ /* 0x0003e2000c101b08 */
[----:B------:R-:W-:Y:S05]  /*17dc0*/  BRA `(.L_x_339) ;  /* 0x00000cc000007947 */ /* 0x000fea0003800000 */
.L_x_324:
[----:B------:R-:W4:Y:S04]  /*17dd0*/  LDL.LU R0, [R1+0x44] ;  /* 0x0000440001007983 */ /* 0x000f280000300800 */
[----:B---3--:R-:W3:Y:S01]  /*17de0*/  LDL.LU R8, [R1+0x48] ;  /* 0x0000480001087983 */ /* 0x008ee20000300800 */
[----:B------:R-:W-:Y:S02]  /*17df0*/  ISETP.NE.U32.AND P0, PT, RZ, c[0x0][0x508], PT ;  /* 0x00014200ff007a0c */ /* 0x000fe40003f05070 */
[----:B------:R-:W-:Y:S01]  /*17e00*/  ISETP.NE.U32.AND P3, PT, RZ, c[0x0][0x500], PT ;  /* 0x00014000ff007a0c */ /* 0x000fe20003f65070 */
[----:B--2---:R-:W2:Y:S01]  /*17e10*/  LDL.LU R6, [R1+0xa4] ;  /* 0x0000a40001067983 */ /* 0x004ea20000300800 */
[----:B------:R-:W-:Y:S01]  /*17e20*/  ISETP.NE.AND.EX P2, PT, RZ, c[0x0][0x50c], PT, P0 ;  /* 0x00014300ff007a0c */ /* 0x000fe20003f45300 */
[----:B------:R-:W-:Y:S01]  /*17e30*/  IMAD.MOV.U32 R20, RZ, RZ, c[0x0][0x388] ;  /* 0x0000e200ff147624 */ /* 0x000fe200078e00ff */
[----:B------:R-:W-:-:S02]  /*17e40*/  ISETP.NE.AND.EX P3, PT, RZ, c[0x0][0x504], PT, P3 ;  /* 0x00014100ff007a0c */ /* 0x000fc40003f65330 */
[----:B----4-:R-:W-:-:S09]  /*17e50*/  IADD3 R2, P1, R0, c[0x0][0x500], RZ ;  /* 0x0001400000027a10 */ /* 0x010fd20007f3e0ff */
[----:B------:R-:W-:Y:S01]  /*17e60*/  @P2 IADD3 R4, P0, R0, c[0x0][0x508], RZ ;  /* 0x0001420000042a10 */ /* 0x000fe20007f1e0ff */
[----:B------:R-:W-:Y:S01]  /*17e70*/  IMAD.MOV.U32 R0, RZ, RZ, RZ ;  /* 0x000000ffff007224 */ /* 0x000fe200078e00ff */
[C---:B---3--:R-:W-:Y:S02]  /*17e80*/  IADD3.X R3, R8.reuse, c[0x0][0x504], RZ, P1, !PT ;  /* 0x0001410008037a10 */ /* 0x048fe40000ffe4ff */
[----:B------:R-:W-:-:S03]  /*17e90*/  @P2 IADD3.X R5, R8, c[0x0][0x50c], RZ, P0, !PT ;  /* 0x0001430008052a10 */ /* 0x000fc600007fe4ff */
[----:B------:R1:W5:Y:S04]  /*17ea0*/  @P3 LDG.E R0, [R2.64] ;  /* 0x0000000802003981 */ /* 0x000368000c1e1900 */
[----:B------:R1:W5:Y:S01]  /*17eb0*/  @P2 LDG.E R20, [R4.64] ;  /* 0x0000000804142981 */ /* 0x000362000c1e1900 */
[----:B--2---:R-:W-:-:S04]  /*17ec0*/  ISETP.NE.AND P0, PT, R6, RZ, PT ;  /* 0x000000ff0600720c */ /* 0x004fc80003f05270 */
[----:B------:R-:W-:Y:S01]  /*17ed0*/  SEL R19, R6, c[0x0][0x3d4], P0 ;  /* 0x0000f50006137a07 */ /* 0x000fe20000000000 */
[----:B------:R-:W-:Y:S05]  /*17ee0*/  @P2 BRA `(.L_x_352) ;  /* 0x0000004000002947 */ /* 0x000fea0003800000 */
[----:B------:R-:W-:Y:S05]  /*17ef0*/  @!P3 BRA `(.L_x_352) ;  /* 0x000000300000b947 */ /* 0x000fea0003800000 */
[----:B-1----:R1:W2:Y:S04]  /*17f00*/  LDG.E R4, [R2.64] ;  /* 0x0000000802047981 */ /* 0x0022a8000c1e1900 */
[----:B-1----:R-:W2:Y:S02]  /*17f10*/  LDG.E R2, [R2.64+0x4] ;  /* 0x0000040802027981 */ /* 0x002ea4000c1e1900 */
[----:B--2--5:R-:W-:Y:S02]  /*17f20*/  IADD3 R20, -R4, R2, RZ ;  /* 0x0000000204147210 */ /* 0x024fe40007ffe1ff */
.L_x_352:
[----:B-1----:R-:W2:Y:S04]  /*17f30*/  LDL.LU R5, [R1+0x58] ;  /* 0x0000580001057983 */ /* 0x002ea80000300800 */
[----:B------:R-:W3:Y:S04]  /*17f40*/  LDL.LU R3, [R1+0x4c] ;  /* 0x00004c0001037983 */ /* 0x000ee80000300800 */
[----:B------:R-:W4:Y:S01]  /*17f50*/  LDL.LU R2, [R1+0xa0] ;  /* 0x0000a00001027983 */ /* 0x000f220000300800 */
[----:B------:R-:W-:Y:S01]  /*17f60*/  BSSY B0, `(.L_x_353) ;  /* 0x0000039000007945 */ /* 0x000fe20003800000 */
[----:B-----5:R-:W-:-:S02]  /*17f70*/  SHF.R.S32.HI R18, RZ, 0x1f, R0 ;  /* 0x0000001fff127819 */ /* 0x020fc40000011400 */
[----:B------:R-:W1:Y:S02]  /*17f80*/  S2R R4, SR_TID.X ;  /* 0x0000000000047919 */ /* 0x000e640000002100 */
[----:B-1----:R-:W-:Y:S02]  /*17f90*/  ISETP.GT.AND P0, PT, R4, 0x7f, PT ;  /* 0x0000007f0400780c */ /* 0x002fe40003f04270 */
[----:B--2---:R-:W-:Y:S02]  /*17fa0*/  LOP3.LUT R6, R5, 0xffff, RZ, 0xc0, !PT ;  /* 0x0000ffff05067812 */ /* 0x004fe400078ec0ff */
[----:B---3--:R-:W-:Y:S02]  /*17fb0*/  SEL R10, R3, RZ, !P3 ;  /* 0x000000ff030a7207 */ /* 0x008fe40005800000 */
[----:B----4-:R-:W-:-:S07]  /*17fc0*/  SEL R22, R2, RZ, !P3 ;  /* 0x000000ff02167207 */ /* 0x010fce0005800000 */
        /* <DEDUP_REMOVED lines=21> */
[----:B------:R-:W-:-:S04]  /*18120*/  IMAD.WIDE.U32 R8, R8, R6, RZ ;  /* 0x0000000608087225 */ /* 0x000fc800078e00ff */
[----:B------:R-:W-:Y:S01]  /*18130*/  IMAD.IADD R13, R9, 0x1, R13 ;  /* 0x00000001090d7824 */ /* 0x000fe200078e020d */
[----:B------:R-:W-:Y:S01]  /*18140*/  IADD3 R9, R5, R12, RZ ;  /* 0x0000000c05097210 */ /* 0x000fe20007ffe0ff */
[----:B------:R-:W-:-:S05]  /*18150*/  @P0 IMAD.HI.U32 R21, R11, c[0x0][0x4ec], RZ ;  /* 0x00013b000b150a27 */ /* 0x000fca00078e00ff */
[----:B------:R-:W-:Y:S02]  /*18160*/  @P0 SHF.R.U32.HI R2, RZ, c[0x0][0x4f0], R21 ;  /* 0x00013c00ff020a19 */ /* 0x000fe40000011615 */
[----:B------:R-:W-:-:S03]  /*18170*/  IADD3 R21, P1, P0, R4, R8, R0 ;  /* 0x0000000804157210 */ /* 0x000fc6000783e000 */
[----:B------:R-:W-:Y:S01]  /*18180*/  IMAD.MOV R8, RZ, RZ, -R2 ;  /* 0x000000ffff087224 */ /* 0x000fe200078e0a02 */
[----:B--2---:R-:W-:-:S05]  /*18190*/  SEL R3, R23, RZ, P2 ;  /* 0x000000ff17037207 */ /* 0x004fca0001000000 */
[-C--:B-----5:R-:W-:Y:S02]  /*181a0*/  IMAD R12, R17, R3.reuse, RZ ;  /* 0x00000003110c7224 */ /* 0x0a0fe400078e02ff */
[----:B------:R-:W-:-:S04]  /*181b0*/  IMAD.WIDE.U32 R4, R16, R3, RZ ;  /* 0x0000000310047225 */ /* 0x000fc800078e00ff */
[----:B------:R-:W-:Y:S01]  /*181c0*/  IMAD R3, R8, c[0x0][0x4e8], R11 ;  /* 0x00013a0008037a24 */ /* 0x000fe200078e020b */
[----:B------:R-:W-:Y:S02]  /*181d0*/  IADD3.X R11, R9, R13, R18, P1, P0 ;  /* 0x0000000d090b7210 */ /* 0x000fe40000fe0412 */
[----:B------:R-:W-:Y:S02]  /*181e0*/  IADD3 R9, R5, R12, RZ ;  /* 0x0000000c05097210 */ /* 0x000fe40007ffe0ff */
[----:B------:R-:W-:Y:S02]  /*181f0*/  IADD3 R4, P1, P0, R2, R21, R4 ;  /* 0x0000001502047210 */ /* 0x000fe4000783e004 */
[----:B------:R-:W-:Y:S01]  /*18200*/  SHF.R.S32.HI R5, RZ, 0x1f, R2 ;  /* 0x0000001fff057819 */ /* 0x000fe20000011402 */
[----:B------:R-:W-:Y:S01]  /*18210*/  IMAD R2, R15, R3, RZ ;  /* 0x000000030f027224 */ /* 0x000fe200078e02ff */
[----:B------:R-:W-:Y:S02]  /*18220*/  SHF.R.S32.HI R8, RZ, 0x1f, R3 ;  /* 0x0000001fff087819 */ /* 0x000fe40000011403 */
[----:B------:R-:W-:Y:S01]  /*18230*/  IADD3.X R5, R5, R11, R9, P1, P0 ;  /* 0x0000000b05057210 */ /* 0x000fe20000fe0409 */
[----:B------:R-:W-:-:S02]  /*18240*/  IMAD.MOV.U32 R9, RZ, RZ, c[0x0][0x4a8] ;  /* 0x00012a00ff097624 */ /* 0x000fc400078e00ff */
[C---:B------:R-:W-:Y:S02]  /*18250*/  IMAD R8, R14.reuse, R8, R2 ;  /* 0x000000080e087224 */ /* 0x040fe400078e0202 */
        /* <DEDUP_REMOVED lines=9> */
.L_x_354:
[----:B------:R-:W-:Y:S05]  /*182f0*/  BSYNC B0 ;  /* 0x0000000000007941 */ /* 0x000fea0003800000 */
.L_x_353:
[----:B------:R-:W-:-:S13]  /*18300*/  ISETP.GT.AND P0, PT, R19, 0x1, PT ;  /* 0x000000011300780c */ /* 0x000fda0003f04270 */
[----:B------:R-:W-:Y:S05]  /*18310*/  @P0 BRA `(.L_x_339) ;  /* 0x0000077000000947 */ /* 0x000fea0003800000 */
[----:B-1----:R-:W2:Y:S01]  /*18320*/  LDL.LU R2, [R1+0x54] ;  /* 0x0000540001027983 */ /* 0x002ea20000300800 */
[----:B------:R-:W-:-:S03]  /*18330*/  IMAD R4, R18, c[0x0][0x3a0], RZ ;  /* 0x0000e80012047a24 */ /* 0x000fc600078e02ff */
[----:B------:R-:W1:Y:S02]  /*18340*/  S2R R3, SR_TID.X ;  /* 0x0000000000037919 */ /* 0x000e640000002100 */
[----:B-1----:R-:W-:-:S04]  /*18350*/  SHF.R.S32.HI R5, RZ, 0x1f, R3 ;  /* 0x0000001fff057819 */ /* 0x002fc80000011403 */
[----:B------:R-:W-:-:S04]  /*18360*/  LEA.HI R5, R5, R3, RZ, 0x2 ;  /* 0x0000000305057211 */ /* 0x000fc800078f10ff */
[----:B------:R-:W-:-:S04]  /*18370*/  LOP3.LUT R5, R5, 0xfffffffc, RZ, 0xc0, !PT ;  /* 0xfffffffc05057812 */ /* 0x000fc800078ec0ff */
[----:B------:R-:W-:Y:S02]  /*18380*/  IADD3 R5, -R5, R3, RZ ;  /* 0x0000000305057210 */ /* 0x000fe40007ffe1ff */
[----:B--2---:R-:W-:Y:S02]  /*18390*/  MOV R9, R2 ;  /* 0x0000000200097202 */ /* 0x004fe40000000f00 */
[----:B------:R-:W-:Y:S02]  /*183a0*/  MOV R2, c[0x0][0x4e8] ;  /* 0x00013a0000027a02 */ /* 0x000fe40000000f00 */
[----:B------:R-:W-:Y:S02]  /*183b0*/  LEA R12, R9, R247, 0x7 ;  /* 0x000000f7090c7211 */ /* 0x000fe400078e38ff */
[----:B------:R-:W-:Y:S01]  /*183c0*/  ISETP.NE.AND P0, PT, R2, 0x1, PT ;  /* 0x000000010200780c */ /* 0x000fe20003f05270 */
[----:B------:R-:W-:-:S04]  /*183d0*/  IMAD.WIDE.U32 R2, R0, c[0x0][0x3a0], RZ ;  /* 0x0000e80000027a25 */ /* 0x000fc800078e00ff */
[----:B------:R-:W-:Y:S01]  /*183e0*/  IMAD R0, R0, c[0x0][0x3a4], R4 ;  /* 0x0000e90000007a24 */ /* 0x000fe200078e0204 */
[----:B------:R-:W-:Y:S01]  /*183f0*/  LEA R4, R5, R247, 0x5 ;  /* 0x000000f705047211 */ /* 0x000fe200078e28ff */
[----:B------:R-:W-:Y:S02]  /*18400*/  IMAD R5, R22, c[0x0][0x3f0], RZ ;  /* 0x0000fc0016057a24 */ /* 0x000fe400078e02ff */
[----:B------:R-:W-:Y:S01]  /*18410*/  IMAD.IADD R3, R3, 0x1, R0 ;  /* 0x0000000103037824 */ /* 0x000fe200078e0200 */
[----:B------:R-:W-:-:S03]  /*18420*/  LEA R4, R9, R4, 0x7 ;  /* 0x0000000409047211 */ /* 0x000fc600078e38ff */
[----:B------:R-:W-:Y:S01]  /*18430*/  IMAD.WIDE.U32 R2, R6, c[0x0][0x3e8], R2 ;  /* 0x0000fa0006027a25 */ /* 0x000fe200078e0002 */
[----:B------:R-:W-:-:S03]  /*18440*/  MOV R0, R4 ;  /* 0x0000000400007202 */ /* 0x000fc60000000f00 */
[----:B------:R-:W-:-:S04]  /*18450*/  @P0 IMAD.HI.U32 R8, R4, c[0x0][0x4ec], RZ ;  /* 0x00013b0004080a27 */ /* 0x000fc800078e00ff */
[----:B------:R-:W-:Y:S01]  /*18460*/  IMAD R3, R6, c[0x0][0x3ec], R3 ;  /* 0x0000fb0006037a24 */ /* 0x000fe200078e0203 */
[----:B------:R-:W-:Y:S01]  /*18470*/  @P0 SHF.R.U32.HI R0, RZ, c[0x0][0x4f0], R8 ;  /* 0x00013c00ff000a19 */ /* 0x000fe20000011608 */
[C---:B------:R-:W-:Y:S02]  /*18480*/  IMAD R8, R10.reuse, c[0x0][0x3f4], R5 ;  /* 0x0000fd000a087a24 */ /* 0x040fe400078e0205 */
[----:B------:R-:W-:Y:S01]  /*18490*/  IMAD.WIDE.U32 R2, R10, c[0x0][0x3f0], R2 ;  /* 0x0000fc000a027a25 */ /* 0x000fe200078e0002 */
[----:B------:R-:W-:Y:S02]  /*184a0*/  SHF.R.S32.HI R6, RZ, 0x1f, R0 ;  /* 0x0000001fff067819 */ /* 0x000fe40000011400 */
[----:B------:R-:W-:Y:S01]  /*184b0*/  IADD3 R5, -R0, RZ, RZ ;  /* 0x000000ff00057210 */ /* 0x000fe20007ffe1ff */
[----:B------:R-:W-:Y:S02]  /*184c0*/  IMAD.IADD R3, R3, 0x1, R8 ;  /* 0x0000000103037824 */ /* 0x000fe400078e0208 */
[----:B------:R-:W-:-:S02]  /*184d0*/  IMAD R6, R6, c[0x0][0x3e0], RZ ;  /* 0x0000f80006067a24 */ /* 0x000fc400078e02ff */
        /* <DEDUP_REMOVED lines=13> */
.L_x_422:
[----:B------:R-:W-:Y:S05]  /*185b0*/  BRA.DIV ~URZ, `(.L_x_356) ;  /* 0x00002af27f007947 */ /* 0x000fea000b800000 */
[----:B------:R3:W4:Y:S02]  /*185c0*/  SHFL.IDX PT, R0, R13, RZ, 0x1c1f ;  /* 0x001c1fff0d007589 */ /* 0x00072400000e0000 */
.L_x_423:
[----:B------:R-:W-:Y:S01]  /*185d0*/  IMAD R6, R20, c[0x0][0x4e8], RZ ;  /* 0x00013a0014067a24 */ /* 0x000fe200078e02ff */
[----:B------:R-:W-:Y:S04]  /*185e0*/  BSSY B0, `(.L_x_357) ;  /* 0x000000f000007945 */ /* 0x000fe80003800000 */
        /* <DEDUP_REMOVED lines=11> */
[----:B------:R2:W-:Y:S04]  /*186a0*/  @!P2 ST.E.128 [R10.64], RZ ;  /* 0x000000ff0a00a985 */ /* 0x0005e8000c101d08 */
[----:B------:R2:W-:Y:S04]  /*186b0*/  @!P1 ST.E.128 [R8.64], RZ ;  /* 0x000000ff08009985 */ /* 0x0005e8000c101d08 */
[----:B------:R2:W-:Y:S02]  /*186c0*/  @!P0 ST.E.128 [R2.64], RZ ;  /* 0x000000ff02008985 */ /* 0x0005e4000c101d08 */
.L_x_358:
[----:B------:R-:W-:Y:S05]  /*186d0*/  BSYNC B0 ;  /* 0x0000000000007941 */ /* 0x000fea0003800000 */
.L_x_357:
[----:B------:R-:W-:Y:S05]  /*186e0*/  BRA.DIV ~URZ, `(.L_x_359) ;  /* 0x00002a227f007947 */ /* 0x000fea000b800000 */
[----:B--2---:R2:W1:Y:S04]  /*186f0*/  SHFL.IDX PT, R4, R5, 0x1, 0x1c1f ;  /* 0x003c1f0005047f89 */ /* 0x00446800000e0000 */
[----:B----4-:R2:W4:Y:S02]  /*18700*/  SHFL.IDX PT, R0, R13, 0x1, 0x1c1f ;  /* 0x003c1f000d007f89 */ /* 0x01052400000e0000 */
.L_x_424:
        /* <DEDUP_REMOVED lines=13> */
[----:B------:R1:W-:Y:S04]  /*187e0*/  @!P2 ST.E.128 [R10.64], RZ ;  /* 0x000000ff0a00a985 */ /* 0x0003e8000c101d08 */
[----:B------:R1:W-:Y:S04]  /*187f0*/  @!P1 ST.E.128 [R8.64], RZ ;  /* 0x000000ff08009985 */ /* 0x0003e8000c101d08 */
[----:B------:R1:W-:Y:S02]  /*18800*/  @!P0 ST.E.128 [R2.64], RZ ;  /* 0x000000ff02008985 */ /* 0x0003e4000c101d08 */
.L_x_361:
[----:B------:R-:W-:Y:S05]  /*18810*/  BSYNC B0 ;  /* 0x0000000000007941 */ /* 0x000fea0003800000 */
.L_x_360:
[----:B------:R-:W-:Y:S05]  /*18820*/  BRA.DIV ~URZ, `(.L_x_362) ;  /* 0x000029a27f007947 */ /* 0x000fea000b800000 */
[----:B-1----:R1:W2:Y:S02]  /*18830*/  SHFL.IDX PT, R4, R5, 0x2, 0x1c1f ;  /* 0x005c1f0005047f89 */ /* 0x0022a400000e0000 */
.L_x_425:
[----:B------:R-:W-:Y:S05]  /*18840*/  BRA.DIV ~URZ, `(.L_x_363) ;  /* 0x000029f27f007947 */ /* 0x000fea000b800000 */
[----:B----4-:R4:W1:Y:S02]  /*18850*/  SHFL.IDX PT, R0, R13, 0x2, 0x1c1f ;  /* 0x005c1f000d007f89 */ /* 0x01086400000e0000 */
.L_x_426:
        /* <DEDUP_REMOVED lines=16> */
.L_x_365:
[----:B------:R-:W-:Y:S05]  /*18960*/  BSYNC B0 ;  /* 0x0000000000007941 */ /* 0x000fea0003800000 */
.L_x_364:
[----:B------:R-:W-:Y:S05]  /*18970*/  BRA.DIV ~URZ, `(.L_x_366) ;  /* 0x000029227f007947 */ /* 0x000fea000b800000 */
[----:B--2---:R2:W3:Y:S04]  /*18980*/  SHFL.IDX PT, R4, R5, 0x3, 0x1c1f ;  /* 0x007c1f0005047f89 */ /* 0x0044e800000e0000 */
[----:B-1----:R2:W1:Y:S02]  /*18990*/  SHFL.IDX PT, R0, R13, 0x3, 0x1c1f ;  /* 0x007c1f000d007f89 */ /* 0x00246400000e0000 */
.L_x_427:
[----:B------:R-:W-:-:S04]  /*189a0*/  IADD3 R12, R12, 0x60, RZ ;  /* 0x000000600c0c7810 */ /* 0x000fc80007ffe0ff */
        /* <DEDUP_REMOVED lines=8> */
[-C--:B---3--:R-:W-:Y:S02]  /*18a30*/  @!P2 LEA.HI.X R11, R228, R4.reuse, R229, 0x1, P5 ;  /* 0x00000004e40ba211 */ /* 0x088fe400028f0ce5 */
[-C--:B------:R-:W-:Y:S02]  /*18a40*/  @!P1 LEA.HI.X R9, R238, R4.reuse, R250, 0x1, P4 ;  /* 0x00000004ee099211 */ /* 0x080fe400020f0cfa */
[----:B------:R-:W-:Y:S01]  /*18a50*/  @!P0 LEA.HI.X R3, R230, R4, R249, 0x1, P3 ;  /* 0x00000004e6038211 */ /* 0x000fe200018f0cf9 */
[----:B------:R1:W-:Y:S04]  /*18a60*/  @!P2 ST.E.128 [R10.64], RZ ;  /* 0x000000ff0a00a985 */ /* 0x0003e8000c101d08 */
[----:B------:R1:W-:Y:S04]  /*18a70*/  @!P1 ST.E.128 [R8.64], RZ ;  /* 0x000000ff08009985 */ /* 0x0003e8000c101d08 */
[----:B------:R1:W-:Y:S02]  /*18a80*/  @!P0 ST.E.128 [R2.64], RZ ;  /* 0x000000ff02008985 */ /* 0x0003e4000c101d08 */
.L_x_339:
[----:B------:R-:W-:Y:S05]  /*18a90*/  BSYNC B1 ;  /* 0x0000000000017941 */ /* 0x000fea0003800000 */
.L_x_323:
[----:B-1-3--:R-:W3:Y:S02]  /*18aa0*/  LDL R0, [R1+0x124] ;  /* 0x0001240001007983 */ /* 0x00aee40000100800 */
[----:B---3--:R-:W-:-:S13]  /*18ab0*/  ISETP.NE.AND P0, PT, R0, RZ, PT ;  /* 0x000000ff0000720c */ /* 0x008fda0003f05270 */
[----:B------:R-:W-:Y:S01]  /*18ac0*/  @P0 WARPSYNC 0xffffffff ;  /* 0xffffffff00000948 */ /* 0x000fe20003800000 */
[----:B------:R-:W-:Y:S06]  /*18ad0*/  @P0 BAR.SYNC.DEFER_BLOCKING 0x5, 0x80 ;  /* 0x0142000000000b1d */ /* 0x000fec0000010000 */
[----:B------:R-:W1:Y:S04]  /*18ae0*/  @P0 LDS.128 R8, [0xc080] ;  /* 0x00c08000ff080984 */ /* 0x000e680000000c00 */
[----:B-1----:R1:W-:Y:S04]  /*18af0*/  @P0 STL.64 [R1+0x50], R8 ;  /* 0x0000500801000387 */ /* 0x0023e80000100a00 */
[----:B------:R1:W-:Y:S04]  /*18b00*/  @P0 STL.64 [R1+0x58], R10 ;  /* 0x0000580a01000387 */ /* 0x0003e80000100a00 */
[----:B------:R-:W-:Y:S06]  /*18b10*/  @P0 BAR.ARV 0x4, 0x80 ;  /* 0x0102000000000b1d */ /* 0x000fec0000002000 */
[----:B------:R-:W-:Y:S05]  /*18b20*/  @P0 BRA `(.L_x_367) ;  /* 0x00000ba000000947 */ /* 0x000fea0003800000 */
[----:B------:R-:W3:Y:S01]  /*18b30*/  S2R R0, SR_TID.X ;  /* 0x0000000000007919 */ /* 0x000ee20000002100 */
[----:B-1----:R-:W-:Y:S01]  /*18b40*/  IMAD.MOV.U32 R8, RZ, RZ, RZ ;  /* 0x000000ffff087224 */ /* 0x002fe200078e00ff */
[----:B---3--:R-:W-:-:S04]  /*18b50*/  LOP3.LUT R14, R0, 0x1f, RZ, 0xc0, !PT ;  /* 0x0000001f000e7812 */ /* 0x008fc800078ec0ff */
[----:B------:R-:W-:Y:S01]  /*18b60*/  ISETP.NE.AND P6, PT, R14, 0x1f, PT ;  /* 0x0000001f0e00780c */ /* 0x000fe20003fc5270 */
[----:B------:R-:W-:Y:S10]  /*18b70*/  BRA.DIV ~URZ, `(.L_x_368) ;  /* 0x000027e27f007947 */ /* 0x000ff4000b800000 */
[----:B------:R1:W3:Y:S02]  /*18b80*/  SHFL.IDX PT, R10, R34, RZ, 0x1f ;  /* 0x00001fff220a7589 */ /* 0x0002e400000e0000 */
.L_x_428:
[----:B------:R-:W-:Y:S05]  /*18b90*/  BRA.DIV ~URZ, `(.L_x_369) ;  /* 0x000028327f007947 */ /* 0x000fea000b800000 */
[----:B------:R1:W2:Y:S02]  /*18ba0*/  SHFL.IDX PT, R9, R34, 0x1, 0x1f ;  /* 0x00201f0022097f89 */ /* 0x0002a400000e0000 */
.L_x_429:
[----:B------:R-:W5:Y:S01]  /*18bb0*/  LDL R0, [R1+0x5c] ;  /* 0x00005c0001007983 */ /* 0x000f620000100800 */
[----:B--2---:R-:W-:Y:S02]  /*18bc0*/  IMAD.MOV.U32 R6, RZ, RZ, RZ ;  /* 0x000000ffff067224 */ /* 0x004fe400078e00ff */
[----:B-----5:R-:W-:-:S05]  /*18bd0*/  IMAD.IADD R0, R0, 0x1, R14 ;  /* 0x0000000100007824 */ /* 0x020fca00078e020e */
[----:B------:R-:W-:-:S13]  /*18be0*/  ISETP.GE.OR P0, PT, R0, c[0x0][0x53c], !P6 ;  /* 0x00014f0000007a0c */ /* 0x000fda0007706670 */
[----:B------:R-:W-:Y:S01]  /*18bf0*/  @!P0 MOV R2, 0x4 ;  /* 0x0000000400028802 */ /* 0x000fe20000000f00 */
[----:B------:R-:W-:-:S04]  /*18c00*/  @!P0 IMAD.MOV.U32 R4, RZ, RZ, 0x4 ;  /* 0x00000004ff048424 */ /* 0x000fc800078e00ff */
[----:B----4-:R-:W-:-:S04]  /*18c10*/  @!P0 IMAD.WIDE R4, R0, R4, c[0x0][0x580] ;  /* 0x0001600000048625 */ /* 0x010fc800078e0204 */
[----:B------:R-:W-:Y:S01]  /*18c20*/  @!P0 IMAD.WIDE R2, R0, R2, c[0x0][0x578] ;  /* 0x00015e0000028625 */ /* 0x000fe200078e0202 */
[----:B------:R-:W2:Y:S04]  /*18c30*/  @!P0 LDG.E R6, [R4.64] ;  /* 0x0000000804068981 */ /* 0x000ea8000c1e1900 */
[----:B------:R-:W2:Y:S01]  /*18c40*/  @!P0 LDG.E R8, [R2.64] ;  /* 0x0000000802088981 */ /* 0x000ea2000c1e1900 */
[C---:B------:R-:W-:Y:S02]  /*18c50*/  ISETP.GE.U32.AND P4, PT, R14.reuse, 0x10, PT ;  /* 0x000000100e00780c */ /* 0x040fe40003f86070 */
[C---:B------:R-:W-:Y:S02]  /*18c60*/  ISETP.GE.U32.AND P3, PT, R14.reuse, 0x8, PT ;  /* 0x000000080e00780c */ /* 0x040fe40003f66070 */
[----:B------:R-:W-:-:S02]  /*18c70*/  ISETP.GE.U32.AND P2, PT, R14, 0x4, PT ;  /* 0x000000040e00780c */ /* 0x000fc40003f46070 */
[C---:B------:R-:W-:Y:S02]  /*18c80*/  ISETP.GE.U32.AND P1, PT, R14.reuse, 0x2, PT ;  /* 0x000000020e00780c */ /* 0x040fe40003f26070 */
[----:B------:R-:W-:Y:S02]  /*18c90*/  ISETP.NE.AND P5, PT, R14, RZ, PT ;  /* 0x000000ff0e00720c */ /* 0x000fe40003fa5270 */
[----:B------:R-:W-:Y:S01]  /*18ca0*/  MOV R13, RZ ;  /* 0x000000ff000d7202 */ /* 0x000fe20000000f00 */
[----:B--2---:R-:W-:Y:S01]  /*18cb0*/  IMAD R0, R8, R6, RZ ;  /* 0x0000000608007224 */ /* 0x004fe200078e02ff */
[----:B------:R-:W-:Y:S07]  /*18cc0*/  BRA.DIV ~URZ, `(.L_x_370) ;  /* 0x000027727f007947 */ /* 0x000fee000b800000 */
[----:B------:R2:W4:Y:S02]  /*18cd0*/  SHFL.UP PT, R4, R0, 0x1, RZ ;  /* 0x0420000000047989 */ /* 0x00052400000e00ff */
.L_x_430:
[----:B----4-:R-:W-:-:S04]  /*18ce0*/  SEL R4, R4, RZ, P5 ;  /* 0x000000ff04047207 */ /* 0x010fc80002800000 */
[----:B--2---:R-:W-:Y:S01]  /*18cf0*/  IADD3 R0, R0, R4, RZ ;  /* 0x0000000400007210 */ /* 0x004fe20007ffe0ff */
[----:B------:R-:W-:Y:S05]  /*18d00*/  BRA.DIV ~URZ, `(.L_x_371) ;  /* 0x000027727f007947 */ /* 0x000fea000b800000 */
        /* <DEDUP_REMOVED lines=12> */
[----:B------:R2:W4:Y:S02]  /*18dd0*/  SHFL.IDX PT, R0, R4, 0x1f, 0x1f ;  /* 0x03e01f0004007f89 */ /* 0x00052400000e0000 */
.L_x_431:
[----:B----4-:R-:W-:Y:S01]  /*18de0*/  IMAD R0, R0, c[0x0][0x538], RZ ;  /* 0x00014e0000007a24 */ /* 0x010fe200078e02ff */
[----:B------:R-:W-:Y:S04]  /*18df0*/  BSSY B1, `(.L_x_372) ;  /* 0x0000084000017945 */ /* 0x000fe80003800000 */
[----:B------:R-:W-:-:S04]  /*18e00*/  IADD3 R9, R0, R9, RZ ;  /* 0x0000000900097210 */ /* 0x000fc80007ffe0ff */
[----:B---3--:R-:W-:-:S13]  /*18e10*/  ISETP.GT.AND P0, PT, R9, R10, PT ;  /* 0x0000000a0900720c */ /* 0x008fda0003f04270 */
[----:B------:R-:W-:Y:S05]  /*18e20*/  @P0 BRA `(.L_x_373) ;  /* 0x0000026000000947 */ /* 0x000fea0003800000 */
.L_x_377:
[----:B------:R-:W3:Y:S02]  /*18e30*/  LDL.LU R0, [R1+0x5c] ;  /* 0x00005c0001007983 */ /* 0x000ee40000300800 */
[----:B---3--:R-:W-:-:S04]  /*18e40*/  IADD3 R0, R0, 0x1f, RZ ;  /* 0x0000001f00007810 */ /* 0x008fc80007ffe0ff */
[----:B------:R-:W-:-:S13]  /*18e50*/  ISETP.GE.AND P0, PT, R0, c[0x0][0x53c], PT ;  /* 0x00014f0000007a0c */ /* 0x000fda0003f06270 */
[----:B------:R-:W-:Y:S05]  /*18e60*/  @P0 BRA `(.L_x_374) ;  /* 0x0000077000000947 */ /* 0x000fea0003800000 */
[----:B------:R3:W-:Y:S01]  /*18e70*/  STL [R1+0x5c], R0 ;  /* 0x00005c0001007387 */ /* 0x0007e20000100800 */
[----:B------:R-:W-:Y:S02]  /*18e80*/  MOV R6, RZ ;  /* 0x000000ff00067202 */ /* 0x000fe40000000f00 */
[----:B------:R-:W-:Y:S02]  /*18e90*/  MOV R8, RZ ;  /* 0x000000ff00087202 */ /* 0x000fe40000000f00 */
[----:B---3--:R-:W-:-:S04]  /*18ea0*/  IADD3 R0, R0, R14, RZ ;  /* 0x0000000e00007210 */ /* 0x008fc80007ffe0ff */
[----:B------:R-:W-:-:S13]  /*18eb0*/  ISETP.GE.OR P0, PT, R0, c[0x0][0x53c], !P6 ;  /* 0x00014f0000007a0c */ /* 0x000fda0007706670 */
[----:B--2---:R-:W-:Y:S02]  /*18ec0*/  @!P0 MOV R4, 0x4 ;  /* 0x0000000400048802 */ /* 0x004fe40000000f00 */
[----:B------:R-:W-:-:S03]  /*18ed0*/  @!P0 MOV R2, 0x4 ;  /* 0x0000000400028802 */ /* 0x000fc60000000f00 */
[----:B------:R-:W-:-:S04]  /*18ee0*/  @!P0 IMAD.WIDE R4, R0, R4, c[0x0][0x580] ;  /* 0x0001600000048625 */ /* 0x000fc800078e0204 */
[----:B------:R-:W-:Y:S01]  /*18ef0*/  @!P0 IMAD.WIDE R2, R0, R2, c[0x0][0x578] ;  /* 0x00015e0000028625 */ /* 0x000fe200078e0202 */
[----:B------:R-:W2:Y:S04]  /*18f00*/  @!P0 LDG.E R6, [R4.64] ;  /* 0x0000000804068981 */ /* 0x000ea8000c1e1900 */
[----:B------:R-:W2:Y:S02]  /*18f10*/  @!P0 LDG.E R8, [R2.64] ;  /* 0x0000000802088981 */ /* 0x000ea4000c1e1900 */
[----:B--2---:R-:W-:Y:S01]  /*18f20*/  IMAD R0, R8, R6, RZ ;  /* 0x0000000608007224 */ /* 0x004fe200078e02ff */
[----:B------:R-:W-:Y:S05]  /*18f30*/  BRA.DIV ~URZ, `(.L_x_375) ;  /* 0x000026e27f007947 */ /* 0x000fea000b800000 */
[----:B------:R2:W3:Y:S02]  /*18f40*/  SHFL.UP PT, R2, R0, 0x1, RZ ;  /* 0x0420000000027989 */ /* 0x0004e400000e00ff */
.L_x_432:
[----:B---3--:R-:W-:-:S04]  /*18f50*/  SEL R2, R2, RZ, P5 ;  /* 0x000000ff02027207 */ /* 0x008fc80002800000 */
        /* <DEDUP_REMOVED lines=14> */
[----:B------:R2:W3:Y:S02]  /*19040*/  SHFL.IDX PT, R0, R4, 0x1f, 0x1f ;  /* 0x03e01f0004007f89 */ /* 0x0004e400000e0000 */
.L_x_433:
[----:B---3--:R-:W-:-:S05]  /*19050*/  IMAD R0, R0, c[0x0][0x538], RZ ;  /* 0x00014e0000007a24 */ /* 0x008fca00078e02ff */
[----:B------:R-:W-:-:S04]  /*19060*/  IADD3 R9, R0, R9, RZ ;  /* 0x0000000900097210 */ /* 0x000fc80007ffe0ff */
[----:B------:R-:W-:-:S13]  /*19070*/  ISETP.GT.AND P0, PT, R9, R10, PT ;  /* 0x0000000a0900720c */ /* 0x000fda0003f04270 */
[----:B-12---:R-:W-:Y:S05]  /*19080*/  @!P0 BRA `(.L_x_377) ;  /* 0xfffffda000008947 */ /* 0x006fea000383ffff */
.L_x_373:
[----:B------:R-:W-:-:S05]  /*19090*/  IADD3 R12, -R0, R9, RZ ;  /* 0x00000009000c7210 */ /* 0x000fca0007ffe1ff */
[----:B------:R-:W-:-:S05]  /*190a0*/  IMAD R0, R4, c[0x0][0x538], R12 ;  /* 0x00014e0004007a24 */ /* 0x000fca00078e020c */
[----:B------:R-:W-:Y:S01]  /*190b0*/  ISETP.GT.AND P0, PT, R0, R10, PT ;  /* 0x0000000a0000720c */ /* 0x000fe20003f04270 */
[----:B------:R-:W-:-:S12]  /*190c0*/  BRA.DIV ~URZ, `(.L_x_378) ;  /* 0x000027427f007947 */ /* 0x000fd8000b800000 */
[----:B------:R-:W-:-:S04]  /*190d0*/  VOTE.ANY R9, PT, !P0 ;  /* 0x0000000000097806 */ /* 0x000fc800040e0100 */
.L_x_434:
[----:B------:R3:W4:Y:S01]  /*190e0*/  POPC R11, R9 ;  /* 0x00000009000b7309 */ /* 0x0007220000000000 */
[----:B------:R-:W-:Y:S05]  /*190f0*/  BRA.DIV ~URZ, `(.L_x_379) ;  /* 0x000027627f007947 */ /* 0x000fea000b800000 */
[----:B----4-:R4:W1:Y:S04]  /*19100*/  SHFL.IDX PT, R6, R6, R11, 0x1f ;  /* 0x00001f0b06067589 */ /* 0x01086800000e0000 */
[----:B------:R4:W2:Y:S02]  /*19110*/  SHFL.IDX PT, R5, R8, R11, 0x1f ;  /* 0x00001f0b08057589 */ /* 0x0008a400000e0000 */
.L_x_435:
[----:B------:R-:W-:Y:S01]  /*19120*/  ISETP.NE.AND P0, PT, R9, RZ, PT ;  /* 0x000000ff0900720c */ /* 0x000fe20003f05270 */
[----:B------:R-:W-:-:S12]  /*19130*/  BSSY B0, `(.L_x_380) ;  /* 0x0000005000007945 */ /* 0x000fd80003800000 */
[----:B------:R-:W-:Y:S05]  /*19140*/  @!P0 BRA `(.L_x_381) ;  /* 0x0000003000008947 */ /* 0x000fea0003800000 */
[----:B------:R-:W-:Y:S01]  /*19150*/  IADD3 R0, R11, -0x1, RZ ;  /* 0xffffffff0b007810 */ /* 0x000fe20007ffe0ff */
[----:B------:R-:W-:Y:S05]  /*19160*/  BRA.DIV ~URZ, `(.L_x_382) ;  /* 0x000027c27f007947 */ /* 0x000fea000b800000 */
[----:B------:R3:W4:Y:S02]  /*19170*/  SHFL.IDX PT, R13, R4, R0, 0x1f ;  /* 0x00001f00040d7589 */ /* 0x00072400000e0000 */
.L_x_381:
[----:B------:R-:W-:Y:S05]  /*19180*/  BSYNC B0 ;  /* 0x0000000000007941 */ /* 0x000fea0003800000 */
.L_x_380:
[----:B--234-:R-:W-:Y:S01]  /*19190*/  IMAD R4, R13, c[0x0][0x538], R12 ;  /* 0x00014e000d047a24 */ /* 0x01cfe200078e020c */
[----:B-1----:R-:W-:Y:S02]  /*191a0*/  IABS R2, R6 ;  /* 0x0000000600027213 */ /* 0x002fe40000000000 */
[----:B------:R-:W-:Y:S01]  /*191b0*/  IABS R0, R5 ;  /* 0x0000000500007213 */ /* 0x000fe20000000000 */
[----:B------:R-:W-:Y:S01]  /*191c0*/  IMAD.IADD R10, R10, 0x1, -R4 ;  /* 0x000000010a0a7824 */ /* 0x000fe200078e0a04 */
[----:B------:R1:W-:Y:S01]  /*191d0*/  STL [R1+0x50], R4 ;  /* 0x0000500401007387 */ /* 0x0003e20000100800 */
        /* <DEDUP_REMOVED lines=64> */
.L_x_374:
[----:B------:R-:W-:Y:S01]  /*195e0*/  MOV R0, c[0x0][0x53c] ;  /* 0x00014f0000007a02 */ /* 0x000fe20000000f00 */
[----:B------:R3:W-:Y:S04]  /*195f0*/  STL [R1+0x50], R10 ;  /* 0x0000500a01007387 */ /* 0x0007e80000100800 */
[----:B------:R3:W-:Y:S04]  /*19600*/  STL [R1+0x54], RZ ;  /* 0x000054ff01007387 */ /* 0x0007e80000100800 */
[----:B------:R3:W-:Y:S04]  /*19610*/  STL [R1+0x58], RZ ;  /* 0x000058ff01007387 */ /* 0x0007e80000100800 */
[----:B------:R3:W-:Y:S02]  /*19620*/  STL [R1+0x5c], R0 ;  /* 0x00005c0001007387 */ /* 0x0007e40000100800 */
.L_x_383:
[----:B------:R-:W-:Y:S05]  /*19630*/  BSYNC B1 ;  /* 0x0000000000017941 */ /* 0x000fea0003800000 */
.L_x_372:
[----:B------:R-:W4:Y:S04]  /*19640*/  LDL R8, [R1+0x50] ;  /* 0x0000500001087983 */ /* 0x000f280000100800 */
[----:B------:R-:W4:Y:S04]  /*19650*/  LDL R9, [R1+0x54] ;  /* 0x0000540001097983 */ /* 0x000f280000100800 */
[----:B---3--:R-:W4:Y:S04]  /*19660*/  LDL R10, [R1+0x58] ;  /* 0x00005800010a7983 */ /* 0x008f280000100800 */
[----:B------:R-:W4:Y:S01]  /*19670*/  LDL R11, [R1+0x5c] ;  /* 0x00005c00010b7983 */ /* 0x000f220000100800 */
[----:B------:R-:W-:Y:S03]  /*19680*/  WARPSYNC 0xffffffff ;  /* 0xffffffff00007948 */ /* 0x000fe60003800000 */
[----:B------:R-:W-:Y:S01]  /*19690*/  BAR.SYNC.DEFER_BLOCKING 0x4, 0x80 ;  /* 0x0102000000007b1d */ /* 0x000fe20000010000 */
[----:B------:R-:W-:-:S13]  /*196a0*/  ISETP.NE.AND P0, PT, R14, RZ, PT ;  /* 0x000000ff0e00720c */ /* 0x000fda0003f05270 */
[----:B----4-:R3:W-:Y:S04]  /*196b0*/  @!P0 STS.128 [0xc080], R8 ;  /* 0x00c08008ff008388 */ /* 0x0107e80000000c00 */
[----:B------:R-:W-:Y:S06]  /*196c0*/  BAR.ARV 0x5, 0x80 ;  /* 0x0142000000007b1d */ /* 0x000fec0000002000 */
.L_x_367:
[----:B-1----:R-:W5:Y:S02]  /*196d0*/  LDL R0, [R1+0x5c] ;  /* 0x00005c0001007983 */ /* 0x002f640000100800 */
[----:B-----5:R-:W-:-:S13]  /*196e0*/  ISETP.GE.AND P0, PT, R0, c[0x0][0x53c], PT ;  /* 0x00014f0000007a0c */ /* 0x020fda0003f06270 */
[----:B--234-:R-:W-:Y:S01]  /*196f0*/  @P0 CALL.REL.NOINC `(.L_x_384) ;  /* 0x0000001000000944 */ /* 0x01cfe20003c00000 */
[----:B------:R-:W-:Y:S05]  /*19700*/  BRA `(.L_x_385) ;  /* 0xfffe88b000007947 */ /* 0x000fea000383ffff */
.L_x_384:
[----:B------:R-:W-:Y:S05]  /*19710*/  EXIT ;  /* 0x000000000000794d */ /* 0x000fea0003800000 */
.L_x_198:
[----:B------:R-:W-:Y:S01]  /*19720*/  IMAD.MOV.U32 R0, RZ, RZ, R5 ;  /* 0x000000ffff007224 */ /* 0x000fe200078e0005 */
[----:B------:R-:W-:Y:S02]  /*19730*/  MOV R3, 0x1 ;  /* 0x0000000100037802 */ /* 0x000fe40000000f00 */
[----:B------:R-:W-:Y:S02]  /*19740*/  MOV R2, 0x19760 ;  /* 0x0001976000027802 */ /* 0x000fe40000000f00 */
[----:B------:R-:W-:Y:S05]  /*19750*/  CALL.REL.NOINC `($__internal_6_$__cuda_sm70_shflsync_up_p) ;  /* 0x000022f000007944 */ /* 0x000fea0003c00000 */
[----:B------:R-:W-:Y:S01]  /*19760*/  MOV R0, R4 ;  /* 0x0000000400007202 */ /* 0x000fe20000000f00 */
[----:B------:R-:W-:Y:S05]  /*19770*/  BRA `(.L_x_386) ;  /* 0xfffe6cf000007947 */ /* 0x000fea000383ffff */
.L_x_199:
[----:B------:R-:W-:Y:S01]  /*19780*/  IMAD.MOV.U32 R0, RZ, RZ, R5 ;  /* 0x000000ffff007224 */ /* 0x000fe200078e0005 */
[----:B------:R-:W-:Y:S02]  /*19790*/  MOV R3, 0x2 ;  /* 0x0000000200037802 */ /* 0x000fe40000000f00 */
[----:B------:R-:W-:Y:S02]  /*197a0*/  MOV R2, 0x197c0 ;  /* 0x000197c000027802 */ /* 0x000fe40000000f00 */
[----:B------:R-:W-:Y:S05]  /*197b0*/  CALL.REL.NOINC `($__internal_6_$__cuda_sm70_shflsync_up_p) ;  /* 0x0000229000007944 */ /* 0x000fea0003c00000 */
[----:B------:R-:W-:Y:S01]  /*197c0*/  SEL R4, R4, RZ, P4 ;  /* 0x000000ff04047207 */ /* 0x000fe20002000000 */
[----:B------:R-:W-:Y:S01]  /*197d0*/  IMAD.MOV.U32 R3, RZ, RZ, 0x4 ;  /* 0x00000004ff037424 */ /* 0x000fe200078e00ff */
[----:B------:R-:W-:-:S03]  /*197e0*/  MOV R2, 0x19810 ;  /* 0x0001981000027802 */ /* 0x000fc60000000f00 */
[----:B------:R-:W-:Y:S02]  /*197f0*/  IMAD.IADD R0, R5, 0x1, R4 ;  /* 0x0000000105007824 */ /* 0x000fe400078e0204 */
        /* <DEDUP_REMOVED lines=14> */
[----:B------:R-:W-:Y:S01]  /*198e0*/  IMAD.IADD R4, R0, 0x1, R4 ;  /* 0x0000000100047824 */ /* 0x000fe200078e0204 */
[----:B------:R-:W-:-:S03]  /*198f0*/  MOV R0, 0x1f ;  /* 0x0000001f00007802 */ /* 0x000fc60000000f00 */
[----:B------:R-:W-:Y:S02]  /*19900*/  IMAD.MOV.U32 R35, RZ, RZ, R4 ;  /* 0x000000ffff237224 */ /* 0x000fe400078e0004 */
[----:B------:R-:W-:Y:S05]  /*19910*/  CALL.REL.NOINC `($__internal_5_$__cuda_sm70_shflsync_idx_p) ;  /* 0x000020e000007944 */ /* 0x000fea0003c00000 */
[----:B------:R-:W-:Y:S05]  /*19920*/  BRA `(.L_x_387) ;  /* 0xfffe6c4000007947 */ /* 0x000fea000383ffff */
.L_x_201:
[----:B------:R-:W-:Y:S02]  /*19930*/  SEL R0, RZ, 0x1, P0 ;  /* 0x00000001ff007807 */ /* 0x000fe40000000000 */
[----:B------:R-:W-:Y:S02]  /*19940*/  MOV R2, 0x19960 ;  /* 0x0001996000027802 */ /* 0x000fe40000000f00 */
[----:B------:R-:W-:Y:S05]  /*19950*/  CALL.REL.NOINC `($__internal_7_$__cuda_sm70_votesync_ballot) ;  /* 0x0000215000007944 */ /* 0x000fea0003c00000 */
[----:B------:R-:W-:Y:S01]  /*19960*/  MOV R5, R0 ;  /* 0x0000000000057202 */ /* 0x000fe20000000f00 */
[----:B------:R-:W-:Y:S05]  /*19970*/  BRA `(.L_x_388) ;  /* 0xfffe6c8000007947 */ /* 0x000fea000383ffff */
.L_x_202:
[----:B------:R-:W-:Y:S01]  /*19980*/  IMAD.MOV.U32 R35, RZ, RZ, R8 ;  /* 0x000000ffff237224 */ /* 0x000fe200078e0008 */
[----:B--2---:R-:W-:Y:S01]  /*19990*/  MOV R3, R13 ;  /* 0x0000000d00037202 */ /* 0x004fe20000000f00 */
[----:B------:R-:W-:Y:S01]  /*199a0*/  IMAD.MOV.U32 R0, RZ, RZ, 0x1f ;  /* 0x0000001fff007424 */ /* 0x000fe200078e00ff */
[----:B------:R-:W-:Y:S02]  /*199b0*/  MOV R2, 0x199d0 ;  /* 0x000199d000027802 */ /* 0x000fe40000000f00 */
[----:B-1----:R-:W-:Y:S05]  /*199c0*/  CALL.REL.NOINC `($__internal_5_$__cuda_sm70_shflsync_idx_p) ;  /* 0x0000203000007944 */ /* 0x002fea0003c00000 */
[----:B------:R-:W-:Y:S01]  /*199d0*/  IMAD.MOV.U32 R11, RZ, RZ, R0 ;  /* 0x000000ffff0b7224 */ /* 0x000fe200078e0000 */
[----:B------:R-:W-:Y:S01]  /*199e0*/  MOV R35, R7 ;  /* 0x0000000700237202 */ /* 0x000fe20000000f00 */
[----:B------:R-:W-:Y:S01]  /*199f0*/  IMAD.MOV.U32 R6, RZ, RZ, RZ ;  /* 0x000000ffff067224 */ /* 0x000fe200078e00ff */
[----:B------:R-:W-:Y:S01]  /*19a00*/  MOV R3, R13 ;  /* 0x0000000d00037202 */ /* 0x000fe20000000f00 */
[----:B------:R-:W-:Y:S01]  /*19a10*/  IMAD.MOV.U32 R0, RZ, RZ, 0x1f ;  /* 0x0000001fff007424 */ /* 0x000fe200078e00ff */
[----:B------:R-:W-:-:S02]  /*19a20*/  MOV R2, 0x19a40 ;  /* 0x00019a4000027802 */ /* 0x000fc40000000f00 */
[----:B------:R-:W-:Y:S05]  /*19a30*/  CALL.REL.NOINC `($__internal_5_$__cuda_sm70_shflsync_idx_p) ;  /* 0x00001fc000007944 */ /* 0x000fea0003c00000 */
[----:B------:R-:W-:Y:S01]  /*19a40*/  MOV R10, R0 ;  /* 0x00000000000a7202 */ /* 0x000fe20000000f00 */
[----:B------:R-:W-:Y:S05]  /*19a50*/  BRA `(.L_x_389) ;  /* 0xfffe6bf000007947 */ /* 0x000fea000383ffff */
.L_x_205:
[----:B------:R-:W-:Y:S01]  /*19a60*/  IMAD.MOV.U32 R35, RZ, RZ, R4 ;  /* 0x000000ffff237224 */ /* 0x000fe200078e0004 */
[----:B------:R-:W-:-:S02]  /*19a70*/  MOV R0, 0x1f ;  /* 0x0000001f00007802 */ /* 0x000fc40000000f00 */
[----:B------:R-:W-:Y:S02]  /*19a80*/  MOV R2, 0x19aa0 ;  /* 0x00019aa000027802 */ /* 0x000fe40000000f00 */
[----:B-1234-:R-:W-:Y:S05]  /*19a90*/  CALL.REL.NOINC `($__internal_5_$__cuda_sm70_shflsync_idx_p) ;  /* 0x00001f6000007944 */ /* 0x01efea0003c00000 */
[----:B------:R-:W-:Y:S01]  /*19aa0*/  MOV R6, R0 ;  /* 0x0000000000067202 */ /* 0x000fe20000000f00 */
[----:B------:R-:W-:Y:S05]  /*19ab0*/  BRA `(.L_x_204) ;  /* 0xfffe6bf000007947 */ /* 0x000fea000383ffff */
.L_x_243:
[----:B------:R-:W-:Y:S01]  /*19ac0*/  IMAD.MOV.U32 R35, RZ, RZ, R6 ;  /* 0x000000ffff237224 */ /* 0x000fe200078e0006 */
[----:B------:R-:W-:Y:S01]  /*19ad0*/  MOV R3, RZ ;  /* 0x000000ff00037202 */ /* 0x000fe20000000f00 */
[----:B------:R-:W-:Y:S01]  /*19ae0*/  IMAD.MOV.U32 R0, RZ, RZ, 0x1c1f ;  /* 0x00001c1fff007424 */ /* 0x000fe200078e00ff */
[----:B------:R-:W-:Y:S02]  /*19af0*/  MOV R2, 0x19b10 ;  /* 0x00019b1000027802 */ /* 0x000fe40000000f00 */
[----:B-----5:R-:W-:Y:S05]  /*19b00*/  CALL.REL.NOINC `($__internal_5_$__cuda_sm70_shflsync_idx_p) ;  /* 0x00001ef000007944 */ /* 0x020fea0003c00000 */
[----:B------:R-:W-:Y:S01]  /*19b10*/  MOV R4, R0 ;  /* 0x0000000000047202 */ /* 0x000fe20000000f00 */
[----:B------:R-:W-:Y:S05]  /*19b20*/  BRA `(.L_x_390) ;  /* 0xfffeea0000007947 */ /* 0x000fea000383ffff */
.L_x_244:
[----:B------:R-:W-:Y:S01]  /*19b30*/  IMAD.MOV.U32 R35, RZ, RZ, R12 ;  /* 0x000000ffff237224 */ /* 0x000fe200078e000c */
[----:B------:R-:W-:Y:S01]  /*19b40*/  MOV R3, RZ ;  /* 0x000000ff00037202 */ /* 0x000fe20000000f00 */
[----:B------:R-:W-:Y:S01]  /*19b50*/  IMAD.MOV.U32 R0, RZ, RZ, 0x1c1f ;  /* 0x00001c1fff007424 */ /* 0x000fe200078e00ff */
[----:B------:R-:W-:Y:S02]  /*19b60*/  MOV R2, 0x19b80 ;  /* 0x00019b8000027802 */ /* 0x000fe40000000f00 */
[----:B-12--5:R-:W-:Y:S05]  /*19b70*/  CALL.REL.NOINC `($__internal_5_$__cuda_sm70_shflsync_idx_p) ;  /* 0x00001e8000007944 */ /* 0x026fea0003c00000 */
[----:B------:R-:W-:Y:S05]  /*19b80*/  BRA `(.L_x_391) ;  /* 0xfffee9c000007947 */ /* 0x000fea000383ffff */
.L_x_247:
[----:B------:R-:W-:Y:S01]  /*19b90*/  IMAD.MOV.U32 R35, RZ, RZ, R6 ;  /* 0x000000ffff237224 */ /* 0x000fe200078e0006 */
[----:B--2---:R-:W-:Y:S01]  /*19ba0*/  MOV R3, 0x1 ;  /* 0x0000000100037802 */ /* 0x004fe20000000f00 */
[----:B----4-:R-:W-:Y:S01]  /*19bb0*/  IMAD.MOV.U32 R0, RZ, RZ, 0x1c1f ;  /* 0x00001c1fff007424 */ /* 0x010fe200078e00ff */
[----:B------:R-:W-:-:S02]  /*19bc0*/  MOV R2, 0x19be0 ;  /* 0x00019be000027802 */ /* 0x000fc40000000f00 */
[----:B-1-3-5:R-:W-:Y:S05]  /*19bd0*/  CALL.REL.NOINC `($__internal_5_$__cuda_sm70_shflsync_idx_p) ;  /* 0x00001e2000007944 */ /* 0x02afea0003c00000 */
[----:B------:R-:W-:Y:S01]  /*19be0*/  IMAD.MOV.U32 R4, RZ, RZ, R0 ;  /* 0x000000ffff047224 */ /* 0x000fe200078e0000 */
[----:B------:R-:W-:Y:S01]  /*19bf0*/  MOV R3, 0x1 ;  /* 0x0000000100037802 */ /* 0x000fe20000000f00 */
[----:B------:R-:W-:Y:S01]  /*19c00*/  IMAD.MOV.U32 R35, RZ, RZ, R12 ;  /* 0x000000ffff237224 */ /* 0x000fe200078e000c */
[----:B------:R-:W-:-:S02]  /*19c10*/  MOV R0, 0x1c1f ;  /* 0x00001c1f00007802 */ /* 0x000fc40000000f00 */
[----:B------:R-:W-:Y:S02]  /*19c20*/  MOV R2, 0x19c40 ;  /* 0x00019c4000027802 */ /* 0x000fe40000000f00 */
[----:B------:R-:W-:Y:S05]  /*19c30*/  CALL.REL.NOINC `($__internal_5_$__cuda_sm70_shflsync_idx_p) ;  /* 0x00001dc000007944 */ /* 0x000fea0003c00000 */
[----:B------:R-:W-:Y:S05]  /*19c40*/  BRA `(.L_x_392) ;  /* 0xfffeea5000007947 */ /* 0x000fea000383ffff */
.L_x_250:
[----:B------:R-:W-:Y:S01]  /*19c50*/  IMAD.MOV.U32 R35, RZ, RZ, R6 ;  /* 0x000000ffff237224 */ /* 0x000fe200078e0006 */
[----:B-1----:R-:W-:Y:S01]  /*19c60*/  MOV R3, 0x2 ;  /* 0x0000000200037802 */ /* 0x002fe20000000f00 */
[----:B----4-:R-:W-:Y:S01]  /*19c70*/  IMAD.MOV.U32 R0, RZ, RZ, 0x1c1f ;  /* 0x00001c1fff007424 */ /* 0x010fe200078e00ff */
[----:B------:R-:W-:Y:S02]  /*19c80*/  MOV R2, 0x19ca0 ;  /* 0x00019ca000027802 */ /* 0x000fe40000000f00 */
[----:B--23-5:R-:W-:Y:S05]  /*19c90*/  CALL.REL.NOINC `($__internal_5_$__cuda_sm70_shflsync_idx_p) ;  /* 0x00001d6000007944 */ /* 0x02cfea0003c00000 */
[----:B------:R-:W-:Y:S01]  /*19ca0*/  MOV R4, R0 ;  /* 0x0000000000047202 */ /* 0x000fe20000000f00 */
[----:B------:R-:W-:Y:S05]  /*19cb0*/  BRA `(.L_x_393) ;  /* 0xfffeeb2000007947 */ /* 0x000fea000383ffff */
.L_x_251:
[----:B------:R-:W-:Y:S01]  /*19cc0*/  IMAD.MOV.U32 R35, RZ, RZ, R12 ;  /* 0x000000ffff237224 */ /* 0x000fe200078e000c */
[----:B------:R-:W-:Y:S01]  /*19cd0*/  MOV R3, 0x2 ;  /* 0x0000000200037802 */ /* 0x000fe20000000f00 */
[----:B----4-:R-:W-:Y:S01]  /*19ce0*/  IMAD.MOV.U32 R0, RZ, RZ, 0x1c1f ;  /* 0x00001c1fff007424 */ /* 0x010fe200078e00ff */
[----:B------:R-:W-:Y:S02]  /*19cf0*/  MOV R2, 0x19d10 ;  /* 0x00019d1000027802 */ /* 0x000fe40000000f00 */
[----:B-123-5:R-:W-:Y:S05]  /*19d00*/  CALL.REL.NOINC `($__internal_5_$__cuda_sm70_shflsync_idx_p) ;  /* 0x00001cf000007944 */ /* 0x02efea0003c00000 */
[----:B------:R-:W-:Y:S05]  /*19d10*/  BRA `(.L_x_394) ;  /* 0xfffeeae000007947 */ /* 0x000fea000383ffff */
.L_x_254:
[----:B------:R-:W-:Y:S01]  /*19d20*/  IMAD.MOV.U32 R35, RZ, RZ, R6 ;  /* 0x000000ffff237224 */ /* 0x000fe200078e0006 */
[----:B-1----:R-:W-:Y:S01]  /*19d30*/  MOV R3, 0x3 ;  /* 0x0000000300037802 */ /* 0x002fe20000000f00 */
[----:B------:R-:W-:Y:S01]  /*19d40*/  IMAD.MOV.U32 R0, RZ, RZ, 0x1c1f ;  /* 0x00001c1fff007424 */ /* 0x000fe200078e00ff */
[----:B------:R-:W-:-:S02]  /*19d50*/  MOV R2, 0x19d70 ;  /* 0x00019d7000027802 */ /* 0x000fc40000000f00 */
[----:B--2345:R-:W-:Y:S05]  /*19d60*/  CALL.REL.NOINC `($__internal_5_$__cuda_sm70_shflsync_idx_p) ;  /* 0x00001c9000007944 */ /* 0x03cfea0003c00000 */
[----:B------:R-:W-:Y:S01]  /*19d70*/  IMAD.MOV.U32 R6, RZ, RZ, R0 ;  /* 0x000000ffff067224 */ /* 0x000fe200078e0000 */
[----:B------:R-:W-:Y:S01]  /*19d80*/  MOV R3, 0x3 ;  /* 0x0000000300037802 */ /* 0x000fe20000000f00 */
[----:B------:R-:W-:Y:S01]  /*19d90*/  IMAD.MOV.U32 R35, RZ, RZ, R12 ;  /* 0x000000ffff237224 */ /* 0x000fe200078e000c */
[----:B------:R-:W-:-:S02]  /*19da0*/  MOV R0, 0x1c1f ;  /* 0x00001c1f00007802 */ /* 0x000fc40000000f00 */
[----:B------:R-:W-:Y:S02]  /*19db0*/  MOV R2, 0x19dd0 ;  /* 0x00019dd000027802 */ /* 0x000fe40000000f00 */
[----:B------:R-:W-:Y:S05]  /*19dc0*/  CALL.REL.NOINC `($__internal_5_$__cuda_sm70_shflsync_idx_p) ;  /* 0x00001c3000007944 */ /* 0x000fea0003c00000 */
[----:B------:R-:W-:Y:S01]  /*19dd0*/  MOV R2, R0 ;  /* 0x0000000000027202 */ /* 0x000fe20000000f00 */
[----:B------:R-:W-:Y:S05]  /*19de0*/  BRA `(.L_x_395) ;  /* 0xfffeeb6000007947 */ /* 0x000fea000383ffff */
.L_x_297:
[----:B------:R-:W-:Y:S01]  /*19df0*/  IMAD.MOV.U32 R35, RZ, RZ, R3 ;  /* 0x000000ffff237224 */ /* 0x000fe200078e0003 */
[----:B------:R-:W-:Y:S01]  /*19e00*/  MOV R3, 0x1 ;  /* 0x0000000100037802 */ /* 0x000fe20000000f00 */
[----:B------:R-:W-:Y:S01]  /*19e10*/  IMAD.MOV.U32 R0, RZ, RZ, 0x1c1f ;  /* 0x00001c1fff007424 */ /* 0x000fe200078e00ff */
[----:B------:R-:W-:Y:S02]  /*19e20*/  MOV R2, 0x19e40 ;  /* 0x00019e4000027802 */ /* 0x000fe40000000f00 */
[----:B--2--5:R-:W-:Y:S05]  /*19e30*/  CALL.REL.NOINC `($__internal_5_$__cuda_sm70_shflsync_idx_p) ;  /* 0x00001bc000007944 */ /* 0x024fea0003c00000 */
[----:B------:R-:W-:Y:S01]  /*19e40*/  IMAD.MOV.U32 R5, RZ, RZ, R0 ;  /* 0x000000ffff057224 */ /* 0x000fe200078e0000 */
[----:B------:R-:W-:Y:S01]  /*19e50*/  MOV R3, 0x1 ;  /* 0x0000000100037802 */ /* 0x000fe20000000f00 */
[----:B------:R-:W-:Y:S01]  /*19e60*/  IMAD.MOV.U32 R35, RZ, RZ, R6 ;  /* 0x000000ffff237224 */ /* 0x000fe200078e0006 */
[----:B------:R-:W-:Y:S02]  /*19e70*/  MOV R0, 0x1c1f ;  /* 0x00001c1f00007802 */ /* 0x000fe40000000f00 */
[----:B------:R-:W-:Y:S02]  /*19e80*/  MOV R2, 0x19ea0 ;  /* 0x00019ea000027802 */ /* 0x000fe40000000f00 */
[----:B------:R-:W-:Y:S05]  /*19e90*/  CALL.REL.NOINC `($__internal_5_$__cuda_sm70_shflsync_idx_p) ;  /* 0x00001b6000007944 */ /* 0x000fea0003c00000 */
[----:B------:R-:W-:Y:S05]  /*19ea0*/  BRA `(.L_x_396) ;  /* 0xffff4c7000007947 */ /* 0x000fea000383ffff */
.L_x_300:
[----:B------:R-:W-:Y:S01]  /*19eb0*/  IMAD.MOV.U32 R35, RZ, RZ, R5 ;  /* 0x000000ffff237224 */ /* 0x000fe200078e0005 */
[----:B------:R-:W-:Y:S01]  /*19ec0*/  MOV R3, RZ ;  /* 0x000000ff00037202 */ /* 0x000fe20000000f00 */
[----:B------:R-:W-:Y:S01]  /*19ed0*/  IMAD.MOV.U32 R0, RZ, RZ, 0x1c1f ;  /* 0x00001c1fff007424 */ /* 0x000fe200078e00ff */
[----:B------:R-:W-:-:S02]  /*19ee0*/  MOV R2, 0x19f00 ;  /* 0x00019f0000027802 */ /* 0x000fc40000000f00 */
[----:B------:R-:W-:Y:S05]  /*19ef0*/  CALL.REL.NOINC `($__internal_5_$__cuda_sm70_shflsync_idx_p) ;  /* 0x00001b0000007944 */ /* 0x000fea0003c00000 */
[----:B------:R-:W-:Y:S01]  /*19f00*/  MOV R4, R0 ;  /* 0x0000000000047202 */ /* 0x000fe20000000f00 */
[----:B------:R-:W-:Y:S05]  /*19f10*/  BRA `(.L_x_397) ;  /* 0xffff5c0000007947 */ /* 0x000fea000383ffff */
.L_x_301:
[----:B------:R-:W-:Y:S01]  /*19f20*/  IMAD.MOV.U32 R35, RZ, RZ, R6 ;  /* 0x000000ffff237224 */ /* 0x000fe200078e0006 */
[----:B------:R-:W-:Y:S01]  /*19f30*/  MOV R3, RZ ;  /* 0x000000ff00037202 */ /* 0x000fe20000000f00 */
[----:B------:R-:W-:Y:S01]  /*19f40*/  IMAD.MOV.U32 R0, RZ, RZ, 0x1c1f ;  /* 0x00001c1fff007424 */ /* 0x000fe200078e00ff */
[----:B------:R-:W-:-:S02]  /*19f50*/  MOV R2, 0x19f70 ;  /* 0x00019f7000027802 */ /* 0x000fc40000000f00 */
[----:B-12---:R-:W-:Y:S05]  /*19f60*/  CALL.REL.NOINC `($__internal_5_$__cuda_sm70_shflsync_idx_p) ;  /* 0x00001a9000007944 */ /* 0x006fea0003c00000 */
[----:B------:R-:W-:Y:S05]  /*19f70*/  BRA `(.L_x_398) ;  /* 0xffff5bc000007947 */ /* 0x000fea000383ffff */
.L_x_304:
[----:B------:R-:W-:Y:S01]  /*19f80*/  IMAD.MOV.U32 R35, RZ, RZ, R5 ;  /* 0x000000ffff237224 */ /* 0x000fe200078e0005 */
[----:B--2---:R-:W-:Y:S01]  /*19f90*/  MOV R3, 0x1 ;  /* 0x0000000100037802 */ /* 0x004fe20000000f00 */
[----:B----4-:R-:W-:Y:S01]  /*19fa0*/  IMAD.MOV.U32 R0, RZ, RZ, 0x1c1f ;  /* 0x00001c1fff007424 */ /* 0x010fe200078e00ff */
[----:B------:R-:W-:-:S03]  /*19fb0*/  MOV R2, 0x19fd0 ;  /* 0x00019fd000027802 */ /* 0x000fc60000000f00 */
[----:B-1-3--:R-:W-:Y:S05]  /*19fc0*/  CALL.REL.NOINC `($__internal_5_$__cuda_sm70_shflsync_idx_p) ;  /* 0x00001a3000007944 */ /* 0x00afea0003c00000 */
[----:B------:R-:W-:Y:S01]  /*19fd0*/  IMAD.MOV.U32 R4, RZ, RZ, R0 ;  /* 0x000000ffff047224 */ /* 0x000fe200078e0000 */
[----:B------:R-:W-:Y:S01]  /*19fe0*/  MOV R3, 0x1 ;  /* 0x0000000100037802 */ /* 0x000fe20000000f00 */
[----:B------:R-:W-:Y:S01]  /*19ff0*/  IMAD.MOV.U32 R35, RZ, RZ, R6 ;  /* 0x000000ffff237224 */ /* 0x000fe200078e0006 */
[----:B------:R-:W-:-:S02]  /*1a000*/  MOV R0, 0x1c1f ;  /* 0x00001c1f00007802 */ /* 0x000fc40000000f00 */
[----:B------:R-:W-:Y:S02]  /*1a010*/  MOV R2, 0x1a030 ;  /* 0x0001a03000027802 */ /* 0x000fe40000000f00 */
[----:B------:R-:W-:Y:S05]  /*1a020*/  CALL.REL.NOINC `($__internal_5_$__cuda_sm70_shflsync_idx_p) ;  /* 0x000019d000007944 */ /* 0x000fea0003c00000 */
[----:B------:R-:W-:Y:S05]  /*1a030*/  BRA `(.L_x_399) ;  /* 0xffff5c4000007947 */ /* 0x000fea000383ffff */
.L_x_305:
[----:B------:R-:W-:Y:S02]  /*1a040*/  MOV R0, 0x2 ;  /* 0x0000000200007802 */ /* 0x000fe40000000f00 */
[----:B------:R-:W-:Y:S02]  /*1a050*/  MOV R2, 0x1a070 ;  /* 0x0001a07000027802 */ /* 0x000fe40000000f00 */
[----:B------:R-:W-:Y:S05]  /*1a060*/  CALL.REL.NOINC `($__internal_4_$__cuda_sm70_shflsync_bfly_p) ;  /* 0x0000193000007944 */ /* 0x000fea0003c00000 */
[----:B------:R-:W-:Y:S05]  /*1a070*/  BRA `(.L_x_400) ;  /* 0xffff63c000007947 */ /* 0x000fea000383ffff */
.L_x_306:
[----:B------:R-:W-:Y:S02]  /*1a080*/  MOV R0, 0x1 ;  /* 0x0000000100007802 */ /* 0x000fe40000000f00 */
[----:B------:R-:W-:Y:S02]  /*1a090*/  MOV R2, 0x1a0b0 ;  /* 0x0001a0b000027802 */ /* 0x000fe40000000f00 */
[----:B------:R-:W-:Y:S05]  /*1a0a0*/  CALL.REL.NOINC `($__internal_4_$__cuda_sm70_shflsync_bfly_p) ;  /* 0x000018f000007944 */ /* 0x000fea0003c00000 */
[----:B------:R-:W-:Y:S01]  /*1a0b0*/  FMNMX.FTZ R108, R4, R0, !PT ;  /* 0x00000000046c7209 */ /* 0x000fe20007810000 */
[----:B------:R-:W-:Y:S01]  /*1a0c0*/  IMAD.MOV.U32 R4, RZ, RZ, R5 ;  /* 0x000000ffff047224 */ /* 0x000fe200078e0005 */
[----:B------:R-:W-:Y:S01]  /*1a0d0*/  MOV R2, 0x1a100 ;  /* 0x0001a10000027802 */ /* 0x000fe20000000f00 */
[----:B------:R-:W-:Y:S02]  /*1a0e0*/  IMAD.MOV.U32 R0, RZ, RZ, 0x2 ;  /* 0x00000002ff007424 */ /* 0x000fe400078e00ff */
[----:B------:R-:W-:Y:S05]  /*1a0f0*/  CALL.REL.NOINC `($__internal_4_$__cuda_sm70_shflsync_bfly_p) ;  /* 0x000018a000007944 */ /* 0x000fea0003c00000 */
[----:B------:R-:W-:Y:S01]  /*1a100*/  FMNMX.FTZ R5, R5, R0, !PT ;  /* 0x0000000005057209 */ /* 0x000fe20007810000 */
[----:B------:R-:W-:Y:S01]  /*1a110*/  IMAD.MOV.U32 R0, RZ, RZ, 0x1 ;  /* 0x00000001ff007424 */ /* 0x000fe200078e00ff */
[----:B------:R-:W-:-:S03]  /*1a120*/  MOV R2, 0x1a150 ;  /* 0x0001a15000027802 */ /* 0x000fc60000000f00 */
[----:B------:R-:W-:Y:S02]  /*1a130*/  IMAD.MOV.U32 R4, RZ, RZ, R5 ;  /* 0x000000ffff047224 */ /* 0x000fe400078e0005 */
        /* <DEDUP_REMOVED lines=21> */
[----:B------:R-:W-:Y:S01]  /*1a290*/  MOV R9, R0 ;  /* 0x0000000000097202 */ /* 0x000fe20000000f00 */
[----:B------:R-:W-:Y:S05]  /*1a2a0*/  BRA `(.L_x_401) ;  /* 0xffff628000007947 */ /* 0x000fea000383ffff */
.L_x_308:
[----:B-1--4-:R-:W-:Y:S01]  /*1a2b0*/  MOV R3, RZ ;  /* 0x000000ff00037202 */ /* 0x012fe20000000f00 */
[----:B------:R-:W-:Y:S01]  /*1a2c0*/  IMAD.MOV.U32 R35, RZ, RZ, R8 ;  /* 0x000000ffff237224 */ /* 0x000fe200078e0008 */
[----:B------:R-:W-:Y:S01]  /*1a2d0*/  MOV R2, 0x1a300 ;  /* 0x0001a30000027802 */ /* 0x000fe20000000f00 */
[----:B------:R-:W-:Y:S02]  /*1a2e0*/  IMAD.MOV.U32 R0, RZ, RZ, 0x1c1f ;  /* 0x00001c1fff007424 */ /* 0x000fe400078e00ff */
[----:B------:R-:W-:Y:S05]  /*1a2f0*/  CALL.REL.NOINC `($__internal_5_$__cuda_sm70_shflsync_idx_p) ;  /* 0x0000170000007944 */ /* 0x000fea0003c00000 */
[----:B------:R-:W-:-:S05]  /*1a300*/  BRA `(.L_x_402) ;  /* 0xffff756000007947 */ /* 0x000fca000383ffff */
.L_x_311:
[----:B--2---:R-:W-:Y:S01]  /*1a310*/  MOV R3, 0x1 ;  /* 0x0000000100037802 */ /* 0x004fe20000000f00 */
[----:B------:R-:W-:Y:S01]  /*1a320*/  IMAD.MOV.U32 R35, RZ, RZ, R8 ;  /* 0x000000ffff237224 */ /* 0x000fe200078e0008 */
[----:B------:R-:W-:Y:S01]  /*1a330*/  MOV R2, 0x1a360 ;  /* 0x0001a36000027802 */ /* 0x000fe20000000f00 */
[----:B------:R-:W-:Y:S02]  /*1a340*/  IMAD.MOV.U32 R0, RZ, RZ, 0x1c1f ;  /* 0x00001c1fff007424 */ /* 0x000fe400078e00ff */
[----:B-1----:R-:W-:Y:S05]  /*1a350*/  CALL.REL.NOINC `($__internal_5_$__cuda_sm70_shflsync_idx_p) ;  /* 0x000016a000007944 */ /* 0x002fea0003c00000 */
[----:B------:R-:W-:Y:S01]  /*1a360*/  MOV R3, 0x1 ;  /* 0x0000000100037802 */ /* 0x000fe20000000f00 */
[----:B------:R-:W-:Y:S01]  /*1a370*/  IMAD.MOV.U32 R4, RZ, RZ, R0 ;  /* 0x000000ffff047224 */ /* 0x000fe200078e0000 */
[----:B------:R-:W-:Y:S01]  /*1a380*/  MOV R0, 0x1c1f ;  /* 0x00001c1f00007802 */ /* 0x000fe20000000f00 */
[----:B------:R-:W-:Y:S01]  /*1a390*/  IMAD.MOV.U32 R35, RZ, RZ, R9 ;  /* 0x000000ffff237224 */ /* 0x000fe200078e0009 */
[----:B------:R-:W-:Y:S02]  /*1a3a0*/  MOV R2, 0x1a3c0 ;  /* 0x0001a3c000027802 */ /* 0x000fe40000000f00 */
[----:B------:R-:W-:Y:S05]  /*1a3b0*/  CALL.REL.NOINC `($__internal_5_$__cuda_sm70_shflsync_idx_p) ;  /* 0x0000164000007944 */ /* 0x000fea0003c00000 */
[----:B------:R-:W-:-:S05]  /*1a3c0*/  BRA `(.L_x_403) ;  /* 0xffff75d000007947 */ /* 0x000fca000383ffff */
.L_x_314:
[----:B------:R-:W-:Y:S01]  /*1a3d0*/  MOV R3, RZ ;  /* 0x000000ff00037202 */ /* 0x000fe20000000f00 */
[----:B------:R-:W-:Y:S01]  /*1a3e0*/  IMAD.MOV.U32 R35, RZ, RZ, R10 ;  /* 0x000000ffff237224 */ /* 0x000fe200078e000a */
[----:B------:R-:W-:Y:S01]  /*1a3f0*/  MOV R2, 0x1a420 ;  /* 0x0001a42000027802 */ /* 0x000fe20000000f00 */
[----:B------:R-:W-:Y:S02]  /*1a400*/  IMAD.MOV.U32 R0, RZ, RZ, 0x1c1f ;  /* 0x00001c1fff007424 */ /* 0x000fe400078e00ff */
[----:B------:R-:W-:Y:S05]  /*1a410*/  CALL.REL.NOINC `($__internal_5_$__cuda_sm70_shflsync_idx_p) ;  /* 0x000015e000007944 */ /* 0x000fea0003c00000 */
[----:B------:R-:W-:Y:S01]  /*1a420*/  MOV R4, R0 ;  /* 0x0000000000047202 */ /* 0x000fe20000000f00 */
[----:B------:R-:W-:-:S05]  /*1a430*/  BRA `(.L_x_404) ;  /* 0xffff854000007947 */ /* 0x000fca000383ffff */
.L_x_315:
[----:B------:R-:W-:Y:S01]  /*1a440*/  MOV R3, RZ ;  /* 0x000000ff00037202 */ /* 0x000fe20000000f00 */
[----:B------:R-:W-:Y:S01]  /*1a450*/  IMAD.MOV.U32 R35, RZ, RZ, R11 ;  /* 0x000000ffff237224 */ /* 0x000fe200078e000b */
[----:B------:R-:W-:Y:S01]  /*1a460*/  MOV R2, 0x1a490 ;  /* 0x0001a49000027802 */ /* 0x000fe20000000f00 */
[----:B------:R-:W-:Y:S02]  /*1a470*/  IMAD.MOV.U32 R0, RZ, RZ, 0x1c1f ;  /* 0x00001c1fff007424 */ /* 0x000fe400078e00ff */
[----:B-12---:R-:W-:Y:S05]  /*1a480*/  CALL.REL.NOINC `($__internal_5_$__cuda_sm70_shflsync_idx_p) ;  /* 0x0000157000007944 */ /* 0x006fea0003c00000 */
[----:B------:R-:W-:-:S05]  /*1a490*/  BRA `(.L_x_405) ;  /* 0xffff850000007947 */ /* 0x000fca000383ffff */
.L_x_316:
[----:B----4-:R-:W-:Y:S01]  /*1a4a0*/  MOV R3, 0x1 ;  /* 0x0000000100037802 */ /* 0x010fe20000000f00 */
[----:B------:R-:W-:Y:S01]  /*1a4b0*/  IMAD.MOV.U32 R35, RZ, RZ, R10 ;  /* 0x000000ffff237224 */ /* 0x000fe200078e000a */
[----:B------:R-:W-:Y:S01]  /*1a4c0*/  MOV R2, 0x1a4f0 ;  /* 0x0001a4f000027802 */ /* 0x000fe20000000f00 */
[----:B------:R-:W-:Y:S03]  /*1a4d0*/  IMAD.MOV.U32 R0, RZ, RZ, 0x1c1f ;  /* 0x00001c1fff007424 */ /* 0x000fe600078e00ff */
[----:B-1-3--:R-:W-:Y:S05]  /*1a4e0*/  CALL.REL.NOINC `($__internal_5_$__cuda_sm70_shflsync_idx_p) ;  /* 0x0000151000007944 */ /* 0x00afea0003c00000 */
[----:B------:R-:W-:Y:S01]  /*1a4f0*/  MOV R3, 0x1 ;  /* 0x0000000100037802 */ /* 0x000fe20000000f00 */
[----:B------:R-:W-:Y:S01]  /*1a500*/  IMAD.MOV.U32 R4, RZ, RZ, R0 ;  /* 0x000000ffff047224 */ /* 0x000fe200078e0000 */
[----:B------:R-:W-:Y:S01]  /*1a510*/  MOV R0, 0x1c1f ;  /* 0x00001c1f00007802 */ /* 0x000fe20000000f00 */
[----:B------:R-:W-:Y:S01]  /*1a520*/  IMAD.MOV.U32 R35, RZ, RZ, R11 ;  /* 0x000000ffff237224 */ /* 0x000fe200078e000b */
[----:B------:R-:W-:Y:S02]  /*1a530*/  MOV R2, 0x1a550 ;  /* 0x0001a55000027802 */ /* 0x000fe40000000f00 */
[----:B------:R-:W-:Y:S05]  /*1a540*/  CALL.REL.NOINC `($__internal_5_$__cuda_sm70_shflsync_idx_p) ;  /* 0x000014b000007944 */ /* 0x000fea0003c00000 */
[----:B------:R-:W-:-:S05]  /*1a550*/  BRA `(.L_x_406) ;  /* 0xffff854000007947 */ /* 0x000fca000383ffff */
.L_x_317:
[----:B------:R-:W-:Y:S02]  /*1a560*/  MOV R0, 0x2 ;  /* 0x0000000200007802 */ /* 0x000fe40000000f00 */
[----:B------:R-:W-:Y:S02]  /*1a570*/  MOV R2, 0x1a590 ;  /* 0x0001a59000027802 */ /* 0x000fe40000000f00 */
[----:B------:R-:W-:Y:S05]  /*1a580*/  CALL.REL.NOINC `($__internal_4_$__cuda_sm70_shflsync_bfly_p) ;  /* 0x0000141000007944 */ /* 0x000fea0003c00000 */
[----:B------:R-:W-:-:S05]  /*1a590*/  BRA `(.L_x_407) ;  /* 0xffff890000007947 */ /* 0x000fca000383ffff */
.L_x_318:
        /* <DEDUP_REMOVED lines=30> */
[----:B------:R-:W-:-:S05]  /*1a780*/  BRA `(.L_x_408) ;  /* 0xffff880000007947 */ /* 0x000fca000383ffff */
.L_x_320:
[----:B------:R-:W-:Y:S01]  /*1a790*/  IMAD.MOV.U32 R4, RZ, RZ, R220 ;  /* 0x000000ffff047224 */ /* 0x000fe200078e00dc */
[----:B------:R-:W-:-:S02]  /*1a7a0*/  MOV R0, 0x2 ;  /* 0x0000000200007802 */ /* 0x000fc40000000f00 */
[----:B------:R-:W-:Y:S02]  /*1a7b0*/  MOV R2, 0x1a7d0 ;  /* 0x0001a7d000027802 */ /* 0x000fe40000000f00 */
[----:B------:R-:W-:Y:S05]  /*1a7c0*/  CALL.REL.NOINC `($__internal_4_$__cuda_sm70_shflsync_bfly_p) ;  /* 0x000011d000007944 */ /* 0x000fea0003c00000 */
[----:B------:R-:W-:Y:S01]  /*1a7d0*/  FADD.FTZ R4, R220, R0 ;  /* 0x00000000dc047221 */ /* 0x000fe20000010000 */
[----:B------:R-:W-:Y:S02]  /*1a7e0*/  MOV R0, 0x1 ;  /* 0x0000000100007802 */ /* 0x000fe40000000f00 */
[----:B------:R-:W-:Y:S02]  /*1a7f0*/  MOV R2, 0x1a810 ;  /* 0x0001a81000027802 */ /* 0x000fe40000000f00 */
[----:B------:R-:W-:Y:S05]  /*1a800*/  CALL.REL.NOINC `($__internal_4_$__cuda_sm70_shflsync_bfly_p) ;  /* 0x0000119000007944 */ /* 0x000fea0003c00000 */
[----:B------:R-:W-:Y:S01]  /*1a810*/  FADD.FTZ R9, R4, R0 ;  /* 0x0000000004097221 */ /* 0x000fe20000010000 */
[----:B------:R-:W-:Y:S02]  /*1a820*/  MOV R4, R231 ;  /* 0x000000e700047202 */ /* 0x000fe40000000f00 */
[----:B------:R-:W-:Y:S02]  /*1a830*/  MOV R0, 0x2 ;  /* 0x0000000200007802 */ /* 0x000fe40000000f00 */
[----:B------:R-:W-:Y:S02]  /*1a840*/  MOV R2, 0x1a860 ;  /* 0x0001a86000027802 */ /* 0x000fe40000000f00 */
[----:B------:R-:W-:Y:S05]  /*1a850*/  CALL.REL.NOINC `($__internal_4_$__cuda_sm70_shflsync_bfly_p) ;  /* 0x0000114000007944 */ /* 0x000fea0003c00000 */
[----:B------:R-:W-:Y:S01]  /*1a860*/  FADD.FTZ R8, R231, R0 ;  /* 0x00000000e7087221 */ /* 0x000fe20000010000 */
[----:B------:R-:W-:Y:S02]  /*1a870*/  MOV R0, 0x1 ;  /* 0x0000000100007802 */ /* 0x000fe40000000f00 */
[----:B------:R-:W-:-:S02]  /*1a880*/  MOV R2, 0x1a8b0 ;  /* 0x0001a8b000027802 */ /* 0x000fc40000000f00 */
[----:B------:R-:W-:Y:S02]  /*1a890*/  MOV R4, R8 ;  /* 0x0000000800047202 */ /* 0x000fe40000000f00 */
        /* <DEDUP_REMOVED lines=8> */
[----:B------:R-:W-:Y:S02]  /*1a920*/  MOV R2, 0x1a950 ;  /* 0x0001a95000027802 */ /* 0x000fe40000000f00 */
[----:B------:R-:W-:-:S02]  /*1a930*/  MOV R4, R5 ;  /* 0x0000000500047202 */ /* 0x000fc40000000f00 */
[----:B------:R-:W-:Y:S05]  /*1a940*/  CALL.REL.NOINC `($__internal_4_$__cuda_sm70_shflsync_bfly_p) ;  /* 0x0000105000007944 */ /* 0x000fea0003c00000 */
[----:B------:R-:W-:Y:S01]  /*1a950*/  FADD.FTZ R5, R5, R0 ;  /* 0x0000000005057221 */ /* 0x000fe20000010000 */
[----:B------:R-:W-:-:S02]  /*1a960*/  MOV R4, R233 ;  /* 0x000000e900047202 */ /* 0x000fc40000000f00 */
[----:B------:R-:W-:Y:S02]  /*1a970*/  MOV R0, 0x2 ;  /* 0x0000000200007802 */ /* 0x000fe40000000f00 */
[----:B------:R-:W-:Y:S02]  /*1a980*/  MOV R2, 0x1a9a0 ;  /* 0x0001a9a000027802 */ /* 0x000fe40000000f00 */
[----:B------:R-:W-:Y:S05]  /*1a990*/  CALL.REL.NOINC `($__internal_4_$__cuda_sm70_shflsync_bfly_p) ;  /* 0x0000100000007944 */ /* 0x000fea0003c00000 */
[----:B------:R-:W-:Y:S01]  /*1a9a0*/  FADD.FTZ R4, R233, R0 ;  /* 0x00000000e9047221 */ /* 0x000fe20000010000 */
[----:B------:R-:W-:Y:S02]  /*1a9b0*/  MOV R0, 0x1 ;  /* 0x0000000100007802 */ /* 0x000fe40000000f00 */
[----:B------:R-:W-:Y:S02]  /*1a9c0*/  MOV R2, 0x1a9e0 ;  /* 0x0001a9e000027802 */ /* 0x000fe40000000f00 */
[----:B------:R-:W-:Y:S05]  /*1a9d0*/  CALL.REL.NOINC `($__internal_4_$__cuda_sm70_shflsync_bfly_p) ;  /* 0x00000fc000007944 */ /* 0x000fea0003c00000 */
[----:B------:R-:W-:Y:S01]  /*1a9e0*/  MOV R11, R0 ;  /* 0x00000000000b7202 */ /* 0x000fe20000000f00 */
[----:B------:R-:W-:Y:S05]  /*1a9f0*/  BRA `(.L_x_409) ;  /* 0xffff9e3000007947 */ /* 0x000fea000383ffff */
.L_x_327:
[----:B-1234-:R-:W-:Y:S01]  /*1aa00*/  IMAD.MOV.U32 R35, RZ, RZ, R6 ;  /* 0x000000ffff237224 */ /* 0x01efe200078e0006 */
[----:B------:R-:W-:Y:S01]  /*1aa10*/  MOV R3, RZ ;  /* 0x000000ff00037202 */ /* 0x000fe20000000f00 */
[----:B------:R-:W-:Y:S01]  /*1aa20*/  IMAD.MOV.U32 R0, RZ, RZ, 0x1c1f ;  /* 0x00001c1fff007424 */ /* 0x000fe200078e00ff */
[----:B------:R-:W-:Y:S02]  /*1aa30*/  MOV R2, 0x1aa50 ;  /* 0x0001aa5000027802 */ /* 0x000fe40000000f00 */
[----:B------:R-:W-:Y:S05]  /*1aa40*/  CALL.REL.NOINC `($__internal_5_$__cuda_sm70_shflsync_idx_p) ;  /* 0x00000fb000007944 */ /* 0x000fea0003c00000 */
[----:B------:R-:W-:Y:S01]  /*1aa50*/  MOV R5, R0 ;  /* 0x0000000000057202 */ /* 0x000fe20000000f00 */
[----:B------:R-:W-:Y:S05]  /*1aa60*/  BRA `(.L_x_410) ;  /* 0xffffb87000007947 */ /* 0x000fea000383ffff */
.L_x_328:
[----:B------:R-:W-:Y:S01]  /*1aa70*/  IMAD.MOV.U32 R35, RZ, RZ, R13 ;  /* 0x000000ffff237224 */ /* 0x000fe200078e000d */
[----:B------:R-:W-:Y:S01]  /*1aa80*/  MOV R3, RZ ;  /* 0x000000ff00037202 */ /* 0x000fe20000000f00 */
[----:B------:R-:W-:Y:S01]  /*1aa90*/  IMAD.MOV.U32 R0, RZ, RZ, 0x1c1f ;  /* 0x00001c1fff007424 */ /* 0x000fe200078e00ff */
[----:B------:R-:W-:-:S02]  /*1aaa0*/  MOV R2, 0x1aac0 ;  /* 0x0001aac000027802 */ /* 0x000fc40000000f00 */
[----:B-12---:R-:W-:Y:S05]  /*1aab0*/  CALL.REL.NOINC `($__internal_5_$__cuda_sm70_shflsync_idx_p) ;  /* 0x00000f4000007944 */ /* 0x006fea0003c00000 */
[----:B------:R-:W-:Y:S05]  /*1aac0*/  BRA `(.L_x_411) ;  /* 0xffffb83000007947 */ /* 0x000fea000383ffff */
.L_x_331:
[----:B------:R-:W-:Y:S01]  /*1aad0*/  IMAD.MOV.U32 R35, RZ, RZ, R6 ;  /* 0x000000ffff237224 */ /* 0x000fe200078e0006 */
[----:B--2---:R-:W-:Y:S01]  /*1aae0*/  MOV R3, 0x1 ;  /* 0x0000000100037802 */ /* 0x004fe20000000f00 */
[----:B----4-:R-:W-:Y:S01]  /*1aaf0*/  IMAD.MOV.U32 R0, RZ, RZ, 0x1c1f ;  /* 0x00001c1fff007424 */ /* 0x010fe200078e00ff */
[----:B------:R-:W-:-:S02]  /*1ab00*/  MOV R2, 0x1ab20 ;  /* 0x0001ab2000027802 */ /* 0x000fc40000000f00 */
        /* <DEDUP_REMOVED lines=8> */
.L_x_334:
[----:B------:R-:W-:Y:S01]  /*1ab90*/  IMAD.MOV.U32 R35, RZ, RZ, R6 ;  /* 0x000000ffff237224 */ /* 0x000fe200078e0006 */
[----:B-1----:R-:W-:Y:S01]  /*1aba0*/  MOV R3, 0x2 ;  /* 0x0000000200037802 */ /* 0x002fe20000000f00 */
[----:B----4-:R-:W-:Y:S01]  /*1abb0*/  IMAD.MOV.U32 R0, RZ, RZ, 0x1c1f ;  /* 0x00001c1fff007424 */ /* 0x010fe200078e00ff */
[----:B------:R-:W-:Y:S02]  /*1abc0*/  MOV R2, 0x1abe0 ;  /* 0x0001abe000027802 */ /* 0x000fe40000000f00 */
[----:B--23--:R-:W-:Y:S05]  /*1abd0*/  CALL.REL.NOINC `($__internal_5_$__cuda_sm70_shflsync_idx_p) ;  /* 0x00000e2000007944 */ /* 0x00cfea0003c00000 */
[----:B------:R-:W-:Y:S01]  /*1abe0*/  MOV R5, R0 ;  /* 0x0000000000057202 */ /* 0x000fe20000000f00 */
[----:B------:R-:W-:Y:S05]  /*1abf0*/  BRA `(.L_x_413) ;  /* 0xffffb96000007947 */ /* 0x000fea000383ffff */
.L_x_335:
[----:B------:R-:W-:Y:S01]  /*1ac00*/  IMAD.MOV.U32 R35, RZ, RZ, R13 ;  /* 0x000000ffff237224 */ /* 0x000fe200078e000d */
[----:B------:R-:W-:Y:S01]  /*1ac10*/  MOV R3, 0x2 ;  /* 0x0000000200037802 */ /* 0x000fe20000000f00 */
[----:B----4-:R-:W-:Y:S01]  /*1ac20*/  IMAD.MOV.U32 R0, RZ, RZ, 0x1c1f ;  /* 0x00001c1fff007424 */ /* 0x010fe200078e00ff */
[----:B------:R-:W-:Y:S02]  /*1ac30*/  MOV R2, 0x1ac50 ;  /* 0x0001ac5000027802 */ /* 0x000fe40000000f00 */
[----:B-123--:R-:W-:Y:S05]  /*1ac40*/  CALL.REL.NOINC `($__internal_5_$__cuda_sm70_shflsync_idx_p) ;  /* 0x00000db000007944 */ /* 0x00efea0003c00000 */
[----:B------:R-:W-:Y:S05]  /*1ac50*/  BRA `(.L_x_414) ;  /* 0xffffb92000007947 */ /* 0x000fea000383ffff */
.L_x_338:
[----:B------:R-:W-:Y:S01]  /*1ac60*/  IMAD.MOV.U32 R35, RZ, RZ, R6 ;  /* 0x000000ffff237224 */ /* 0x000fe200078e0006 */
[----:B-1----:R-:W-:Y:S01]  /*1ac70*/  MOV R3, 0x3 ;  /* 0x0000000300037802 */ /* 0x002fe20000000f00 */
[----:B------:R-:W-:Y:S01]  /*1ac80*/  IMAD.MOV.U32 R0, RZ, RZ, 0x1c1f ;  /* 0x00001c1fff007424 */ /* 0x000fe200078e00ff */
[----:B------:R-:W-:-:S02]  /*1ac90*/  MOV R2, 0x1acb0 ;  /* 0x0001acb000027802 */ /* 0x000fc40000000f00 */
[----:B--234-:R-:W-:Y:S05]  /*1aca0*/  CALL.REL.NOINC `($__internal_5_$__cuda_sm70_shflsync_idx_p) ;  /* 0x00000d5000007944 */ /* 0x01cfea0003c00000 */
[----:B------:R-:W-:Y:S01]  /*1acb0*/  IMAD.MOV.U32 R6, RZ, RZ, R0 ;  /* 0x000000ffff067224 */ /* 0x000fe200078e0000 */
[----:B------:R-:W-:Y:S01]  /*1acc0*/  MOV R3, 0x3 ;  /* 0x0000000300037802 */ /* 0x000fe20000000f00 */
[----:B------:R-:W-:Y:S01]  /*1acd0*/  IMAD.MOV.U32 R35, RZ, RZ, R13 ;  /* 0x000000ffff237224 */ /* 0x000fe200078e000d */
[----:B------:R-:W-:-:S02]  /*1ace0*/  MOV R0, 0x1c1f ;  /* 0x00001c1f00007802 */ /* 0x000fc40000000f00 */
[----:B------:R-:W-:Y:S02]  /*1acf0*/  MOV R2, 0x1ad10 ;  /* 0x0001ad1000027802 */ /* 0x000fe40000000f00 */
[----:B------:R-:W-:Y:S05]  /*1ad00*/  CALL.REL.NOINC `($__internal_5_$__cuda_sm70_shflsync_idx_p) ;  /* 0x00000cf000007944 */ /* 0x000fea0003c00000 */
[----:B------:R-:W-:Y:S05]  /*1ad10*/  BRA `(.L_x_415) ;  /* 0xffffb9a000007947 */ /* 0x000fea000383ffff */
.L_x_340:
[----:B------:R-:W-:Y:S01]  /*1ad20*/  IMAD.MOV.U32 R35, RZ, RZ, R6 ;  /* 0x000000ffff237224 */ /* 0x000fe200078e0006 */
[----:B------:R-:W-:Y:S01]  /*1ad30*/  MOV R3, RZ ;  /* 0x000000ff00037202 */ /* 0x000fe20000000f00 */
[----:B------:R-:W-:Y:S01]  /*1ad40*/  IMAD.MOV.U32 R0, RZ, RZ, 0x1c1f ;  /* 0x00001c1fff007424 */ /* 0x000fe200078e00ff */
[----:B------:R-:W-:Y:S02]  /*1ad50*/  MOV R2, 0x1ad70 ;  /* 0x0001ad7000027802 */ /* 0x000fe40000000f00 */
[----:B------:R-:W-:Y:S05]  /*1ad60*/  CALL.REL.NOINC `($__internal_5_$__cuda_sm70_shflsync_idx_p) ;  /* 0x00000c9000007944 */ /* 0x000fea0003c00000 */
[----:B------:R-:W-:Y:S01]  /*1ad70*/  MOV R4, R0 ;  /* 0x0000000000047202 */ /* 0x000fe20000000f00 */
[----:B------:R-:W-:Y:S05]  /*1ad80*/  BRA `(.L_x_416) ;  /* 0xffffbc6000007947 */ /* 0x000fea000383ffff */
.L_x_341:
[----:B------:R-:W-:Y:S01]  /*1ad90*/  IMAD.MOV.U32 R35, RZ, RZ, R5 ;  /* 0x000000ffff237224 */ /* 0x000fe200078e0005 */
[----:B------:R-:W-:Y:S01]  /*1ada0*/  MOV R3, RZ ;  /* 0x000000ff00037202 */ /* 0x000fe20000000f00 */
[----:B------:R-:W-:Y:S01]  /*1adb0*/  IMAD.MOV.U32 R0, RZ, RZ, 0x1c1f ;  /* 0x00001c1fff007424 */ /* 0x000fe200078e00ff */
[----:B------:R-:W-:Y:S02]  /*1adc0*/  MOV R2, 0x1ade0 ;  /* 0x0001ade000027802 */ /* 0x000fe40000000f00 */
[----:B-12---:R-:W-:Y:S05]  /*1add0*/  CALL.REL.NOINC `($__internal_5_$__cuda_sm70_shflsync_idx_p) ;  /* 0x00000c2000007944 */ /* 0x006fea0003c00000 */
[----:B------:R-:W-:Y:S05]  /*1ade0*/  BRA `(.L_x_417) ;  /* 0xffffbc2000007947 */ /* 0x000fea000383ffff */
.L_x_344:
        /* <DEDUP_REMOVED lines=12> */
.L_x_347:
[----:B------:R-:W-:Y:S01]  /*1aeb0*/  IMAD.MOV.U32 R35, RZ, RZ, R6 ;  /* 0x000000ffff237224 */ /* 0x000fe200078e0006 */
[----:B-1----:R-:W-:Y:S01]  /*1aec0*/  MOV R3, 0x2 ;  /* 0x0000000200037802 */ /* 0x002fe20000000f00 */
[----:B----4-:R-:W-:Y:S01]  /*1aed0*/  IMAD.MOV.U32 R0, RZ, RZ, 0x1c1f ;  /* 0x00001c1fff007424 */ /* 0x010fe200078e00ff */
[----:B------:R-:W-:Y:S02]  /*1aee0*/  MOV R2, 0x1af00 ;  /* 0x0001af0000027802 */ /* 0x000fe40000000f00 */
[----:B--23--:R-:W-:Y:S05]  /*1aef0*/  CALL.REL.NOINC `($__internal_5_$__cuda_sm70_shflsync_idx_p) ;  /* 0x00000b0000007944 */ /* 0x00cfea0003c00000 */
[----:B------:R-:W-:Y:S01]  /*1af00*/  MOV R4, R0 ;  /* 0x0000000000047202 */ /* 0x000fe20000000f00 */
[----:B------:R-:W-:Y:S05]  /*1af10*/  BRA `(.L_x_419) ;  /* 0xffffc4a000007947 */ /* 0x000fea000383ffff */
.L_x_348:
[----:B------:R-:W-:Y:S01]  /*1af20*/  IMAD.MOV.U32 R35, RZ, RZ, R5 ;  /* 0x000000ffff237224 */ /* 0x000fe200078e0005 */
[----:B------:R-:W-:Y:S01]  /*1af30*/  MOV R3, 0x2 ;  /* 0x0000000200037802 */ /* 0x000fe20000000f00 */
[----:B----4-:R-:W-:Y:S01]  /*1af40*/  IMAD.MOV.U32 R0, RZ, RZ, 0x1c1f ;  /* 0x00001c1fff007424 */ /* 0x010fe200078e00ff */
[----:B------:R-:W-:Y:S02]  /*1af50*/  MOV R2, 0x1af70 ;  /* 0x0001af7000027802 */ /* 0x000fe40000000f00 */
[----:B-123--:R-:W-:Y:S05]  /*1af60*/  CALL.REL.NOINC `($__internal_5_$__cuda_sm70_shflsync_idx_p) ;  /* 0x00000a9000007944 */ /* 0x00efea0003c00000 */
[----:B------:R-:W-:Y:S05]  /*1af70*/  BRA `(.L_x_420) ;  /* 0xffffc46000007947 */ /* 0x000fea000383ffff */
.L_x_351:
[----:B------:R-:W-:Y:S01]  /*1af80*/  IMAD.MOV.U32 R35, RZ, RZ, R6 ;  /* 0x000000ffff237224 */ /* 0x000fe200078e0006 */
[----:B--2---:R-:W-:Y:S01]  /*1af90*/  MOV R3, 0x3 ;  /* 0x0000000300037802 */ /* 0x004fe20000000f00 */
[----:B-1----:R-:W-:Y:S01]  /*1afa0*/  IMAD.MOV.U32 R0, RZ, RZ, 0x1c1f ;  /* 0x00001c1fff007424 */ /* 0x002fe200078e00ff */
[----:B------:R-:W-:-:S02]  /*1afb0*/  MOV R2, 0x1afd0 ;  /* 0x0001afd000027802 */ /* 0x000fc40000000f00 */
[----:B---34-:R-:W-:Y:S05]  /*1afc0*/  CALL.REL.NOINC `($__internal_5_$__cuda_sm70_shflsync_idx_p) ;  /* 0x00000a3000007944 */ /* 0x018fea0003c00000 */
[----:B------:R-:W-:Y:S01]  /*1afd0*/  IMAD.MOV.U32 R4, RZ, RZ, R0 ;  /* 0x000000ffff047224 */ /* 0x000fe200078e0000 */
[----:B------:R-:W-:Y:S01]  /*1afe0*/  MOV R3, 0x3 ;  /* 0x0000000300037802 */ /* 0x000fe20000000f00 */
[----:B------:R-:W-:Y:S01]  /*1aff0*/  IMAD.MOV.U32 R35, RZ, RZ, R5 ;  /* 0x000000ffff237224 */ /* 0x000fe200078e0005 */
[----:B------:R-:W-:-:S02]  /*1b000*/  MOV R0, 0x1c1f ;  /* 0x00001c1f00007802 */ /* 0x000fc40000000f00 */
[----:B------:R-:W-:Y:S02]  /*1b010*/  MOV R2, 0x1b030 ;  /* 0x0001b03000027802 */ /* 0x000fe40000000f00 */
[----:B------:R-:W-:Y:S05]  /*1b020*/  CALL.REL.NOINC `($__internal_5_$__cuda_sm70_shflsync_idx_p) ;  /* 0x000009d000007944 */ /* 0x000fea0003c00000 */
[----:B------:R-:W-:Y:S05]  /*1b030*/  BRA `(.L_x_421) ;  /* 0xffffc89000007947 */ /* 0x000fea000383ffff */
.L_x_355:
[----:B------:R-:W-:Y:S01]  /*1b040*/  IMAD.MOV.U32 R35, RZ, RZ, R5 ;  /* 0x000000ffff237224 */ /* 0x000fe200078e0005 */
[----:B------:R-:W-:Y:S01]  /*1b050*/  MOV R3, RZ ;  /* 0x000000ff00037202 */ /* 0x000fe20000000f00 */
[----:B------:R-:W-:Y:S01]  /*1b060*/  IMAD.MOV.U32 R0, RZ, RZ, 0x1c1f ;  /* 0x00001c1fff007424 */ /* 0x000fe200078e00ff */
[----:B------:R-:W-:Y:S02]  /*1b070*/  MOV R2, 0x1b090 ;  /* 0x0001b09000027802 */ /* 0x000fe40000000f00 */
[----:B------:R-:W-:Y:S05]  /*1b080*/  CALL.REL.NOINC `($__internal_5_$__cuda_sm70_shflsync_idx_p) ;  /* 0x0000097000007944 */ /* 0x000fea0003c00000 */
[----:B------:R-:W-:Y:S01]  /*1b090*/  MOV R4, R0 ;  /* 0x0000000000047202 */ /* 0x000fe20000000f00 */
[----:B------:R-:W-:Y:S05]  /*1b0a0*/  BRA `(.L_x_422) ;  /* 0xffffd50000007947 */ /* 0x000fea000383ffff */
.L_x_356:
[----:B------:R-:W-:Y:S01]  /*1b0b0*/  IMAD.MOV.U32 R35, RZ, RZ, R13 ;  /* 0x000000ffff237224 */ /* 0x000fe200078e000d */
[----:B------:R-:W-:Y:S01]  /*1b0c0*/  MOV R3, RZ ;  /* 0x000000ff00037202 */ /* 0x000fe20000000f00 */
[----:B------:R-:W-:Y:S01]  /*1b0d0*/  IMAD.MOV.U32 R0, RZ, RZ, 0x1c1f ;  /* 0x00001c1fff007424 */ /* 0x000fe200078e00ff */
[----:B------:R-:W-:Y:S02]  /*1b0e0*/  MOV R2, 0x1b100 ;  /* 0x0001b10000027802 */ /* 0x000fe40000000f00 */
[----:B-12---:R-:W-:Y:S05]  /*1b0f0*/  CALL.REL.NOINC `($__internal_5_$__cuda_sm70_shflsync_idx_p) ;  /* 0x0000090000007944 */ /* 0x006fea0003c00000 */
[----:B------:R-:W-:Y:S05]  /*1b100*/  BRA `(.L_x_423) ;  /* 0xffffd4c000007947 */ /* 0x000fea000383ffff */
.L_x_359:
        /* <DEDUP_REMOVED lines=12> */
.L_x_362:
[----:B------:R-:W-:Y:S01]  /*1b1d0*/  IMAD.MOV.U32 R35, RZ, RZ, R5 ;  /* 0x000000ffff237224 */ /* 0x000fe200078e0005 */
[----:B-1----:R-:W-:Y:S01]  /*1b1e0*/  MOV R3, 0x2 ;  /* 0x0000000200037802 */ /* 0x002fe20000000f00 */
[----:B----4-:R-:W-:Y:S01]  /*1b1f0*/  IMAD.MOV.U32 R0, RZ, RZ, 0x1c1f ;  /* 0x00001c1fff007424 */ /* 0x010fe200078e00ff */
[----:B------:R-:W-:Y:S02]  /*1b200*/  MOV R2, 0x1b220 ;  /* 0x0001b22000027802 */ /* 0x000fe40000000f00 */
[----:B--23--:R-:W-:Y:S05]  /*1b210*/  CALL.REL.NOINC `($__internal_5_$__cuda_sm70_shflsync_idx_p) ;  /* 0x000007e000007944 */ /* 0x00cfea0003c00000 */
[----:B------:R-:W-:Y:S01]  /*1b220*/  MOV R4, R0 ;  /* 0x0000000000047202 */ /* 0x000fe20000000f00 */
[----:B------:R-:W-:Y:S05]  /*1b230*/  BRA `(.L_x_425) ;  /* 0xffffd60000007947 */ /* 0x000fea000383ffff */
.L_x_363:
[----:B------:R-:W-:Y:S01]  /*1b240*/  IMAD.MOV.U32 R35, RZ, RZ, R13 ;  /* 0x000000ffff237224 */ /* 0x000fe200078e000d */
[----:B------:R-:W-:Y:S01]  /*1b250*/  MOV R3, 0x2 ;  /* 0x0000000200037802 */ /* 0x000fe20000000f00 */
[----:B----4-:R-:W-:Y:S01]  /*1b260*/  IMAD.MOV.U32 R0, RZ, RZ, 0x1c1f ;  /* 0x00001c1fff007424 */ /* 0x010fe200078e00ff */
[----:B------:R-:W-:Y:S02]  /*1b270*/  MOV R2, 0x1b290 ;  /* 0x0001b29000027802 */ /* 0x000fe40000000f00 */
[----:B-123--:R-:W-:Y:S05]  /*1b280*/  CALL.REL.NOINC `($__internal_5_$__cuda_sm70_shflsync_idx_p) ;  /* 0x0000077000007944 */ /* 0x00efea0003c00000 */
[----:B------:R-:W-:Y:S05]  /*1b290*/  BRA `(.L_x_426) ;  /* 0xffffd5c000007947 */ /* 0x000fea000383ffff */
.L_x_366:
        /* <DEDUP_REMOVED lines=12> */
.L_x_368:
[----:B------:R-:W-:Y:S01]  /*1b360*/  IMAD.MOV.U32 R35, RZ, RZ, R34 ;  /* 0x000000ffff237224 */ /* 0x000fe200078e0022 */
[----:B------:R-:W-:Y:S01]  /*1b370*/  MOV R3, RZ ;  /* 0x000000ff00037202 */ /* 0x000fe20000000f00 */
[----:B------:R-:W-:Y:S01]  /*1b380*/  IMAD.MOV.U32 R0, RZ, RZ, 0x1f ;  /* 0x0000001fff007424 */ /* 0x000fe200078e00ff */
[----:B------:R-:W-:Y:S02]  /*1b390*/  MOV R2, 0x1b3b0 ;  /* 0x0001b3b000027802 */ /* 0x000fe40000000f00 */
[----:B--2-4-:R-:W-:Y:S05]  /*1b3a0*/  CALL.REL.NOINC `($__internal_5_$__cuda_sm70_shflsync_idx_p) ;  /* 0x0000065000007944 */ /* 0x014fea0003c00000 */
[----:B------:R-:W-:Y:S01]  /*1b3b0*/  MOV R10, R0 ;  /* 0x00000000000a7202 */ /* 0x000fe20000000f00 */
[----:B------:R-:W-:Y:S05]  /*1b3c0*/  BRA `(.L_x_428) ;  /* 0xffffd7c000007947 */ /* 0x000fea000383ffff */
.L_x_369:
[----:B------:R-:W-:Y:S01]  /*1b3d0*/  IMAD.MOV.U32 R35, RZ, RZ, R34 ;  /* 0x000000ffff237224 */ /* 0x000fe200078e0022 */
[----:B------:R-:W-:Y:S01]  /*1b3e0*/  MOV R3, 0x1 ;  /* 0x0000000100037802 */ /* 0x000fe20000000f00 */
[----:B------:R-:W-:Y:S01]  /*1b3f0*/  IMAD.MOV.U32 R0, RZ, RZ, 0x1f ;  /* 0x0000001fff007424 */ /* 0x000fe200078e00ff */
[----:B------:R-:W-:Y:S02]  /*1b400*/  MOV R2, 0x1b420 ;  /* 0x0001b42000027802 */ /* 0x000fe40000000f00 */
[----:B-1234-:R-:W-:Y:S05]  /*1b410*/  CALL.REL.NOINC `($__internal_5_$__cuda_sm70_shflsync_idx_p) ;  /* 0x000005e000007944 */ /* 0x01efea0003c00000 */
[----:B------:R-:W-:Y:S01]  /*1b420*/  MOV R9, R0 ;  /* 0x0000000000097202 */ /* 0x000fe20000000f00 */
[----:B------:R-:W-:Y:S05]  /*1b430*/  BRA `(.L_x_429) ;  /* 0xffffd77000007947 */ /* 0x000fea000383ffff */
.L_x_370:
[----:B------:R-:W-:Y:S02]  /*1b440*/  MOV R3, 0x1 ;  /* 0x0000000100037802 */ /* 0x000fe40000000f00 */
[----:B------:R-:W-:-:S02]  /*1b450*/  MOV R2, 0x1b470 ;  /* 0x0001b47000027802 */ /* 0x000fc40000000f00 */
[----:B-1-3--:R-:W-:Y:S05]  /*1b460*/  CALL.REL.NOINC `($__internal_6_$__cuda_sm70_shflsync_up_p) ;  /* 0x000005e000007944 */ /* 0x00afea0003c00000 */
[----:B------:R-:W-:Y:S05]  /*1b470*/  BRA `(.L_x_430) ;  /* 0xffffd86000007947 */ /* 0x000fea000383ffff */
.L_x_371:
[----:B------:R-:W-:Y:S02]  /*1b480*/  MOV R3, 0x2 ;  /* 0x0000000200037802 */ /* 0x000fe40000000f00 */
[----:B------:R-:W-:-:S02]  /*1b490*/  MOV R2, 0x1b4b0 ;  /* 0x0001b4b000027802 */ /* 0x000fc40000000f00 */
[----:B-1-3--:R-:W-:Y:S05]  /*1b4a0*/  CALL.REL.NOINC `($__internal_6_$__cuda_sm70_shflsync_up_p) ;  /* 0x000005a000007944 */ /* 0x00afea0003c00000 */
        /* <DEDUP_REMOVED lines=23> */
.L_x_375:
[----:B------:R-:W-:Y:S02]  /*1b620*/  MOV R3, 0x1 ;  /* 0x0000000100037802 */ /* 0x000fe40000000f00 */
[----:B------:R-:W-:Y:S02]  /*1b630*/  MOV R2, 0x1b650 ;  /* 0x0001b65000027802 */ /* 0x000fe40000000f00 */
[----:B-1----:R-:W-:Y:S05]  /*1b640*/  CALL.REL.NOINC `($__internal_6_$__cuda_sm70_shflsync_up_p) ;  /* 0x0000040000007944 */ /* 0x002fea0003c00000 */
[----:B------:R-:W-:Y:S01]  /*1b650*/  MOV R2, R4 ;  /* 0x0000000400027202 */ /* 0x000fe20000000f00 */
[----:B------:R-:W-:Y:S05]  /*1b660*/  BRA `(.L_x_432) ;  /* 0xffffd8e000007947 */ /* 0x000fea000383ffff */
.L_x_376:
[----:B------:R-:W-:Y:S02]  /*1b670*/  MOV R3, 0x2 ;  /* 0x0000000200037802 */ /* 0x000fe40000000f00 */
[----:B------:R-:W-:Y:S02]  /*1b680*/  MOV R2, 0x1b6a0 ;  /* 0x0001b6a000027802 */ /* 0x000fe40000000f00 */
[----:B-1----:R-:W-:Y:S05]  /*1b690*/  CALL.REL.NOINC `($__internal_6_$__cuda_sm70_shflsync_up_p) ;  /* 0x000003b000007944 */ /* 0x002fea0003c00000 */
        /* <DEDUP_REMOVED lines=23> */
.L_x_378:
[----:B------:R-:W-:Y:S02]  /*1b810*/  SEL R0, RZ, 0x1, P0 ;  /* 0x00000001ff007807 */ /* 0x000fe40000000000 */
[----:B------:R-:W-:Y:S02]  /*1b820*/  MOV R2, 0x1b840 ;  /* 0x0001b84000027802 */ /* 0x000fe40000000f00 */
[----:B-12---:R-:W-:Y:S05]  /*1b830*/  CALL.REL.NOINC `($__internal_7_$__cuda_sm70_votesync_ballot) ;  /* 0x0000027000007944 */ /* 0x006fea0003c00000 */
[----:B------:R-:W-:Y:S01]  /*1b840*/  MOV R9, R0 ;  /* 0x0000000000097202 */ /* 0x000fe20000000f00 */
[----:B------:R-:W-:Y:S05]  /*1b850*/  BRA `(.L_x_434) ;  /* 0xffffd88000007947 */ /* 0x000fea000383ffff */
.L_x_379:
[----:B------:R-:W-:Y:S01]  /*1b860*/  IMAD.MOV.U32 R35, RZ, RZ, R6 ;  /* 0x000000ffff237224 */ /* 0x000fe200078e0006 */
[----:B----4-:R-:W-:Y:S01]  /*1b870*/  MOV R3, R11 ;  /* 0x0000000b00037202 */ /* 0x010fe20000000f00 */
[----:B------:R-:W-:Y:S01]  /*1b880*/  IMAD.MOV.U32 R0, RZ, RZ, 0x1f ;  /* 0x0000001fff007424 */ /* 0x000fe200078e00ff */
[----:B------:R-:W-:Y:S02]  /*1b890*/  MOV R2, 0x1b8b0 ;  /* 0x0001b8b000027802 */ /* 0x000fe40000000f00 */
[----:B-123--:R-:W-:Y:S05]  /*1b8a0*/  CALL.REL.NOINC `($__internal_5_$__cuda_sm70_shflsync_idx_p) ;  /* 0x0000015000007944 */ /* 0x00efea0003c00000 */
[----:B------:R-:W-:Y:S01]  /*1b8b0*/  IMAD.MOV.U32 R6, RZ, RZ, R0 ;  /* 0x000000ffff067224 */ /* 0x000fe200078e0000 */
[----:B------:R-:W-:Y:S01]  /*1b8c0*/  MOV R3, R11 ;  /* 0x0000000b00037202 */ /* 0x000fe20000000f00 */
[----:B------:R-:W-:Y:S01]  /*1b8d0*/  IMAD.MOV.U32 R35, RZ, RZ, R8 ;  /* 0x000000ffff237224 */ /* 0x000fe200078e0008 */
[----:B------:R-:W-:Y:S02]  /*1b8e0*/  MOV R0, 0x1f ;  /* 0x0000001f00007802 */ /* 0x000fe40000000f00 */
[----:B------:R-:W-:-:S02]  /*1b8f0*/  MOV R2, 0x1b910 ;  /* 0x0001b91000027802 */ /* 0x000fc40000000f00 */
[----:B------:R-:W-:Y:S05]  /*1b900*/  CALL.REL.NOINC `($__internal_5_$__cuda_sm70_shflsync_idx_p) ;  /* 0x000000f000007944 */ /* 0x000fea0003c00000 */
[----:B------:R-:W-:Y:S01]  /*1b910*/  MOV R5, R0 ;  /* 0x0000000000057202 */ /* 0x000fe20000000f00 */
[----:B------:R-:W-:Y:S05]  /*1b920*/  BRA `(.L_x_435) ;  /* 0xffffd7f000007947 */ /* 0x000fea000383ffff */
.L_x_382:
[----:B------:R-:W-:Y:S01]  /*1b930*/  MOV R3, R0 ;  /* 0x0000000000037202 */ /* 0x000fe20000000f00 */
[----:B------:R-:W-:Y:S01]  /*1b940*/  IMAD.MOV.U32 R35, RZ, RZ, R4 ;  /* 0x000000ffff237224 */ /* 0x000fe200078e0004 */
[----:B------:R-:W-:Y:S01]  /*1b950*/  MOV R2, 0x1b980 ;  /* 0x0001b98000027802 */ /* 0x000fe20000000f00 */
[----:B------:R-:W-:-:S02]  /*1b960*/  IMAD.MOV.U32 R0, RZ, RZ, 0x1f ;  /* 0x0000001fff007424 */ /* 0x000fc400078e00ff */
[----:B-1234-:R-:W-:Y:S05]  /*1b970*/  CALL.REL.NOINC `($__internal_5_$__cuda_sm70_shflsync_idx_p) ;  /* 0x0000008000007944 */ /* 0x01efea0003c00000 */
[----:B------:R-:W-:Y:S01]  /*1b980*/  MOV R13, R0 ;  /* 0x00000000000d7202 */ /* 0x000fe20000000f00 */
[----:B------:R-:W-:Y:S05]  /*1b990*/  BRA `(.L_x_381) ;  /* 0xffffd7e000007947 */ /* 0x000fea000383ffff */
        .weak           $__internal_4_$__cuda_sm70_shflsync_bfly_p
        .type           $__internal_4_$__cuda_sm70_shflsync_bfly_p,@function
        .size           $__internal_4_$__cuda_sm70_shflsync_bfly_p,($__internal_5_$__cuda_sm70_shflsync_idx_p - $__internal_4_$__cuda_sm70_shflsync_bfly_p)
$__internal_4_$__cuda_sm70_shflsync_bfly_p:
[----:B------:R-:W-:Y:S02]  /*1b9a0*/  MOV R36, 0xffffffff ;  /* 0xffffffff00247802 */ /* 0x000fe40000000f00 */
[----:B------:R-:W-:-:S02]  /*1b9b0*/  MOV R3, 0x1f ;  /* 0x0000001f00037802 */ /* 0x000fc40000000f00 */
[----:B------:R-:W-:Y:S04]  /*1b9c0*/  WARPSYNC R36 ;  /* 0x0000002400007348 */ /* 0x000fe80003800000 */
[----:B------:R1:W2:Y:S02]  /*1b9d0*/  SHFL.BFLY PT, R0, R4, R0, R3 ;  /* 0x0c00000004007389 */ /* 0x0002a400000e0003 */
[----:B-1----:R-:W-:-:S04]  /*1b9e0*/  MOV R3, 0x0 ;  /* 0x0000000000037802 */ /* 0x002fc80000000f00 */
[----:B--2---:R-:W-:Y:S05]  /*1b9f0*/  RET.REL.NODEC R2 `(_ZN7cutlass13device_kernelIN5flash19enable_sm80_to_sm89INS1_16FlashAttnFwdSm80INS1_25CollectiveMainloopFwdSm80ILi4ELi1ELb0EN4cute5tupleIJNS5_1CILi128EEENS7_ILi48EEENS7_ILi96EEEEEELi96ENS_6half_tEfNS_4arch4Sm80ELb0ELb0ELb1ELb1ELb1ELb1ELb1ELb1EEENS1_21CollectiveEpilogueFwdINS6_IJS8_SA_S9_EEENS6_IJNS7_ILi1EEESI_SI_EEESC_SE_Li128ELb1ELb1ELb1ELb0EEENS1_36VarlenDynamicPersistentTileSchedulerILi128ELi48ELi128ELi128ELb1ELb1ELb0ELb0ELb1ELb1EEEEEEEEEvNT_6ParamsE) ;  /* 0xfffe460002007950 */ /* 0x004fea0003c3ffff */
        .weak           $__internal_5_$__cuda_sm70_shflsync_idx_p
        .type           $__internal_5_$__cuda_sm70_shflsync_idx_p,@function
        .size           $__internal_5_$__cuda_sm70_shflsync_idx_p,($__internal_6_$__cuda_sm70_shflsync_up_p - $__internal_5_$__cuda_sm70_shflsync_idx_p)
$__internal_5_$__cuda_sm70_shflsync_idx_p:
[----:B------:R-:W-:-:S04]  /*1ba00*/  MOV R217, 0xffffffff ;  /* 0xffffffff00d97802 */ /* 0x000fc80000000f00 */
[----:B------:R-:W-:Y:S04]  /*1ba10*/  WARPSYNC R217 ;  /* 0x000000d900007348 */ /* 0x000fe80003800000 */
[----:B------:R1:W2:Y:S02]  /*1ba20*/  SHFL.IDX PT, R0, R35, R3, R0 ;  /* 0x0000000323007389 */ /* 0x0002a400000e0000 */
[----:B-1----:R-:W-:-:S04]  /*1ba30*/  MOV R3, 0x0 ;  /* 0x0000000000037802 */ /* 0x002fc80000000f00 */
[----:B--2---:R-:W-:Y:S05]  /*1ba40*/  RET.REL.NODEC R2 `(_ZN7cutlass13device_kernelIN5flash19enable_sm80_to_sm89INS1_16FlashAttnFwdSm80INS1_25CollectiveMainloopFwdSm80ILi4ELi1ELb0EN4cute5tupleIJNS5_1CILi128EEENS7_ILi48EEENS7_ILi96EEEEEELi96ENS_6half_tEfNS_4arch4Sm80ELb0ELb0ELb1ELb1ELb1ELb1ELb1ELb1EEENS1_21CollectiveEpilogueFwdINS6_IJS8_SA_S9_EEENS6_IJNS7_ILi1EEESI_SI_EEESC_SE_Li128ELb1ELb1ELb1ELb0EEENS1_36VarlenDynamicPersistentTileSchedulerILi128ELi48ELi128ELi128ELb1ELb1ELb0ELb0ELb1ELb1EEEEEEEEEvNT_6ParamsE) ;  /* 0xfffe45b002007950 */ /* 0x004fea0003c3ffff */
        .weak           $__internal_6_$__cuda_sm70_shflsync_up_p
        .type           $__internal_6_$__cuda_sm70_shflsync_up_p,@function
        .size           $__internal_6_$__cuda_sm70_shflsync_up_p,($__internal_7_$__cuda_sm70_votesync_ballot - $__internal_6_$__cuda_sm70_shflsync_up_p)
$__internal_6_$__cuda_sm70_shflsync_up_p:
[----:B------:R-:W-:Y:S02]  /*1ba50*/  MOV R4, RZ ;  /* 0x000000ff00047202 */ /* 0x000fe40000000f00 */
[----:B------:R-:W-:-:S04]  /*1ba60*/  MOV R11, 0xffffffff ;  /* 0xffffffff000b7802 */ /* 0x000fc80000000f00 */
[----:B------:R-:W-:Y:S04]  /*1ba70*/  WARPSYNC R11 ;  /* 0x0000000b00007348 */ /* 0x000fe80003800000 */
[----:B------:R1:W2:Y:S02]  /*1ba80*/  SHFL.UP PT, R4, R0, R3, R4 ;  /* 0x0400000300047389 */ /* 0x0002a400000e0004 */
[----:B-1----:R-:W-:-:S04]  /*1ba90*/  MOV R3, 0x0 ;  /* 0x0000000000037802 */ /* 0x002fc80000000f00 */
[----:B--2---:R-:W-:Y:S05]  /*1baa0*/  RET.REL.NODEC R2 `(_ZN7cutlass13device_kernelIN5flash19enable_sm80_to_sm89INS1_16FlashAttnFwdSm80INS1_25CollectiveMainloopFwdSm80ILi4ELi1ELb0EN4cute5tupleIJNS5_1CILi128EEENS7_ILi48EEENS7_ILi96EEEEEELi96ENS_6half_tEfNS_4arch4Sm80ELb0ELb0ELb1ELb1ELb1ELb1ELb1ELb1EEENS1_21CollectiveEpilogueFwdINS6_IJS8_SA_S9_EEENS6_IJNS7_ILi1EEESI_SI_EEESC_SE_Li128ELb1ELb1ELb1ELb0EEENS1_36VarlenDynamicPersistentTileSchedulerILi128ELi48ELi128ELi128ELb1ELb1ELb0ELb0ELb1ELb1EEEEEEEEEvNT_6ParamsE) ;  /* 0xfffe455002007950 */ /* 0x004fea0003c3ffff */
        .weak           $__internal_7_$__cuda_sm70_votesync_ballot
        .type           $__internal_7_$__cuda_sm70_votesync_ballot,@function
        .size           $__internal_7_$__cuda_sm70_votesync_ballot,(.L_x_3634 - $__internal_7_$__cuda_sm70_votesync_ballot)
$__internal_7_$__cuda_sm70_votesync_ballot:
[----:B------:R-:W-:Y:S01]  /*1bab0*/  ISETP.NE.U32.AND P0, PT, R0, 0x1, PT ;  /* 0x000000010000780c */ /* 0x000fe20003f05070 */
[----:B------:R-:W-:-:S04]  /*1bac0*/  IMAD.MOV.U32 R3, RZ, RZ, -0x1 ;  /* 0xffffffffff037424 */ /* 0x000fc800078e00ff */
[----:B------:R-:W-:Y:S08]  /*1bad0*/  WARPSYNC R3 ;  /* 0x0000000300007348 */ /* 0x000ff00003800000 */
[----:B------:R-:W-:-:S04]  /*1bae0*/  VOTE.ANY R0, PT, !P0 ;  /* 0x0000000000007806 */ /* 0x000fc800040e0100 */
[----:B------:R-:W-:Y:S01]  /*1baf0*/  LOP3.LUT R0, R0, R3, RZ, 0xc0, !PT ;  /* 0x0000000300007212 */ /* 0x000fe200078ec0ff */
[----:B------:R-:W-:-:S04]  /*1bb00*/  IMAD.MOV.U32 R3, RZ, RZ, 0x0 ;  /* 0x00000000ff037424 */ /* 0x000fc800078e00ff */
[----:B------:R-:W-:Y:S05]  /*1bb10*/  RET.REL.NODEC R2 `(_ZN7cutlass13device_kernelIN5flash19enable_sm80_to_sm89INS1_16FlashAttnFwdSm80INS1_25CollectiveMainloopFwdSm80ILi4ELi1ELb0EN4cute5tupleIJNS5_1CILi128EEENS7_ILi48EEENS7_ILi96EEEEEELi96ENS_6half_tEfNS_4arch4Sm80ELb0ELb0ELb1ELb1ELb1ELb1ELb1ELb1EEENS1_21CollectiveEpilogueFwdINS6_IJS8_SA_S9_EEENS6_IJNS7_ILi1EEESI_SI_EEESC_SE_Li128ELb1ELb1ELb1ELb0EEENS1_36VarlenDynamicPersistentTileSchedulerILi128ELi48ELi128ELi128ELb1ELb1ELb0ELb0ELb1ELb1EEEEEEEEEvNT_6ParamsE) ;  /* 0xfffe44e002007950 */ /* 0x000fea0003c3ffff */
.L_x_436:
        /* <DEDUP_REMOVED lines=14> */
.L_x_3634:


//--------------------- .text._ZN7cutlass13device_kernelIN5flash19enable_sm80_to_sm89INS1_16FlashAttnFwdSm80INS1_25CollectiveMainloopFwdSm80ILi4ELi1ELb0EN4cute5tupleIJNS5_1CILi128EEENS7_ILi48EEENS7_ILi96EEEEEELi96ENS_6half_tEfNS_4arch4Sm80ELb0ELb1ELb1ELb0ELb1ELb0ELb1ELb1EEENS1_21CollectiveEpilogueFwdINS6_IJS8_SA_S9_EEENS6_IJNS7_ILi1EEESI_SI_EEESC_SE_Li128ELb0ELb1ELb1ELb0EEENS1_19SingleTileSchedulerILb0ELb1ELb1ELi128EEEEEEEEEvNT_6ParamsE --------------------------
	.section	.text._ZN7cutlass13device_kernelIN5flash19enable_sm80_to_sm89INS1_16FlashAttnFwdSm80INS1_25CollectiveMainloopFwdSm80ILi4ELi1ELb0EN4cute5tupleIJNS5_1CILi128EEENS7_ILi48EEENS7_ILi96EEEEEELi96ENS_6half_tEfNS_4arch4Sm80ELb0ELb1ELb1ELb0ELb1ELb0ELb1ELb1EEENS1_21CollectiveEpilogueFwdINS6_IJS8_SA_S9_EEENS6_IJNS7_ILi1EEESI_SI_EEESC_SE_Li128ELb0ELb1ELb1ELb0EEENS1_19SingleTileSchedulerILb0ELb1ELb1ELi128EEEEEEEEEvNT_6ParamsE,"ax",@progbits
	.sectioninfo	@"SHI_REGISTERS=255"
	.align	128
.text._ZN7cutlass13device_kernelIN5flash19enable_sm80_to_sm89INS1_16FlashAttnFwdSm80INS1_25CollectiveMainloopFwdSm80ILi4ELi1ELb0EN4cute5tupleIJNS5_1CILi128EEENS7_ILi48EEENS7_ILi96EEEEEELi96ENS_6half_tEfNS_4arch4Sm80ELb0ELb1ELb1ELb0ELb1ELb0ELb1ELb1EEENS1_21CollectiveEpilogueFwdINS6_IJS8_SA_S9_EEENS6_IJNS7_ILi1EEESI_SI_EEESC_SE_Li128ELb0ELb1ELb1ELb0EEENS1_19SingleTileSchedulerILb0ELb1ELb1ELi128EEEEEEEEEvNT_6ParamsE:
        .type           _ZN7cutlass13device_kernelIN5flash19enable_sm80_to_sm89INS1_16FlashAttnFwdSm80INS1_25CollectiveMainloopFwdSm80ILi4ELi1ELb0EN4cute5tupleIJNS5_1CILi128EEENS7_ILi48EEENS7_ILi96EEEEEELi96ENS_6half_tEfNS_4arch4Sm80ELb0ELb1ELb1ELb0ELb1ELb0ELb1ELb1EEENS1_21CollectiveEpilogueFwdINS6_IJS8_SA_S9_EEENS6_IJNS7_ILi1EEESI_SI_EEESC_SE_Li128ELb0ELb1ELb1ELb0EEENS1_19SingleTileSchedulerILb0ELb1ELb1ELi128EEEEEEEEEvNT_6ParamsE,@function
        .size           _ZN7cutlass13device_kernelIN5flash19enable_sm80_to_sm89INS1_16FlashAttnFwdSm80INS1_25CollectiveMainloopFwdSm80ILi4ELi1ELb0EN4cute5tupleIJNS5_1CILi128EEENS7_ILi48EEENS7_ILi96EEEEEELi96ENS_6half_tEfNS_4arch4Sm80ELb0ELb1ELb1ELb0ELb1ELb0ELb1ELb1EEENS1_21CollectiveEpilogueFwdINS6_IJS8_SA_S9_EEENS6_IJNS7_ILi1EEESI_SI_EEESC_SE_Li128ELb0ELb1ELb1ELb0EEENS1_19SingleTileSchedulerILb0ELb1ELb1ELi128EEEEEEEEEvNT_6ParamsE,(.L_x_3639 - _ZN7cutlass13device_kernelIN5flash19enable_sm80_to_sm89INS1_16FlashAttnFwdSm80INS1_25CollectiveMainloopFwdSm80ILi4ELi1ELb0EN4cute5tupleIJNS5_1CILi128EEENS7_ILi48EEENS7_ILi96EEEEEELi96ENS_6half_tEfNS_4arch4Sm80ELb0ELb1ELb1ELb0ELb1ELb0ELb1ELb1EEENS1_21CollectiveEpilogueFwdINS6_IJS8_SA_S9_EEENS6_IJNS7_ILi1EEESI_SI_EEESC_SE_Li128ELb0ELb1ELb1ELb0EEENS1_19SingleTileSchedulerILb0ELb1ELb1ELi128EEEEEEEEEvNT_6ParamsE)
        .other          _ZN7cutlass13device_kernelIN5flash19enable_sm80_to_sm89INS1_16FlashAttnFwdSm80INS1_25CollectiveMainloopFwdSm80ILi4ELi1ELb0EN4cute5tupleIJNS5_1CILi128EEENS7_ILi48EEENS7_ILi96EEEEEELi96ENS_6half_tEfNS_4arch4Sm80ELb0ELb1ELb1ELb0ELb1ELb0ELb1ELb1EEENS1_21CollectiveEpilogueFwdINS6_IJS8_SA_S9_EEENS6_IJNS7_ILi1EEESI_SI_EEESC_SE_Li128ELb0ELb1ELb1ELb0EEENS1_19SingleTileSchedulerILb0ELb1ELb1ELi128EEEEEEEEEvNT_6ParamsE,@"STO_CUDA_ENTRY STV_DEFAULT"
_ZN7cutlass13device_kernelIN5flash19enable_sm80_to_sm89INS1_16FlashAttnFwdSm80INS1_25CollectiveMainloopFwdSm80ILi4ELi1ELb0EN4cute5tupleIJNS5_1CILi128EEENS7_ILi48EEENS7_ILi96EEEEEELi96ENS_6half_tEfNS_4arch4Sm80ELb0ELb1ELb1ELb0ELb1ELb0ELb1ELb1EEENS1_21CollectiveEpilogueFwdINS6_IJS8_SA_S9_EEENS6_IJNS7_ILi1EEESI_SI_EEESC_SE_Li128ELb0ELb1ELb1ELb0EEENS1_19SingleTileSchedulerILb0ELb1ELb1ELi128EEEEEEEEEvNT_6ParamsE:
[----:B------:R-:W-:Y:S02]  /*0000*/  MOV R1, c[0x0][0x28] ;  /* 0x00000a0000017a02 */ /* 0x000fe40000000f00 */
[----:B------:R-:W1:Y:S01]  /*0010*/  S2R R224, SR_TID.X ;  /* 0x0000000000e07919 */ /* 0x000e620000002100 */
[----:B------:R-:W2:Y:S08]  /*0020*/  S2UR UR7, SR_CTAID.Y ;  /* 0x00000000000779c3 */ /* 0x000eb00000002600 */
[----:B------:R-:W3:Y:S01]  /*0030*/  S2UR UR6, SR_CTAID.Z ;  /* 0x00000000000679c3 */ /* 0x000ee20000002700 */
[----:B-1----:R-:W-:-:S06]  /*0040*/  SHF.R.U32.HI R0, RZ, 0x5, R224 ;  /* 0x00000005ff007819 */ /* 0x002fcc00000116e0 */
[----:B------:R-:W1:Y:S02]  /*0050*/  SHFL.IDX PT, R0, R0, RZ, 0x1f ;  /* 0x00001fff00007589 */ /* 0x000e6400000e0000 */
[----:B-1----:R-:W-:-:S13]  /*0060*/  ISETP.NE.AND P0, PT, R0, RZ, PT ;  /* 0x000000ff0000720c */ /* 0x002fda0003f05270 */
[----:B--23--:R-:W-:Y:S05]  /*0070*/  @!P0 BRA `(.L_x_437) ;  /* 0x0000009000008947 */ /* 0x00cfea0003800000 */
[----:B------:R-:W-:Y:S01]  /*0080*/  MOV R0, c[0x0][0x550] ;  /* 0x0001540000007a02 */ /* 0x000fe20000000f00 */
[----:B------:R-:W-:-:S03]  /*0090*/  UMOV UR8, UR7 ;  /* 0x0000000700087c82 */ /* 0x000fc60008000000 */
[----:B------:R-:W-:-:S13]  /*00a0*/  ISETP.NE.AND P0, PT, R0, 0x1, PT ;  /* 0x000000010000780c */ /* 0x000fda0003f05270 */
[----:B------:R-:W-:Y:S05]  /*00b0*/  @!P0 BRA `(.L_x_438) ;  /* 0x000000b000008947 */ /* 0x000fea0003800000 */
[----:B------:R-:W-:Y:S02]  /*00c0*/  ULDC UR4, c[0x0][0x554] ;  /* 0x0001550000047ab9 */ /* 0x000fe40000000800 */
[----:B------:R-:W-:Y:S02]  /*00d0*/  UIMAD.WIDE.U32 UR4, UR7, UR4, URZ ;  /* 0x00000004070472a5 */ /* 0x000fe4000f8e003f */
[----:B------:R-:W-:Y:S02]  /*00e0*/  ULDC UR8, c[0x0][0x558] ;  /* 0x0001560000087ab9 */ /* 0x000fe40000000800 */
[----:B------:R-:W-:Y:S01]  /*00f0*/  USHF.R.U32.HI UR8, URZ, UR8, UR5 ;  /* 0x000000083f087299 */ /* 0x000fe20008011605 */
[----:B------:R-:W-:Y:S05]  /*0100*/  BRA `(.L_x_438) ;  /* 0x0000006000007947 */ /* 0x000fea0003800000 */
.L_x_437:
[----:B------:R-:W-:Y:S02]  /*0110*/  ULDC.64 UR4, c[0x0][0x550] ;  /* 0x0001540000047ab9 */ /* 0x000fe40000000a00 */
[----:B------:R-:W-:Y:S02]  /*0120*/  UISETP.NE.AND UP0, UPT, UR4, 0x1, UPT ;  /* 0x000000010400788c */ /* 0x000fe4000bf05270 */
[----:B------:R-:W-:-:S02]  /*0130*/  UIMAD.WIDE.U32 UR10, UR7, UR5, URZ ;  /* 0x00000005070a72a5 */ /* 0x000fc4000f8e003f */
[----:B------:R-:W-:Y:S02]  /*0140*/  ULDC UR4, c[0x0][0x558] ;  /* 0x0001560000047ab9 */ /* 0x000fe40000000800 */
[----:B------:R-:W-:-:S05]  /*0150*/  UMOV UR8, UR7 ;  /* 0x0000000700087c82 */ /* 0x000fca0008000000 */
[----:B------:R-:W-:-:S03]  /*0160*/  @UP0 USHF.R.U32.HI UR8, URZ, UR4, UR11 ;  /* 0x000000043f080299 */ /* 0x000fc6000801160b */
.L_x_438:
[----:B------:R-:W-:Y:S01]  /*0170*/  ISETP.LE.AND P0, PT, RZ, UR6, PT ;  /* 0x00000006ff007c0c */ /* 0x000fe2000bf03270 */
[----:B------:R-:W-:Y:S02]  /*0180*/  UIADD3 UR4, -UR8, URZ, URZ ;  /* 0x0000003f08047290 */ /* 0x000fe4000fffe13f */
[----:B------:R-:W-:Y:S02]  /*0190*/  ULDC UR9, c[0x0][0x550] ;  /* 0x0001540000097ab9 */ /* 0x000fe40000000800 */
[----:B------:R-:W-:-:S08]  /*01a0*/  UIMAD UR9, UR4, UR9, UR7 ;  /* 0x00000009040972a4 */ /* 0x000fd0000f8e0207 */
[----:B------:R-:W-:Y:S05]  /*01b0*/  @!P0 EXIT ;  /* 0x000000000000894d */ /* 0x000fea0003800000 */
[----:B------:R-:W-:Y:S01]  /*01c0*/  ULDC.64 UR4, c[0x0][0x370] ;  /* 0x0000dc0000047ab9 */ /* 0x000fe20000000a00 */
[----:B------:R-:W-:Y:S01]  /*01d0*/  IMAD.MOV.U32 R232, RZ, RZ, RZ ;  /* 0x000000ffffe87224 */ /* 0x000fe200078e00ff */
[----:B------:R-:W-:Y:S02]  /*01e0*/  UISETP.NE.U32.AND UP0, UPT, URZ, UR4, UPT ;  /* 0x000000043f00728c */ /* 0x000fe4000bf05070 */
[----:B------:R-:W-:Y:S02]  /*01f0*/  ULDC.64 UR10, c[0x0][0x370] ;  /* 0x0000dc00000a7ab9 */ /* 0x000fe40000000a00 */
[----:B------:R-:W-:Y:S01]  /*0200*/  UISETP.NE.AND.EX UP0, UPT, URZ, UR5, UPT, UP0 ;  /* 0x000000053f00728c */ /* 0x000fe2000bf05300 */
[----:B------:R-:W1:Y:S01]  /*0210*/  S2UR UR15, SR_CTAID.X ;  /* 0x00000000000f79c3 */ /* 0x000e620000002500 */
[----:B------:R-:W-:Y:S02]  /*0220*/  ULDC UR7, c[0x0][0x2ac] ;  /* 0x0000ab0000077ab9 */ /* 0x000fe40000000800 */
[----:B------:R-:W-:-:S02]  /*0230*/  ULDC.64 UR12, c[0x0][0x118] ;  /* 0x00004600000c7ab9 */ /* 0x000fc40000000a00 */
[----:B------:R-:W-:-:S05]  /*0240*/  PLOP3.LUT P0, PT, PT, PT, UP0, 0x80, 0x0 ;  /* 0x000000000000781c */ /* 0x000fca0003f0f008 */
[----:B------:R-:W-:Y:S02]  /*0250*/  @UP0 UMOV UR4, 0x4 ;  /* 0x0000000400040882 */ /* 0x000fe40000000000 */
[----:B------:R-:W-:-:S06]  /*0260*/  @UP0 UIMAD.WIDE UR4, UR6, UR4, UR10 ;  /* 0x00000004060402a5 */ /* 0x000fcc000f8e020a */
[----:B------:R-:W-:Y:S01]  /*0270*/  MOV R2, UR4 ;  /* 0x0000000400027c02 */ /* 0x000fe20008000f00 */
[----:B------:R-:W-:Y:S01]  /*0280*/  ULDC UR4, c[0x0][0x2c4] ;  /* 0x0000b10000047ab9 */ /* 0x000fe20000000800 */
[----:B------:R-:W-:Y:S01]  /*0290*/  IMAD.U32 R3, RZ, RZ, UR5 ;  /* 0x00000005ff037e24 */ /* 0x000fe2000f8e00ff */
[----:B------:R-:W-:Y:S02]  /*02a0*/  UISETP.NE.AND UP2, UPT, UR4, 0x1, UPT ;  /* 0x000000010400788c */ /* 0x000fe4000bf45270 */
[----:B-1----:R-:W-:Y:S02]  /*02b0*/  USHF.L.U32 UR15, UR15, 0x7, URZ ;  /* 0x000000070f0f7899 */ /* 0x002fe4000800063f */
[----:B------:R1:W5:Y:S01]  /*02c0*/  @P0 LDG.E R232, [R2.64] ;  /* 0x0000000c02e80981 */ /* 0x000362000c1e1900 */
[----:B------:R-:W-:Y:S02]  /*02d0*/  ULDC.64 UR4, c[0x0][0x2c8] ;  /* 0x0000b20000047ab9 */ /* 0x000fe40000000a00 */
[----:B------:R-:W-:-:S02]  /*02e0*/  UIADD3 UR10, UR15, 0x7f, URZ ;  /* 0x0000007f0f0a7890 */ /* 0x000fc4000fffe03f */
[----:B------:R-:W-:Y:S02]  /*02f0*/  ULDC UR14, c[0x0][0x168] ;  /* 0x00005a00000e7ab9 */ /* 0x000fe40000000800 */
[----:B------:R-:W-:-:S04]  /*0300*/  @UP2 UIADD3 UR16, UR15, 0x7f, URZ ;  /* 0x0000007f0f102890 */ /* 0x000fc8000fffe03f */
[----:B------:R-:W-:-:S03]  /*0310*/  UIMAD.WIDE.U32 UR16, UR16, UR4, URZ ;  /* 0x00000004101072a5 */ /* 0x000fc6000f8e003f */
[----:B------:R-:W-:Y:S02]  /*0320*/  ULDC UR4, c[0x0][0x1d0] ;  /* 0x0000740000047ab9 */ /* 0x000fe40000000800 */
[----:B------:R-:W-:Y:S02]  /*0330*/  UIMAD UR7, UR7, UR4, URZ ;  /* 0x00000004070772a4 */ /* 0x000fe4000f8e023f */
[----:B------:R-:W-:Y:S02]  /*0340*/  @UP2 UMOV UR11, UR17 ;  /* 0x00000011000b2c82 */ /* 0x000fe40008000000 */
[----:B------:R-:W-:-:S03]  /*0350*/  @UP2 USHF.R.U32.HI UR10, URZ, UR5, UR11 ;  /* 0x000000053f0a2299 */ /* 0x000fc6000801160b */
[----:B------:R-:W-:Y:S02]  /*0360*/  UMOV UR11, 0x1 ;  /* 0x00000001000b7882 */ /* 0x000fe40000000000 */
[----:B------:R-:W-:Y:S02]  /*0370*/  ULDC.64 UR4, c[0x0][0x328] ;  /* 0x0000ca0000047ab9 */ /* 0x000fe40000000a00 */
[----:B------:R-:W-:Y:S02]  /*0380*/  UISETP.LE.AND UP1, UPT, UR11, UR5, UPT ;  /* 0x000000050b00728c */ /* 0x000fe4000bf23270 */
[----:B------:R-:W-:-:S04]  /*0390*/  UIADD3 UR14, UR7, -UR14, UR11 ;  /* 0x8000000e070e7290 */ /* 0x000fc8000fffe00b */
[----:B------:R-:W-:Y:S01]  /*03a0*/  PLOP3.LUT P0, PT, PT, PT, UP1, 0x40, 0x0 ;  /* 0x000000000000781c */ /* 0x000fe20003f0e818 */
[----:B------:R-:W-:-:S04]  /*03b0*/  UIADD3 UR5, UR14, UR10, URZ ;  /* 0x0000000a0e057290 */ /* 0x000fc8000fffe03f */
[----:B------:R-:W-:-:S08]  /*03c0*/  UIADD3 UR10, UR5, UR4, URZ ;  /* 0x00000004050a7290 */ /* 0x000fd0000fffe03f */
[----:B------:R-:W-:Y:S05]  /*03d0*/  @P0 BRA `(.L_x_439) ;  /* 0x0000016000000947 */ /* 0x000fea0003800000 */
[----:B-1----:R-:W-:Y:S01]  /*03e0*/  ISETP.LT.AND P0, PT, RZ, UR5, PT ;  /* 0x00000005ff007c0c */ /* 0x002fe2000bf01270 */
[----:B------:R-:W-:-:S12]  /*03f0*/  UIADD3 UR14, UR5, -0x1, URZ ;  /* 0xffffffff050e7890 */ /* 0x000fd8000fffe03f */
[----:B------:R-:W-:Y:S05]  /*0400*/  @P0 BRA `(.L_x_440) ;  /* 0x0000009000000947 */ /* 0x000fea0003800000 */
[----:B------:R-:W-:Y:S02]  /*0410*/  ULDC UR4, c[0x0][0x32c] ;  /* 0x0000cb0000047ab9 */ /* 0x000fe40000000800 */
[----:B------:R-:W-:Y:S02]  /*0420*/  UISETP.NE.AND UP0, UPT, UR11, UR4, UPT ;  /* 0x000000040b00728c */ /* 0x000fe4000bf05270 */
[----:B------:R-:W-:-:S03]  /*0430*/  UIADD3 UR14, -UR5, URZ, URZ ;  /* 0x0000003f050e7290 */ /* 0x000fc6000fffe13f */
[----:B------:R-:W-:Y:S02]  /*0440*/  ULDC.64 UR4, c[0x0][0x330] ;  /* 0x0000cc0000047ab9 */ /* 0x000fe40000000a00 */
[----:B------:R-:W-:-:S07]  /*0450*/  UIMAD.WIDE.U32 UR16, UR14, UR4, URZ ;  /* 0x000000040e1072a5 */ /* 0x000fce000f8e003f */
[----:B------:R-:W-:Y:S02]  /*0460*/  @UP0 UMOV UR11, UR17 ;  /* 0x00000011000b0c82 */ /* 0x000fe40008000000 */
[----:B------:R-:W-:-:S04]  /*0470*/  @UP0 USHF.R.U32.HI UR14, URZ, UR5, UR11 ;  /* 0x000000053f0e0299 */ /* 0x000fc8000801160b */
[----:B------:R-:W-:Y:S01]  /*0480*/  ULOP3.LUT UR14, URZ, UR14, URZ, 0x33, !UPT ;  /* 0x0000000e3f0e7292 */ /* 0x000fe2000f8e333f */
[----:B------:R-:W-:Y:S05]  /*0490*/  BRA `(.L_x_441) ;  /* 0x0000006000007947 */ /* 0x000fea0003800000 */
.L_x_440:
[----:B------:R-:W-:Y:S02]  /*04a0*/  ULDC UR4, c[0x0][0x32c] ;  /* 0x0000cb0000047ab9 */ /* 0x000fe40000000800 */
[----:B------:R-:W-:-:S03]  /*04b0*/  UISETP.NE.AND UP0, UPT, UR11, UR4, UPT ;  /* 0x000000040b00728c */ /* 0x000fc6000bf05270 */
[----:B------:R-:W-:Y:S02]  /*04c0*/  ULDC.64 UR4, c[0x0][0x330] ;  /* 0x0000cc0000047ab9 */ /* 0x000fe40000000a00 */
[----:B------:R-:W-:-:S07]  /*04d0*/  UIMAD.WIDE.U32 UR16, UR14, UR4, URZ ;  /* 0x000000040e1072a5 */ /* 0x000fce000f8e003f */
[----:B------:R-:W-:Y:S02]  /*04e0*/  @UP0 UMOV UR11, UR17 ;  /* 0x00000011000b0c82 */ /* 0x000fe40008000000 */
[----:B------:R-:W-:Y:S02]  /*04f0*/  @UP0 USHF.R.U32.HI UR14, URZ, UR5, UR11 ;  /* 0x000000053f0e0299 */ /* 0x000fe4000801160b */
.L_x_441:
[----:B------:R-:W-:Y:S02]  /*0500*/  ULDC UR4, c[0x0][0x32c] ;  /* 0x0000cb0000047ab9 */ /* 0x000fe40000000800 */
[----:B------:R-:W-:-:S04]  /*0510*/  UIMAD UR4, UR14, UR4, UR4 ;  /* 0x000000040e0472a4 */ /* 0x000fc8000f8e0204 */
[----:B------:R-:W-:-:S04]  /*0520*/  UISETP.LT.AND UP0, UPT, UR10, UR4, UPT ;  /* 0x000000040a00728c */ /* 0x000fc8000bf01270 */
[----:B------:R-:W-:Y:S02]  /*0530*/  USEL UR10, UR10, UR4, UP0 ;  /* 0x000000040a0a7287 */ /* 0x000fe40008000000 */
.L_x_439:
[----:B-1----:R-:W-:Y:S01]  /*0540*/  UIADD3 UR11, UR7, 0x2f, URZ ;  /* 0x0000002f070b7890 */ /* 0x002fe2000fffe03f */
[----:B------:R-:W-:Y:S01]  /*0550*/  PLOP3.LUT P0, PT, PT, PT, UP1, 0x40, 0x0 ;  /* 0x000000000000781c */ /* 0x000fe20003f0e818 */
[----:B------:R-:W-:Y:S02]  /*0560*/  ULDC.64 UR4, c[0x0][0x2c8] ;  /* 0x0000b20000047ab9 */ /* 0x000fe40000000a00 */
[----:B------:R-:W-:Y:S02]  /*0570*/  UIMAD.WIDE.U32 UR16, UR15, UR4, URZ ;  /* 0x000000040f1072a5 */ /* 0x000fe4000f8e003f */
[----:B------:R-:W-:Y:S02]  /*0580*/  UIMAD.WIDE UR18, UR11, 0x2aaaaaab, URZ ;  /* 0x2aaaaaab0b1278a5 */ /* 0x000fe4000f8e023f */
[----:B------:R-:W-:Y:S02]  /*0590*/  UIADD3 UR10, UR10, 0x2f, URZ ;  /* 0x0000002f0a0a7890 */ /* 0x000fe4000fffe03f */
[----:B------:R-:W-:-:S02]  /*05a0*/  UMOV UR4, UR15 ;  /* 0x0000000f00047c82 */ /* 0x000fc40008000000 */
[----:B------:R-:W-:Y:S02]  /*05b0*/  UIMAD.WIDE UR10, UR10, 0x2aaaaaab, URZ ;  /* 0x2aaaaaab0a0a78a5 */ /* 0x000fe4000f8e023f */
[----:B------:R-:W-:Y:S02]  /*05c0*/  ULDC UR14, c[0x0][0x168] ;  /* 0x00005a00000e7ab9 */ /* 0x000fe40000000800 */
[----:B------:R-:W-:Y:S02]  /*05d0*/  @UP2 USHF.R.U32.HI UR4, URZ, UR5, UR17 ;  /* 0x000000053f042299 */ /* 0x000fe40008011611 */
[----:B------:R-:W-:Y:S02]  /*05e0*/  UIADD3 UR14, UR7, -UR14, URZ ;  /* 0x8000000e070e7290 */ /* 0x000fe4000fffe03f */
[----:B------:R-:W-:Y:S02]  /*05f0*/  UMOV UR17, UR19 ;  /* 0x0000001300117c82 */ /* 0x000fe40008000000 */
[----:B------:R-:W-:-:S02]  /*0600*/  USHF.R.U32.HI UR16, URZ, 0x1f, UR17 ;  /* 0x0000001f3f107899 */ /* 0x000fc40008011611 */
[----:B------:R-:W-:Y:S02]  /*0610*/  USHF.R.U32.HI UR10, URZ, 0x1f, UR11 ;  /* 0x0000001f3f0a7899 */ /* 0x000fe4000801160b */
[----:B------:R-:W-:Y:S02]  /*0620*/  UIADD3 UR4, UR14, UR4, URZ ;  /* 0x000000040e047290 */ /* 0x000fe4000fffe03f */
[----:B------:R-:W-:Y:S02]  /*0630*/  ULDC UR5, c[0x0][0x324] ;  /* 0x0000c90000057ab9 */ /* 0x000fe40000000800 */
[----:B------:R-:W-:Y:S02]  /*0640*/  ULEA.HI.SX32 UR16, UR17, UR16, 0x1d ;  /* 0x0000001011107291 */ /* 0x000fe4000f8fea3f */
[----:B------:R-:W-:Y:S02]  /*0650*/  ULEA.HI.SX32 UR10, UR11, UR10, 0x1d ;  /* 0x0000000a0b0a7291 */ /* 0x000fe4000f8fea3f */
[----:B------:R-:W-:-:S02]  /*0660*/  UIADD3 UR5, UR4, -UR5, URZ ;  /* 0x8000000504057290 */ /* 0x000fc4000fffe03f */
[----:B------:R-:W-:-:S04]  /*0670*/  UISETP.LT.AND UP0, UPT, UR16, UR10, UPT ;  /* 0x0000000a1000728c */ /* 0x000fc8000bf01270 */
[----:B------:R-:W-:Y:S01]  /*0680*/  USEL UR10, UR16, UR10, UP0 ;  /* 0x0000000a100a7287 */ /* 0x000fe20008000000 */
[----:B------:R-:W-:Y:S01]  /*0690*/  MOV R2, UR5 ;  /* 0x0000000500027c02 */ /* 0x000fe20008000f00 */
[----:B------:R-:W-:Y:S05]  /*06a0*/  @P0 BRA `(.L_x_442) ;  /* 0x0000010000000947 */ /* 0x000fea0003800000 */
[----:B------:R-:W-:-:S04]  /*06b0*/  MOV R3, UR4 ;  /* 0x0000000400037c02 */ /* 0x000fc80008000f00 */
[----:B------:R-:W-:-:S13]  /*06c0*/  ISETP.GT.AND P0, PT, R3, -0x1, PT ;  /* 0xffffffff0300780c */ /* 0x000fda0003f04270 */
[----:B------:R-:W-:Y:S05]  /*06d0*/  @P0 BRA `(.L_x_443) ;  /* 0x0000007000000947 */ /* 0x000fea0003800000 */
[----:B------:R-:W-:Y:S01]  /*06e0*/  IMAD.MOV.U32 R0, RZ, RZ, c[0x0][0x32c] ;  /* 0x0000cb00ff007624 */ /* 0x000fe200078e00ff */
[----:B------:R-:W-:-:S04]  /*06f0*/  LOP3.LUT R3, RZ, R3, RZ, 0x33, !PT ;  /* 0x00000003ff037212 */ /* 0x000fc800078e33ff */
[----:B------:R-:W-:-:S13]  /*0700*/  ISETP.NE.AND P0, PT, R0, 0x1, PT ;  /* 0x000000010000780c */ /* 0x000fda0003f05270 */
[----:B------:R-:W-:-:S05]  /*0710*/  @P0 IMAD.HI.U32 R0, R3, c[0x0][0x330], RZ ;  /* 0x0000cc0003000a27 */ /* 0x000fca00078e00ff */
[----:B------:R-:W-:-:S04]  /*0720*/  @P0 SHF.R.U32.HI R3, RZ, c[0x0][0x334], R0 ;  /* 0x0000cd00ff030a19 */ /* 0x000fc80000011600 */
[----:B------:R-:W-:Y:S01]  /*0730*/  LOP3.LUT R3, RZ, R3, RZ, 0x33, !PT ;  /* 0x00000003ff037212 */ /* 0x000fe200078e33ff */
[----:B------:R-:W-:Y:S05]  /*0740*/  BRA `(.L_x_444) ;  /* 0x0000004000007947 */ /* 0x000fea0003800000 */
.L_x_443:
[----:B------:R-:W-:-:S04]  /*0750*/  MOV R0, c[0x0][0x32c] ;  /* 0x0000cb0000007a02 */ /* 0x000fc80000000f00 */
[----:B------:R-:W-:-:S13]  /*0760*/  ISETP.NE.AND P0, PT, R0, 0x1, PT ;  /* 0x000000010000780c */ /* 0x000fda0003f05270 */
[----:B------:R-:W-:-:S05]  /*0770*/  @P0 IMAD.HI.U32 R0, R3, c[0x0][0x330], RZ ;  /* 0x0000cc0003000a27 */ /* 0x000fca00078e00ff */
[----:B------:R-:W-:-:S05]  /*0780*/  @P0 SHF.R.U32.HI R3, RZ, c[0x0][0x334], R0 ;  /* 0x0000cd00ff030a19 */ /* 0x000fca0000011600 */
.L_x_444:
[----:B------:R-:W-:-:S05]  /*0790*/  IMAD R3, R3, c[0x0][0x32c], RZ ;  /* 0x0000cb0003037a24 */ /* 0x000fca00078e02ff */
[----:B------:R-:W-:-:S05]  /*07a0*/  IMNMX R2, R2, R3, !PT ;  /* 0x0000000302027217 */ /* 0x000fca0007800200 */
.L_x_442:
[----:B------:R-:W-:Y:S01]  /*07b0*/  IMAD.HI R3, R2, 0x2aaaaaab, RZ ;  /* 0x2aaaaaab02037827 */ /* 0x000fe200078e02ff */
[----:B------:R-:W-:Y:S02]  /*07c0*/  USHF.R.U32.HI UR5, URZ, 0x10, UR9 ;  /* 0x000000103f057899 */ /* 0x000fe40008011609 */
[----:B------:R-:W-:Y:S01]  /*07d0*/  ULDC UR4, c[0x0][0x338] ;  /* 0x0000ce0000047ab9 */ /* 0x000fe20000000800 */
[----:B------:R-:W-:Y:S01]  /*07e0*/  IMAD.MOV.U32 R154, RZ, RZ, RZ ;  /* 0x000000ffff9a7224 */ /* 0x000fe200078e00ff */
[----:B------:R-:W-:Y:S01]  /*07f0*/  SHF.R.U32.HI R0, RZ, 0x1f, R3 ;  /* 0x0000001fff007819 */ /* 0x000fe20000011603 */
[----:B------:R-:W-:-:S03]  /*0800*/  UISETP.NE.AND UP0, UPT, UR5, URZ, UPT ;  /* 0x0000003f0500728c */ /* 0x000fc6000bf05270 */
[----:B------:R-:W-:Y:S01]  /*0810*/  LEA.HI.SX32 R0, R3, R0, 0x1d ;  /* 0x0000000003007211 */ /* 0x000fe200078feaff */
[----:B------:R-:W-:-:S03]  /*0820*/  USEL UR4, UR5, UR4, UP0 ;  /* 0x0000000405047287 */ /* 0x000fc60008000000 */
[----:B------:R-:W-:-:S04]  /*0830*/  IMNMX R221, RZ, R0, !PT ;  /* 0x00000000ffdd7217 */ /* 0x000fc80007800200 */
[----:B------:R-:W-:-:S13]  /*0840*/  ISETP.LT.AND P0, PT, R221, UR10, PT ;  /* 0x0000000add007c0c */ /* 0x000fda000bf01270 */
[----:B------:R-:W-:Y:S05]  /*0850*/  @!P0 BRA `(.L_x_445) ;  /* 0x000001c000008947 */ /* 0x000fea0003800000 */
[----:B------:R-:W-:Y:S01]  /*0860*/  IMAD.U32 R0, RZ, RZ, UR4 ;  /* 0x00000004ff007e24 */ /* 0x000fe2000f8e00ff */
[----:B------:R-:W-:-:S04]  /*0870*/  UIADD3 UR5, UR4, -0x1, UR10 ;  /* 0xffffffff04057890 */ /* 0x000fc8000fffe00a */
[-C--:B------:R-:W-:Y:S02]  /*0880*/  IABS R4, R0.reuse ;  /* 0x0000000000047213 */ /* 0x080fe40000000000 */
[----:B------:R-:W-:Y:S02]  /*0890*/  IADD3 R5, -R221, UR5, RZ ;  /* 0x00000005dd057c10 */ /* 0x000fe4000fffe1ff */
[----:B------:R-:W1:Y:S01]  /*08a0*/  I2F.RP R8, R4 ;  /* 0x0000000400087306 */ /* 0x000e620000209400 */
[----:B------:R-:W-:Y:S02]  /*08b0*/  IABS R0, R0 ;  /* 0x0000000000007213 */ /* 0x000fe40000000000 */
[----:B------:R-:W-:Y:S02]  /*08c0*/  IABS R2, R5 ;  /* 0x0000000500027213 */ /* 0x000fe40000000000 */
[----:B------:R-:W-:Y:S01]  /*08d0*/  LOP3.LUT R5, R5, UR4, RZ, 0x3c, !PT ;  /* 0x0000000405057c12 */ /* 0x000fe2000f8e3cff */
[----:B------:R-:W-:-:S03]  /*08e0*/  IMAD.MOV R0, RZ, RZ, -R0 ;  /* 0x000000ffff007224 */ /* 0x000fc600078e0a00 */
[----:B------:R-:W-:Y:S01]  /*08f0*/  ISETP.GE.AND P1, PT, R5, RZ, PT ;  /* 0x000000ff0500720c */ /* 0x000fe20003f26270 */
[----:B-1----:R-:W1:Y:S02]  /*0900*/  MUFU.RCP R6, R8 ;  /* 0x0000000800067308 */ /* 0x002e640000001000 */
[----:B-1----:R-:W-:-:S06]  /*0910*/  IADD3 R6, R6, 0xffffffe, RZ ;  /* 0x0ffffffe06067810 */ /* 0x002fcc0007ffe0ff */
[----:B------:R-:W1:Y:S02]  /*0920*/  F2I.FTZ.U32.TRUNC.NTZ R7, R6 ;  /* 0x0000000600077305 */ /* 0x000e64000021f000 */
[----:B-1----:R-:W-:Y:S02]  /*0930*/  IMAD.MOV R3, RZ, RZ, -R7 ;  /* 0x000000ffff037224 */ /* 0x002fe400078e0a07 */
[----:B------:R-:W-:Y:S02]  /*0940*/  IMAD.MOV.U32 R6, RZ, RZ, RZ ;  /* 0x000000ffff067224 */ /* 0x000fe400078e00ff */
[----:B------:R-:W-:-:S04]  /*0950*/  IMAD R3, R3, R4, RZ ;  /* 0x0000000403037224 */ /* 0x000fc800078e02ff */
[----:B------:R-:W-:-:S06]  /*0960*/  IMAD.HI.U32 R3, R7, R3, R6 ;  /* 0x0000000307037227 */ /* 0x000fcc00078e0006 */
[----:B------:R-:W-:-:S04]  /*0970*/  IMAD.HI.U32 R3, R3, R2, RZ ;  /* 0x0000000203037227 */ /* 0x000fc800078e00ff */
[----:B------:R-:W-:-:S05]  /*0980*/  IMAD R7, R3, R0, R2 ;  /* 0x0000000003077224 */ /* 0x000fca00078e0202 */
[----:B------:R-:W-:-:S13]  /*0990*/  ISETP.GT.U32.AND P0, PT, R4, R7, PT ;  /* 0x000000070400720c */ /* 0x000fda0003f04070 */
[----:B------:R-:W-:Y:S01]  /*09a0*/  @!P0 IMAD.IADD R7, R7, 0x1, -R4 ;  /* 0x0000000107078824 */ /* 0x000fe200078e0a04 */
[----:B------:R-:W-:Y:S02]  /*09b0*/  @!P0 IADD3 R3, R3, 0x1, RZ ;  /* 0x0000000103038810 */ /* 0x000fe40007ffe0ff */
[----:B------:R-:W-:Y:S02]  /*09c0*/  ISETP.NE.AND P0, PT, RZ, UR4, PT ;  /* 0x00000004ff007c0c */ /* 0x000fe4000bf05270 */
[----:B------:R-:W-:-:S13]  /*09d0*/  ISETP.GE.U32.AND P2, PT, R7, R4, PT ;  /* 0x000000040700720c */ /* 0x000fda0003f46070 */
[----:B------:R-:W-:-:S05]  /*09e0*/  @P2 IADD3 R3, R3, 0x1, RZ ;  /* 0x0000000103032810 */ /* 0x000fca0007ffe0ff */
[----:B------:R-:W-:Y:S01]  /*09f0*/  @!P1 IMAD.MOV R3, RZ, RZ, -R3 ;  /* 0x000000ffff039224 */ /* 0x000fe200078e0a03 */
[----:B------:R-:W-:-:S05]  /*0a00*/  @!P0 LOP3.LUT R3, RZ, UR4, RZ, 0x33, !PT ;  /* 0x00000004ff038c12 */ /* 0x000fca000f8e33ff */
[----:B------:R-:W-:Y:S02]  /*0a10*/  IMAD.MOV.U32 R154, RZ, RZ, R3 ;  /* 0x000000ffff9a7224 */ /* 0x000fe400078e0003 */
.L_x_445:
[----:B------:R-:W-:Y:S01]  /*0a20*/  ULOP3.LUT UR9, UR9, 0xffff, URZ, 0xc0, !UPT ;  /* 0x0000ffff09097892 */ /* 0x000fe2000f8ec03f */
[----:B------:R-:W-:Y:S01]  /*0a30*/  PLOP3.LUT P4, PT, PT, PT, PT, 0x80, 0x0 ;  /* 0x000000000000781c */ /* 0x000fe20003f8f070 */
[----:B------:R-:W-:Y:S01]  /*0a40*/  IMAD.MOV.U32 R10, RZ, RZ, RZ ;  /* 0x000000ffff0a7224 */ /* 0x000fe200078e00ff */
[----:B------:R-:W-:Y:S01]  /*0a50*/  CS2R R8, SRZ ;  /* 0x0000000000087805 */ /* 0x000fe2000001ff00 */
[----:B------:R-:W-:Y:S01]  /*0a60*/  MOV R5, RZ ;  /* 0x000000ff00057202 */ /* 0x000fe20000000f00 */
[----:B------:R-:W-:Y:S01]  /*0a70*/  CS2R R94, SRZ ;  /* 0x00000000005e7805 */ /* 0x000fe2000001ff00 */
[----:B------:R-:W-:Y:S01]  /*0a80*/  IMAD R221, R154, UR9, R221 ;  /* 0x000000099add7c24 */ /* 0x000fe2000f8e02dd */
[----:B------:R-:W-:Y:S01]  /*0a90*/  CS2R R92, SRZ ;  /* 0x00000000005c7805 */ /* 0x000fe2000001ff00 */
[----:B------:R-:W-:Y:S01]  /*0aa0*/  CS2R R98, SRZ ;  /* 0x0000000000627805 */ /* 0x000fe2000001ff00 */
[----:B------:R-:W-:Y:S01]  /*0ab0*/  CS2R R96, SRZ ;  /* 0x0000000000607805 */ /* 0x000fe2000001ff00 */
[----:B------:R-:W-:Y:S01]  /*0ac0*/  IMAD.IADD R154, R221, 0x1, R154 ;  /* 0x00000001dd9a7824 */ /* 0x000fe200078e029a */
[----:B------:R-:W-:Y:S01]  /*0ad0*/  CS2R R90, SRZ ;  /* 0x00000000005a7805 */ /* 0x000fe2000001ff00 */
[----:B------:R-:W-:Y:S01]  /*0ae0*/  CS2R R88, SRZ ;  /* 0x0000000000587805 */ /* 0x000fe2000001ff00 */
[----:B------:R-:W-:Y:S01]  /*0af0*/  CS2R R86, SRZ ;  /* 0x0000000000567805 */ /* 0x000fe2000001ff00 */
[----:B------:R-:W-:Y:S01]  /*0b00*/  CS2R R84, SRZ ;  /* 0x0000000000547805 */ /* 0x000fe2000001ff00 */
[----:B------:R-:W-:Y:S01]  /*0b10*/  IMNMX R154, R154, UR10, PT ;  /* 0x0000000a9a9a7c17 */ /* 0x000fe2000b800200 */
        /* <DEDUP_REMOVED lines=42> */
[----:B------:R-:W-:Y:S02]  /*0dc0*/  ULDC.64 UR4, c[0x0][0x340] ;  /* 0x0000d00000047ab9 */ /* 0x000fe40000000a00 */
[----:B------:R-:W-:-:S02]  /*0dd0*/  UISETP.NE.U32.AND UP0, UPT, URZ, UR4, UPT ;  /* 0x000000043f00728c */ /* 0x000fc4000bf05070 */
[----:B------:R-:W-:Y:S02]  /*0de0*/  ULDC.64 UR10, c[0x0][0x340] ;  /* 0x0000d000000a7ab9 */ /* 0x000fe40000000a00 */
[----:B------:R-:W-:-:S06]  /*0df0*/  UISETP.NE.AND.EX UP0, UPT, URZ, UR5, UPT, UP0 ;  /* 0x000000053f00728c */ /* 0x000fcc000bf05300 */
[----:B------:R-:W-:-:S05]  /*0e00*/  PLOP3.LUT P2, PT, PT, PT, UP0, 0x80, 0x0 ;  /* 0x000000000000781c */ /* 0x000fca0003f4f008 */
[----:B------:R-:W-:Y:S02]  /*0e10*/  @UP0 UMOV UR4, 0x4 ;  /* 0x0000000400040882 */ /* 0x000fe40000000000 */
[----:B------:R-:W-:-:S06]  /*0e20*/  @UP0 UIMAD.WIDE UR4, UR6, UR4, UR10 ;  /* 0x00000004060402a5 */ /* 0x000fcc000f8e020a */
[----:B------:R-:W-:Y:S02]  /*0e30*/  IMAD.U32 R6, RZ, RZ, UR4 ;  /* 0x00000004ff067e24 */ /* 0x000fe4000f8e00ff */
[----:B------:R-:W-:Y:S01]  /*0e40*/  IMAD.U32 R7, RZ, RZ, UR5 ;  /* 0x00000005ff077e24 */ /* 0x000fe2000f8e00ff */
[----:B------:R-:W-:Y:S01]  /*0e50*/  SHF.R.S32.HI R5, RZ, 0x1f, R224 ;  /* 0x0000001fff057819 */ /* 0x000fe200000114e0 */
[----:B------:R-:W-:Y:S01]  /*0e60*/  USHF.R.S32.HI UR9, URZ, 0x1f, UR8 ;  /* 0x0000001f3f097899 */ /* 0x000fe20008011408 */
[----:B------:R-:W-:Y:S01]  /*0e70*/  PLOP3.LUT P1, PT, PT, PT, UP2, 0x80, 0x0 ;  /* 0x000000000000781c */ /* 0x000fe20003f2f028 */
[----:B------:R-:W-:Y:S01]  /*0e80*/  ULDC.64 UR4, c[0x0][0x1b8] ;  /* 0x00006e0000047ab9 */ /* 0x000fe20000000a00 */
[----:B------:R1:W2:Y:S01]  /*0e90*/  @P2 LDG.E R0, [R6.64] ;  /* 0x0000000c06002981 */ /* 0x0002a2000c1e1900 */
[-C--:B------:R-:W-:Y:S01]  /*0ea0*/  LEA.HI R241, R5, R224.reuse, RZ, 0x2 ;  /* 0x000000e005f17211 */ /* 0x080fe200078f10ff */
[----:B------:R-:W-:Y:S01]  /*0eb0*/  UIMAD UR9, UR9, UR4, URZ ;  /* 0x00000004090972a4 */ /* 0x000fe2000f8e023f */
[----:B------:R-:W-:Y:S01]  /*0ec0*/  PLOP3.LUT P0, PT, PT, PT, UP2, 0x80, 0x0 ;  /* 0x000000000000781c */ /* 0x000fe20003f0f028 */
[----:B------:R-:W-:Y:S01]  /*0ed0*/  UIMAD.WIDE.U32 UR16, UR8, UR4, URZ ;  /* 0x00000004081072a5 */ /* 0x000fe2000f8e003f */
[----:B------:R-:W-:Y:S01]  /*0ee0*/  LOP3.LUT R3, R241, 0xfffffffc, RZ, 0xc0, !PT ;  /* 0xfffffffcf1037812 */ /* 0x000fe200078ec0ff */
[----:B------:R-:W-:Y:S01]  /*0ef0*/  UIMAD UR9, UR8, UR5, UR9 ;  /* 0x00000005080972a4 */ /* 0x000fe2000f8e0209 */
[----:B------:R-:W-:Y:S01]  /*0f00*/  SHF.R.S32.HI R241, RZ, 0x2, R241 ;  /* 0x00000002fff17819 */ /* 0x000fe200000114f1 */
[----:B------:R-:W-:Y:S01]  /*0f10*/  USHF.R.S32.HI UR10, URZ, 0x1f, UR6 ;  /* 0x0000001f3f0a7899 */ /* 0x000fe20008011406 */
[CC--:B------:R-:W-:Y:S01]  /*0f20*/  LEA.HI R13, R5.reuse, R224.reuse, RZ, 0x4 ;  /* 0x000000e0050d7211 */ /* 0x0c0fe200078f20ff */
[----:B------:R-:W-:Y:S01]  /*0f30*/  IMAD.IADD R98, R224, 0x1, -R3 ;  /* 0x00000001e0627824 */ /* 0x000fe200078e0a03 */
[----:B------:R-:W-:Y:S01]  /*0f40*/  ULDC.64 UR4, c[0x0][0x1c0] ;  /* 0x0000700000047ab9 */ /* 0x000fe20000000a00 */
[-C--:B------:R-:W-:Y:S01]  /*0f50*/  LEA.HI R19, R5, R224.reuse, RZ, 0x3 ;  /* 0x000000e005137211 */ /* 0x080fe200078f18ff */
[----:B------:R-:W-:Y:S01]  /*0f60*/  UIADD3 UR17, UR17, UR9, URZ ;  /* 0x0000000911117290 */ /* 0x000fe2000fffe03f */
[----:B------:R-:W-:Y:S01]  /*0f70*/  IMAD R227, R98, 0x20, R241 ;  /* 0x0000002062e37824 */ /* 0x000fe200078e02f1 */
[----:B------:R-:W-:Y:S01]  /*0f80*/  UIMAD UR10, UR10, UR4, URZ ;  /* 0x000000040a0a72a4 */ /* 0x000fe2000f8e023f */
[----:B------:R-:W-:Y:S01]  /*0f90*/  LOP3.LUT R21, R13, 0xfffffff0, RZ, 0xc0, !PT ;  /* 0xfffffff00d157812 */ /* 0x000fe200078ec0ff */
[----:B------:R-:W-:Y:S01]  /*0fa0*/  UIMAD.WIDE.U32 UR16, UR6, UR4, UR16 ;  /* 0x00000004061072a5 */ /* 0x000fe2000f8e0010 */
[----:B------:R-:W-:Y:S01]  /*0fb0*/  SHF.R.S32.HI R18, RZ, 0x3, R19 ;  /* 0x00000003ff127819 */ /* 0x000fe20000011413 */
[----:B------:R-:W-:Y:S01]  /*0fc0*/  UIMAD UR5, UR6, UR5, UR10 ;  /* 0x00000005060572a4 */ /* 0x000fe2000f8e020a */
[----:B------:R-:W-:Y:S01]  /*0fd0*/  IADD3 R2, R227, UR15, RZ ;  /* 0x0000000fe3027c10 */ /* 0x000fe2000fffe0ff */
[----:B------:R-:W-:Y:S01]  /*0fe0*/  IMAD.IADD R21, R224, 0x1, -R21 ;  /* 0x00000001e0157824 */ /* 0x000fe200078e0a15 */
[----:B------:R-:W-:Y:S01]  /*0ff0*/  ULDC UR4, c[0x0][0x168] ;  /* 0x00005a0000047ab9 */ /* 0x000fe20000000800 */
[----:B------:R-:W-:Y:S01]  /*1000*/  IMAD.U32 R11, RZ, RZ, UR17 ;  /* 0x00000011ff0b7e24 */ /* 0x000fe2000f8e00ff */
[----:B------:R-:W-:Y:S01]  /*1010*/  UIADD3 UR5, UR17, UR5, URZ ;  /* 0x0000000511057290 */ /* 0x000fe2000fffe03f */
[----:B------:R-:W-:Y:S01]  /*1020*/  @P1 IMAD.HI.U32 R3, R2, c[0x0][0x2c8], RZ ;  /* 0x0000b20002031a27 */ /* 0x000fe200078e00ff */
[----:B-1----:R-:W-:Y:S01]  /*1030*/  LEA.HI R6, R21, R21, RZ, 0x1 ;  /* 0x0000001515067211 */ /* 0x002fe200078f08ff */
[----:B------:R-:W-:Y:S01]  /*1040*/  BSSY B0, `(.L_x_447) ;  /* 0x0000045000007945 */ /* 0x000fe20003800000 */
[----:B------:R-:W-:Y:S01]  /*1050*/  LEA.HI R220, R241, R241, RZ, 0x1 ;  /* 0x000000f1f1dc7211 */ /* 0x000fe200078f08ff */
[----:B------:R-:W-:Y:S01]  /*1060*/  IMAD.MOV.U32 R4, RZ, RZ, R2 ;  /* 0x000000ffff047224 */ /* 0x000fe200078e0002 */
[----:B------:R-:W-:Y:S01]  /*1070*/  @P0 SHF.R.U32.HI R4, RZ, c[0x0][0x2cc], R3 ;  /* 0x0000b300ff040a19 */ /* 0x000fe20000011603 */
[----:B------:R-:W-:Y:S01]  /*1080*/  IMAD.U32 R10, RZ, RZ, UR16 ;  /* 0x00000010ff0a7e24 */ /* 0x000fe2000f8e00ff */
[----:B------:R-:W-:Y:S01]  /*1090*/  SHF.R.S32.HI R16, RZ, 0x1f, R6 ;  /* 0x0000001fff107819 */ /* 0x000fe20000011406 */
[----:B------:R-:W-:Y:S01]  /*10a0*/  IMAD.U32 R11, RZ, RZ, UR5 ;  /* 0x00000005ff0b7e24 */ /* 0x000fe2000f8e00ff */
[--C-:B------:R-:W-:Y:S01]  /*10b0*/  SHF.R.S32.HI R3, RZ, 0x1f, R4.reuse ;  /* 0x0000001fff037819 */ /* 0x100fe20000011404 */
[----:B------:R-:W-:Y:S01]  /*10c0*/  IMAD.MOV R7, RZ, RZ, -R4 ;  /* 0x000000ffff077224 */ /* 0x000fe200078e0a04 */
[----:B------:R-:W-:Y:S01]  /*10d0*/  ULDC UR5, c[0x0][0x2c4] ;  /* 0x0000b10000057ab9 */ /* 0x000fe20000000800 */
[----:B------:R-:W-:Y:S01]  /*10e0*/  IMAD.WIDE.U32 R10, R4, c[0x0][0x1b0], R10 ;  /* 0x00006c00040a7a25 */ /* 0x000fe200078e000a */
[----:B------:R-:W-:Y:S01]  /*10f0*/  UIMAD UR4, UR5, UR4, URZ ;  /* 0x00000004050472a4 */ /* 0x000fe2000f8e023f */
[----:B------:R-:W-:-:S02]  /*1100*/  LEA.HI R5, R5, R224, RZ, 0x5 ;  /* 0x000000e005057211 */ /* 0x000fc400078f28ff */
[----:B------:R-:W-:Y:S01]  /*1110*/  IMAD R2, R7, c[0x0][0x2c4], R2 ;  /* 0x0000b10007027a24 */ /* 0x000fe200078e0202 */
[----:B------:R-:W-:Y:S01]  /*1120*/  LOP3.LUT R220, R220, 0x7fffffe, RZ, 0xc0, !PT ;  /* 0x07fffffedcdc7812 */ /* 0x000fe200078ec0ff */
[----:B------:R-:W-:Y:S02]  /*1130*/  IMAD R3, R3, c[0x0][0x1b0], RZ ;  /* 0x00006c0003037a24 */ /* 0x000fe400078e02ff */
[----:B------:R-:W-:Y:S01]  /*1140*/  IMAD.SHL.U32 R9, R18, 0x40, RZ ;  /* 0x0000004012097824 */ /* 0x000fe200078e00ff */
[----:B------:R-:W-:Y:S01]  /*1150*/  SHF.R.S32.HI R7, RZ, 0x1f, R2 ;  /* 0x0000001fff077819 */ /* 0x000fe20000011402 */
[----:B------:R-:W-:Y:S02]  /*1160*/  IMAD R3, R4, c[0x0][0x1b4], R3 ;  /* 0x00006d0004037a24 */ /* 0x000fe400078e0203 */
[----:B------:R-:W-:Y:S01]  /*1170*/  IMAD.SHL.U32 R230, R98, 0x8, RZ ;  /* 0x0000000862e67824 */ /* 0x000fe200078e00ff */
[----:B------:R-:W-:Y:S01]  /*1180*/  LOP3.LUT R9, R9, 0xc0, RZ, 0xc0, !PT ;  /* 0x000000c009097812 */ /* 0x000fe200078ec0ff */
[----:B------:R-:W-:-:S02]  /*1190*/  IMAD R7, R7, c[0x0][0x1a8], RZ ;  /* 0x00006a0007077a24 */ /* 0x000fc400078e02ff */
[----:B------:R-:W-:Y:S01]  /*11a0*/  IMAD.IADD R11, R11, 0x1, R3 ;  /* 0x000000010b0b7824 */ /* 0x000fe200078e0203 */
[----:B------:R-:W-:Y:S01]  /*11b0*/  SHF.R.U32.HI R4, RZ, 0x3, R9 ;  /* 0x00000003ff047819 */ /* 0x000fe20000011609 */
[C---:B------:R-:W-:Y:S01]  /*11c0*/  IMAD R7, R2.reuse, c[0x0][0x1ac], R7 ;  /* 0x00006b0002077a24 */ /* 0x040fe200078e0207 */
[----:B------:R-:W-:Y:S01]  /*11d0*/  LOP3.LUT R9, R9, 0x18, R230, 0xf8, !PT ;  /* 0x0000001809097812 */ /* 0x000fe200078ef8e6 */
[----:B------:R-:W-:Y:S01]  /*11e0*/  IMAD.WIDE.U32 R2, R2, c[0x0][0x1a8], R10 ;  /* 0x00006a0002027a25 */ /* 0x000fe200078e000a */
[----:B------:R-:W-:Y:S02]  /*11f0*/  IADD3 R229, R230, 0x20, RZ ;  /* 0x00000020e6e57810 */ /* 0x000fe40007ffe0ff */
[----:B------:R-:W-:Y:S01]  /*1200*/  LOP3.LUT R9, R9, R4, RZ, 0x3c, !PT ;  /* 0x0000000409097212 */ /* 0x000fe200078e3cff */
[----:B------:R-:W-:Y:S01]  /*1210*/  IMAD.IADD R7, R3, 0x1, R7 ;  /* 0x0000000103077824 */ /* 0x000fe200078e0207 */
[C---:B------:R-:W-:Y:S01]  /*1220*/  LEA R8, P0, R2.reuse, c[0x0][0x160], 0x1 ;  /* 0x0000580002087a11 */ /* 0x040fe200078008ff */
[----:B------:R-:W-:Y:S01]  /*1230*/  IMAD.IADD R220, R241, 0x1, -R220 ;  /* 0x00000001f1dc7824 */ /* 0x000fe200078e0adc */
[----:B------:R-:W-:Y:S01]  /*1240*/  SHF.R.S32.HI R3, RZ, 0x1, R6 ;  /* 0x00000001ff037819 */ /* 0x000fe20000011406 */
[----:B------:R-:W-:Y:S01]  /*1250*/  IMAD.MOV.U32 R223, RZ, RZ, -0x1 ;  /* 0xffffffffffdf7424 */ /* 0x000fe200078e00ff */
[----:B------:R-:W-:Y:S01]  /*1260*/  LEA.HI.X R7, R2, c[0x0][0x164], R7, 0x1, P0 ;  /* 0x0000590002077a11 */ /* 0x000fe200000f0c07 */
[----:B------:R1:W3:Y:S01]  /*1270*/  SHFL.IDX PT, R14, R8, RZ, 0x1c1f ;  /* 0x001c1fff080e7589 */ /* 0x0002e200000e0000 */
[----:B------:R-:W-:-:S02]  /*1280*/  LEA.HI R16, R16, R3, RZ, 0x2 ;  /* 0x0000000310107211 */ /* 0x000fc400078f10ff */
[----:B------:R-:W-:Y:S01]  /*1290*/  IADD3 R2, R241, UR15, RZ ;  /* 0x0000000ff1027c10 */ /* 0x000fe2000fffe0ff */
[----:B------:R1:W4:Y:S01]  /*12a0*/  SHFL.IDX PT, R15, R7, RZ, 0x1c1f ;  /* 0x001c1fff070f7589 */ /* 0x00032200000e0000 */
[----:B------:R-:W-:Y:S02]  /*12b0*/  LOP3.LUT R16, R16, 0xfffffffc, RZ, 0xc0, !PT ;  /* 0xfffffffc10107812 */ /* 0x000fe400078ec0ff */
[----:B------:R-:W-:Y:S02]  /*12c0*/  ISETP.GE.AND P0, PT, R2, UR4, PT ;  /* 0x0000000402007c0c */ /* 0x000fe4000bf06270 */
[C---:B------:R-:W-:Y:S01]  /*12d0*/  IADD3 R228, R230.reuse, 0x40, RZ ;  /* 0x00000040e6e47810 */ /* 0x040fe20007ffe0ff */
[----:B------:R-:W-:Y:S01]  /*12e0*/  IMAD.IADD R16, R3, 0x1, -R16 ;  /* 0x0000000103107824 */ /* 0x000fe200078e0a10 */
[----:B------:R-:W-:Y:S02]  /*12f0*/  SHF.R.S32.HI R3, RZ, 0x5, R5 ;  /* 0x00000005ff037819 */ /* 0x000fe40000011405 */
[----:B------:R-:W-:-:S02]  /*1300*/  ISETP.GE.AND P4, PT, R230, c[0x0][0x198], PT ;  /* 0x00006600e6007a0c */ /* 0x000fc40003f86270 */
[----:B------:R-:W-:Y:S01]  /*1310*/  LOP3.LUT P1, RZ, R16, 0x2, RZ, 0xc0, !PT ;  /* 0x0000000210ff7812 */ /* 0x000fe2000782c0ff */
[----:B------:R-:W-:Y:S01]  /*1320*/  IMAD R220, R3, 0x8, R220 ;  /* 0x0000000803dc7824 */ /* 0x000fe200078e02dc */
[----:B------:R-:W-:-:S03]  /*1330*/  ISETP.GE.AND P3, PT, R229, c[0x0][0x198], PT ;  /* 0x00006600e5007a0c */ /* 0x000fc60003f66270 */
[----:B------:R-:W-:Y:S01]  /*1340*/  IMAD.U32 R220, R220, 0x20, R9 ;  /* 0x00000020dcdc7824 */ /* 0x000fe200078e0009 */
[----:B--2---:R2:W1:Y:S02]  /*1350*/  @P2 R2UR UR9, R0 ;  /* 0x00000000000923c2 */ /* 0x00446400000e0000 */
[----:B-1----:R-:W-:Y:S01]  /*1360*/  @!UP0 UMOV UR9, UR6 ;  /* 0x0000000600098c82 */ /* 0x002fe20008000000 */
[----:B------:R-:W-:Y:S01]  /*1370*/  ISETP.GE.AND P2, PT, R228, c[0x0][0x198], PT ;  /* 0x00006600e4007a0c */ /* 0x000fe20003f46270 */
[----:B--2---:R-:W-:-:S05]  /*1380*/  IMAD.MOV.U32 R0, RZ, RZ, 0x10 ;  /* 0x00000010ff007424 */ /* 0x004fca00078e00ff */
[----:B------:R-:W-:Y:S01]  /*1390*/  SEL R0, R0, 0xfffffff0, !P1 ;  /* 0xfffffff000007807 */ /* 0x000fe20004800000 */
[----:B------:R-:W-:Y:S05]  /*13a0*/  @P0 BRA `(.L_x_448) ;  /* 0x000000e000000947 */ /* 0x000fea0003800000 */
[----:B---34-:R-:W-:Y:S01]  /*13b0*/  SHF.R.S32.HI R4, RZ, 0x1f, R229 ;  /* 0x0000001fff047819 */ /* 0x018fe200000114e5 */
[----:B------:R-:W-:Y:S01]  /*13c0*/  IMAD.SHL.U32 R10, R220, 0x2, RZ ;  /* 0x00000002dc0a7824 */ /* 0x000fe200078e00ff */
[----:B------:R-:W-:Y:S01]  /*13d0*/  SHF.R.S32.HI R11, RZ, 0x1f, R228 ;  /* 0x0000001fff0b7819 */ /* 0x000fe200000114e4 */
[----:B------:R-:W-:Y:S01]  /*13e0*/  IMAD.WIDE R22, R230, 0x2, R14 ;  /* 0x00000002e6167825 */ /* 0x000fe200078e020e */
[----:B------:R-:W-:Y:S02]  /*13f0*/  LEA.HI R9, R4, R229, RZ, 0x3 ;  /* 0x000000e504097211 */ /* 0x000fe400078f18ff */
[----:B------:R-:W-:Y:S02]  /*1400*/  LEA.HI R4, R11, R228, RZ, 0x3 ;  /* 0x000000e40b047211 */ /* 0x000fe400078f18ff */
[----:B------:R-:W-:Y:S01]  /*1410*/  LOP3.LUT R9, R9, 0xfffffff8, RZ, 0xc0, !PT ;  /* 0xfffffff809097812 */ /* 0x000fe200078ec0ff */
[----:B------:R-:W-:Y:S01]  /*1420*/  @!PT LDS RZ, [RZ] ;  /* 0x00000000fffff984 */ /* 0x000fe20000000800 */
[----:B------:R1:W-:Y:S01]  /*1430*/  LDGSTS.E.BYPASS.LTC128B.128 [R10+0x4900], [R22.64], !P4 ;  /* 0x04900000160a7fae */ /* 0x0003e2000e101d4c */
[----:B------:R-:W-:-:S03]  /*1440*/  LOP3.LUT R4, R4, 0xfffffff8, RZ, 0xc0, !PT ;  /* 0xfffffff804047812 */ /* 0x000fc600078ec0ff */
[----:B------:R-:W-:-:S04]  /*1450*/  IMAD.WIDE R24, R9, 0x2, R14 ;  /* 0x0000000209187825 */ /* 0x000fc800078e020e */
[----:B------:R-:W-:Y:S01]  /*1460*/  IMAD.WIDE R14, R4, 0x2, R14 ;  /* 0x00000002040e7825 */ /* 0x000fe200078e020e */
[----:B------:R1:W-:Y:S04]  /*1470*/  LDGSTS.E.BYPASS.LTC128B.128 [R10+0x6900], [R24.64], !P3 ;  /* 0x06900000180a7fae */ /* 0x0003e8000d901d4c */
[----:B------:R1:W-:Y:S02]  /*1480*/  LDGSTS.E.BYPASS.LTC128B.128 [R10+0x8900], [R14.64], !P2 ;  /* 0x089000000e0a7fae */ /* 0x0003e4000d101d4c */
.L_x_448:
[----:B---34-:R-:W-:Y:S05]  /*1490*/  BSYNC B0 ;  /* 0x0000000000007941 */ /* 0x018fea0003800000 */
.L_x_447:
[----:B------:R-:W-:Y:S01]  /*14a0*/  IADD3 R4, R2, 0x20, RZ ;  /* 0x0000002002047810 */ /* 0x000fe20007ffe0ff */
[----:B-1----:R1:W2:Y:S01]  /*14b0*/  SHFL.IDX PT, R15, R7, 0x1, 0x1c1f ;  /* 0x003c1f00070f7f89 */ /* 0x0022a200000e0000 */
[----:B------:R-:W-:Y:S02]  /*14c0*/  BSSY B0, `(.L_x_449) ;  /* 0x0000012000007945 */ /* 0x000fe40003800000 */
[----:B------:R-:W-:Y:S01]  /*14d0*/  ISETP.GE.AND P0, PT, R4, UR4, PT ;  /* 0x0000000404007c0c */ /* 0x000fe2000bf06270 */
[----:B------:R1:W3:-:S12]  /*14e0*/  SHFL.IDX PT, R14, R8, 0x1, 0x1c1f ;  /* 0x003c1f00080e7f89 */ /* 0x0002d800000e0000 */
[----:B------:R-:W-:Y:S05]  /*14f0*/  @P0 BRA `(.L_x_450) ;  /* 0x000000e000000947 */ /* 0x000fea0003800000 */
[----:B------:R-:W-:Y:S01]  /*1500*/  SHF.R.S32.HI R4, RZ, 0x1f, R229 ;  /* 0x0000001fff047819 */ /* 0x000fe200000114e5 */
[----:B------:R-:W-:Y:S01]  /*1510*/  IMAD.SHL.U32 R10, R220, 0x2, RZ ;  /* 0x00000002dc0a7824 */ /* 0x000fe200078e00ff */
[----:B------:R-:W-:Y:S01]  /*1520*/  SHF.R.S32.HI R11, RZ, 0x1f, R228 ;  /* 0x0000001fff0b7819 */ /* 0x000fe200000114e4 */
[----:B--23--:R-:W-:Y:S01]  /*1530*/  IMAD.WIDE R22, R230, 0x2, R14 ;  /* 0x00000002e6167825 */ /* 0x00cfe200078e020e */
        /* <DEDUP_REMOVED lines=10> */
.L_x_450:
[----:B------:R-:W-:Y:S05]  /*15e0*/  BSYNC B0 ;  /* 0x0000000000007941 */ /* 0x000fea0003800000 */
.L_x_449:
[----:B------:R-:W-:Y:S01]  /*15f0*/  IADD3 R4, R2, 0x40, RZ ;  /* 0x0000004002047810 */ /* 0x000fe20007ffe0ff */
[----:B--2---:R2:W4:Y:S01]  /*1600*/  SHFL.IDX PT, R15, R7, 0x2, 0x1c1f ;  /* 0x005c1f00070f7f89 */ /* 0x00452200000e0000 */
[----:B------:R-:W-:Y:S02]  /*1610*/  BSSY B0, `(.L_x_451) ;  /* 0x0000012000007945 */ /* 0x000fe40003800000 */
[----:B------:R-:W-:Y:S01]  /*1620*/  ISETP.GE.AND P0, PT, R4, UR4, PT ;  /* 0x0000000404007c0c */ /* 0x000fe2000bf06270 */
[----:B---3--:R2:W3:-:S12]  /*1630*/  SHFL.IDX PT, R14, R8, 0x2, 0x1c1f ;  /* 0x005c1f00080e7f89 */ /* 0x0084d800000e0000 */
[----:B------:R-:W-:Y:S05]  /*1640*/  @P0 BRA `(.L_x_452) ;  /* 0x000000e000000947 */ /* 0x000fea0003800000 */
[----:B------:R-:W-:Y:S01]  /*1650*/  SHF.R.S32.HI R4, RZ, 0x1f, R229 ;  /* 0x0000001fff047819 */ /* 0x000fe200000114e5 */
[----:B------:R-:W-:Y:S01]  /*1660*/  IMAD.SHL.U32 R10, R220, 0x2, RZ ;  /* 0x00000002dc0a7824 */ /* 0x000fe200078e00ff */
[----:B------:R-:W-:Y:S01]  /*1670*/  SHF.R.S32.HI R11, RZ, 0x1f, R228 ;  /* 0x0000001fff0b7819 */ /* 0x000fe200000114e4 */
[----:B---34-:R-:W-:Y:S01]  /*1680*/  IMAD.WIDE R22, R230, 0x2, R14 ;  /* 0x00000002e6167825 */ /* 0x018fe200078e020e */
        /* <DEDUP_REMOVED lines=10> */
.L_x_452:
[----:B------:R-:W-:Y:S05]  /*1730*/  BSYNC B0 ;  /* 0x0000000000007941 */ /* 0x000fea0003800000 */
.L_x_451:
[----:B------:R-:W-:Y:S01]  /*1740*/  IMAD.MOV.U32 R17, RZ, RZ, 0x30 ;  /* 0x00000030ff117424 */ /* 0x000fe200078e00ff */
[----:B---3--:R3:W-:Y:S01]  /*1750*/  SHFL.IDX PT, R14, R8, 0x3, 0x1c1f ;  /* 0x007c1f00080e7f89 */ /* 0x0087e200000e0000 */
[----:B------:R-:W-:Y:S01]  /*1760*/  IADD3 R2, R2, 0x60, RZ ;  /* 0x0000006002027810 */ /* 0x000fe20007ffe0ff */
[----:B------:R-:W-:Y:S01]  /*1770*/  IMAD.MOV.U32 R222, RZ, RZ, c[0x0][0x2b8] ;  /* 0x0000ae00ffde7624 */ /* 0x000fe200078e00ff */
[----:B------:R-:W-:Y:S01]  /*1780*/  SHF.R.S32.HI R4, RZ, 0x1f, R229 ;  /* 0x0000001fff047819 */ /* 0x000fe200000114e5 */
[----:B----4-:R-:W4:Y:S01]  /*1790*/  SHFL.IDX PT, R15, R7, 0x3, 0x1c1f ;  /* 0x007c1f00070f7f89 */ /* 0x010f2200000e0000 */
[----:B------:R-:W-:Y:S01]  /*17a0*/  IMAD R96, R154, R17, -0x30 ;  /* 0xffffffd09a607424 */ /* 0x000fe200078e0211 */
[----:B------:R-:W-:Y:S01]  /*17b0*/  ISETP.GE.AND P0, PT, R2, UR4, PT ;  /* 0x0000000402007c0c */ /* 0x000fe2000bf06270 */
[----:B------:R-:W-:Y:S01]  /*17c0*/  IMAD.SHL.U32 R220, R220, 0x2, RZ ;  /* 0x00000002dcdc7824 */ /* 0x000fe200078e00ff */
[----:B------:R-:W-:Y:S01]  /*17d0*/  LEA.HI R219, R4, R229, RZ, 0x3 ;  /* 0x000000e504db7211 */ /* 0x000fe200078f18ff */
[----:B------:R-:W-:Y:S01]  /*17e0*/  IMAD.IADD R9, R227, 0x1, R96 ;  /* 0x00000001e3097824 */ /* 0x000fe200078e0260 */
[----:B------:R-:W-:Y:S01]  /*17f0*/  ISETP.NE.AND P5, PT, R222, 0x1, PT ;  /* 0x00000001de00780c */ /* 0x000fe20003fa5270 */
[----:B------:R-:W-:Y:S01]  /*1800*/  USHF.R.S32.HI UR6, URZ, 0x1f, UR9 ;  /* 0x0000001f3f067899 */ /* 0x000fe20008011409 */
[----:B------:R-:W-:Y:S01]  /*1810*/  LOP3.LUT R219, R219, 0xfffffff8, RZ, 0xc0, !PT ;  /* 0xfffffff8dbdb7812 */ /* 0x000fe200078ec0ff */
[C---:B-----5:R-:W-:Y:S01]  /*1820*/  IMAD.IADD R226, R9.reuse, 0x1, R232 ;  /* 0x0000000109e27824 */ /* 0x060fe200078e02e8 */
[----:B------:R-:W-:Y:S01]  /*1830*/  ISETP.GE.AND P1, PT, R9, UR7, PT ;  /* 0x0000000709007c0c */ /* 0x000fe2000bf26270 */
[----:B------:R-:W-:Y:S01]  /*1840*/  ULDC.64 UR4, c[0x0][0x2b0] ;  /* 0x0000ac0000047ab9 */ /* 0x000fe20000000a00 */
[----:B------:R-:W-:Y:S01]  /*1850*/  SHF.R.S32.HI R9, RZ, 0x1f, R228 ;  /* 0x0000001fff097819 */ /* 0x000fe200000114e4 */
[----:B------:R-:W-:Y:S01]  /*1860*/  UIMAD UR6, UR6, UR4, URZ ;  /* 0x00000004060672a4 */ /* 0x000fe2000f8e023f */
[----:B------:R-:W-:Y:S01]  /*1870*/  ISETP.GT.OR P1, PT, R227, 0x2f, P1 ;  /* 0x0000002fe300780c */ /* 0x000fe20000f24670 */
[----:B------:R-:W-:Y:S01]  /*1880*/  UIMAD.WIDE.U32 UR10, UR9, UR4, URZ ;  /* 0x00000004090a72a5 */ /* 0x000fe2000f8e003f */
[----:B------:R-:W-:Y:S01]  /*1890*/  LEA.HI R218, R9, R228, RZ, 0x3 ;  /* 0x000000e409da7211 */ /* 0x000fe200078f18ff */
[----:B------:R-:W-:Y:S01]  /*18a0*/  UIMAD UR6, UR9, UR5, UR6 ;  /* 0x00000005090672a4 */ /* 0x000fe2000f8e0206 */
[----:B------:R-:W-:-:S02]  /*18b0*/  IMAD.MOV.U32 R2, RZ, RZ, R226 ;  /* 0x000000ffff027224 */ /* 0x000fc400078e00e2 */
[----:B------:R-:W-:Y:S01]  /*18c0*/  LOP3.LUT R218, R218, 0xfffffff8, RZ, 0xc0, !PT ;  /* 0xfffffff8dada7812 */ /* 0x000fe200078ec0ff */
[----:B-123--:R-:W-:Y:S01]  /*18d0*/  @P5 IMAD.HI.U32 R8, R226, c[0x0][0x2bc], RZ ;  /* 0x0000af00e2085a27 */ /* 0x00efe200078e00ff */
[----:B------:R-:W-:-:S03]  /*18e0*/  UIADD3 UR6, UR11, UR6, URZ ;  /* 0x000000060b067290 */ /* 0x000fc6000fffe03f */
[----:B------:R-:W-:Y:S01]  /*18f0*/  IMAD.MOV.U32 R225, RZ, RZ, RZ ;  /* 0x000000ffffe17224 */ /* 0x000fe200078e00ff */
[----:B------:R-:W-:Y:S01]  /*1900*/  @P5 SHF.R.U32.HI R2, RZ, c[0x0][0x2c0], R8 ;  /* 0x0000b000ff025a19 */ /* 0x000fe20000011608 */
[--C-:B----4-:R-:W-:Y:S01]  /*1910*/  @!P0 IMAD.WIDE R10, R230, 0x2, R14.reuse ;  /* 0x00000002e60a8825 */ /* 0x110fe200078e020e */
[----:B------:R-:W-:Y:S02]  /*1920*/  USHF.R.S32.HI UR16, URZ, 0x1f, UR8 ;  /* 0x0000001f3f107899 */ /* 0x000fe40008011408 */
[C---:B------:R-:W-:Y:S01]  /*1930*/  @!P1 IADD3 R9, P5, R2.reuse, UR10, RZ ;  /* 0x0000000a02099c10 */ /* 0x040fe2000ffbe0ff */
[--C-:B------:R-:W-:Y:S01]  /*1940*/  @!P0 IMAD.WIDE R22, R219, 0x2, R14.reuse ;  /* 0x00000002db168825 */ /* 0x100fe200078e020e */
[----:B------:R-:W-:Y:S01]  /*1950*/  @!PT LDS RZ, [RZ] ;  /* 0x00000000fffff984 */ /* 0x000fe20000000800 */
[----:B------:R1:W-:Y:S01]  /*1960*/  @!P0 LDGSTS.E.BYPASS.LTC128B.128 [R220+0x6100], [R10.64], !P4 ;  /* 0x061000000adc8fae */ /* 0x0003e2000e101d4c */
[----:B------:R-:W-:Y:S01]  /*1970*/  ULDC.64 UR4, c[0x0][0x1e8] ;  /* 0x00007a0000047ab9 */ /* 0x000fe20000000a00 */
[----:B------:R-:W-:Y:S01]  /*1980*/  @!P1 LEA.HI.X.SX32 R4, R2, UR6, 0x1, P5 ;  /* 0x0000000602049c11 */ /* 0x000fe2000a8f0eff */
[----:B------:R-:W-:Y:S01]  /*1990*/  @!P0 IMAD.WIDE R14, R218, 0x2, R14 ;  /* 0x00000002da0e8825 */ /* 0x000fe200078e020e */
[----:B------:R2:W-:Y:S01]  /*19a0*/  @!P0 LDGSTS.E.BYPASS.LTC128B.128 [R220+0x8100], [R22.64], !P3 ;  /* 0x0810000016dc8fae */ /* 0x0005e2000d901d4c */
[----:B------:R-:W-:-:S03]  /*19b0*/  @!P1 LEA R8, P4, R9, c[0x0][0x2a0], 0x2 ;  /* 0x0000a80009089a11 */ /* 0x000fc600078810ff */
[----:B------:R3:W-:Y:S01]  /*19c0*/  @!P0 LDGSTS.E.BYPASS.LTC128B.128 [R220+0xa100], [R14.64], !P2 ;  /* 0x0a1000000edc8fae */ /* 0x0007e2000d101d4c */
[----:B------:R-:W-:-:S03]  /*19d0*/  @!P1 LEA.HI.X R9, R9, c[0x0][0x2a4], R4, 0x2, P4 ;  /* 0x0000a90009099a11 */ /* 0x000fc600020f1404 */
[----:B------:R-:W0:Y:S04]  /*19e0*/  LDGDEPBAR ;  /* 0x00000000000079af */ /* 0x000e280000000000 */
[----:B------:R-:W-:Y:S06]  /*19f0*/  BAR.SYNC.DEFER_BLOCKING 0x0 ;  /* 0x0000000000007b1d */ /* 0x000fec0000010000 */
[----:B------:R-:W4:Y:S01]  /*1a00*/  @!P1 LDG.E R225, [R8.64] ;  /* 0x0000000c08e19981 */ /* 0x000f22000c1e1900 */
[----:B-1----:R-:W-:Y:S01]  /*1a10*/  IMAD.MOV R11, RZ, RZ, -R2 ;  /* 0x000000ffff0b7224 */ /* 0x002fe200078e0a02 */
[----:B------:R-:W-:Y:S01]  /*1a20*/  UIMAD UR9, UR16, UR4, URZ ;  /* 0x00000004100972a4 */ /* 0x000fe2000f8e023f */
[----:B------:R-:W-:Y:S01]  /*1a30*/  LOP3.LUT R6, R6, 0x7fffffe, RZ, 0xc0, !PT ;  /* 0x07fffffe06067812 */ /* 0x000fe200078ec0ff */
[----:B------:R-:W-:Y:S01]  /*1a40*/  UIMAD.WIDE.U32 UR18, UR8, UR4, URZ ;  /* 0x00000004081272a5 */ /* 0x000fe2000f8e003f */
[----:B------:R-:W-:Y:S01]  /*1a50*/  IMAD R226, R11, c[0x0][0x2b8], R226 ;  /* 0x0000ae000be27a24 */ /* 0x000fe200078e02e2 */
[----:B------:R-:W-:Y:S01]  /*1a60*/  UIMAD UR9, UR8, UR5, UR9 ;  /* 0x00000005080972a4 */ /* 0x000fe2000f8e0209 */
[----:B------:R-:W-:Y:S01]  /*1a70*/  SHF.R.S32.HI R4, RZ, 0x4, R13 ;  /* 0x00000004ff047819 */ /* 0x000fe2000001140d */
[----:B------:R-:W-:Y:S01]  /*1a80*/  IMAD.SHL.U32 R216, R18, 0x8, RZ ;  /* 0x0000000812d87824 */ /* 0x000fe200078e00ff */
[----:B------:R-:W-:Y:S01]  /*1a90*/  LOP3.LUT R19, R19, 0xfffffff8, RZ, 0xc0, !PT ;  /* 0xfffffff813137812 */ /* 0x000fe200078ec0ff */
[C---:B--2---:R-:W-:Y:S01]  /*1aa0*/  IMAD.WIDE.U32 R22, R226.reuse, c[0x0][0x1e0], RZ ;  /* 0x00007800e2167a25 */ /* 0x044fe200078e00ff */
[----:B------:R-:W-:Y:S01]  /*1ab0*/  SHF.R.S32.HI R11, RZ, 0x1f, R226 ;  /* 0x0000001fff0b7819 */ /* 0x000fe200000114e2 */
[----:B------:R-:W-:Y:S01]  /*1ac0*/  UIADD3 UR9, UR19, UR9, URZ ;  /* 0x0000000913097290 */ /* 0x000fe2000fffe03f */
[----:B------:R-:W-:Y:S01]  /*1ad0*/  LEA.HI R13, R13, R4, RZ, 0x1 ;  /* 0x000000040d0d7211 */ /* 0x000fe200078f08ff */
[----:B---3--:R-:W-:Y:S01]  /*1ae0*/  IMAD.MOV.U32 R14, RZ, RZ, R22 ;  /* 0x000000ffff0e7224 */ /* 0x008fe200078e0016 */
[----:B------:R-:W-:Y:S01]  /*1af0*/  ULDC.64 UR4, c[0x0][0x210] ;  /* 0x0000840000047ab9 */ /* 0x000fe20000000a00 */
[----:B------:R-:W-:Y:S01]  /*1b00*/  IMAD R25, R11, c[0x0][0x1e0], RZ ;  /* 0x000078000b197a24 */ /* 0x000fe200078e02ff */
[----:B------:R-:W-:Y:S01]  /*1b10*/  LOP3.LUT R13, R13, 0xfffffffe, RZ, 0xc0, !PT ;  /* 0xfffffffe0d0d7812 */ /* 0x000fe200078ec0ff */
[----:B------:R-:W-:Y:S01]  /*1b20*/  IMAD R11, R11, c[0x0][0x208], RZ ;  /* 0x000082000b0b7a24 */ /* 0x000fe200078e02ff */
[----:B------:R-:W-:Y:S01]  /*1b30*/  UIMAD.WIDE.U32 UR20, UR8, UR4, URZ ;  /* 0x00000004081472a5 */ /* 0x000fe2000f8e003f */
[----:B------:R-:W-:Y:S01]  /*1b40*/  IMAD R2, R226, c[0x0][0x1e4], R25 ;  /* 0x00007900e2027a24 */ /* 0x000fe200078e0219 */
[----:B------:R-:W-:Y:S01]  /*1b50*/  UIMAD UR4, UR16, UR4, URZ ;  /* 0x00000004100472a4 */ /* 0x000fe2000f8e023f */
[----:B------:R-:W-:Y:S01]  /*1b60*/  IMAD.IADD R13, R4, 0x1, -R13 ;  /* 0x00000001040d7824 */ /* 0x000fe200078e0a0d */
[----:B------:R-:W-:Y:S01]  /*1b70*/  ISETP.GE.AND P3, PT, R230, c[0x0][0x1d4], PT ;  /* 0x00007500e6007a0c */ /* 0x000fe20003f66270 */
[----:B------:R-:W-:Y:S01]  /*1b80*/  IMAD.IADD R15, R23, 0x1, R2 ;  /* 0x00000001170f7824 */ /* 0x000fe200078e0202 */
[----:B------:R-:W-:Y:S01]  /*1b90*/  UIMAD UR4, UR8, UR5, UR4 ;  /* 0x00000005080472a4 */ /* 0x000fe2000f8e0204 */
[C---:B------:R-:W-:Y:S01]  /*1ba0*/  IMAD.WIDE.U32 R22, R226.reuse, c[0x0][0x208], RZ ;  /* 0x00008200e2167a25 */ /* 0x040fe200078e00ff */
[C---:B------:R-:W-:Y:S01]  /*1bb0*/  ISETP.GE.AND P5, PT, R229.reuse, c[0x0][0x1d4], PT ;  /* 0x00007500e5007a0c */ /* 0x040fe20003fa6270 */
[----:B------:R-:W-:Y:S01]  /*1bc0*/  BSSY B0, `(.L_x_453) ;  /* 0x0000088000007945 */ /* 0x000fe20003800000 */
[----:B------:R-:W-:Y:S01]  /*1bd0*/  UIADD3 UR16, UR21, UR4, URZ ;  /* 0x0000000415107290 */ /* 0x000fe2000fffe03f */
[----:B------:R-:W-:Y:S01]  /*1be0*/  IMAD R11, R226, c[0x0][0x20c], R11 ;  /* 0x00008300e20b7a24 */ /* 0x000fe200078e020b */
[----:B------:R-:W-:Y:S01]  /*1bf0*/  ISETP.GE.AND P6, PT, R228, c[0x0][0x1d4], PT ;  /* 0x00007500e4007a0c */ /* 0x000fe20003fc6270 */
[----:B------:R-:W-:Y:S01]  /*1c00*/  IMAD.IADD R19, R224, 0x1, -R19 ;  /* 0x00000001e0137824 */ /* 0x000fe200078e0a13 */
[----:B------:R-:W-:Y:S01]  /*1c10*/  ISETP.GE.AND P4, PT, R229, c[0x0][0x1d4], PT ;  /* 0x00007500e5007a0c */ /* 0x000fe20003f86270 */
[----:B------:R-:W-:Y:S01]  /*1c20*/  IMAD.IADD R23, R23, 0x1, R11 ;  /* 0x0000000117177824 */ /* 0x000fe200078e020b */
[----:B------:R-:W-:Y:S01]  /*1c30*/  IADD3 R100, R154, -0x1, RZ ;  /* 0xffffffff9a647810 */ /* 0x000fe20007ffe0ff */
[----:B------:R-:W-:Y:S01]  /*1c40*/  IMAD.SHL.U32 R16, R16, 0x40, RZ ;  /* 0x0000004010107824 */ /* 0x000fe200078e00ff */
[----:B------:R-:W-:-:S02]  /*1c50*/  LEA.HI R10, R19, R19, RZ, 0x1 ;  /* 0x00000013130a7211 */ /* 0x000fc400078f08ff */
[----:B------:R-:W-:Y:S02]  /*1c60*/  SHF.R.S32.HI R243, RZ, 0x1f, R230 ;  /* 0x0000001ffff37819 */ /* 0x000fe400000114e6 */
[----:B------:R-:W-:Y:S02]  /*1c70*/  LOP3.LUT R16, R16, 0xc0, RZ, 0xc0, !PT ;  /* 0x000000c010107812 */ /* 0x000fe400078ec0ff */
[----:B------:R-:W-:Y:S02]  /*1c80*/  SHF.R.S32.HI R234, RZ, 0x1f, R219 ;  /* 0x0000001fffea7819 */ /* 0x000fe400000114db */
[----:B------:R-:W-:Y:S02]  /*1c90*/  SHF.R.S32.HI R233, RZ, 0x1f, R218 ;  /* 0x0000001fffe97819 */ /* 0x000fe400000114da */
[----:B----4-:R-:W-:Y:S01]  /*1ca0*/  SHF.R.S32.HI R12, RZ, 0x1f, R225 ;  /* 0x0000001fff0c7819 */ /* 0x010fe200000114e1 */
[----:B------:R-:W-:-:S04]  /*1cb0*/  IMAD.WIDE.U32 R8, R225, c[0x0][0x1f0], R14 ;  /* 0x00007c00e1087a25 */ /* 0x000fc800078e000e */
[C---:B------:R-:W-:Y:S02]  /*1cc0*/  IMAD R2, R12.reuse, c[0x0][0x1f0], RZ ;  /* 0x00007c000c027a24 */ /* 0x040fe400078e02ff */
[----:B------:R-:W-:Y:S02]  /*1cd0*/  IMAD R12, R12, c[0x0][0x218], RZ ;  /* 0x000086000c0c7a24 */ /* 0x000fe400078e02ff */
[C---:B------:R-:W-:Y:S01]  /*1ce0*/  IMAD R15, R225.reuse, c[0x0][0x1f4], R2 ;  /* 0x00007d00e10f7a24 */ /* 0x040fe200078e0202 */
[----:B------:R-:W-:Y:S01]  /*1cf0*/  IADD3 R2, P0, R8, UR18, RZ ;  /* 0x0000001208027c10 */ /* 0x000fe2000ff1e0ff */
[----:B------:R-:W-:Y:S01]  /*1d00*/  IMAD.WIDE.U32 R22, R225, c[0x0][0x218], R22 ;  /* 0x00008600e1167a25 */ /* 0x000fe200078e0016 */
[----:B------:R-:W-:Y:S02]  /*1d10*/  SHF.R.S32.HI R8, RZ, 0x1f, R21 ;  /* 0x0000001fff087819 */ /* 0x000fe40000011415 */
[----:B------:R-:W-:Y:S01]  /*1d20*/  IADD3.X R15, R9, UR9, R15, P0, !PT ;  /* 0x00000009090f7c10 */ /* 0x000fe200087fe40f */
[----:B------:R-:W-:Y:S01]  /*1d30*/  IMAD.IADD R9, R21, 0x1, -R6 ;  /* 0x0000000115097824 */ /* 0x000fe200078e0a06 */
[----:B------:R-:W-:Y:S01]  /*1d40*/  LEA R24, P0, R2, c[0x0][0x1c8], 0x1 ;  /* 0x0000720002187a11 */ /* 0x000fe200078008ff */
[----:B------:R-:W-:Y:S01]  /*1d50*/  IMAD R6, R154, -0x30, R17 ;  /* 0xffffffd09a067824 */ /* 0x000fe200078e0211 */
[----:B------:R-:W-:Y:S01]  /*1d60*/  LEA.HI R8, R8, R21, RZ, 0x3 ;  /* 0x0000001508087211 */ /* 0x000fe200078f18ff */
[----:B------:R-:W-:Y:S01]  /*1d70*/  IMAD R17, R225, c[0x0][0x21c], R12 ;  /* 0x00008700e1117a24 */ /* 0x000fe200078e020c */
[----:B------:R-:W-:Y:S01]  /*1d80*/  LEA.HI.X R15, R2, c[0x0][0x1cc], R15, 0x1, P0 ;  /* 0x00007300020f7a11 */ /* 0x000fe200000f0c0f */
[----:B------:R-:W-:Y:S01]  /*1d90*/  SHFL.IDX PT, R20, R24, RZ, 0x1c1f ;  /* 0x001c1fff18147589 */ /* 0x000fe200000e0000 */
[----:B------:R-:W-:Y:S01]  /*1da0*/  IADD3 R2, R6, UR7, RZ ;  /* 0x0000000706027c10 */ /* 0x000fe2000fffe0ff */
[----:B------:R-:W-:Y:S01]  /*1db0*/  IMAD.SHL.U32 R8, R8, 0x20, RZ ;  /* 0x0000002008087824 */ /* 0x000fe200078e00ff */
[----:B------:R-:W-:Y:S01]  /*1dc0*/  IADD3 R12, P2, R22, UR20, RZ ;  /* 0x00000014160c7c10 */ /* 0x000fe2000ff5e0ff */
[----:B------:R-:W1:Y:S01]  /*1dd0*/  SHFL.IDX PT, R21, R15, RZ, 0x1c1f ;  /* 0x001c1fff0f157589 */ /* 0x000e6200000e0000 */
[----:B------:R-:W-:-:S02]  /*1de0*/  IMNMX R4, R2, 0x30, PT ;  /* 0x0000003002047817 */ /* 0x000fc40003800200 */
[----:B------:R-:W-:Y:S01]  /*1df0*/  IADD3.X R17, R23, UR16, R17, P2, !PT ;  /* 0x0000001017117c10 */ /* 0x000fe200097fe411 */
[----:B------:R2:W-:Y:S01]  /*1e00*/  SHFL.IDX PT, R14, R24, 0x1, 0x1c1f ;  /* 0x003c1f00180e7f89 */ /* 0x0005e200000e0000 */
[----:B------:R-:W-:Y:S01]  /*1e10*/  LOP3.LUT R8, R8, 0xffffff00, RZ, 0xc0, !PT ;  /* 0xffffff0008087812 */ /* 0x000fe200078ec0ff */
[----:B------:R-:W-:Y:S01]  /*1e20*/  IMAD.IADD R11, R4, 0x1, -R241 ;  /* 0x00000001040b7824 */ /* 0x000fe200078e0af1 */
[----:B------:R-:W-:Y:S01]  /*1e30*/  LOP3.LUT R4, R10, 0x3fffffe, RZ, 0xc0, !PT ;  /* 0x03fffffe0a047812 */ /* 0x000fe200078ec0ff */
[----:B------:R-:W3:Y:S01]  /*1e40*/  SHFL.IDX PT, R15, R15, 0x1, 0x1c1f ;  /* 0x003c1f000f0f7f89 */ /* 0x000ee200000e0000 */
[----:B------:R-:W-:Y:S02]  /*1e50*/  SHF.R.S32.HI R10, RZ, 0x1, R10 ;  /* 0x00000001ff0a7819 */ /* 0x000fe4000001140a */
[----:B------:R-:W-:Y:S01]  /*1e60*/  ISETP.GE.AND P1, PT, R11, 0x1, PT ;  /* 0x000000010b00780c */ /* 0x000fe20003f26270 */
[----:B------:R-:W-:Y:S01]  /*1e70*/  IMAD.IADD R4, R19, 0x1, -R4 ;  /* 0x0000000113047824 */ /* 0x000fe200078e0a04 */
[----:B------:R-:W-:Y:S01]  /*1e80*/  ISETP.GT.AND P0, PT, R11, 0x20, PT ;  /* 0x000000200b00780c */ /* 0x000fe20003f04270 */
[C---:B------:R-:W-:Y:S01]  /*1e90*/  IMAD.SHL.U32 R11, R10.reuse, 0x40, RZ ;  /* 0x000000400a0b7824 */ /* 0x040fe200078e00ff */
[----:B------:R-:W-:Y:S01]  /*1ea0*/  LOP3.LUT P2, RZ, R10, 0x2, RZ, 0xc0, !PT ;  /* 0x000000020aff7812 */ /* 0x000fe2000784c0ff */
[----:B------:R-:W-:-:S03]  /*1eb0*/  IMAD R10, R3, 0x200, R8 ;  /* 0x00000200030a7824 */ /* 0x000fc600078e0208 */
[----:B------:R-:W-:Y:S01]  /*1ec0*/  LOP3.LUT R11, R11, 0xc0, RZ, 0xc0, !PT ;  /* 0x000000c00b0b7812 */ /* 0x000fe200078ec0ff */
[C---:B------:R-:W-:Y:S02]  /*1ed0*/  IMAD R217, R9.reuse, 0x20, R10 ;  /* 0x0000002009d97824 */ /* 0x040fe400078e020a */
[----:B------:R-:W-:Y:S01]  /*1ee0*/  IMAD R9, R9, 0x20, R8 ;  /* 0x0000002009097824 */ /* 0x000fe200078e0208 */
[----:B------:R-:W-:Y:S01]  /*1ef0*/  LOP3.LUT R216, R11, 0x8, R216, 0xf8, !PT ;  /* 0x000000080bd87812 */ /* 0x000fe200078ef8d8 */
[----:B-1----:R-:W-:Y:S01]  /*1f00*/  @P1 IMAD.WIDE R22, R219, 0x2, R20 ;  /* 0x00000002db161825 */ /* 0x002fe200078e0214 */
[----:B------:R-:W-:-:S03]  /*1f10*/  SHF.R.U32.HI R19, RZ, 0x3, R11 ;  /* 0x00000003ff137819 */ /* 0x000fc6000001160b */
[----:B--2---:R-:W-:Y:S01]  /*1f20*/  @P1 IMAD.WIDE R24, R230, 0x2, R20 ;  /* 0x00000002e6181825 */ /* 0x004fe200078e0214 */
[----:B------:R-:W-:-:S03]  /*1f30*/  LOP3.LUT R216, R216, R19, RZ, 0x3c, !PT ;  /* 0x00000013d8d87212 */ /* 0x000fc600078e3cff */
[----:B------:R-:W-:Y:S01]  /*1f40*/  @P1 IMAD.WIDE R26, R218, 0x2, R20 ;  /* 0x00000002da1a1825 */ /* 0x000fe200078e0214 */
[----:B------:R1:W-:Y:S03]  /*1f50*/  @P1 LDGSTS.E.BYPASS.LTC128B.128 [R220+0x2500], [R24.64], !P3 ;  /* 0x0250000018dc1fae */ /* 0x0003e6000d901d4c */
[--C-:B---3--:R-:W-:Y:S01]  /*1f60*/  @P0 IMAD.WIDE R20, R230, 0x2, R14.reuse ;  /* 0x00000002e6140825 */ /* 0x108fe200078e020e */
[----:B------:R2:W-:Y:S03]  /*1f70*/  @P1 LDGSTS.E.BYPASS.LTC128B.128 [R220+0x3100], [R22.64], !P5 ;  /* 0x0310000016dc1fae */ /* 0x0005e6000e901d4c */
[----:B------:R-:W-:Y:S01]  /*1f80*/  @P0 IMAD.WIDE R18, R219, 0x2, R14 ;  /* 0x00000002db120825 */ /* 0x000fe200078e020e */
[----:B------:R1:W-:Y:S01]  /*1f90*/  @P1 LDGSTS.E.BYPASS.LTC128B.128 [R220+0x3d00], [R26.64], !P6 ;  /* 0x03d000001adc1fae */ /* 0x0003e2000f101d4c */
[----:B------:R-:W-:-:S03]  /*1fa0*/  LEA R11, P1, R12, c[0x0][0x1f8], 0x1 ;  /* 0x00007e000c0b7a11 */ /* 0x000fc600078208ff */
[----:B------:R1:W-:Y:S01]  /*1fb0*/  @P0 LDGSTS.E.BYPASS.LTC128B.128 [R220+0x2d00], [R20.64], !P3 ;  /* 0x02d0000014dc0fae */ /* 0x0003e2000d901d4c */
[----:B------:R-:W-:Y:S01]  /*1fc0*/  LEA.HI.X R12, R12, c[0x0][0x1fc], R17, 0x1, P1 ;  /* 0x00007f000c0c7a11 */ /* 0x000fe200008f0c11 */
[C---:B------:R-:W-:Y:S01]  /*1fd0*/  IMAD R17, R13.reuse, 0x8, R4 ;  /* 0x000000080d117824 */ /* 0x040fe200078e0204 */
[----:B------:R-:W-:Y:S01]  /*1fe0*/  ISETP.GE.AND P3, PT, R230, c[0x0][0x1d4], PT ;  /* 0x00007500e6007a0c */ /* 0x000fe20003f66270 */
[----:B------:R3:W-:Y:S01]  /*1ff0*/  @P0 LDGSTS.E.BYPASS.LTC128B.128 [R220+0x3900], [R18.64], !P5 ;  /* 0x0390000012dc0fae */ /* 0x0007e2000e901d4c */
[----:B------:R-:W-:Y:S01]  /*2000*/  IMAD.SHL.U32 R13, R13, 0x8, RZ ;  /* 0x000000080d0d7824 */ /* 0x000fe200078e00ff */
[----:B------:R-:W-:Y:S01]  /*2010*/  ISETP.GE.AND P1, PT, R228, c[0x0][0x1d4], PT ;  /* 0x00007500e4007a0c */ /* 0x000fe20003f26270 */
[----:B------:R-:W-:-:S03]  /*2020*/  IMAD.U32 R216, R17, 0x20, R216 ;  /* 0x0000002011d87824 */ /* 0x000fc600078e00d8 */
[----:B------:R-:W-:Y:S01]  /*2030*/  LOP3.LUT R4, R16, 0x8, R13, 0xf8, !PT ;  /* 0x0000000810047812 */ /* 0x000fe200078ef80d */
[----:B------:R-:W-:Y:S01]  /*2040*/  IMAD.SHL.U32 R216, R216, 0x2, RZ ;  /* 0x00000002d8d87824 */ /* 0x000fe200078e00ff */
[----:B------:R-:W-:-:S04]  /*2050*/  SHF.R.U32.HI R13, RZ, 0x3, R16 ;  /* 0x00000003ff0d7819 */ /* 0x000fc80000011610 */
[----:B------:R-:W-:Y:S01]  /*2060*/  LOP3.LUT R4, R4, R13, RZ, 0x3c, !PT ;  /* 0x0000000d04047212 */ /* 0x000fe200078e3cff */
[----:B------:R-:W-:Y:S01]  /*2070*/  IMAD.IADD R13, R2, 0x1, -R241 ;  /* 0x00000001020d7824 */ /* 0x000fe200078e0af1 */
[----:B------:R-:W-:Y:S01]  /*2080*/  IADD3 R10, R216, 0x2500, RZ ;  /* 0x00002500d80a7810 */ /* 0x000fe20007ffe0ff */
[----:B--2---:R-:W-:Y:S01]  /*2090*/  @P0 IMAD.WIDE R22, R218, 0x2, R14 ;  /* 0x00000002da160825 */ /* 0x004fe200078e020e */
[----:B------:R-:W-:Y:S01]  /*20a0*/  IADD3 R215, R216, 0x2520, RZ ;  /* 0x00002520d8d77810 */ /* 0x000fe20007ffe0ff */
[----:B------:R-:W-:Y:S01]  /*20b0*/  SHFL.IDX PT, R14, R11, RZ, 0x1c1f ;  /* 0x001c1fff0b0e7589 */ /* 0x000fe200000e0000 */
[----:B------:R-:W-:Y:S01]  /*20c0*/  @P2 IADD3 R215, R10, -0x20, RZ ;  /* 0xffffffe00ad72810 */ /* 0x000fe20007ffe0ff */
[C---:B------:R-:W-:Y:S01]  /*20d0*/  IMAD.IADD R217, R4.reuse, 0x1, R217 ;  /* 0x0000000104d97824 */ /* 0x040fe200078e02d9 */
[----:B------:R-:W-:Y:S01]  /*20e0*/  ISETP.GT.AND P2, PT, R227, 0x2f, PT ;  /* 0x0000002fe300780c */ /* 0x000fe20003f44270 */
[----:B------:R1:W-:Y:S01]  /*20f0*/  @P0 LDGSTS.E.BYPASS.LTC128B.128 [R220+0x4500], [R22.64], !P6 ;  /* 0x0450000016dc0fae */ /* 0x0003e2000f101d4c */
[----:B------:R-:W-:Y:S01]  /*2100*/  ISETP.LT.OR P0, PT, R13, 0x1, P3 ;  /* 0x000000010d00780c */ /* 0x000fe20001f01670 */
[----:B------:R-:W-:Y:S01]  /*2110*/  IMAD.SHL.U32 R217, R217, 0x2, RZ ;  /* 0x00000002d9d97824 */ /* 0x000fe200078e00ff */
[C---:B------:R-:W-:Y:S01]  /*2120*/  IADD3 R211, R215.reuse, 0x400, RZ ;  /* 0x00000400d7d37810 */ /* 0x040fe20007ffe0ff */
[----:B------:R-:W0:Y:S01]  /*2130*/  LDGDEPBAR ;  /* 0x00000000000079af */ /* 0x000e220000000000 */
[----:B------:R-:W-:Y:S01]  /*2140*/  IMAD.IADD R4, R4, 0x1, R9 ;  /* 0x0000000104047824 */ /* 0x000fe200078e0209 */
[----:B------:R-:W-:Y:S01]  /*2150*/  IADD3 R210, R215, 0x800, RZ ;  /* 0x00000800d7d27810 */ /* 0x000fe20007ffe0ff */
[----:B------:R-:W-:Y:S01]  /*2160*/  IMAD R213, R0, 0x2, R217 ;  /* 0x0000000200d57824 */ /* 0x000fe200078e02d9 */
[----:B------:R-:W3:Y:S01]  /*2170*/  SHFL.IDX PT, R15, R12, RZ, 0x1c1f ;  /* 0x001c1fff0c0f7589 */ /* 0x000ee200000e0000 */
[----:B------:R-:W-:-:S04]  /*2180*/  DEPBAR.LE SB0, 0x1 ;  /* 0x000080400000791a */ /* 0x000fc80000000000 */
[----:B------:R-:W-:-:S04]  /*2190*/  DEPBAR.LE SB0, 0x0 ;  /* 0x000080000000791a */ /* 0x000fc80000000000 */
[----:B------:R-:W-:Y:S01]  /*21a0*/  BAR.SYNC.DEFER_BLOCKING 0x0 ;  /* 0x0000000000007b1d */ /* 0x000fe20000010000 */
[----:B---3--:R-:W-:-:S04]  /*21b0*/  IMAD.WIDE R18, R230, 0x2, R14 ;  /* 0x00000002e6127825 */ /* 0x008fc800078e020e */
[----:B------:R-:W-:-:S04]  /*21c0*/  IMAD.WIDE R16, R219, 0x2, R14 ;  /* 0x00000002db107825 */ /* 0x000fc800078e020e */
[----:B------:R-:W-:Y:S01]  /*21d0*/  IMAD.WIDE R14, R218, 0x2, R14 ;  /* 0x00000002da0e7825 */ /* 0x000fe200078e020e */
[----:B------:R1:W2:Y:S04]  /*21e0*/  LDSM.16.M88.4 R48, [R217+0x4900] ;  /* 0x00490000d930783b */ /* 0x0002a80000000200 */
[----:B------:R1:W3:Y:S04]  /*21f0*/  LDSM.16.M88.4 R52, [R217+0x5900] ;  /* 0x00590000d934783b */ /* 0x0002e80000000200 */
[----:B------:R1:W4:Y:S04]  /*2200*/  LDSM.16.M88.4 R68, [R216+0x2500] ;  /* 0x00250000d844783b */ /* 0x0003280000000200 */
[----:B------:R1:W1:Y:S04]  /*2210*/  LDSM.16.M88.4 R60, [R216+0x2900] ;  /* 0x00290000d83c783b */ /* 0x0002680000000200 */
[----:B------:R1:W1:Y:S04]  /*2220*/  LDSM.16.M88.4 R76, [R216+0x2d00] ;  /* 0x002d0000d84c783b */ /* 0x0002680000000200 */
[----:B------:R1:W1:Y:S04]  /*2230*/  LDSM.16.M88.4 R28, [R213+0x4900] ;  /* 0x00490000d51c783b */ /* 0x0002680000000200 */
[----:B------:R1:W1:Y:S04]  /*2240*/  LDSM.16.M88.4 R44, [R213+0x5900] ;  /* 0x00590000d52c783b */ /* 0x0002680000000200 */
[----:B------:R1:W1:Y:S04]  /*2250*/  LDSM.16.M88.4 R40, [R215] ;  /* 0x00000000d728783b */ /* 0x0002680000000200 */
[----:B------:R1:W1:Y:S04]  /*2260*/  LDSM.16.M88.4 R36, [R215+0x400] ;  /* 0x00040000d724783b */ /* 0x0002680000000200 */
[----:B------:R1:W1:Y:S04]  /*2270*/  LDSM.16.M88.4 R32, [R215+0x800] ;  /* 0x00080000d720783b */ /* 0x0002680000000200 */
[----:B------:R-:W-:Y:S01]  /*2280*/  @!PT LDS RZ, [RZ] ;  /* 0x00000000fffff984 */ /* 0x000fe20000000800 */
[----:B------:R-:W-:Y:S01]  /*2290*/  @!PT LDS RZ, [RZ] ;  /* 0x00000000fffff984 */ /* 0x000fe20000000800 */
[----:B------:R-:W-:Y:S01]  /*22a0*/  @!PT LDS RZ, [RZ] ;  /* 0x00000000fffff984 */ /* 0x000fe20000000800 */
[----:B------:R1:W-:Y:S01]  /*22b0*/  LDGSTS.E.BYPASS.LTC128B.128 [R220+0x100], [R18.64], !P0 ;  /* 0x0010000012dc7fae */ /* 0x0003e2000c101d4c */
[----:B------:R-:W-:-:S13]  /*22c0*/  ISETP.LT.OR P0, PT, R13, 0x1, P4 ;  /* 0x000000010d00780c */ /* 0x000fda0002701670 */
[----:B------:R1:W-:Y:S01]  /*22d0*/  LDGSTS.E.BYPASS.LTC128B.128 [R220+0xd00], [R16.64], !P0 ;  /* 0x00d0000010dc7fae */ /* 0x0003e2000c101d4c */
[----:B------:R-:W-:-:S13]  /*22e0*/  ISETP.LT.OR P0, PT, R13, 0x1, P1 ;  /* 0x000000010d00780c */ /* 0x000fda0000f01670 */
[----:B------:R1:W-:Y:S01]  /*22f0*/  LDGSTS.E.BYPASS.LTC128B.128 [R220+0x1900], [R14.64], !P0 ;  /* 0x019000000edc7fae */ /* 0x0003e2000c101d4c */
[----:B------:R-:W-:-:S13]  /*2300*/  ISETP.GT.AND P0, PT, R224, 0x3f, PT ;  /* 0x0000003fe000780c */ /* 0x000fda0003f04270 */
[----:B------:R-:W-:Y:S05]  /*2310*/  @P0 BRA `(.L_x_454) ;  /* 0x0000012000000947 */ /* 0x000fea0003800000 */
[----:B--234-:R-:W-:Y:S05]  /*2320*/  BRA.DIV ~URZ, `(.L_x_455) ;  /* 0x000120327f007947 */ /* 0x01cfea000b800000 */
[----:B-1----:R1:W2:Y:S04]  /*2330*/  SHFL.IDX PT, R14, R12, 0x1, 0x1c1f ;  /* 0x003c1f000c0e7f89 */ /* 0x0022a800000e0000 */
[----:B------:R1:W3:Y:S02]  /*2340*/  SHFL.IDX PT, R7, R11, 0x1, 0x1c1f ;  /* 0x003c1f000b077f89 */ /* 0x0002e400000e0000 */
.L_x_539:
[----:B---3--:R-:W-:-:S04]  /*2350*/  LEA R10, P0, R230, R7, 0x1 ;  /* 0x00000007e60a7211 */ /* 0x008fc800078008ff */
[----:B-12---:R-:W-:Y:S02]  /*2360*/  LEA.HI.X R11, R230, R14, R243, 0x1, P0 ;  /* 0x0000000ee60b7211 */ /* 0x006fe400000f0cf3 */
[----:B------:R-:W-:-:S04]  /*2370*/  LEA R8, P0, R219, R7, 0x1 ;  /* 0x00000007db087211 */ /* 0x000fc800078008ff */
[----:B------:R-:W-:Y:S02]  /*2380*/  LEA.HI.X R9, R219, R14, R234, 0x1, P0 ;  /* 0x0000000edb097211 */ /* 0x000fe400000f0cea */
[----:B------:R-:W-:-:S04]  /*2390*/  LEA R16, P0, R218, R7, 0x1 ;  /* 0x00000007da107211 */ /* 0x000fc800078008ff */
[----:B------:R-:W-:Y:S02]  /*23a0*/  LEA.HI.X R17, R218, R14, R233, 0x1, P0 ;  /* 0x0000000eda117211 */ /* 0x000fe400000f0ce9 */
[----:B------:R-:W-:-:S13]  /*23b0*/  ISETP.LT.OR P0, PT, R13, 0x21, P3 ;  /* 0x000000210d00780c */ /* 0x000fda0001f01670 */
[----:B------:R-:W-:Y:S01]  /*23c0*/  @!PT LDS RZ, [RZ] ;  /* 0x00000000fffff984 */ /* 0x000fe20000000800 */
[----:B------:R-:W-:Y:S01]  /*23d0*/  @!PT LDS RZ, [RZ] ;  /* 0x00000000fffff984 */ /* 0x000fe20000000800 */
[----:B------:R-:W-:Y:S01]  /*23e0*/  @!PT LDS RZ, [RZ] ;  /* 0x00000000fffff984 */ /* 0x000fe20000000800 */
[----:B------:R1:W-:Y:S01]  /*23f0*/  LDGSTS.E.BYPASS.LTC128B.128 [R220+0x900], [R10.64], !P0 ;  /* 0x009000000adc7fae */ /* 0x0003e2000c101d4c */
[----:B------:R-:W-:-:S13]  /*2400*/  ISETP.LT.OR P0, PT, R13, 0x21, P4 ;  /* 0x000000210d00780c */ /* 0x000fda0002701670 */
[----:B------:R1:W-:Y:S01]  /*2410*/  LDGSTS.E.BYPASS.LTC128B.128 [R220+0x1500], [R8.64], !P0 ;  /* 0x0150000008dc7fae */ /* 0x0003e2000c101d4c */
[----:B------:R-:W-:-:S13]  /*2420*/  ISETP.LT.OR P0, PT, R13, 0x21, P1 ;  /* 0x000000210d00780c */ /* 0x000fda0000f01670 */
[----:B------:R1:W-:Y:S02]  /*2430*/  LDGSTS.E.BYPASS.LTC128B.128 [R220+0x2100], [R16.64], !P0 ;  /* 0x0210000010dc7fae */ /* 0x0003e4000c101d4c */
.L_x_454:
[----:B--234-:R-:W-:Y:S05]  /*2440*/  BSYNC B0 ;  /* 0x0000000000007941 */ /* 0x01cfea0003800000 */
.L_x_453:
[----:B------:R-:W0:Y:S01]  /*2450*/  LDGDEPBAR ;  /* 0x00000000000079af */ /* 0x000e220000000000 */
[----:B------:R-:W-:Y:S01]  /*2460*/  WARPSYNC 0xffffffff ;  /* 0xffffffff00007948 */ /* 0x000fe20003800000 */
[C---:B-1----:R-:W-:Y:S01]  /*2470*/  HMMA.16816.F32 R24, R52.reuse, R68, RZ ;  /* 0x000000443418723c */ /* 0x042fe200000018ff */
[----:B------:R-:W-:Y:S01]  /*2480*/  ISETP.GT.AND P0, PT, R100, R221, PT ;  /* 0x000000dd6400720c */ /* 0x000fe20003f04270 */
[----:B------:R-:W-:Y:S01]  /*2490*/  LDSM.16.M88.4 R92, [R217+0x7900] ;  /* 0x00790000d95c783b */ /* 0x000fe20000000200 */
[C---:B------:R-:W-:Y:S02]  /*24a0*/  IADD3 R209, R215.reuse, 0xc00, RZ ;  /* 0x00000c00d7d17810 */ /* 0x040fe40007ffe0ff */
[C---:B------:R-:W-:Y:S01]  /*24b0*/  IADD3 R208, R215.reuse, 0x1000, RZ ;  /* 0x00001000d7d07810 */ /* 0x040fe20007ffe0ff */
[----:B------:R-:W1:Y:S01]  /*24c0*/  LDSM.16.M88.4 R88, [R216+0x3100] ;  /* 0x00310000d858783b */ /* 0x000e620000000200 */
[C---:B------:R-:W-:Y:S01]  /*24d0*/  IADD3 R207, R215.reuse, 0x1400, RZ ;  /* 0x00001400d7cf7810 */ /* 0x040fe20007ffe0ff */
[----:B------:R-:W-:Y:S01]  /*24e0*/  HMMA.16816.F32 R16, R52, R60, RZ ;  /* 0x0000003c3410723c */ /* 0x000fe200000018ff */
[C---:B------:R-:W-:Y:S01]  /*24f0*/  IADD3 R206, R215.reuse, 0x1800, RZ ;  /* 0x00001800d7ce7810 */ /* 0x040fe20007ffe0ff */
[----:B------:R-:W2:Y:S01]  /*2500*/  LDSM.16.M88.4 R84, [R216+0x3500] ;  /* 0x00350000d854783b */ /* 0x000ea20000000200 */
[----:B------:R-:W-:-:S02]  /*2510*/  IADD3 R205, R215, 0x1c00, RZ ;  /* 0x00001c00d7cd7810 */ /* 0x000fc40007ffe0ff */
[----:B------:R-:W-:Y:S01]  /*2520*/  IADD3 R204, R215, 0x2000, RZ ;  /* 0x00002000d7cc7810 */ /* 0x000fe20007ffe0ff */
[----:B------:R-:W3:Y:S02]  /*2530*/  LDSM.16.M88.4 R80, [R216+0x3900] ;  /* 0x00390000d850783b */ /* 0x000ee40000000200 */
[C---:B------:R-:W-:Y:S08]  /*2540*/  HMMA.16816.F32 R20, R52.reuse, R70, RZ ;  /* 0x000000463414723c */ /* 0x040ff000000018ff */
[----:B------:R-:W-:Y:S08]  /*2550*/  HMMA.16816.F32 R12, R52, R62, RZ ;  /* 0x0000003e340c723c */ /* 0x000ff000000018ff */
[C---:B------:R-:W-:Y:S08]  /*2560*/  HMMA.16816.F32 R72, R48.reuse, R68, RZ ;  /* 0x000000443048723c */ /* 0x040ff000000018ff */
[----:B------:R-:W-:Y:S08]  /*2570*/  HMMA.16816.F32 R64, R48, R60, RZ ;  /* 0x0000003c3040723c */ /* 0x000ff000000018ff */
[-C--:B------:R-:W-:Y:S08]  /*2580*/  HMMA.16816.F32 R8, R52, R76.reuse, RZ ;  /* 0x0000004c3408723c */ /* 0x080ff000000018ff */
[C---:B------:R-:W-:Y:S08]  /*2590*/  HMMA.16816.F32 R56, R48.reuse, R76, RZ ;  /* 0x0000004c3038723c */ /* 0x040ff000000018ff */
[C---:B------:R-:W-:Y:S08]  /*25a0*/  HMMA.16816.F32 R68, R48.reuse, R70, RZ ;  /* 0x000000463044723c */ /* 0x040ff000000018ff */
[----:B------:R-:W-:Y:S08]  /*25b0*/  HMMA.16816.F32 R60, R48, R62, RZ ;  /* 0x0000003e303c723c */ /* 0x000ff000000018ff */
[-C--:B------:R-:W-:Y:S08]  /*25c0*/  HMMA.16816.F32 R52, R52, R78.reuse, RZ ;  /* 0x0000004e3434723c */ /* 0x080ff000000018ff */
[----:B------:R-:W-:Y:S01]  /*25d0*/  HMMA.16816.F32 R48, R48, R78, RZ ;  /* 0x0000004e3030723c */ /* 0x000fe200000018ff */
[----:B------:R-:W4:Y:S07]  /*25e0*/  LDSM.16.M88.4 R76, [R217+0x6900] ;  /* 0x00690000d94c783b */ /* 0x000f2e0000000200 */
[C---:B------:R-:W-:Y:S08]  /*25f0*/  HMMA.16816.F32 R24, R44.reuse, R40, R24 ;  /* 0x000000282c18723c */ /* 0x040ff00000001818 */
[C---:B------:R-:W-:Y:S08]  /*2600*/  HMMA.16816.F32 R16, R44.reuse, R36, R16 ;  /* 0x000000242c10723c */ /* 0x040ff00000001810 */
[C---:B------:R-:W-:Y:S08]  /*2610*/  HMMA.16816.F32 R8, R44.reuse, R32, R8 ;  /* 0x000000202c08723c */ /* 0x040ff00000001808 */
[C---:B------:R-:W-:Y:S08]  /*2620*/  HMMA.16816.F32 R20, R44.reuse, R42, R20 ;  /* 0x0000002a2c14723c */ /* 0x040ff00000001814 */
[C---:B------:R-:W-:Y:S08]  /*2630*/  HMMA.16816.F32 R12, R44.reuse, R38, R12 ;  /* 0x000000262c0c723c */ /* 0x040ff0000000180c */
[----:B------:R-:W-:Y:S01]  /*2640*/  HMMA.16816.F32 R52, R44, R34, R52 ;  /* 0x000000222c34723c */ /* 0x000fe20000001834 */
[----:B------:R-:W-:Y:S07]  /*2650*/  LDSM.16.M88.4 R44, [R215+0x1400] ;  /* 0x00140000d72c783b */ /* 0x000fee0000000200 */
[C---:B------:R-:W-:Y:S08]  /*2660*/  HMMA.16816.F32 R72, R28.reuse, R40, R72 ;  /* 0x000000281c48723c */ /* 0x040ff00000001848 */
[C---:B------:R-:W-:Y:S08]  /*2670*/  HMMA.16816.F32 R64, R28.reuse, R36, R64 ;  /* 0x000000241c40723c */ /* 0x040ff00000001840 */
[C---:B------:R-:W-:Y:S08]  /*2680*/  HMMA.16816.F32 R56, R28.reuse, R32, R56 ;  /* 0x000000201c38723c */ /* 0x040ff00000001838 */
[C---:B------:R-:W-:Y:S01]  /*2690*/  HMMA.16816.F32 R68, R28.reuse, R42, R68 ;  /* 0x0000002a1c44723c */ /* 0x040fe20000001844 */
[----:B------:R-:W-:Y:S07]  /*26a0*/  LDSM.16.M88.4 R40, [R213+0x7900] ;  /* 0x00790000d528783b */ /* 0x000fee0000000200 */
[C---:B------:R-:W-:Y:S01]  /*26b0*/  HMMA.16816.F32 R60, R28.reuse, R38, R60 ;  /* 0x000000261c3c723c */ /* 0x040fe2000000183c */
[----:B------:R-:W5:Y:S07]  /*26c0*/  LDSM.16.M88.4 R36, [R215+0xc00] ;  /* 0x000c0000d724783b */ /* 0x000f6e0000000200 */
[----:B------:R-:W-:Y:S01]  /*26d0*/  HMMA.16816.F32 R48, R28, R34, R48 ;  /* 0x000000221c30723c */ /* 0x000fe20000001830 */
[----:B------:R-:W4:Y:S04]  /*26e0*/  LDSM.16.M88.4 R32, [R215+0x1000] ;  /* 0x00100000d720783b */ /* 0x000f280000000200 */
[----:B------:R-:W4:Y:S03]  /*26f0*/  LDSM.16.M88.4 R28, [R213+0x6900] ;  /* 0x00690000d51c783b */ /* 0x000f260000000200 */
[C---:B-1----:R-:W-:Y:S08]  /*2700*/  HMMA.16816.F32 R24, R92.reuse, R88, R24 ;  /* 0x000000585c18723c */ /* 0x042ff00000001818 */
[C---:B--2---:R-:W-:Y:S08]  /*2710*/  HMMA.16816.F32 R16, R92.reuse, R84, R16 ;  /* 0x000000545c10723c */ /* 0x044ff00000001810 */
[C---:B---3--:R-:W-:Y:S08]  /*2720*/  HMMA.16816.F32 R8, R92.reuse, R80, R8 ;  /* 0x000000505c08723c */ /* 0x048ff00000001808 */
[C---:B------:R-:W-:Y:S08]  /*2730*/  HMMA.16816.F32 R20, R92.reuse, R90, R20 ;  /* 0x0000005a5c14723c */ /* 0x040ff00000001814 */
[C---:B------:R-:W-:Y:S08]  /*2740*/  HMMA.16816.F32 R12, R92.reuse, R86, R12 ;  /* 0x000000565c0c723c */ /* 0x040ff0000000180c */
[----:B------:R-:W-:Y:S01]  /*2750*/  HMMA.16816.F32 R52, R92, R82, R52 ;  /* 0x000000525c34723c */ /* 0x000fe20000001834 */
[----:B------:R-:W-:Y:S07]  /*2760*/  LDSM.16.M88.4 R92, [R217+0x8900] ;  /* 0x00890000d95c783b */ /* 0x000fee0000000200 */
[C---:B----4-:R-:W-:Y:S08]  /*2770*/  HMMA.16816.F32 R72, R76.reuse, R88, R72 ;  /* 0x000000584c48723c */ /* 0x050ff00000001848 */
[C---:B------:R-:W-:Y:S01]  /*2780*/  HMMA.16816.F32 R68, R76.reuse, R90, R68 ;  /* 0x0000005a4c44723c */ /* 0x040fe20000001844 */
[----:B------:R-:W-:Y:S07]  /*2790*/  LDSM.16.M88.4 R88, [R217+0x9900] ;  /* 0x00990000d958783b */ /* 0x000fee0000000200 */
[C---:B------:R-:W-:Y:S08]  /*27a0*/  HMMA.16816.F32 R64, R76.reuse, R84, R64 ;  /* 0x000000544c40723c */ /* 0x040ff00000001840 */
[C---:B------:R-:W-:Y:S01]  /*27b0*/  HMMA.16816.F32 R60, R76.reuse, R86, R60 ;  /* 0x000000564c3c723c */ /* 0x040fe2000000183c */
[----:B------:R-:W1:Y:S07]  /*27c0*/  LDSM.16.M88.4 R84, [R216+0x3d00] ;  /* 0x003d0000d854783b */ /* 0x000e6e0000000200 */
[C---:B------:R-:W-:Y:S08]  /*27d0*/  HMMA.16816.F32 R56, R76.reuse, R80, R56 ;  /* 0x000000504c38723c */ /* 0x040ff00000001838 */
[----:B------:R-:W-:Y:S01]  /*27e0*/  HMMA.16816.F32 R48, R76, R82, R48 ;  /* 0x000000524c30723c */ /* 0x000fe20000001830 */
[----:B------:R-:W2:Y:S04]  /*27f0*/  LDSM.16.M88.4 R80, [R216+0x4100] ;  /* 0x00410000d850783b */ /* 0x000ea80000000200 */
[----:B------:R-:W3:Y:S03]  /*2800*/  LDSM.16.M88.4 R76, [R216+0x4500] ;  /* 0x00450000d84c783b */ /* 0x000ee60000000200 */
[C---:B-----5:R-:W-:Y:S08]  /*2810*/  HMMA.16816.F32 R24, R40.reuse, R36, R24 ;  /* 0x000000242818723c */ /* 0x060ff00000001818 */
[C---:B------:R-:W-:Y:S08]  /*2820*/  HMMA.16816.F32 R20, R40.reuse, R38, R20 ;  /* 0x000000262814723c */ /* 0x040ff00000001814 */
[C---:B------:R-:W-:Y:S08]  /*2830*/  HMMA.16816.F32 R16, R40.reuse, R32, R16 ;  /* 0x000000202810723c */ /* 0x040ff00000001810 */
[C---:B------:R-:W-:Y:S08]  /*2840*/  HMMA.16816.F32 R12, R40.reuse, R34, R12 ;  /* 0x00000022280c723c */ /* 0x040ff0000000180c */
[C---:B------:R-:W-:Y:S08]  /*2850*/  HMMA.16816.F32 R8, R40.reuse, R44, R8 ;  /* 0x0000002c2808723c */ /* 0x040ff00000001808 */
[----:B------:R-:W-:Y:S01]  /*2860*/  HMMA.16816.F32 R52, R40, R46, R52 ;  /* 0x0000002e2834723c */ /* 0x000fe20000001834 */
[----:B------:R-:W-:Y:S07]  /*2870*/  LDSM.16.M88.4 R40, [R213+0x9900] ;  /* 0x00990000d528783b */ /* 0x000fee0000000200 */
[C---:B------:R-:W-:Y:S08]  /*2880*/  HMMA.16816.F32 R72, R28.reuse, R36, R72 ;  /* 0x000000241c48723c */ /* 0x040ff00000001848 */
[C---:B------:R-:W-:Y:S01]  /*2890*/  HMMA.16816.F32 R68, R28.reuse, R38, R68 ;  /* 0x000000261c44723c */ /* 0x040fe20000001844 */
[----:B------:R-:W4:Y:S07]  /*28a0*/  LDSM.16.M88.4 R36, [R215+0x1800] ;  /* 0x00180000d724783b */ /* 0x000f2e0000000200 */
[C---:B------:R-:W-:Y:S08]  /*28b0*/  HMMA.16816.F32 R64, R28.reuse, R32, R64 ;  /* 0x000000201c40723c */ /* 0x040ff00000001840 */
[C---:B------:R-:W-:Y:S01]  /*28c0*/  HMMA.16816.F32 R60, R28.reuse, R34, R60 ;  /* 0x000000221c3c723c */ /* 0x040fe2000000183c */
[----:B------:R-:W5:Y:S07]  /*28d0*/  LDSM.16.M88.4 R32, [R215+0x1c00] ;  /* 0x001c0000d720783b */ /* 0x000f6e0000000200 */
[C---:B------:R-:W-:Y:S08]  /*28e0*/  HMMA.16816.F32 R56, R28.reuse, R44, R56 ;  /* 0x0000002c1c38723c */ /* 0x040ff00000001838 */
[----:B------:R-:W-:Y:S01]  /*28f0*/  HMMA.16816.F32 R48, R28, R46, R48 ;  /* 0x0000002e1c30723c */ /* 0x000fe20000001830 */
[----:B------:R-:W3:Y:S04]  /*2900*/  LDSM.16.M88.4 R28, [R215+0x2000] ;  /* 0x00200000d71c783b */ /* 0x000ee80000000200 */
[----:B------:R-:W4:Y:S01]  /*2910*/  LDSM.16.M88.4 R44, [R213+0x8900] ;  /* 0x00890000d52c783b */ /* 0x000f220000000200 */
[----:B------:R-:W-:-:S04]  /*2920*/  DEPBAR.LE SB0, 0x0 ;  /* 0x000080000000791a */ /* 0x000fc80000000000 */
[C---:B-1----:R-:W-:Y:S08]  /*2930*/  HMMA.16816.F32 R24, R88.reuse, R84, R24 ;  /* 0x000000545818723c */ /* 0x042ff00000001818 */
[C---:B------:R-:W-:Y:S08]  /*2940*/  HMMA.16816.F32 R20, R88.reuse, R86, R20 ;  /* 0x000000565814723c */ /* 0x040ff00000001814 */
[C---:B--2---:R-:W-:Y:S08]  /*2950*/  HMMA.16816.F32 R16, R88.reuse, R80, R16 ;  /* 0x000000505810723c */ /* 0x044ff00000001810 */
[C---:B------:R-:W-:Y:S08]  /*2960*/  HMMA.16816.F32 R12, R88.reuse, R82, R12 ;  /* 0x00000052580c723c */ /* 0x040ff0000000180c */
[C---:B---3--:R-:W-:Y:S08]  /*2970*/  HMMA.16816.F32 R8, R88.reuse, R76, R8 ;  /* 0x0000004c5808723c */ /* 0x048ff00000001808 */
[----:B------:R-:W-:Y:S08]  /*2980*/  HMMA.16816.F32 R52, R88, R78, R52 ;  /* 0x0000004e5834723c */ /* 0x000ff00000001834 */
[C---:B------:R-:W-:Y:S08]  /*2990*/  HMMA.16816.F32 R72, R92.reuse, R84, R72 ;  /* 0x000000545c48723c */ /* 0x040ff00000001848 */
[C---:B------:R-:W-:Y:S08]  /*29a0*/  HMMA.16816.F32 R68, R92.reuse, R86, R68 ;  /* 0x000000565c44723c */ /* 0x040ff00000001844 */
[C---:B------:R-:W-:Y:S08]  /*29b0*/  HMMA.16816.F32 R64, R92.reuse, R80, R64 ;  /* 0x000000505c40723c */ /* 0x040ff00000001840 */
[C---:B------:R-:W-:Y:S08]  /*29c0*/  HMMA.16816.F32 R60, R92.reuse, R82, R60 ;  /* 0x000000525c3c723c */ /* 0x040ff0000000183c */
[C---:B------:R-:W-:Y:S08]  /*29d0*/  HMMA.16816.F32 R56, R92.reuse, R76, R56 ;  /* 0x0000004c5c38723c */ /* 0x040ff00000001838 */
[----:B------:R-:W-:Y:S08]  /*29e0*/  HMMA.16816.F32 R48, R92, R78, R48 ;  /* 0x0000004e5c30723c */ /* 0x000ff00000001830 */
[C---:B----4-:R-:W-:Y:S08]  /*29f0*/  HMMA.16816.F32 R24, R40.reuse, R36, R24 ;  /* 0x000000242818723c */ /* 0x050ff00000001818 */
[C---:B------:R-:W-:Y:S08]  /*2a00*/  HMMA.16816.F32 R20, R40.reuse, R38, R20 ;  /* 0x000000262814723c */ /* 0x040ff00000001814 */
[C---:B-----5:R-:W-:Y:S08]  /*2a10*/  HMMA.16816.F32 R16, R40.reuse, R32, R16 ;  /* 0x000000202810723c */ /* 0x060ff00000001810 */
[C---:B------:R-:W-:Y:S08]  /*2a20*/  HMMA.16816.F32 R12, R40.reuse, R34, R12 ;  /* 0x00000022280c723c */ /* 0x040ff0000000180c */
[C---:B------:R-:W-:Y:S08]  /*2a30*/  HMMA.16816.F32 R8, R40.reuse, R28, R8 ;  /* 0x0000001c2808723c */ /* 0x040ff00000001808 */
[----:B------:R-:W-:Y:S08]  /*2a40*/  HMMA.16816.F32 R52, R40, R30, R52 ;  /* 0x0000001e2834723c */ /* 0x000ff00000001834 */
[C---:B------:R-:W-:Y:S08]  /*2a50*/  HMMA.16816.F32 R72, R44.reuse, R36, R72 ;  /* 0x000000242c48723c */ /* 0x040ff00000001848 */
[C---:B------:R-:W-:Y:S08]  /*2a60*/  HMMA.16816.F32 R68, R44.reuse, R38, R68 ;  /* 0x000000262c44723c */ /* 0x040ff00000001844 */
[C---:B------:R-:W-:Y:S08]  /*2a70*/  HMMA.16816.F32 R64, R44.reuse, R32, R64 ;  /* 0x000000202c40723c */ /* 0x040ff00000001840 */
[C---:B------:R-:W-:Y:S08]  /*2a80*/  HMMA.16816.F32 R60, R44.reuse, R34, R60 ;  /* 0x000000222c3c723c */ /* 0x040ff0000000183c */
[C---:B------:R-:W-:Y:S08]  /*2a90*/  HMMA.16816.F32 R56, R44.reuse, R28, R56 ;  /* 0x0000001c2c38723c */ /* 0x040ff00000001838 */
[----:B------:R-:W-:Y:S01]  /*2aa0*/  HMMA.16816.F32 R48, R44, R30, R48 ;  /* 0x0000001e2c30723c */ /* 0x000fe20000001830 */
[----:B------:R-:W-:Y:S06]  /*2ab0*/  BAR.SYNC.DEFER_BLOCKING 0x0 ;  /* 0x0000000000007b1d */ /* 0x000fec0000010000 */
[----:B------:R-:W-:Y:S05]  /*2ac0*/  @!P0 BRA `(.L_x_456) ;  /* 0x0000040000008947 */ /* 0x000fea0003800000 */
[----:B------:R-:W-:Y:S01]  /*2ad0*/  ISETP.NE.AND P2, PT, R222, 0x1, PT ;  /* 0x00000001de00780c */ /* 0x000fe20003f45270 */
[----:B------:R-:W-:Y:S01]  /*2ae0*/  IMAD.MOV.U32 R225, RZ, RZ, RZ ;  /* 0x000000ffffe17224 */ /* 0x000fe200078e00ff */
[----:B------:R-:W-:-:S02]  /*2af0*/  IADD3 R226, R227, R96, R232 ;  /* 0x00000060e3e27210 */ /* 0x000fc40007ffe0e8 */
[----:B------:R-:W-:Y:S02]  /*2b00*/  ISETP.GT.AND P1, PT, R227, 0x2f, PT ;  /* 0x0000002fe300780c */ /* 0x000fe40003f24270 */
[----:B------:R-:W-:-:S05]  /*2b10*/  IADD3 R226, R226, -0x30, RZ ;  /* 0xffffffd0e2e27810 */ /* 0x000fca0007ffe0ff */
[----:B------:R-:W-:Y:S02]  /*2b20*/  IMAD.MOV.U32 R7, RZ, RZ, R226 ;  /* 0x000000ffff077224 */ /* 0x000fe400078e00e2 */
[----:B------:R-:W-:-:S05]  /*2b30*/  @P2 IMAD.HI.U32 R28, R226, c[0x0][0x2bc], RZ ;  /* 0x0000af00e21c2a27 */ /* 0x000fca00078e00ff */
[----:B------:R-:W-:-:S04]  /*2b40*/  @P2 SHF.R.U32.HI R7, RZ, c[0x0][0x2c0], R28 ;  /* 0x0000b000ff072a19 */ /* 0x000fc8000001161c */
[----:B------:R-:W-:-:S04]  /*2b50*/  @!P1 IADD3 R30, P0, R7, UR10, RZ ;  /* 0x0000000a071e9c10 */ /* 0x000fc8000ff1e0ff */
[----:B------:R-:W-:Y:S02]  /*2b60*/  @!P1 LEA.HI.X.SX32 R29, R7, UR6, 0x1, P0 ;  /* 0x00000006071d9c11 */ /* 0x000fe400080f0eff */
[----:B------:R-:W-:-:S04]  /*2b70*/  @!P1 LEA R28, P0, R30, c[0x0][0x2a0], 0x2 ;  /* 0x0000a8001e1c9a11 */ /* 0x000fc800078010ff */
[----:B------:R-:W-:-:S05]  /*2b80*/  @!P1 LEA.HI.X R29, R30, c[0x0][0x2a4], R29, 0x2, P0 ;  /* 0x0000a9001e1d9a11 */ /* 0x000fca00000f141d */
[----:B------:R-:W2:Y:S01]  /*2b90*/  @!P1 LDG.E R225, [R28.64] ;  /* 0x0000000c1ce19981 */ /* 0x000ea2000c1e1900 */
[----:B------:R-:W-:Y:S01]  /*2ba0*/  IMAD.MOV R7, RZ, RZ, -R7 ;  /* 0x000000ffff077224 */ /* 0x000fe200078e0a07 */
[----:B------:R-:W-:Y:S01]  /*2bb0*/  BSSY B0, `(.L_x_457) ;  /* 0x0000021000007945 */ /* 0x000fe20003800000 */
[----:B------:R-:W-:Y:S02]  /*2bc0*/  ISETP.GE.AND P1, PT, R228, c[0x0][0x1d4], PT ;  /* 0x00007500e4007a0c */ /* 0x000fe40003f26270 */
[----:B------:R-:W-:Y:S01]  /*2bd0*/  IMAD R226, R7, c[0x0][0x2b8], R226 ;  /* 0x0000ae0007e27a24 */ /* 0x000fe200078e02e2 */
[----:B------:R-:W-:Y:S02]  /*2be0*/  ISETP.GE.AND P2, PT, R229, c[0x0][0x1d4], PT ;  /* 0x00007500e5007a0c */ /* 0x000fe40003f46270 */
[----:B------:R-:W-:Y:S01]  /*2bf0*/  ISETP.GE.AND P3, PT, R230, c[0x0][0x1d4], PT ;  /* 0x00007500e6007a0c */ /* 0x000fe20003f66270 */
        /* <DEDUP_REMOVED lines=8> */
[----:B------:R-:W-:-:S03]  /*2c80*/  IADD3 R7, P0, R30, UR18, RZ ;  /* 0x000000121e077c10 */ /* 0x000fc6000ff1e0ff */
[----:B------:R-:W-:-:S05]  /*2c90*/  IMAD R28, R225, c[0x0][0x1f4], R32 ;  /* 0x00007d00e11c7a24 */ /* 0x000fca00078e0220 */
[----:B------:R-:W-:Y:S02]  /*2ca0*/  IADD3.X R30, R31, UR9, R28, P0, !PT ;  /* 0x000000091f1e7c10 */ /* 0x000fe400087fe41c */
[----:B------:R-:W-:Y:S02]  /*2cb0*/  LEA R28, P0, R7, c[0x0][0x1c8], 0x1 ;  /* 0x00007200071c7a11 */ /* 0x000fe400078008ff */
[----:B------:R-:W-:Y:S02]  /*2cc0*/  IADD3 R31, -R241, 0x30, RZ ;  /* 0x00000030f11f7810 */ /* 0x000fe40007ffe1ff */
[----:B------:R-:W-:Y:S01]  /*2cd0*/  LEA.HI.X R7, R7, c[0x0][0x1cc], R30, 0x1, P0 ;  /* 0x0000730007077a11 */ /* 0x000fe200000f0c1e */
[----:B------:R1:W2:Y:S01]  /*2ce0*/  SHFL.IDX PT, R29, R28, RZ, 0x1c1f ;  /* 0x001c1fff1c1d7589 */ /* 0x0002a200000e0000 */
[----:B------:R-:W-:-:S03]  /*2cf0*/  ISETP.GE.AND P0, PT, R31, 0x1, PT ;  /* 0x000000011f00780c */ /* 0x000fc60003f06270 */
[----:B------:R1:W3:Y:S10]  /*2d00*/  SHFL.IDX PT, R30, R7, RZ, 0x1c1f ;  /* 0x001c1fff071e7589 */ /* 0x0002f400000e0000 */
[----:B------:R-:W-:Y:S05]  /*2d10*/  @!P0 BRA `(.L_x_458) ;  /* 0x000000a000008947 */ /* 0x000fea0003800000 */
[----:B--2---:R-:W-:-:S04]  /*2d20*/  LEA R34, P0, R230, R29, 0x1 ;  /* 0x0000001de6227211 */ /* 0x004fc800078008ff */
[----:B---3--:R-:W-:Y:S02]  /*2d30*/  LEA.HI.X R35, R230, R30, R243, 0x1, P0 ;  /* 0x0000001ee6237211 */ /* 0x008fe400000f0cf3 */
[----:B------:R-:W-:-:S03]  /*2d40*/  LEA R32, P0, R219, R29, 0x1 ;  /* 0x0000001ddb207211 */ /* 0x000fc600078008ff */
[----:B------:R-:W-:Y:S01]  /*2d50*/  @!PT LDS RZ, [RZ] ;  /* 0x00000000fffff984 */ /* 0x000fe20000000800 */
[----:B------:R2:W-:Y:S01]  /*2d60*/  LDGSTS.E.BYPASS.LTC128B.128 [R220+0x2500], [R34.64], !P3 ;  /* 0x0250000022dc7fae */ /* 0x0005e2000d901d4c */
[----:B------:R-:W-:Y:S02]  /*2d70*/  LEA.HI.X R33, R219, R30, R234, 0x1, P0 ;  /* 0x0000001edb217211 */ /* 0x000fe400000f0cea */
[----:B------:R-:W-:-:S03]  /*2d80*/  LEA R36, P0, R218, R29, 0x1 ;  /* 0x0000001dda247211 */ /* 0x000fc600078008ff */
[----:B------:R2:W-:Y:S01]  /*2d90*/  LDGSTS.E.BYPASS.LTC128B.128 [R220+0x3100], [R32.64], !P2 ;  /* 0x0310000020dc7fae */ /* 0x0005e2000d101d4c */
[----:B------:R-:W-:-:S05]  /*2da0*/  LEA.HI.X R37, R218, R30, R233, 0x1, P0 ;  /* 0x0000001eda257211 */ /* 0x000fca00000f0ce9 */
[----:B------:R2:W-:Y:S04]  /*2db0*/  LDGSTS.E.BYPASS.LTC128B.128 [R220+0x3d00], [R36.64], !P1 ;  /* 0x03d0000024dc7fae */ /* 0x0005e8000c901d4c */
.L_x_458:
[----:B------:R-:W-:Y:S05]  /*2dc0*/  BSYNC B0 ;  /* 0x0000000000007941 */ /* 0x000fea0003800000 */
.L_x_457:
[----:B------:R-:W-:Y:S01]  /*2dd0*/  ISETP.GE.AND P0, PT, R31, 0x21, PT ;  /* 0x000000211f00780c */ /* 0x000fe20003f06270 */
[----:B-1----:R-:W1:Y:S01]  /*2de0*/  SHFL.IDX PT, R7, R7, 0x1, 0x1c1f ;  /* 0x003c1f0007077f89 */ /* 0x002e6200000e0000 */
[----:B------:R-:W-:Y:S03]  /*2df0*/  BSSY B0, `(.L_x_456) ;  /* 0x000000d000007945 */ /* 0x000fe60003800000 */
[----:B--2---:R2:W4:Y:S08]  /*2e00*/  SHFL.IDX PT, R29, R28, 0x1, 0x1c1f ;  /* 0x003c1f001c1d7f89 */ /* 0x00453000000e0000 */
[----:B------:R-:W-:Y:S05]  /*2e10*/  @!P0 BRA `(.L_x_459) ;  /* 0x000000a000008947 */ /* 0x000fea0003800000 */
[----:B----4-:R-:W-:-:S04]  /*2e20*/  LEA R32, P0, R230, R29, 0x1 ;  /* 0x0000001de6207211 */ /* 0x010fc800078008ff */
[----:B-1----:R-:W-:Y:S02]  /*2e30*/  LEA.HI.X R33, R230, R7, R243, 0x1, P0 ;  /* 0x00000007e6217211 */ /* 0x002fe400000f0cf3 */
[----:B---3--:R-:W-:-:S03]  /*2e40*/  LEA R30, P0, R219, R29, 0x1 ;  /* 0x0000001ddb1e7211 */ /* 0x008fc600078008ff */
[----:B------:R-:W-:Y:S01]  /*2e50*/  @!PT LDS RZ, [RZ] ;  /* 0x00000000fffff984 */ /* 0x000fe20000000800 */
[----:B------:R1:W-:Y:S01]  /*2e60*/  LDGSTS.E.BYPASS.LTC128B.128 [R220+0x2d00], [R32.64], !P3 ;  /* 0x02d0000020dc7fae */ /* 0x0003e2000d901d4c */
[----:B------:R-:W-:Y:S02]  /*2e70*/  LEA.HI.X R31, R219, R7, R234, 0x1, P0 ;  /* 0x00000007db1f7211 */ /* 0x000fe400000f0cea */
[----:B--2---:R-:W-:-:S03]  /*2e80*/  LEA R28, P0, R218, R29, 0x1 ;  /* 0x0000001dda1c7211 */ /* 0x004fc600078008ff */
[----:B------:R1:W-:Y:S01]  /*2e90*/  LDGSTS.E.BYPASS.LTC128B.128 [R220+0x3900], [R30.64], !P2 ;  /* 0x039000001edc7fae */ /* 0x0003e2000d101d4c */
[----:B------:R-:W-:-:S05]  /*2ea0*/  LEA.HI.X R29, R218, R7, R233, 0x1, P0 ;  /* 0x00000007da1d7211 */ /* 0x000fca00000f0ce9 */
[----:B------:R1:W-:Y:S04]  /*2eb0*/  LDGSTS.E.BYPASS.LTC128B.128 [R220+0x4500], [R28.64], !P1 ;  /* 0x045000001cdc7fae */ /* 0x0003e8000c901d4c */
.L_x_459:
[----:B------:R-:W-:Y:S05]  /*2ec0*/  BSYNC B0 ;  /* 0x0000000000007941 */ /* 0x000fea0003800000 */
.L_x_456:
[----:B------:R-:W-:Y:S01]  /*2ed0*/  LOP3.LUT R5, R5, 0xffffffe0, RZ, 0xc0, !PT ;  /* 0xffffffe005057812 */ /* 0x000fe200078ec0ff */
[----:B------:R-:W-:Y:S01]  /*2ee0*/  FMUL.FTZ R40, R69, c[0x0][0x320] ;  /* 0x0000c80045287a20 */ /* 0x000fe20000410000 */
[----:B-12---:R-:W-:Y:S01]  /*2ef0*/  SHF.R.S32.HI R28, RZ, 0x1f, R3 ;  /* 0x0000001fff1c7819 */ /* 0x006fe20000011403 */
[----:B------:R-:W-:Y:S01]  /*2f00*/  FMUL.FTZ R38, R64, c[0x0][0x320] ;  /* 0x0000c80040267a20 */ /* 0x000fe20000410000 */
[----:B----4-:R-:W-:Y:S01]  /*2f10*/  LEA.HI R29, R98, R98, RZ, 0x1 ;  /* 0x00000062621d7211 */ /* 0x010fe200078f08ff */
[----:B------:R-:W-:Y:S01]  /*2f20*/  IMAD.IADD R5, R224, 0x1, -R5 ;  /* 0x00000001e0057824 */ /* 0x000fe200078e0a05 */
[----:B------:R-:W-:Y:S01]  /*2f30*/  LEA.HI R28, R28, R3, RZ, 0x2 ;  /* 0x000000031c1c7211 */ /* 0x000fe200078f10ff */
[----:B------:R-:W-:Y:S01]  /*2f40*/  FMUL.FTZ R36, R65, c[0x0][0x320] ;  /* 0x0000c80041247a20 */ /* 0x000fe20000410000 */
[----:B------:R-:W-:Y:S01]  /*2f50*/  PLOP3.LUT P0, PT, PT, PT, UP2, 0x80, 0x0 ;  /* 0x000000000000781c */ /* 0x000fe20003f0f028 */
[----:B------:R-:W-:Y:S01]  /*2f60*/  FMUL.FTZ R34, R60, c[0x0][0x320] ;  /* 0x0000c8003c227a20 */ /* 0x000fe20000410000 */
[----:B---3--:R-:W-:Y:S01]  /*2f70*/  SHF.R.S32.HI R30, RZ, 0x1f, R5 ;  /* 0x0000001fff1e7819 */ /* 0x008fe20000011405 */
[----:B------:R-:W-:Y:S01]  /*2f80*/  FMUL.FTZ R43, R72, c[0x0][0x320] ;  /* 0x0000c800482b7a20 */ /* 0x000fe20000410000 */
[----:B------:R-:W-:Y:S01]  /*2f90*/  LOP3.LUT R28, R28, 0xffffffc, RZ, 0xc0, !PT ;  /* 0x0ffffffc1c1c7812 */ /* 0x000fe200078ec0ff */
[----:B------:R-:W-:Y:S01]  /*2fa0*/  FMUL.FTZ R44, R73, c[0x0][0x320] ;  /* 0x0000c800492c7a20 */ /* 0x000fe20000410000 */
[----:B------:R-:W-:Y:S01]  /*2fb0*/  LEA.HI R7, R30, R5, RZ, 0x2 ;  /* 0x000000051e077211 */ /* 0x000fe200078f10ff */
[----:B------:R-:W-:Y:S01]  /*2fc0*/  FMUL.FTZ R30, R48, c[0x0][0x320] ;  /* 0x0000c800301e7a20 */ /* 0x000fe20000410000 */
[----:B------:R-:W1:Y:S01]  /*2fd0*/  MUFU.TANH R40, R40 ;  /* 0x0000002800287308 */ /* 0x000e620000002400 */
[----:B------:R-:W-:Y:S01]  /*2fe0*/  IMAD.IADD R28, R3, 0x1, -R28 ;  /* 0x00000001031c7824 */ /* 0x000fe200078e0a1c */
[C---:B------:R-:W-:Y:S01]  /*2ff0*/  LEA.HI.SX32 R3, R7.reuse, UR15, 0x1e ;  /* 0x0000000f07037c11 */ /* 0x040fe2000f8ff2ff */
[----:B------:R-:W-:Y:S01]  /*3000*/  FMUL.FTZ R42, R68, c[0x0][0x320] ;  /* 0x0000c800442a7a20 */ /* 0x000fe20000410000 */
[----:B------:R-:W-:Y:S01]  /*3010*/  LOP3.LUT R32, R7, 0x7ffffffc, RZ, 0xc0, !PT ;  /* 0x7ffffffc07207812 */ /* 0x000fe200078ec0ff */
[----:B------:R-:W-:Y:S01]  /*3020*/  FMUL.FTZ R56, R56, c[0x0][0x320] ;  /* 0x0000c80038387a20 */ /* 0x000fe20000410000 */
[----:B------:R-:W-:Y:S01]  /*3030*/  LEA R3, R28, R3, 0x4 ;  /* 0x000000031c037211 */ /* 0x000fe200078e20ff */
[C---:B------:R-:W-:Y:S01]  /*3040*/  IMAD.SHL.U32 R28, R29.reuse, 0x20, RZ ;  /* 0x000000201d1c7824 */ /* 0x040fe200078e00ff */
[----:B------:R-:W-:Y:S01]  /*3050*/  LOP3.LUT R29, R29, 0x1ffffffe, RZ, 0xc0, !PT ;  /* 0x1ffffffe1d1d7812 */ /* 0x000fe200078ec0ff */
[----:B------:R-:W-:Y:S01]  /*3060*/  FMUL.FTZ R57, R57, c[0x0][0x320] ;  /* 0x0000c80039397a20 */ /* 0x000fe20000410000 */
[----:B------:R-:W-:Y:S01]  /*3070*/  IADD3 R32, R5, -R32, RZ ;  /* 0x8000002005207210 */ /* 0x000fe20007ffe0ff */
[----:B------:R-:W2:Y:S01]  /*3080*/  MUFU.TANH R38, R38 ;  /* 0x0000002600267308 */ /* 0x000ea20000002400 */
[----:B------:R-:W-:Y:S01]  /*3090*/  LOP3.LUT R28, R28, 0xffffffc0, RZ, 0xc0, !PT ;  /* 0xffffffc01c1c7812 */ /* 0x000fe200078ec0ff */
[----:B------:R-:W-:Y:S01]  /*30a0*/  IMAD.IADD R29, R98, 0x1, -R29 ;  /* 0x00000001621d7824 */ /* 0x000fe200078e0a1d */
[----:B------:R-:W-:Y:S01]  /*30b0*/  ULDC UR17, c[0x0][0x324] ;  /* 0x0000c90000117ab9 */ /* 0x000fe20000000800 */
[----:B------:R-:W-:Y:S01]  /*30c0*/  IMAD.SHL.U32 R235, R32, 0x2, RZ ;  /* 0x0000000220eb7824 */ /* 0x000fe200078e00ff */
[----:B------:R-:W-:Y:S01]  /*30d0*/  IADD3 R28, R28, R3, RZ ;  /* 0x000000031c1c7210 */ /* 0x000fe20007ffe0ff */
[----:B------:R-:W-:Y:S01]  /*30e0*/  FMUL.FTZ R32, R61, c[0x0][0x320] ;  /* 0x0000c8003d207a20 */ /* 0x000fe20000410000 */
[----:B------:R-:W-:Y:S01]  /*30f0*/  ULOP3.LUT UR17, URZ, UR17, URZ, 0x33, !UPT ;  /* 0x000000113f117292 */ /* 0x000fe2000f8e333f */
[----:B------:R-:W3:Y:S01]  /*3100*/  MUFU.TANH R36, R36 ;  /* 0x0000002400247308 */ /* 0x000ee20000002400 */
[----:B------:R-:W-:Y:S01]  /*3110*/  IADD3 R2, -R235, 0x1, R2 ;  /* 0x00000001eb027810 */ /* 0x000fe20007ffe102 */
[----:B------:R-:W-:Y:S01]  /*3120*/  IMAD R231, R29, 0x8, R28 ;  /* 0x000000081de77824 */ /* 0x000fe200078e021c */
[----:B------:R-:W0:Y:S01]  /*3130*/  LDGDEPBAR ;  /* 0x00000000000079af */ /* 0x000e220000000000 */
[----:B------:R-:W-:Y:S01]  /*3140*/  FMUL.FTZ R28, R49, c[0x0][0x320] ;  /* 0x0000c800311c7a20 */ /* 0x000fe20000410000 */
[----:B------:R-:W-:Y:S01]  /*3150*/  IADD3 R61, R2, -c[0x0][0x168], RZ ;  /* 0x80005a00023d7a10 */ /* 0x000fe20007ffe0ff */
[----:B------:R-:W-:Y:S01]  /*3160*/  @P0 IMAD.HI.U32 R3, R231, c[0x0][0x2c8], RZ ;  /* 0x0000b200e7030a27 */ /* 0x000fe200078e00ff */
[----:B------:R-:W-:Y:S01]  /*3170*/  PLOP3.LUT P0, PT, PT, PT, UP2, 0x80, 0x0 ;  /* 0x000000000000781c */ /* 0x000fe20003f0f028 */
[----:B------:R-:W4:Y:S01]  /*3180*/  MUFU.TANH R34, R34 ;  /* 0x0000002200227308 */ /* 0x000f220000002400 */
[C---:B------:R-:W-:Y:S01]  /*3190*/  IADD3 R65, R61.reuse, c[0x0][0x328], RZ ;  /* 0x0000ca003d417a10 */ /* 0x040fe20007ffe0ff */
[----:B------:R-:W-:Y:S01]  /*31a0*/  IMAD.MOV.U32 R45, RZ, RZ, R231 ;  /* 0x000000ffff2d7224 */ /* 0x000fe200078e00e7 */
[----:B------:R-:W-:Y:S01]  /*31b0*/  IADD3 R61, R61, UR17, RZ ;  /* 0x000000113d3d7c10 */ /* 0x000fe2000fffe0ff */
[----:B------:R-:W-:-:S04]  /*31c0*/  IMAD.IADD R49, R6, 0x1, -R235 ;  /* 0x0000000106317824 */ /* 0x000fc800078e0aeb */
[----:B------:R1:W1:Y:S04]  /*31d0*/  MUFU.TANH R125, R56 ;  /* 0x00000038007d7308 */ /* 0x0002680000002400 */
[----:B------:R-:W-:Y:S02]  /*31e0*/  @P0 SHF.R.U32.HI R45, RZ, c[0x0][0x2cc], R3 ;  /* 0x0000b300ff2d0a19 */ /* 0x000fe40000011603 */
[----:B------:R-:W-:Y:S02]  /*31f0*/  PLOP3.LUT P0, PT, PT, PT, UP1, 0x40, 0x0 ;  /* 0x000000000000781c */ /* 0x000fe40003f0e818 */
[----:B------:R-:W-:Y:S01]  /*3200*/  MOV R3, c[0x0][0x2ac] ;  /* 0x0000ab0000037a02 */ /* 0x000fe20000000f00 */
[----:B------:R-:W5:Y:S01]  /*3210*/  SHFL.IDX PT, R46, R45, RZ, 0x1c1f ;  /* 0x001c1fff2d2e7589 */ /* 0x000f6200000e0000 */
[----:B------:R1:W1:Y:S03]  /*3220*/  MUFU.TANH R124, R57 ;  /* 0x00000039007c7308 */ /* 0x0002660000002400 */
[----:B------:R-:W-:-:S04]  /*3230*/  IMAD R64, R3, c[0x0][0x1d0], R6 ;  /* 0x0000740003407a24 */ /* 0x000fc800078e0206 */
[----:B------:R-:W-:Y:S01]  /*3240*/  IMAD.IADD R64, R64, 0x1, -R235 ;  /* 0x0000000140407824 */ /* 0x000fe200078e0aeb */
[----:B------:R-:W1:Y:S08]  /*3250*/  MUFU.TANH R30, R30 ;  /* 0x0000001e001e7308 */ /* 0x000e700000002400 */
[----:B------:R-:W1:Y:S01]  /*3260*/  MUFU.TANH R28, R28 ;  /* 0x0000001c001c7308 */ /* 0x000e620000002400 */
[----:B-----5:R-:W-:-:S07]  /*3270*/  IADD3 R7, R65, R46, RZ ;  /* 0x0000002e41077210 */ /* 0x020fce0007ffe0ff */
[----:B------:R-:W1:Y:S01]  /*3280*/  MUFU.TANH R43, R43 ;  /* 0x0000002b002b7308 */ /* 0x000e620000002400 */
[----:B------:R-:W-:Y:S02]  /*3290*/  IADD3 R5, R61, R46, RZ ;  /* 0x0000002e3d057210 */ /* 0x000fe40007ffe0ff */
[----:B------:R-:W-:-:S05]  /*32a0*/  IMNMX R7, R7, R64, PT ;  /* 0x0000004007077217 */ /* 0x000fca0003800200 */
[----:B------:R-:W1:Y:S08]  /*32b0*/  MUFU.TANH R44, R44 ;  /* 0x0000002c002c7308 */ /* 0x000e700000002400 */
[----:B------:R-:W1:Y:S08]  /*32c0*/  MUFU.TANH R42, R42 ;  /* 0x0000002a002a7308 */ /* 0x000e700000002400 */
[----:B------:R-:W1:Y:S01]  /*32d0*/  MUFU.TANH R32, R32 ;  /* 0x0000002000207308 */ /* 0x000e620000002400 */
[----:B------:R-:W-:Y:S05]  /*32e0*/  @P0 BRA `(.L_x_460) ;  /* 0x0000015000000947 */ /* 0x000fea0003800000 */
[----:B--234-:R-:W-:Y:S01]  /*32f0*/  IMAD.U32 R3, RZ, RZ, UR7 ;  /* 0x00000007ff037e24 */ /* 0x01cfe2000f8e00ff */
[----:B------:R-:W-:Y:S04]  /*3300*/  BSSY B0, `(.L_x_461) ;  /* 0x000000f000007945 */ /* 0x000fe80003800000 */
[----:B------:R-:W-:-:S04]  /*3310*/  IADD3 R46, R3, -c[0x0][0x168], R46 ;  /* 0x80005a00032e7a10 */ /* 0x000fc80007ffe02e */
[----:B------:R-:W-:-:S13]  /*3320*/  ISETP.GT.AND P0, PT, R46, -0x1, PT ;  /* 0xffffffff2e00780c */ /* 0x000fda0003f04270 */
[----:B------:R-:W-:Y:S05]  /*3330*/  @P0 BRA `(.L_x_462) ;  /* 0x0000007000000947 */ /* 0x000fea0003800000 */
[----:B------:R-:W-:Y:S01]  /*3340*/  IMAD.MOV.U32 R2, RZ, RZ, 0x1 ;  /* 0x00000001ff027424 */ /* 0x000fe200078e00ff */
[----:B------:R-:W-:-:S04]  /*3350*/  LOP3.LUT R46, RZ, R46, RZ, 0x33, !PT ;  /* 0x0000002eff2e7212 */ /* 0x000fc800078e33ff */
[----:B------:R-:W-:-:S13]  /*3360*/  ISETP.NE.AND P0, PT, R2, c[0x0][0x32c], PT ;  /* 0x0000cb0002007a0c */ /* 0x000fda0003f05270 */
[----:B------:R-:W-:-:S05]  /*3370*/  @P0 IMAD.HI.U32 R2, R46, c[0x0][0x330], RZ ;  /* 0x0000cc002e020a27 */ /* 0x000fca00078e00ff */
[----:B------:R-:W-:-:S04]  /*3380*/  @P0 SHF.R.U32.HI R46, RZ, c[0x0][0x334], R2 ;  /* 0x0000cd00ff2e0a19 */ /* 0x000fc80000011602 */
[----:B------:R-:W-:Y:S01]  /*3390*/  LOP3.LUT R46, RZ, R46, RZ, 0x33, !PT ;  /* 0x0000002eff2e7212 */ /* 0x000fe200078e33ff */
[----:B------:R-:W-:Y:S05]  /*33a0*/  BRA `(.L_x_463) ;  /* 0x0000004000007947 */ /* 0x000fea0003800000 */
.L_x_462:
[----:B------:R-:W-:-:S04]  /*33b0*/  MOV R2, 0x1 ;  /* 0x0000000100027802 */ /* 0x000fc80000000f00 */
[----:B------:R-:W-:-:S13]  /*33c0*/  ISETP.NE.AND P0, PT, R2, c[0x0][0x32c], PT ;  /* 0x0000cb0002007a0c */ /* 0x000fda0003f05270 */
[----:B------:R-:W-:-:S05]  /*33d0*/  @P0 IMAD.HI.U32 R2, R46, c[0x0][0x330], RZ ;  /* 0x0000cc002e020a27 */ /* 0x000fca00078e00ff */
[----:B------:R-:W-:Y:S02]  /*33e0*/  @P0 SHF.R.U32.HI R46, RZ, c[0x0][0x334], R2 ;  /* 0x0000cd00ff2e0a19 */ /* 0x000fe40000011602 */
.L_x_463:
[----:B------:R-:W-:Y:S05]  /*33f0*/  BSYNC B0 ;  /* 0x0000000000007941 */ /* 0x000fea0003800000 */
.L_x_461:
[----:B------:R-:W-:-:S05]  /*3400*/  IMAD R46, R46, c[0x0][0x32c], R49 ;  /* 0x0000cb002e2e7a24 */ /* 0x000fca00078e0231 */
[----:B------:R-:W-:Y:S02]  /*3410*/  IADD3 R2, R46, c[0x0][0x32c], RZ ;  /* 0x0000cb002e027a10 */ /* 0x000fe40007ffe0ff */
[----:B------:R-:W-:Y:S02]  /*3420*/  IMNMX R5, R5, R46, !PT ;  /* 0x0000002e05057217 */ /* 0x000fe40007800200 */
[----:B------:R-:W-:Y:S02]  /*3430*/  IMNMX R7, R7, R2, PT ;  /* 0x0000000207077217 */ /* 0x000fe40003800200 */
.L_x_460:
[----:B--234-:R-:W-:Y:S01]  /*3440*/  ISETP.GE.AND P0, PT, R6, 0x2, PT ;  /* 0x000000020600780c */ /* 0x01cfe20003f06270 */
[----:B------:R-:W-:Y:S01]  /*3450*/  FMUL.FTZ R31, R58, c[0x0][0x320] ;  /* 0x0000c8003a1f7a20 */ /* 0x000fe20000410000 */
[----:B------:R-:W-:Y:S01]  /*3460*/  ISETP.GE.AND P1, PT, R6, 0x9, PT ;  /* 0x000000090600780c */ /* 0x000fe20003f26270 */
[----:B------:R-:W2:Y:S01]  /*3470*/  SHFL.IDX PT, R58, R45, 0x1, 0x1c1f ;  /* 0x003c1f002d3a7f89 */ /* 0x000ea200000e0000 */
[----:B------:R-:W-:Y:S01]  /*3480*/  P2R R60, PR, RZ, 0x1 ;  /* 0x00000001ff3c7803 */ /* 0x000fe20000000000 */
[----:B------:R-:W-:Y:S01]  /*3490*/  FMUL.FTZ R29, R59, c[0x0][0x320] ;  /* 0x0000c8003b1d7a20 */ /* 0x000fe20000410000 */
[----:B------:R-:W-:Y:S01]  /*34a0*/  ISETP.GT.AND P0, PT, R5, 0x1, !P0 ;  /* 0x000000010500780c */ /* 0x000fe20004704270 */
[----:B------:R-:W-:Y:S01]  /*34b0*/  FMUL.FTZ R39, R66, c[0x0][0x320] ;  /* 0x0000c80042277a20 */ /* 0x000fe20000410000 */
[----:B------:R-:W-:Y:S01]  /*34c0*/  P2R R48, PR, RZ, 0x2 ;  /* 0x00000002ff307803 */ /* 0x000fe20000000000 */
[----:B------:R-:W-:Y:S01]  /*34d0*/  FMUL.FTZ R37, R67, c[0x0][0x320] ;  /* 0x0000c80043257a20 */ /* 0x000fe20000410000 */
[----:B------:R-:W-:Y:S01]  /*34e0*/  ISETP.LT.OR P0, PT, R7, 0x2, P0 ;  /* 0x000000020700780c */ /* 0x000fe20000701670 */
[----:B------:R-:W-:Y:S01]  /*34f0*/  FMUL.FTZ R35, R62, c[0x0][0x320] ;  /* 0x0000c8003e237a20 */ /* 0x000fe20000410000 */
[----:B------:R-:W-:Y:S01]  /*3500*/  ISETP.GE.AND P6, PT, R6, 0x12, PT ;  /* 0x000000120600780c */ /* 0x000fe20003fc6270 */
[----:B------:R-:W-:Y:S01]  /*3510*/  FMUL.FTZ R33, R63, c[0x0][0x320] ;  /* 0x0000c8003f217a20 */ /* 0x000fe20000410000 */
[----:B-1----:R-:W-:Y:S01]  /*3520*/  FSEL R44, R44, -INF , !P0 ;  /* 0xff8000002c2c7808 */ /* 0x002fe20004000000 */
[----:B------:R-:W-:Y:S01]  /*3530*/  FMUL.FTZ R41, R75, c[0x0][0x320] ;  /* 0x0000c8004b297a20 */ /* 0x000fe20000410000 */
[----:B------:R-:W-:Y:S01]  /*3540*/  ISETP.GT.AND P0, PT, R5, 0x8, !P1 ;  /* 0x000000080500780c */ /* 0x000fe20004f04270 */
[----:B------:R-:W-:Y:S01]  /*3550*/  FMUL.FTZ R57, R50, c[0x0][0x320] ;  /* 0x0000c80032397a20 */ /* 0x000fe20000410000 */
[----:B------:R-:W-:Y:S01]  /*3560*/  ISETP.GE.AND P1, PT, R6, 0xa, PT ;  /* 0x0000000a0600780c */ /* 0x000fe20003f26270 */
[----:B------:R-:W-:Y:S01]  /*3570*/  FMUL.FTZ R56, R51, c[0x0][0x320] ;  /* 0x0000c80033387a20 */ /* 0x000fe20000410000 */
[----:B------:R-:W-:Y:S01]  /*3580*/  ISETP.LT.OR P0, PT, R7, 0x9, P0 ;  /* 0x000000090700780c */ /* 0x000fe20000701670 */
[----:B------:R-:W1:Y:S01]  /*3590*/  MUFU.TANH R29, R29 ;  /* 0x0000001d001d7308 */ /* 0x000e620000002400 */
[----:B------:R-:W-:-:S02]  /*35a0*/  P2R R47, PR, RZ, 0x2 ;  /* 0x00000002ff2f7803 */ /* 0x000fc40000000000 */
[----:B------:R-:W-:Y:S02]  /*35b0*/  FSEL R42, R42, -INF , !P0 ;  /* 0xff8000002a2a7808 */ /* 0x000fe40004000000 */
[----:B------:R-:W-:Y:S01]  /*35c0*/  ISETP.GT.AND P0, PT, R5, 0x9, !P1 ;  /* 0x000000090500780c */ /* 0x000fe20004f04270 */
[--C-:B--2---:R-:W-:Y:S01]  /*35d0*/  IMAD.IADD R51, R65, 0x1, R58.reuse ;  /* 0x0000000141337824 */ /* 0x104fe200078e023a */
[C---:B------:R-:W-:Y:S01]  /*35e0*/  ISETP.GE.AND P1, PT, R6.reuse, 0x11, PT ;  /* 0x000000110600780c */ /* 0x040fe20003f26270 */
[----:B------:R-:W2:Y:S01]  /*35f0*/  MUFU.TANH R39, R39 ;  /* 0x0000002700277308 */ /* 0x000ea20000002400 */
[----:B------:R-:W-:Y:S01]  /*3600*/  ISETP.LT.OR P0, PT, R7, 0xa, P0 ;  /* 0x0000000a0700780c */ /* 0x000fe20000701670 */
[----:B------:R-:W-:Y:S01]  /*3610*/  IMAD.IADD R50, R61, 0x1, R58 ;  /* 0x000000013d327824 */ /* 0x000fe200078e023a */
[----:B------:R-:W-:Y:S02]  /*3620*/  ISETP.GE.AND P5, PT, R6, 0x19, PT ;  /* 0x000000190600780c */ /* 0x000fe40003fa6270 */
[----:B------:R-:W-:-:S02]  /*3630*/  FSEL R40, R40, -INF , !P0 ;  /* 0xff80000028287808 */ /* 0x000fc40004000000 */
[----:B------:R-:W-:Y:S01]  /*3640*/  ISETP.GT.AND P0, PT, R5, 0x10, !P1 ;  /* 0x000000100500780c */ /* 0x000fe20004f04270 */
[----:B------:R-:W3:Y:S01]  /*3650*/  MUFU.TANH R37, R37 ;  /* 0x0000002500257308 */ /* 0x000ee20000002400 */
[C---:B------:R-:W-:Y:S02]  /*3660*/  ISETP.GE.AND P4, PT, R6.reuse, 0x1a, PT ;  /* 0x0000001a0600780c */ /* 0x040fe40003f86270 */
[----:B------:R-:W-:Y:S02]  /*3670*/  ISETP.LT.OR P0, PT, R7, 0x11, P0 ;  /* 0x000000110700780c */ /* 0x000fe40000701670 */
[----:B------:R-:W-:Y:S02]  /*3680*/  ISETP.GE.AND P3, PT, R6, 0x21, PT ;  /* 0x000000210600780c */ /* 0x000fe40003f66270 */
[----:B------:R-:W-:Y:S01]  /*3690*/  FSEL R38, R38, -INF , !P0 ;  /* 0xff80000026267808 */ /* 0x000fe20004000000 */
[----:B------:R-:W4:Y:S01]  /*36a0*/  MUFU.TANH R35, R35 ;  /* 0x0000002300237308 */ /* 0x000f220000002400 */
[----:B------:R-:W-:-:S02]  /*36b0*/  ISETP.GT.AND P0, PT, R5, 0x11, !P6 ;  /* 0x000000110500780c */ /* 0x000fc40007704270 */
[----:B------:R-:W-:Y:S02]  /*36c0*/  ISETP.GE.AND P2, PT, R6, 0x22, PT ;  /* 0x000000220600780c */ /* 0x000fe40003f46270 */
[----:B------:R-:W-:Y:S02]  /*36d0*/  ISETP.LT.OR P0, PT, R7, 0x12, P0 ;  /* 0x000000120700780c */ /* 0x000fe40000701670 */
[----:B------:R-:W-:Y:S01]  /*36e0*/  P2R R46, PR, RZ, 0x2 ;  /* 0x00000002ff2e7803 */ /* 0x000fe20000000000 */
[----:B------:R-:W1:Y:S01]  /*36f0*/  MUFU.TANH R33, R33 ;  /* 0x0000002100217308 */ /* 0x000e620000002400 */
[----:B------:R-:W-:Y:S02]  /*3700*/  FSEL R36, R36, -INF , !P0 ;  /* 0xff80000024247808 */ /* 0x000fe40004000000 */
[----:B------:R-:W-:Y:S02]  /*3710*/  ISETP.GT.AND P0, PT, R5, 0x18, !P5 ;  /* 0x000000180500780c */ /* 0x000fe40006f04270 */
[----:B------:R-:W-:-:S02]  /*3720*/  ISETP.GE.AND P1, PT, R6, 0x29, PT ;  /* 0x000000290600780c */ /* 0x000fc40003f26270 */
[----:B------:R-:W-:Y:S01]  /*3730*/  ISETP.LT.OR P0, PT, R7, 0x19, P0 ;  /* 0x000000190700780c */ /* 0x000fe20000701670 */
[----:B------:R-:W1:Y:S01]  /*3740*/  MUFU.TANH R31, R31 ;  /* 0x0000001f001f7308 */ /* 0x000e620000002400 */
[----:B------:R-:W-:Y:S02]  /*3750*/  IMNMX R51, R51, R64, PT ;  /* 0x0000004033337217 */ /* 0x000fe40003800200 */
[----:B------:R-:W-:Y:S02]  /*3760*/  FSEL R34, R34, -INF , !P0 ;  /* 0xff80000022227808 */ /* 0x000fe40004000000 */
[----:B------:R-:W-:-:S03]  /*3770*/  ISETP.GT.AND P0, PT, R5, 0x19, !P4 ;  /* 0x000000190500780c */ /* 0x000fc60006704270 */
[----:B------:R-:W1:Y:S01]  /*3780*/  MUFU.TANH R41, R41 ;  /* 0x0000002900297308 */ /* 0x000e620000002400 */
[----:B------:R-:W-:-:S04]  /*3790*/  ISETP.LT.OR P0, PT, R7, 0x1a, P0 ;  /* 0x0000001a0700780c */ /* 0x000fc80000701670 */
[----:B------:R-:W-:Y:S02]  /*37a0*/  FSEL R32, R32, -INF , !P0 ;  /* 0xff80000020207808 */ /* 0x000fe40004000000 */
[----:B------:R-:W-:Y:S01]  /*37b0*/  ISETP.GT.AND P0, PT, R5, 0x20, !P3 ;  /* 0x000000200500780c */ /* 0x000fe20005f04270 */
[----:B------:R-:W1:Y:S03]  /*37c0*/  MUFU.TANH R57, R57 ;  /* 0x0000003900397308 */ /* 0x000e660000002400 */
[----:B------:R-:W-:-:S04]  /*37d0*/  ISETP.LT.OR P0, PT, R7, 0x21, P0 ;  /* 0x000000210700780c */ /* 0x000fc80000701670 */
[----:B------:R-:W-:Y:S01]  /*37e0*/  FSEL R125, R125, -INF , !P0 ;  /* 0xff8000007d7d7808 */ /* 0x000fe20004000000 */
[----:B------:R-:W1:Y:S01]  /*37f0*/  MUFU.TANH R56, R56 ;  /* 0x0000003800387308 */ /* 0x000e620000002400 */
[----:B------:R-:W-:-:S04]  /*3800*/  ISETP.GT.AND P0, PT, R5, 0x21, !P2 ;  /* 0x000000210500780c */ /* 0x000fc80005704270 */
[----:B------:R-:W-:-:S04]  /*3810*/  ISETP.LT.OR P0, PT, R7, 0x22, P0 ;  /* 0x000000220700780c */ /* 0x000fc80000701670 */
[----:B------:R-:W-:Y:S02]  /*3820*/  FSEL R124, R124, -INF , !P0 ;  /* 0xff8000007c7c7808 */ /* 0x000fe40004000000 */
[----:B------:R-:W-:-:S04]  /*3830*/  ISETP.GT.AND P0, PT, R5, 0x28, !P1 ;  /* 0x000000280500780c */ /* 0x000fc80004f04270 */
[----:B------:R-:W-:-:S04]  /*3840*/  ISETP.LT.OR P0, PT, R7, 0x29, P0 ;  /* 0x000000290700780c */ /* 0x000fc80000701670 */
[----:B------:R-:W-:Y:S02]  /*3850*/  FSEL R30, R30, -INF , !P0 ;  /* 0xff8000001e1e7808 */ /* 0x000fe40004000000 */
[----:B------:R-:W-:-:S04]  /*3860*/  ISETP.GE.AND P0, PT, R6, 0x1, PT ;  /* 0x000000010600780c */ /* 0x000fc80003f06270 */
[----:B------:R-:W-:Y:S02]  /*3870*/  P2R R3, PR, RZ, 0x1 ;  /* 0x00000001ff037803 */ /* 0x000fe40000000000 */
[----:B------:R-:W-:-:S04]  /*3880*/  ISETP.GT.AND P0, PT, R5, RZ, !P0 ;  /* 0x000000ff0500720c */ /* 0x000fc80004704270 */
[----:B------:R-:W-:-:S04]  /*3890*/  ISETP.LT.OR P0, PT, R7, 0x1, P0 ;  /* 0x000000010700780c */ /* 0x000fc80000701670 */
[----:B------:R-:W-:Y:S02]  /*38a0*/  FSEL R43, R43, -INF , !P0 ;  /* 0xff8000002b2b7808 */ /* 0x000fe40004000000 */
[----:B------:R-:W-:Y:S01]  /*38b0*/  ISETP.GE.AND P0, PT, R6, 0x2a, PT ;  /* 0x0000002a0600780c */ /* 0x000fe20003f06270 */
[----:B------:R-:W-:-:S03]  /*38c0*/  FMUL.FTZ R6, R74, c[0x0][0x320] ;  /* 0x0000c8004a067a20 */ /* 0x000fc60000410000 */
[----:B------:R-:W-:Y:S02]  /*38d0*/  P2R R2, PR, RZ, 0x1 ;  /* 0x00000001ff027803 */ /* 0x000fe40000000000 */
[----:B------:R-:W-:Y:S01]  /*38e0*/  ISETP.GT.AND P0, PT, R5, 0x29, !P0 ;  /* 0x000000290500780c */ /* 0x000fe20004704270 */
[----:B------:R-:W-:Y:S01]  /*38f0*/  FMUL.FTZ R5, R71, c[0x0][0x320] ;  /* 0x0000c80047057a20 */ /* 0x000fe20000410000 */
[----:B------:R-:W1:Y:S02]  /*3900*/  MUFU.TANH R6, R6 ;  /* 0x0000000600067308 */ /* 0x000e640000002400 */
[----:B------:R-:W-:Y:S01]  /*3910*/  ISETP.LT.OR P0, PT, R7, 0x2a, P0 ;  /* 0x0000002a0700780c */ /* 0x000fe20000701670 */
[----:B------:R-:W-:-:S03]  /*3920*/  FMUL.FTZ R7, R70, c[0x0][0x320] ;  /* 0x0000c80046077a20 */ /* 0x000fc60000410000 */
[----:B------:R-:W-:Y:S02]  /*3930*/  FSEL R28, R28, -INF , !P0 ;  /* 0xff8000001c1c7808 */ /* 0x000fe40004000000 */
[----:B------:R-:W-:Y:S01]  /*3940*/  PLOP3.LUT P0, PT, PT, PT, UP1, 0x40, 0x0 ;  /* 0x000000000000781c */ /* 0x000fe20003f0e818 */
[----:B------:R-:W1:Y:S08]  /*3950*/  MUFU.TANH R7, R7 ;  /* 0x0000000700077308 */ /* 0x000e700000002400 */
[----:B------:R-:W1:Y:S04]  /*3960*/  MUFU.TANH R5, R5 ;  /* 0x0000000500057308 */ /* 0x000e680000002400 */
        /* <DEDUP_REMOVED lines=13> */
.L_x_466:
[----:B------:R-:W-:-:S04]  /*3a40*/  MOV R58, 0x1 ;  /* 0x00000001003a7802 */ /* 0x000fc80000000f00 */
[----:B------:R-:W-:-:S13]  /*3a50*/  ISETP.NE.AND P0, PT, R58, c[0x0][0x32c], PT ;  /* 0x0000cb003a007a0c */ /* 0x000fda0003f05270 */
[----:B------:R-:W-:-:S05]  /*3a60*/  @P0 IMAD.HI.U32 R58, R62, c[0x0][0x330], RZ ;  /* 0x0000cc003e3a0a27 */ /* 0x000fca00078e00ff */
[----:B------:R-:W-:Y:S02]  /*3a70*/  @P0 SHF.R.U32.HI R62, RZ, c[0x0][0x334], R58 ;  /* 0x0000cd00ff3e0a19 */ /* 0x000fe4000001163a */
.L_x_467:
[----:B------:R-:W-:Y:S05]  /*3a80*/  BSYNC B0 ;  /* 0x0000000000007941 */ /* 0x000fea0003800000 */
.L_x_465:
[----:B------:R-:W-:-:S05]  /*3a90*/  IMAD R59, R62, c[0x0][0x32c], R49 ;  /* 0x0000cb003e3b7a24 */ /* 0x000fca00078e0231 */
[----:B------:R-:W-:Y:S02]  /*3aa0*/  IADD3 R58, R59, c[0x0][0x32c], RZ ;  /* 0x0000cb003b3a7a10 */ /* 0x000fe40007ffe0ff */
[----:B------:R-:W-:Y:S02]  /*3ab0*/  IMNMX R50, R50, R59, !PT ;  /* 0x0000003b32327217 */ /* 0x000fe40007800200 */
[----:B------:R-:W-:Y:S02]  /*3ac0*/  IMNMX R51, R51, R58, PT ;  /* 0x0000003a33337217 */ /* 0x000fe40003800200 */
.L_x_464:
[----:B--234-:R-:W-:Y:S01]  /*3ad0*/  ISETP.NE.AND P0, PT, R60, RZ, PT ;  /* 0x000000ff3c00720c */ /* 0x01cfe20003f05270 */
[----:B------:R-:W-:Y:S02]  /*3ae0*/  FMUL.FTZ R88, R12, c[0x0][0x320] ;  /* 0x0000c8000c587a20 */ /* 0x000fe40000410000 */
[----:B------:R-:W2:Y:S01]  /*3af0*/  SHFL.IDX PT, R12, R45, 0x2, 0x1c1f ;  /* 0x005c1f002d0c7f89 */ /* 0x000ea200000e0000 */
[----:B------:R-:W-:Y:S01]  /*3b00*/  ISETP.GT.AND P0, PT, R50, 0x1, !P0 ;  /* 0x000000013200780c */ /* 0x000fe20004704270 */
[----:B------:R-:W-:Y:S02]  /*3b10*/  FMUL.FTZ R16, R16, c[0x0][0x320] ;  /* 0x0000c80010107a20 */ /* 0x000fe40000410000 */
[----:B------:R-:W-:Y:S01]  /*3b20*/  FMUL.FTZ R13, R13, c[0x0][0x320] ;  /* 0x0000c8000d0d7a20 */ /* 0x000fe20000410000 */
[----:B------:R-:W-:Y:S01]  /*3b30*/  ISETP.LT.OR P0, PT, R51, 0x2, P0 ;  /* 0x000000023300780c */ /* 0x000fe20000701670 */
[----:B------:R-:W-:Y:S01]  /*3b40*/  FMUL.FTZ R17, R17, c[0x0][0x320] ;  /* 0x0000c80011117a20 */ /* 0x000fe20000410000 */
[----:B------:R-:W3:Y:S01]  /*3b50*/  MUFU.TANH R92, R16 ;  /* 0x00000010005c7308 */ /* 0x000ee20000002400 */
[----:B------:R-:W-:Y:S01]  /*3b60*/  FMUL.FTZ R52, R52, c[0x0][0x320] ;  /* 0x0000c80034347a20 */ /* 0x000fe20000410000 */
[----:B-1----:R-:W-:Y:S01]  /*3b70*/  FSEL R41, R41, -INF , !P0 ;  /* 0xff80000029297808 */ /* 0x002fe20004000000 */
[----:B------:R-:W-:Y:S01]  /*3b80*/  FMUL.FTZ R53, R53, c[0x0][0x320] ;  /* 0x0000c80035357a20 */ /* 0x000fe20000410000 */
[----:B------:R-:W-:Y:S01]  /*3b90*/  ISETP.NE.AND P0, PT, R48, RZ, PT ;  /* 0x000000ff3000720c */ /* 0x000fe20003f05270 */
[----:B------:R-:W-:-:S02]  /*3ba0*/  FMUL.FTZ R25, R25, c[0x0][0x320] ;  /* 0x0000c80019197a20 */ /* 0x000fc40000410000 */
[----:B------:R-:W-:Y:S01]  /*3bb0*/  FMUL.FTZ R20, R20, c[0x0][0x320] ;  /* 0x0000c80014147a20 */ /* 0x000fe20000410000 */
[----:B------:R-:W-:Y:S01]  /*3bc0*/  ISETP.GT.AND P0, PT, R50, 0x8, !P0 ;  /* 0x000000083200780c */ /* 0x000fe20004704270 */
[----:B------:R-:W-:Y:S01]  /*3bd0*/  FMUL.FTZ R21, R21, c[0x0][0x320] ;  /* 0x0000c80015157a20 */ /* 0x000fe20000410000 */
[----:B------:R-:W1:Y:S01]  /*3be0*/  MUFU.TANH R88, R88 ;  /* 0x0000005800587308 */ /* 0x000e620000002400 */
[----:B------:R-:W-:Y:S01]  /*3bf0*/  FMUL.FTZ R24, R24, c[0x0][0x320] ;  /* 0x0000c80018187a20 */ /* 0x000fe20000410000 */
[----:B------:R-:W-:Y:S01]  /*3c00*/  ISETP.LT.OR P0, PT, R51, 0x9, P0 ;  /* 0x000000093300780c */ /* 0x000fe20000701670 */
[----:B------:R-:W-:Y:S02]  /*3c10*/  FMUL.FTZ R9, R9, c[0x0][0x320] ;  /* 0x0000c80009097a20 */ /* 0x000fe40000410000 */
[----:B------:R-:W-:Y:S01]  /*3c20*/  FMUL.FTZ R8, R8, c[0x0][0x320] ;  /* 0x0000c80008087a20 */ /* 0x000fe20000410000 */
[----:B------:R-:W-:Y:S02]  /*3c30*/  FSEL R7, R7, -INF , !P0 ;  /* 0xff80000007077808 */ /* 0x000fe40004000000 */
[----:B------:R-:W-:Y:S01]  /*3c40*/  ISETP.NE.AND P0, PT, R47, RZ, PT ;  /* 0x000000ff2f00720c */ /* 0x000fe20003f05270 */
[----:B------:R-:W4:Y:S03]  /*3c50*/  MUFU.TANH R74, R13 ;  /* 0x0000000d004a7308 */ /* 0x000f260000002400 */
[----:B------:R-:W-:-:S04]  /*3c60*/  ISETP.GT.AND P0, PT, R50, 0x9, !P0 ;  /* 0x000000093200780c */ /* 0x000fc80004704270 */
[----:B------:R-:W-:Y:S01]  /*3c70*/  ISETP.LT.OR P0, PT, R51, 0xa, P0 ;  /* 0x0000000a3300780c */ /* 0x000fe20000701670 */
[----:B------:R-:W1:Y:S03]  /*3c80*/  MUFU.TANH R90, R17 ;  /* 0x00000011005a7308 */ /* 0x000e660000002400 */
[----:B------:R-:W-:Y:S02]  /*3c90*/  FSEL R5, R5, -INF , !P0 ;  /* 0xff80000005057808 */ /* 0x000fe40004000000 */
[----:B------:R-:W-:-:S03]  /*3ca0*/  ISETP.NE.AND P0, PT, R46, RZ, PT ;  /* 0x000000ff2e00720c */ /* 0x000fc60003f05270 */
[----:B------:R-:W1:Y:S01]  /*3cb0*/  MUFU.TANH R180, R52 ;  /* 0x0000003400b47308 */ /* 0x000e620000002400 */
[----:B------:R-:W-:-:S04]  /*3cc0*/  ISETP.GT.AND P0, PT, R50, 0x10, !P0 ;  /* 0x000000103200780c */ /* 0x000fc80004704270 */
[----:B------:R-:W-:-:S03]  /*3cd0*/  ISETP.LT.OR P0, PT, R51, 0x11, P0 ;  /* 0x000000113300780c */ /* 0x000fc60000701670 */
[----:B------:R-:W1:Y:S01]  /*3ce0*/  MUFU.TANH R178, R53 ;  /* 0x0000003500b27308 */ /* 0x000e620000002400 */
[----:B------:R-:W-:Y:S02]  /*3cf0*/  FSEL R39, R39, -INF , !P0 ;  /* 0xff80000027277808 */ /* 0x000fe40004000000 */
[----:B------:R-:W-:-:S04]  /*3d00*/  ISETP.GT.AND P0, PT, R50, 0x11, !P6 ;  /* 0x000000113200780c */ /* 0x000fc80007704270 */
[----:B------:R-:W-:Y:S01]  /*3d10*/  ISETP.LT.OR P0, PT, R51, 0x12, P0 ;  /* 0x000000123300780c */ /* 0x000fe20000701670 */
[----:B------:R-:W1:Y:S03]  /*3d20*/  MUFU.TANH R110, R25 ;  /* 0x00000019006e7308 */ /* 0x000e660000002400 */
        /* <DEDUP_REMOVED lines=11> */
[----:B------:R-:W-:-:S03]  /*3de0*/  ISETP.LT.OR P0, PT, R51, 0x21, P0 ;  /* 0x000000213300780c */ /* 0x000fc60000701670 */
[----:B------:R2:W1:Y:S01]  /*3df0*/  MUFU.TANH R182, R9 ;  /* 0x0000000900b67308 */ /* 0x0004620000002400 */
[----:B------:R-:W-:Y:S02]  /*3e00*/  FSEL R31, R31, -INF , !P0 ;  /* 0xff8000001f1f7808 */ /* 0x000fe40004000000 */
[----:B------:R-:W-:-:S04]  /*3e10*/  ISETP.GT.AND P0, PT, R50, 0x21, !P2 ;  /* 0x000000213200780c */ /* 0x000fc80005704270 */
[----:B------:R-:W-:Y:S01]  /*3e20*/  ISETP.LT.OR P0, PT, R51, 0x22, P0 ;  /* 0x000000223300780c */ /* 0x000fe20000701670 */
[----:B------:R5:W1:Y:S03]  /*3e30*/  MUFU.TANH R184, R8 ;  /* 0x0000000800b87308 */ /* 0x000a660000002400 */
[----:B------:R-:W-:Y:S02]  /*3e40*/  FSEL R29, R29, -INF , !P0 ;  /* 0xff8000001d1d7808 */ /* 0x000fe40004000000 */
[----:B------:R-:W-:Y:S01]  /*3e50*/  ISETP.GT.AND P0, PT, R50, 0x28, !P1 ;  /* 0x000000283200780c */ /* 0x000fe20004f04270 */
[----:B--2---:R-:W-:-:S03]  /*3e60*/  IMAD.IADD R9, R65, 0x1, R12 ;  /* 0x0000000141097824 */ /* 0x004fc600078e020c */
[----:B------:R-:W-:-:S04]  /*3e70*/  ISETP.LT.OR P0, PT, R51, 0x29, P0 ;  /* 0x000000293300780c */ /* 0x000fc80000701670 */
[----:B------:R-:W-:Y:S02]  /*3e80*/  FSEL R57, R57, -INF , !P0 ;  /* 0xff80000039397808 */ /* 0x000fe40004000000 */
[----:B------:R-:W-:Y:S01]  /*3e90*/  ISETP.NE.AND P0, PT, R3, RZ, PT ;  /* 0x000000ff0300720c */ /* 0x000fe20003f05270 */
[----:B-----5:R-:W-:Y:S01]  /*3ea0*/  IMAD.IADD R8, R61, 0x1, R12 ;  /* 0x000000013d087824 */ /* 0x020fe200078e020c */
[----:B------:R-:W-:Y:S02]  /*3eb0*/  IMNMX R9, R9, R64, PT ;  /* 0x0000004009097217 */ /* 0x000fe40003800200 */
[----:B------:R-:W-:-:S04]  /*3ec0*/  ISETP.GT.AND P0, PT, R50, RZ, !P0 ;  /* 0x000000ff3200720c */ /* 0x000fc80004704270 */
[----:B------:R-:W-:-:S04]  /*3ed0*/  ISETP.LT.OR P0, PT, R51, 0x1, P0 ;  /* 0x000000013300780c */ /* 0x000fc80000701670 */
[----:B------:R-:W-:Y:S02]  /*3ee0*/  FSEL R6, R6, -INF , !P0 ;  /* 0xff80000006067808 */ /* 0x000fe40004000000 */
[----:B------:R-:W-:-:S04]  /*3ef0*/  ISETP.NE.AND P0, PT, R2, RZ, PT ;  /* 0x000000ff0200720c */ /* 0x000fc80003f05270 */
[----:B------:R-:W-:-:S04]  /*3f00*/  ISETP.GT.AND P0, PT, R50, 0x29, !P0 ;  /* 0x000000293200780c */ /* 0x000fc80004704270 */
[----:B------:R-:W-:-:S04]  /*3f10*/  ISETP.LT.OR P0, PT, R51, 0x2a, P0 ;  /* 0x0000002a3300780c */ /* 0x000fc80000701670 */
[----:B------:R-:W-:Y:S02]  /*3f20*/  FSEL R56, R56, -INF , !P0 ;  /* 0xff80000038387808 */ /* 0x000fe40004000000 */
[----:B------:R-:W-:-:S13]  /*3f30*/  PLOP3.LUT P0, PT, PT, PT, UP1, 0x40, 0x0 ;  /* 0x000000000000781c */ /* 0x000fda0003f0e818 */
[----:B------:R-:W-:Y:S05]  /*3f40*/  @P0 BRA `(.L_x_468) ;  /* 0x0000015000000947 */ /* 0x000fea0003800000 */
[----:B-1-34-:R-:W-:Y:S01]  /*3f50*/  IMAD.U32 R13, RZ, RZ, UR7 ;  /* 0x00000007ff0d7e24 */ /* 0x01afe2000f8e00ff */
        /* <DEDUP_REMOVED lines=11> */
.L_x_470:
[----:B------:R-:W-:-:S04]  /*4010*/  MOV R12, 0x1 ;  /* 0x00000001000c7802 */ /* 0x000fc80000000f00 */
[----:B------:R-:W-:-:S13]  /*4020*/  ISETP.NE.AND P0, PT, R12, c[0x0][0x32c], PT ;  /* 0x0000cb000c007a0c */ /* 0x000fda0003f05270 */
[----:B------:R-:W-:-:S05]  /*4030*/  @P0 IMAD.HI.U32 R12, R16, c[0x0][0x330], RZ ;  /* 0x0000cc00100c0a27 */ /* 0x000fca00078e00ff */
[----:B------:R-:W-:Y:S02]  /*4040*/  @P0 SHF.R.U32.HI R16, RZ, c[0x0][0x334], R12 ;  /* 0x0000cd00ff100a19 */ /* 0x000fe4000001160c */
.L_x_471:
[----:B------:R-:W-:Y:S05]  /*4050*/  BSYNC B0 ;  /* 0x0000000000007941 */ /* 0x000fea0003800000 */
.L_x_469:
[----:B------:R-:W-:-:S05]  /*4060*/  IMAD R13, R16, c[0x0][0x32c], R49 ;  /* 0x0000cb00100d7a24 */ /* 0x000fca00078e0231 */
[----:B------:R-:W-:Y:S02]  /*4070*/  IADD3 R12, R13, c[0x0][0x32c], RZ ;  /* 0x0000cb000d0c7a10 */ /* 0x000fe40007ffe0ff */
[----:B------:R-:W-:Y:S02]  /*4080*/  IMNMX R8, R8, R13, !PT ;  /* 0x0000000d08087217 */ /* 0x000fe40007800200 */
[----:B------:R-:W-:Y:S02]  /*4090*/  IMNMX R9, R9, R12, PT ;  /* 0x0000000c09097217 */ /* 0x000fe40003800200 */
.L_x_468:
[----:B-1-34-:R-:W-:Y:S01]  /*40a0*/  ISETP.NE.AND P0, PT, R60, RZ, PT ;  /* 0x000000ff3c00720c */ /* 0x01afe20003f05270 */
[----:B------:R-:W-:Y:S02]  /*40b0*/  FMUL.FTZ R27, R27, c[0x0][0x320] ;  /* 0x0000c8001b1b7a20 */ /* 0x000fe40000410000 */
[----:B------:R-:W-:Y:S01]  /*40c0*/  FMUL.FTZ R19, R19, c[0x0][0x320] ;  /* 0x0000c80013137a20 */ /* 0x000fe20000410000 */
[----:B------:R-:W-:Y:S01]  /*40d0*/  ISETP.GT.AND P0, PT, R8, 0x1, !P0 ;  /* 0x000000010800780c */ /* 0x000fe20004704270 */
[----:B------:R-:W-:Y:S01]  /*40e0*/  FMUL.FTZ R26, R26, c[0x0][0x320] ;  /* 0x0000c8001a1a7a20 */ /* 0x000fe20000410000 */
[----:B------:R-:W1:Y:S01]  /*40f0*/  MUFU.TANH R95, R27 ;  /* 0x0000001b005f7308 */ /* 0x000e620000002400 */
[----:B------:R-:W-:Y:S01]  /*4100*/  FMUL.FTZ R23, R23, c[0x0][0x320] ;  /* 0x0000c80017177a20 */ /* 0x000fe20000410000 */
[----:B------:R-:W-:Y:S01]  /*4110*/  ISETP.LT.OR P0, PT, R9, 0x2, P0 ;  /* 0x000000020900780c */ /* 0x000fe20000701670 */
[----:B------:R-:W-:-:S02]  /*4120*/  FMUL.FTZ R18, R18, c[0x0][0x320] ;  /* 0x0000c80012127a20 */ /* 0x000fc40000410000 */
[----:B------:R-:W-:Y:S01]  /*4130*/  FMUL.FTZ R54, R54, c[0x0][0x320] ;  /* 0x0000c80036367a20 */ /* 0x000fe20000410000 */
[----:B------:R-:W-:Y:S01]  /*4140*/  FSEL R110, R110, -INF , !P0 ;  /* 0xff8000006e6e7808 */ /* 0x000fe20004000000 */
[----:B------:R-:W-:Y:S01]  /*4150*/  FMUL.FTZ R55, R55, c[0x0][0x320] ;  /* 0x0000c80037377a20 */ /* 0x000fe20000410000 */
[----:B------:R-:W-:Y:S01]  /*4160*/  ISETP.NE.AND P0, PT, R48, RZ, PT ;  /* 0x000000ff3000720c */ /* 0x000fe20003f05270 */
[----:B------:R-:W-:Y:S01]  /*4170*/  FMUL.FTZ R10, R10, c[0x0][0x320] ;  /* 0x0000c8000a0a7a20 */ /* 0x000fe20000410000 */
[----:B------:R-:W2:Y:S01]  /*4180*/  MUFU.TANH R75, R19 ;  /* 0x00000013004b7308 */ /* 0x000ea20000002400 */
[----:B------:R-:W-:Y:S01]  /*4190*/  FMUL.FTZ R11, R11, c[0x0][0x320] ;  /* 0x0000c8000b0b7a20 */ /* 0x000fe20000410000 */
[----:B------:R-:W-:Y:S01]  /*41a0*/  ISETP.GT.AND P0, PT, R8, 0x8, !P0 ;  /* 0x000000080800780c */ /* 0x000fe20004704270 */
[----:B------:R-:W-:Y:S02]  /*41b0*/  FMUL.FTZ R22, R22, c[0x0][0x320] ;  /* 0x0000c80016167a20 */ /* 0x000fe40000410000 */
[----:B------:R-:W-:Y:S01]  /*41c0*/  FMUL.FTZ R15, R15, c[0x0][0x320] ;  /* 0x0000c8000f0f7a20 */ /* 0x000fe20000410000 */
[----:B------:R-:W-:Y:S01]  /*41d0*/  ISETP.LT.OR P0, PT, R9, 0x9, P0 ;  /* 0x000000090900780c */ /* 0x000fe20000701670 */
[----:B------:R-:W-:Y:S01]  /*41e0*/  FMUL.FTZ R14, R14, c[0x0][0x320] ;  /* 0x0000c8000e0e7a20 */ /* 0x000fe20000410000 */
[----:B------:R-:W3:Y:S02]  /*41f0*/  MUFU.TANH R109, R26 ;  /* 0x0000001a006d7308 */ /* 0x000ee40000002400 */
[----:B------:R-:W-:-:S02]  /*4200*/  FSEL R108, R108, -INF , !P0 ;  /* 0xff8000006c6c7808 */ /* 0x000fc40004000000 */
[----:B------:R-:W-:-:S04]  /*4210*/  ISETP.NE.AND P0, PT, R47, RZ, PT ;  /* 0x000000ff2f00720c */ /* 0x000fc80003f05270 */
[----:B------:R-:W-:Y:S01]  /*4220*/  ISETP.GT.AND P0, PT, R8, 0x9, !P0 ;  /* 0x000000090800780c */ /* 0x000fe20004704270 */
[----:B------:R-:W4:Y:S03]  /*4230*/  MUFU.TANH R91, R23 ;  /* 0x00000017005b7308 */ /* 0x000f260000002400 */
[----:B------:R-:W-:-:S04]  /*4240*/  ISETP.LT.OR P0, PT, R9, 0xa, P0 ;  /* 0x0000000a0900780c */ /* 0x000fc80000701670 */
[----:B------:R-:W-:Y:S01]  /*4250*/  FSEL R94, R94, -INF , !P0 ;  /* 0xff8000005e5e7808 */ /* 0x000fe20004000000 */
[----:B------:R-:W1:Y:S01]  /*4260*/  MUFU.TANH R89, R18 ;  /* 0x0000001200597308 */ /* 0x000e620000002400 */
[----:B------:R-:W-:-:S04]  /*4270*/  ISETP.NE.AND P0, PT, R46, RZ, PT ;  /* 0x000000ff2e00720c */ /* 0x000fc80003f05270 */
        /* <DEDUP_REMOVED lines=22> */
[----:B------:R5:W1:Y:S03]  /*43e0*/  MUFU.TANH R73, R14 ;  /* 0x0000000e00497308 */ /* 0x000a660000002400 */
[----:B------:R-:W-:-:S04]  /*43f0*/  ISETP.LT.OR P0, PT, R9, 0x22, P0 ;  /* 0x000000220900780c */ /* 0x000fc80000701670 */
[----:B------:R-:W-:Y:S02]  /*4400*/  FSEL R182, R182, -INF , !P0 ;  /* 0xff800000b6b67808 */ /* 0x000fe40004000000 */
[----:B------:R-:W-:-:S04]  /*4410*/  ISETP.GT.AND P0, PT, R8, 0x28, !P1 ;  /* 0x000000280800780c */ /* 0x000fc80004f04270 */
[----:B------:R-:W-:-:S04]  /*4420*/  ISETP.LT.OR P0, PT, R9, 0x29, P0 ;  /* 0x000000290900780c */ /* 0x000fc80000701670 */
[----:B------:R-:W-:Y:S02]  /*4430*/  FSEL R180, R180, -INF , !P0 ;  /* 0xff800000b4b47808 */ /* 0x000fe40004000000 */
[----:B------:R-:W-:-:S04]  /*4440*/  ISETP.NE.AND P0, PT, R3, RZ, PT ;  /* 0x000000ff0300720c */ /* 0x000fc80003f05270 */
[----:B------:R-:W-:-:S04]  /*4450*/  ISETP.GT.AND P0, PT, R8, RZ, !P0 ;  /* 0x000000ff0800720c */ /* 0x000fc80004704270 */
[----:B------:R-:W-:-:S04]  /*4460*/  ISETP.LT.OR P0, PT, R9, 0x1, P0 ;  /* 0x000000010900780c */ /* 0x000fc80000701670 */
[----:B------:R-:W-:Y:S02]  /*4470*/  FSEL R111, R111, -INF , !P0 ;  /* 0xff8000006f6f7808 */ /* 0x000fe40004000000 */
[----:B------:R-:W-:-:S04]  /*4480*/  ISETP.NE.AND P0, PT, R2, RZ, PT ;  /* 0x000000ff0200720c */ /* 0x000fc80003f05270 */
[----:B------:R-:W-:Y:S02]  /*4490*/  ISETP.GT.AND P0, PT, R8, 0x29, !P0 ;  /* 0x000000290800780c */ /* 0x000fe40004704270 */
[----:B------:R-:W1:Y:S02]  /*44a0*/  SHFL.IDX PT, R8, R45, 0x3, 0x1c1f ;  /* 0x007c1f002d087f89 */ /* 0x000e6400000e0000 */
[----:B------:R-:W-:-:S04]  /*44b0*/  ISETP.LT.OR P0, PT, R9, 0x2a, P0 ;  /* 0x0000002a0900780c */ /* 0x000fc80000701670 */
[----:B------:R-:W-:Y:S02]  /*44c0*/  FSEL R178, R178, -INF , !P0 ;  /* 0xff800000b2b27808 */ /* 0x000fe40004000000 */
[----:B------:R-:W-:Y:S01]  /*44d0*/  PLOP3.LUT P0, PT, PT, PT, UP1, 0x40, 0x0 ;  /* 0x000000000000781c */ /* 0x000fe20003f0e818 */
[--C-:B-1----:R-:W-:Y:S02]  /*44e0*/  IMAD.IADD R13, R65, 0x1, R8.reuse ;  /* 0x00000001410d7824 */ /* 0x102fe400078e0208 */
[----:B-----5:R-:W-:-:S03]  /*44f0*/  IMAD.IADD R14, R61, 0x1, R8 ;  /* 0x000000013d0e7824 */ /* 0x020fc600078e0208 */
[----:B------:R-:W-:-:S07]  /*4500*/  IMNMX R13, R13, R64, PT ;  /* 0x000000400d0d7217 */ /* 0x000fce0003800200 */
        /* <DEDUP_REMOVED lines=13> */
.L_x_474:
[----:B------:R-:W-:-:S04]  /*45e0*/  MOV R8, 0x1 ;  /* 0x0000000100087802 */ /* 0x000fc80000000f00 */
[----:B------:R-:W-:-:S13]  /*45f0*/  ISETP.NE.AND P0, PT, R8, c[0x0][0x32c], PT ;  /* 0x0000cb0008007a0c */ /* 0x000fda0003f05270 */
[----:B------:R-:W-:-:S05]  /*4600*/  @P0 IMAD.HI.U32 R8, R10, c[0x0][0x330], RZ ;  /* 0x0000cc000a080a27 */ /* 0x000fca00078e00ff */
[----:B------:R-:W-:Y:S02]  /*4610*/  @P0 SHF.R.U32.HI R10, RZ, c[0x0][0x334], R8 ;  /* 0x0000cd00ff0a0a19 */ /* 0x000fe40000011608 */
.L_x_475:
[----:B------:R-:W-:Y:S05]  /*4620*/  BSYNC B0 ;  /* 0x0000000000007941 */ /* 0x000fea0003800000 */
.L_x_473:
[----:B------:R-:W-:-:S05]  /*4630*/  IMAD R49, R10, c[0x0][0x32c], R49 ;  /* 0x0000cb000a317a24 */ /* 0x000fca00078e0231 */
[----:B------:R-:W-:Y:S02]  /*4640*/  IADD3 R8, R49, c[0x0][0x32c], RZ ;  /* 0x0000cb0031087a10 */ /* 0x000fe40007ffe0ff */
[----:B------:R-:W-:Y:S02]  /*4650*/  IMNMX R14, R14, R49, !PT ;  /* 0x000000310e0e7217 */ /* 0x000fe40007800200 */
[----:B------:R-:W-:Y:S02]  /*4660*/  IMNMX R13, R13, R8, PT ;  /* 0x000000080d0d7217 */ /* 0x000fe40003800200 */
.L_x_472:
[----:B--234-:R-:W-:Y:S01]  /*4670*/  ISETP.NE.AND P0, PT, R60, RZ, PT ;  /* 0x000000ff3c00720c */ /* 0x01cfe20003f05270 */
[----:B------:R-:W-:Y:S01]  /*4680*/  IMAD.SHL.U32 R214, R4, 0x2, RZ ;  /* 0x0000000204d67824 */ /* 0x000fe200078e00ff */
[----:B------:R-:W-:Y:S01]  /*4690*/  FMNMX.FTZ R17, R111, R110, !PT ;  /* 0x0000006e6f117209 */ /* 0x000fe20007810000 */
[----:B------:R-:W-:Y:S01]  /*46a0*/  ULDC.64 UR4, c[0x0][0x2c8] ;  /* 0x0000b20000047ab9 */ /* 0x000fe20000000a00 */
[----:B------:R-:W-:Y:S01]  /*46b0*/  ISETP.GT.AND P0, PT, R14, 0x1, !P0 ;  /* 0x000000010e00780c */ /* 0x000fe20004704270 */
[----:B------:R-:W-:Y:S01]  /*46c0*/  IMAD R212, R0, 0x2, R214 ;  /* 0x0000000200d47824 */ /* 0x000fe200078e02d6 */
[----:B------:R-:W-:Y:S01]  /*46d0*/  FMNMX.FTZ R17, R108, R17, !PT ;  /* 0x000000116c117209 */ /* 0x000fe20007810000 */
[----:B------:R-:W-:Y:S01]  /*46e0*/  LDSM.16.MT88.4 R136, [R214+0x100] ;  /* 0x00010000d688783b */ /* 0x000fe20000004200 */
[----:B------:R-:W-:Y:S01]  /*46f0*/  ISETP.LT.OR P0, PT, R13, 0x2, P0 ;  /* 0x000000020d00780c */ /* 0x000fe20000701670 */
[----:B------:R-:W-:Y:S01]  /*4700*/  UIMAD.WIDE.U32 UR22, UR15, UR4, URZ ;  /* 0x000000040f1672a5 */ /* 0x000fe2000f8e003f */
[----:B------:R-:W-:Y:S01]  /*4710*/  FMNMX.FTZ R17, R94, R17, !PT ;  /* 0x000000115e117209 */ /* 0x000fe20007810000 */
[----:B------:R-:W-:Y:S01]  /*4720*/  LDSM.16.MT88.4 R120, [R212+0x100] ;  /* 0x00010000d478783b */ /* 0x000fe20000004200 */
[----:B------:R-:W-:Y:S01]  /*4730*/  FSEL R95, R95, -INF , !P0 ;  /* 0xff8000005f5f7808 */ /* 0x000fe20004000000 */
[----:B------:R-:W-:Y:S01]  /*4740*/  @UP2 USHF.R.U32.HI UR15, URZ, UR5, UR23 ;  /* 0x000000053f0f2299 */ /* 0x000fe20008011617 */
[----:B------:R-:W-:Y:S01]  /*4750*/  ISETP.NE.AND P0, PT, R48, RZ, PT ;  /* 0x000000ff3000720c */ /* 0x000fe20003f05270 */
[----:B------:R-:W-:Y:S01]  /*4760*/  LDSM.16.MT88.4 R104, [R214+0xd00] ;  /* 0x000d0000d668783b */ /* 0x000fe20000004200 */
[----:B------:R-:W-:Y:S01]  /*4770*/  FMNMX.FTZ R17, R92, R17, !PT ;  /* 0x000000115c117209 */ /* 0x000fe20007810000 */
[----:B------:R-:W-:Y:S01]  /*4780*/  UIADD3 UR14, UR14, UR15, URZ ;  /* 0x0000000f0e0e7290 */ /* 0x000fe2000fffe03f */
[----:B------:R-:W-:Y:S01]  /*4790*/  ISETP.GT.AND P0, PT, R14, 0x8, !P0 ;  /* 0x000000080e00780c */ /* 0x000fe20004704270 */
[----:B------:R-:W-:Y:S01]  /*47a0*/  LDSM.16.MT88.4 R60, [R212+0xd00] ;  /* 0x000d0000d43c783b */ /* 0x000fe20000004200 */
[----:B------:R-:W-:Y:S01]  /*47b0*/  FMNMX.FTZ R17, R90, R17, !PT ;  /* 0x000000115a117209 */ /* 0x000fe20007810000 */
[----:B------:R-:W-:Y:S01]  /*47c0*/  ULDC UR4, c[0x0][0x328] ;  /* 0x0000ca0000047ab9 */ /* 0x000fe20000000800 */
[----:B------:R-:W-:Y:S01]  /*47d0*/  ISETP.LT.OR P0, PT, R13, 0x9, P0 ;  /* 0x000000090d00780c */ /* 0x000fe20000701670 */
[----:B------:R-:W-:Y:S01]  /*47e0*/  LDSM.16.MT88.4 R76, [R214+0x1900] ;  /* 0x00190000d64c783b */ /* 0x000fe20000004200 */
[----:B------:R-:W-:Y:S01]  /*47f0*/  FMNMX.FTZ R17, R88, R17, !PT ;  /* 0x0000001158117209 */ /* 0x000fe20007810000 */
[----:B------:R-:W-:Y:S01]  /*4800*/  UIADD3 UR4, UR14, UR4, URZ ;  /* 0x000000040e047290 */ /* 0x000fe2000fffe03f */
[----:B------:R-:W-:Y:S01]  /*4810*/  FSEL R93, R93, -INF , !P0 ;  /* 0xff8000005d5d7808 */ /* 0x000fe20004000000 */
[----:B------:R-:W-:Y:S01]  /*4820*/  LDSM.16.MT88.4 R148, [R214+0x500] ;  /* 0x00050000d694783b */ /* 0x000fe20000004200 */
[----:B------:R-:W-:-:S02]  /*4830*/  ISETP.NE.AND P0, PT, R47, RZ, PT ;  /* 0x000000ff2f00720c */ /* 0x000fc40003f05270 */
[----:B------:R-:W-:Y:S01]  /*4840*/  FMNMX.FTZ R17, R74, R17, !PT ;  /* 0x000000114a117209 */ /* 0x000fe20007810000 */
[----:B------:R-:W-:Y:S01]  /*4850*/  LDSM.16.MT88.4 R48, [R212+0x500] ;  /* 0x00050000d430783b */ /* 0x000fe20000004200 */
[----:B------:R-:W-:Y:S02]  /*4860*/  ISETP.GT.AND P0, PT, R14, 0x9, !P0 ;  /* 0x000000090e00780c */ /* 0x000fe40004704270 */
[----:B------:R-:W-:Y:S01]  /*4870*/  FMNMX.FTZ R17, R184, R17, !PT ;  /* 0x00000011b8117209 */ /* 0x000fe20007810000 */
[----:B------:R-:W-:Y:S01]  /*4880*/  LDSM.16.MT88.4 R24, [R212+0x900] ;  /* 0x00090000d418783b */ /* 0x000fe20000004200 */
[----:B------:R-:W-:Y:S02]  /*4890*/  ISETP.LT.OR P0, PT, R13, 0xa, P0 ;  /* 0x0000000a0d00780c */ /* 0x000fe40000701670 */
[----:B------:R-:W-:Y:S01]  /*48a0*/  FMNMX.FTZ R17, R182, R17, !PT ;  /* 0x00000011b6117209 */ /* 0x000fe20007810000 */
[----:B------:R-:W-:Y:S01]  /*48b0*/  LDSM.16.MT88.4 R20, [R214+0x1500] ;  /* 0x00150000d614783b */ /* 0x000fe20000004200 */
[----:B------:R-:W-:-:S02]  /*48c0*/  FSEL R91, R91, -INF , !P0 ;  /* 0xff8000005b5b7808 */ /* 0x000fc40004000000 */
[----:B------:R-:W-:Y:S02]  /*48d0*/  ISETP.NE.AND P0, PT, R46, RZ, PT ;  /* 0x000000ff2e00720c */ /* 0x000fe40003f05270 */
[----:B------:R-:W-:Y:S02]  /*48e0*/  FMNMX.FTZ R17, R180, R17, !PT ;  /* 0x00000011b4117209 */ /* 0x000fe40007810000 */
[----:B------:R-:W-:Y:S02]  /*48f0*/  ISETP.GT.AND P0, PT, R14, 0x10, !P0 ;  /* 0x000000100e00780c */ /* 0x000fe40004704270 */
[----:B------:R-:W-:Y:S02]  /*4900*/  IADD3 R240, R154, -0x2, RZ ;  /* 0xfffffffe9af07810 */ /* 0x000fe40007ffe0ff */
[----:B------:R-:W-:-:S04]  /*4910*/  ISETP.LT.OR P0, PT, R13, 0x11, P0 ;  /* 0x000000110d00780c */ /* 0x000fc80000701670 */
[----:B------:R-:W-:Y:S02]  /*4920*/  FSEL R89, R89, -INF , !P0 ;  /* 0xff80000059597808 */ /* 0x000fe40004000000 */
[----:B------:R-:W-:Y:S02]  /*4930*/  ISETP.GT.AND P0, PT, R14, 0x11, !P6 ;  /* 0x000000110e00780c */ /* 0x000fe40007704270 */
[----:B------:R-:W-:Y:S02]  /*4940*/  ISETP.NE.AND P6, PT, R3, RZ, PT ;  /* 0x000000ff0300720c */ /* 0x000fe40003fc5270 */
[----:B------:R-:W-:Y:S02]  /*4950*/  ISETP.LT.OR P0, PT, R13, 0x12, P0 ;  /* 0x000000120d00780c */ /* 0x000fe40000701670 */
[----:B------:R-:W-:Y:S02]  /*4960*/  FMNMX.FTZ R3, R43, R44, !PT ;  /* 0x0000002c2b037209 */ /* 0x000fe40007810000 */
[----:B------:R-:W-:-:S02]  /*4970*/  FSEL R75, R75, -INF , !P0 ;  /* 0xff8000004b4b7808 */ /* 0x000fc40004000000 */
[----:B------:R-:W-:Y:S02]  /*4980*/  ISETP.GT.AND P0, PT, R14, 0x18, !P5 ;  /* 0x000000180e00780c */ /* 0x000fe40006f04270 */
[----:B------:R-:W-:Y:S02]  /*4990*/  FMNMX.FTZ R3, R42, R3, !PT ;  /* 0x000000032a037209 */ /* 0x000fe40007810000 */
[----:B------:R-:W-:Y:S02]  /*49a0*/  ISETP.LT.OR P0, PT, R13, 0x19, P0 ;  /* 0x000000190d00780c */ /* 0x000fe40000701670 */
[----:B------:R-:W-:Y:S02]  /*49b0*/  FMNMX.FTZ R3, R40, R3, !PT ;  /* 0x0000000328037209 */ /* 0x000fe40007810000 */
[----:B------:R-:W-:Y:S02]  /*49c0*/  FSEL R73, R73, -INF , !P0 ;  /* 0xff80000049497808 */ /* 0x000fe40004000000 */
[----:B------:R-:W-:-:S02]  /*49d0*/  ISETP.GT.AND P0, PT, R14, 0x19, !P4 ;  /* 0x000000190e00780c */ /* 0x000fc40006704270 */
[----:B------:R-:W-:Y:S02]  /*49e0*/  FMNMX.FTZ R3, R38, R3, !PT ;  /* 0x0000000326037209 */ /* 0x000fe40007810000 */
[----:B------:R-:W-:Y:S02]  /*49f0*/  ISETP.LT.OR P0, PT, R13, 0x1a, P0 ;  /* 0x0000001a0d00780c */ /* 0x000fe40000701670 */
[----:B------:R-:W-:Y:S02]  /*4a00*/  FMNMX.FTZ R3, R36, R3, !PT ;  /* 0x0000000324037209 */ /* 0x000fe40007810000 */
[----:B------:R-:W-:Y:S02]  /*4a10*/  FSEL R72, R72, -INF , !P0 ;  /* 0xff80000048487808 */ /* 0x000fe40004000000 */
[----:B------:R-:W-:Y:S02]  /*4a20*/  ISETP.GT.AND P0, PT, R14, 0x20, !P3 ;  /* 0x000000200e00780c */ /* 0x000fe40005f04270 */
[----:B------:R-:W-:-:S02]  /*4a30*/  FMNMX.FTZ R3, R34, R3, !PT ;  /* 0x0000000322037209 */ /* 0x000fc40007810000 */
[----:B------:R-:W-:-:S04]  /*4a40*/  ISETP.LT.OR P0, PT, R13, 0x21, P0 ;  /* 0x000000210d00780c */ /* 0x000fc80000701670 */
[----:B------:R-:W-:Y:S02]  /*4a50*/  FSEL R181, R181, -INF , !P0 ;  /* 0xff800000b5b57808 */ /* 0x000fe40004000000 */
[----:B------:R-:W-:-:S04]  /*4a60*/  ISETP.GT.AND P0, PT, R14, 0x21, !P2 ;  /* 0x000000210e00780c */ /* 0x000fc80005704270 */
[----:B------:R-:W-:-:S04]  /*4a70*/  ISETP.LT.OR P0, PT, R13, 0x22, P0 ;  /* 0x000000220d00780c */ /* 0x000fc80000701670 */
[----:B------:R-:W-:Y:S02]  /*4a80*/  FSEL R179, R179, -INF , !P0 ;  /* 0xff800000b3b37808 */ /* 0x000fe40004000000 */
[----:B------:R-:W-:-:S04]  /*4a90*/  ISETP.GT.AND P0, PT, R14, 0x28, !P1 ;  /* 0x000000280e00780c */ /* 0x000fc80004f04270 */
[----:B------:R-:W-:-:S04]  /*4aa0*/  ISETP.LT.OR P0, PT, R13, 0x29, P0 ;  /* 0x000000290d00780c */ /* 0x000fc80000701670 */
[----:B------:R-:W-:Y:S02]  /*4ab0*/  FSEL R177, R177, -INF , !P0 ;  /* 0xff800000b1b17808 */ /* 0x000fe40004000000 */
[----:B------:R-:W-:Y:S02]  /*4ac0*/  ISETP.GT.AND P0, PT, R14, RZ, !P6 ;  /* 0x000000ff0e00720c */ /* 0x000fe40007704270 */
[----:B------:R-:W-:Y:S02]  /*4ad0*/  ISETP.NE.AND P6, PT, R2, RZ, PT ;  /* 0x000000ff0200720c */ /* 0x000fe40003fc5270 */
[----:B------:R-:W-:Y:S02]  /*4ae0*/  FMNMX.FTZ R2, R32, R3, !PT ;  /* 0x0000000320027209 */ /* 0x000fe40007810000 */
[----:B------:R-:W-:Y:S02]  /*4af0*/  ISETP.LT.OR P0, PT, R13, 0x1, P0 ;  /* 0x000000010d00780c */ /* 0x000fe40000701670 */
        /* <DEDUP_REMOVED lines=8> */
[----:B------:R-:W-:Y:S01]  /*4b80*/  FSEL R109, R109, -INF , !P0 ;  /* 0xff8000006d6d7808 */ /* 0x000fe20004000000 */
[----:B------:R-:W1:Y:S01]  /*4b90*/  SHFL.BFLY PT, R8, R9, 0x2, 0x1f ;  /* 0x0c401f0009087f89 */ /* 0x000e6200000e0000 */
        /* <DEDUP_REMOVED lines=12> */
[----:B-1----:R-:W-:Y:S01]  /*4c60*/  FMNMX.FTZ R8, R9, R8, !PT ;  /* 0x0000000809087209 */ /* 0x002fe20007810000 */
[----:B------:R-:W1:Y:S01]  /*4c70*/  SHFL.BFLY PT, R17, R0, 0x2, 0x1f ;  /* 0x0c401f0000117f89 */ /* 0x000e6200000e0000 */
[----:B------:R-:W-:Y:S02]  /*4c80*/  FMNMX.FTZ R9, R57, R2, !PT ;  /* 0x0000000239097209 */ /* 0x000fe40007810000 */
[----:B------:R-:W-:Y:S01]  /*4c90*/  FMNMX.FTZ R16, R72, R19, !PT ;  /* 0x0000001348107209 */ /* 0x000fe20007810000 */
[----:B------:R-:W2:Y:S01]  /*4ca0*/  SHFL.BFLY PT, R3, R8, 0x1, 0x1f ;  /* 0x0c201f0008037f89 */ /* 0x000ea200000e0000 */
[----:B-1----:R-:W-:-:S02]  /*4cb0*/  FMNMX.FTZ R0, R0, R17, !PT ;  /* 0x0000001100007209 */ /* 0x002fc40007810000 */
[----:B--2---:R-:W-:-:S03]  /*4cc0*/  FMNMX.FTZ R3, R8, R3, !PT ;  /* 0x0000000308037209 */ /* 0x004fc60007810000 */
[----:B------:R-:W1:Y:S01]  /*4cd0*/  SHFL.BFLY PT, R59, R0, 0x1, 0x1f ;  /* 0x0c201f00003b7f89 */ /* 0x000e6200000e0000 */
[----:B------:R-:W-:Y:S02]  /*4ce0*/  FMNMX.FTZ R8, R56, R9, !PT ;  /* 0x0000000938087209 */ /* 0x000fe40007810000 */
[C---:B------:R-:W-:Y:S01]  /*4cf0*/  FSETP.NEU.FTZ.AND P0, PT, R3.reuse, -INF , PT ;  /* 0xff8000000300780b */ /* 0x040fe20003f1d000 */
[----:B------:R-:W-:Y:S02]  /*4d00*/  FMUL.FTZ R15, R3, c[0x0][0x2d0] ;  /* 0x0000b400030f7a20 */ /* 0x000fe40000410000 */
[----:B------:R-:W2:Y:S03]  /*4d10*/  SHFL.BFLY PT, R9, R8, 0x2, 0x1f ;  /* 0x0c401f0008097f89 */ /* 0x000ea600000e0000 */
[----:B------:R-:W-:-:S05]  /*4d20*/  FSEL R15, R15, RZ, P0 ;  /* 0x000000ff0f0f7208 */ /* 0x000fca0000000000 */
[--C-:B------:R-:W-:Y:S02]  /*4d30*/  FFMA.FTZ R169, R125, c[0x0][0x2d0], -R15.reuse ;  /* 0x0000b4007da97a23 */ /* 0x100fe4000001080f */
[--C-:B------:R-:W-:Y:S02]  /*4d40*/  FFMA.FTZ R168, R43, c[0x0][0x2d0], -R15.reuse ;  /* 0x0000b4002ba87a23 */ /* 0x100fe4000001080f */
[--C-:B------:R-:W-:Y:S02]  /*4d50*/  FFMA.FTZ R165, R44, c[0x0][0x2d0], -R15.reuse ;  /* 0x0000b4002ca57a23 */ /* 0x100fe4000001080f */
[--C-:B------:R-:W-:Y:S01]  /*4d60*/  FFMA.FTZ R164, R42, c[0x0][0x2d0], -R15.reuse ;  /* 0x0000b4002aa47a23 */ /* 0x100fe2000001080f */
[----:B------:R-:W-:Y:S01]  /*4d70*/  LDSM.16.MT88.4 R44, [R214+0x1100] ;  /* 0x00110000d62c783b */ /* 0x000fe20000004200 */
[--C-:B------:R-:W-:Y:S01]  /*4d80*/  FFMA.FTZ R161, R40, c[0x0][0x2d0], -R15.reuse ;  /* 0x0000b40028a17a23 */ /* 0x100fe2000001080f */
[----:B------:R-:W-:Y:S01]  /*4d90*/  MUFU.EX2 R168, R168 ;  /* 0x000000a800a87308 */ /* 0x000fe20000000800 */
[--C-:B------:R-:W-:Y:S01]  /*4da0*/  FFMA.FTZ R162, R38, c[0x0][0x2d0], -R15.reuse ;  /* 0x0000b40026a27a23 */ /* 0x100fe2000001080f */
[----:B-1----:R-:W-:Y:S01]  /*4db0*/  FMNMX.FTZ R0, R0, R59, !PT ;  /* 0x0000003b00007209 */ /* 0x002fe20007810000 */
[----:B------:R-:W-:-:S02]  /*4dc0*/  FFMA.FTZ R159, R36, c[0x0][0x2d0], -R15 ;  /* 0x0000b400249f7a23 */ /* 0x000fc4000001080f */
[--C-:B------:R-:W-:Y:S01]  /*4dd0*/  FFMA.FTZ R158, R34, c[0x0][0x2d0], -R15.reuse ;  /* 0x0000b400229e7a23 */ /* 0x100fe2000001080f */
[----:B--2---:R-:W-:Y:S02]  /*4de0*/  FMNMX.FTZ R9, R8, R9, !PT ;  /* 0x0000000908097209 */ /* 0x004fe40007810000 */
[----:B------:R-:W1:Y:S01]  /*4df0*/  MUFU.EX2 R165, R165 ;  /* 0x000000a500a57308 */ /* 0x000e620000000800 */
[--C-:B------:R-:W-:Y:S02]  /*4e00*/  FFMA.FTZ R155, R32, c[0x0][0x2d0], -R15.reuse ;  /* 0x0000b400209b7a23 */ /* 0x100fe4000001080f */
[----:B------:R-:W-:Y:S01]  /*4e10*/  FMUL.FTZ R201, R0, c[0x0][0x2d0] ;  /* 0x0000b40000c97a20 */ /* 0x000fe20000410000 */
[----:B------:R-:W2:Y:S01]  /*4e20*/  SHFL.BFLY PT, R2, R9, 0x1, 0x1f ;  /* 0x0c201f0009027f89 */ /* 0x000ea200000e0000 */
[--C-:B------:R-:W-:Y:S02]  /*4e30*/  FFMA.FTZ R172, R124, c[0x0][0x2d0], -R15.reuse ;  /* 0x0000b4007cac7a23 */ /* 0x100fe4000001080f */
[--C-:B------:R-:W-:Y:S01]  /*4e40*/  FFMA.FTZ R171, R30, c[0x0][0x2d0], -R15.reuse ;  /* 0x0000b4001eab7a23 */ /* 0x100fe2000001080f */
[----:B------:R-:W-:Y:S01]  /*4e50*/  MUFU.EX2 R164, R164 ;  /* 0x000000a400a47308 */ /* 0x000fe20000000800 */
[----:B------:R-:W-:-:S07]  /*4e60*/  FFMA.FTZ R238, R28, c[0x0][0x2d0], -R15 ;  /* 0x0000b4001cee7a23 */ /* 0x000fce000001080f */
[----:B------:R-:W3:Y:S01]  /*4e70*/  MUFU.EX2 R161, R161 ;  /* 0x000000a100a17308 */ /* 0x000ee20000000800 */
[----:B-1----:R-:W-:Y:S01]  /*4e80*/  F2FP.PACK_AB R96, R165, R168 ;  /* 0x000000a8a560723e */ /* 0x002fe200000000ff */
[----:B------:R-:W-:-:S06]  /*4e90*/  FADD.FTZ R165, R168, R165 ;  /* 0x000000a5a8a57221 */ /* 0x000fcc0000010000 */
[----:B------:R-:W-:Y:S01]  /*4ea0*/  MUFU.EX2 R162, R162 ;  /* 0x000000a200a27308 */ /* 0x000fe20000000800 */
[----:B--2---:R-:W-:-:S04]  /*4eb0*/  FMNMX.FTZ R2, R9, R2, !PT ;  /* 0x0000000209027209 */ /* 0x004fc80007810000 */
[C---:B------:R-:W-:Y:S01]  /*4ec0*/  FSETP.NEU.FTZ.AND P0, PT, R2.reuse, -INF , PT ;  /* 0xff8000000200780b */ /* 0x040fe20003f1d000 */
[----:B------:R-:W-:Y:S01]  /*4ed0*/  FMUL.FTZ R12, R2, c[0x0][0x2d0] ;  /* 0x0000b400020c7a20 */ /* 0x000fe20000410000 */
[C---:B---3--:R-:W-:Y:S01]  /*4ee0*/  F2FP.PACK_AB R98, R161.reuse, R164 ;  /* 0x000000a4a162723e */ /* 0x048fe200000000ff */
[----:B------:R-:W1:Y:S01]  /*4ef0*/  MUFU.EX2 R159, R159 ;  /* 0x0000009f009f7308 */ /* 0x000e620000000800 */
[----:B------:R-:W-:Y:S02]  /*4f00*/  FADD.FTZ R164, R164, R165 ;  /* 0x000000a5a4a47221 */ /* 0x000fe40000010000 */
[----:B------:R-:W-:Y:S02]  /*4f10*/  FSEL R12, R12, RZ, P0 ;  /* 0x000000ff0c0c7208 */ /* 0x000fe40000000000 */
[----:B------:R-:W-:Y:S01]  /*4f20*/  ISETP.GT.AND P0, PT, R14, 0x29, !P6 ;  /* 0x000000290e00780c */ /* 0x000fe20007704270 */
[----:B------:R-:W-:Y:S01]  /*4f30*/  FADD.FTZ R161, R161, R164 ;  /* 0x000000a4a1a17221 */ /* 0x000fe20000010000 */
[----:B------:R-:W-:Y:S01]  /*4f40*/  FMNMX.FTZ R14, R181, R16, !PT ;  /* 0x00000010b50e7209 */ /* 0x000fe20007810000 */
[--C-:B------:R-:W-:Y:S01]  /*4f50*/  FFMA.FTZ R170, R6, c[0x0][0x2d0], -R12.reuse ;  /* 0x0000b40006aa7a23 */ /* 0x100fe2000001080c */
[----:B------:R-:W-:Y:S01]  /*4f60*/  ISETP.LT.OR P0, PT, R13, 0x2a, P0 ;  /* 0x0000002a0d00780c */ /* 0x000fe20000701670 */
[--C-:B------:R-:W-:Y:S01]  /*4f70*/  FFMA.FTZ R166, R7, c[0x0][0x2d0], -R12.reuse ;  /* 0x0000b40007a67a23 */ /* 0x100fe2000001080c */
[----:B------:R-:W-:Y:S01]  /*4f80*/  FMNMX.FTZ R14, R179, R14, !PT ;  /* 0x0000000eb30e7209 */ /* 0x000fe20007810000 */
[--C-:B------:R-:W-:Y:S01]  /*4f90*/  FFMA.FTZ R163, R5, c[0x0][0x2d0], -R12.reuse ;  /* 0x0000b40005a37a23 */ /* 0x100fe2000001080c */
[----:B------:R-:W-:Y:S01]  /*4fa0*/  FSEL R189, R189, -INF , !P0 ;  /* 0xff800000bdbd7808 */ /* 0x000fe20004000000 */
[----:B------:R-:W-:Y:S01]  /*4fb0*/  LDSM.16.MT88.4 R4, [R212+0x1900] ;  /* 0x00190000d404783b */ /* 0x000fe20000004200 */
[----:B------:R-:W-:Y:S01]  /*4fc0*/  FMNMX.FTZ R152, R177, R14, !PT ;  /* 0x0000000eb1987209 */ /* 0x000fe20007810000 */
[--C-:B------:R-:W-:Y:S01]  /*4fd0*/  FFMA.FTZ R167, R41, c[0x0][0x2d0], -R12.reuse ;  /* 0x0000b40029a77a23 */ /* 0x100fe2000001080c */
[----:B------:R-:W-:Y:S01]  /*4fe0*/  MUFU.EX2 R170, R170 ;  /* 0x000000aa00aa7308 */ /* 0x000fe20000000800 */
[--C-:B------:R-:W-:Y:S01]  /*4ff0*/  FFMA.FTZ R160, R39, c[0x0][0x2d0], -R12.reuse ;  /* 0x0000b40027a07a23 */ /* 0x100fe2000001080c */
[----:B------:R-:W-:Y:S01]  /*5000*/  FMNMX.FTZ R152, R189, R152, !PT ;  /* 0x00000098bd987209 */ /* 0x000fe20007810000 */
[--C-:B------:R-:W-:Y:S01]  /*5010*/  FFMA.FTZ R157, R37, c[0x0][0x2d0], -R12.reuse ;  /* 0x0000b400259d7a23 */ /* 0x100fe2000001080c */
[----:B------:R-:W-:Y:S01]  /*5020*/  LDSM.16.MT88.4 R40, [R212+0x1100] ;  /* 0x00110000d428783b */ /* 0x000fe20000004200 */
[--C-:B------:R-:W-:Y:S01]  /*5030*/  FFMA.FTZ R156, R35, c[0x0][0x2d0], -R12.reuse ;  /* 0x0000b400239c7a23 */ /* 0x100fe2000001080c */
[----:B-1----:R-:W-:Y:S01]  /*5040*/  F2FP.PACK_AB R8, R159, R162 ;  /* 0x000000a29f08723e */ /* 0x002fe200000000ff */
[--C-:B------:R-:W-:Y:S01]  /*5050*/  FFMA.FTZ R153, R33, c[0x0][0x2d0], -R12.reuse ;  /* 0x0000b40021997a23 */ /* 0x100fe2000001080c */
[----:B------:R-:W1:Y:S01]  /*5060*/  SHFL.BFLY PT, R125, R152, 0x2, 0x1f ;  /* 0x0c401f00987d7f89 */ /* 0x000e6200000e0000 */
[----:B------:R-:W2:Y:S01]  /*5070*/  MUFU.EX2 R167, R167 ;  /* 0x000000a700a77308 */ /* 0x000ea20000000800 */
[----:B------:R-:W-:Y:S01]  /*5080*/  FSETP.NEU.FTZ.AND P0, PT, R0, -INF , PT ;  /* 0xff8000000000780b */ /* 0x000fe20003f1d000 */
[--C-:B------:R-:W-:Y:S01]  /*5090*/  FFMA.FTZ R173, R31, c[0x0][0x2d0], -R12.reuse ;  /* 0x0000b4001fad7a23 */ /* 0x100fe2000001080c */
[----:B------:R-:W-:Y:S01]  /*50a0*/  LDSM.16.MT88.4 R36, [R214+0x1d00] ;  /* 0x001d0000d624783b */ /* 0x000fe20000004200 */
[--C-:B------:R-:W-:Y:S01]  /*50b0*/  FFMA.FTZ R174, R29, c[0x0][0x2d0], -R12.reuse ;  /* 0x0000b4001dae7a23 */ /* 0x100fe2000001080c */
[----:B------:R-:W-:Y:S01]  /*50c0*/  FSEL R201, R201, RZ, P0 ;  /* 0x000000ffc9c97208 */ /* 0x000fe20000000000 */
[--C-:B------:R-:W-:Y:S01]  /*50d0*/  FFMA.FTZ R175, R57, c[0x0][0x2d0], -R12.reuse ;  /* 0x0000b40039af7a23 */ /* 0x100fe2000001080c */
[----:B------:R-:W-:Y:S01]  /*50e0*/  LDSM.16.MT88.4 R32, [R212+0x1d00] ;  /* 0x001d0000d420783b */ /* 0x000fe20000004200 */
[----:B------:R-:W-:Y:S01]  /*50f0*/  MUFU.EX2 R166, R166 ;  /* 0x000000a600a67308 */ /* 0x000fe20000000800 */
[----:B------:R-:W-:-:S02]  /*5100*/  FFMA.FTZ R176, R56, c[0x0][0x2d0], -R12 ;  /* 0x0000b40038b07a23 */ /* 0x000fc4000001080c */
[----:B------:R-:W-:Y:S01]  /*5110*/  LDSM.16.MT88.4 R28, [R214+0x900] ;  /* 0x00090000d61c783b */ /* 0x000fe20000004200 */
[--C-:B------:R-:W-:Y:S02]  /*5120*/  FFMA.FTZ R183, R111, c[0x0][0x2d0], -R201.reuse ;  /* 0x0000b4006fb77a23 */ /* 0x100fe400000108c9 */
[--C-:B------:R-:W-:Y:S01]  /*5130*/  FFMA.FTZ R186, R110, c[0x0][0x2d0], -R201.reuse ;  /* 0x0000b4006eba7a23 */ /* 0x100fe200000108c9 */
[----:B------:R-:W-:Y:S01]  /*5140*/  LDSM.16.MT88.4 R16, [R212+0x1500] ;  /* 0x00150000d410783b */ /* 0x000fe20000004200 */
[----:B------:R-:W3:Y:S01]  /*5150*/  MUFU.EX2 R163, R163 ;  /* 0x000000a300a37308 */ /* 0x000ee20000000800 */
[----:B--2---:R-:W-:Y:S01]  /*5160*/  F2FP.PACK_AB R97, R167, R170 ;  /* 0x000000aaa761723e */ /* 0x004fe200000000ff */
[--C-:B------:R-:W-:Y:S01]  /*5170*/  FFMA.FTZ R185, R108, c[0x0][0x2d0], -R201.reuse ;  /* 0x0000b4006cb97a23 */ /* 0x100fe200000108c9 */
[----:B------:R-:W-:Y:S01]  /*5180*/  LDSM.16.MT88.4 R12, [R214+0x2100] ;  /* 0x00210000d60c783b */ /* 0x000fe20000004200 */
[--C-:B------:R-:W-:Y:S02]  /*5190*/  FFMA.FTZ R188, R94, c[0x0][0x2d0], -R201.reuse ;  /* 0x0000b4005ebc7a23 */ /* 0x100fe400000108c9 */
[--C-:B------:R-:W-:Y:S01]  /*51a0*/  FFMA.FTZ R193, R92, c[0x0][0x2d0], -R201.reuse ;  /* 0x0000b4005cc17a23 */ /* 0x100fe200000108c9 */
[----:B-1----:R-:W-:Y:S01]  /*51b0*/  FMNMX.FTZ R152, R152, R125, !PT ;  /* 0x0000007d98987209 */ /* 0x002fe20007810000 */
[----:B------:R-:W-:Y:S01]  /*51c0*/  MUFU.EX2 R158, R158 ;  /* 0x0000009e009e7308 */ /* 0x000fe20000000800 */
[----:B------:R-:W-:-:S02]  /*51d0*/  FFMA.FTZ R196, R90, c[0x0][0x2d0], -R201 ;  /* 0x0000b4005ac47a23 */ /* 0x000fc400000108c9 */
[--C-:B------:R-:W-:Y:S01]  /*51e0*/  FFMA.FTZ R195, R88, c[0x0][0x2d0], -R201.reuse ;  /* 0x0000b40058c37a23 */ /* 0x100fe200000108c9 */
[----:B------:R-:W1:Y:S01]  /*51f0*/  SHFL.BFLY PT, R125, R152, 0x1, 0x1f ;  /* 0x0c201f00987d7f89 */ /* 0x000e6200000e0000 */
[----:B------:R-:W-:Y:S02]  /*5200*/  FFMA.FTZ R194, R74, c[0x0][0x2d0], -R201 ;  /* 0x0000b4004ac27a23 */ /* 0x000fe400000108c9 */
[----:B------:R-:W-:Y:S01]  /*5210*/  FADD.FTZ R167, R170, R167 ;  /* 0x000000a7aaa77221 */ /* 0x000fe20000010000 */
[----:B---3--:R-:W-:Y:S01]  /*5220*/  F2FP.PACK_AB R99, R163, R166 ;  /* 0x000000a6a363723e */ /* 0x008fe200000000ff */
[----:B------:R-:W2:Y:S01]  /*5230*/  MUFU.EX2 R155, R155 ;  /* 0x0000009b009b7308 */ /* 0x000ea20000000800 */
[----:B------:R-:W-:Y:S02]  /*5240*/  FADD.FTZ R162, R162, R161 ;  /* 0x000000a1a2a27221 */ /* 0x000fe40000010000 */
[----:B------:R-:W-:Y:S02]  /*5250*/  FADD.FTZ R166, R166, R167 ;  /* 0x000000a7a6a67221 */ /* 0x000fe40000010000 */
[----:B------:R-:W-:Y:S01]  /*5260*/  FADD.FTZ R159, R159, R162 ;  /* 0x000000a29f9f7221 */ /* 0x000fe20000010000 */
[C---:B------:R-:W-:Y:S01]  /*5270*/  HMMA.16816.F32 R144, R96.reuse, R136, RZ ;  /* 0x000000886090723c */ /* 0x040fe200000018ff */
[----:B------:R-:W-:Y:S01]  /*5280*/  FADD.FTZ R163, R163, R166 ;  /* 0x000000a6a3a37221 */ /* 0x000fe20000010000 */
[----:B------:R-:W-:Y:S06]  /*5290*/  MUFU.EX2 R160, R160 ;  /* 0x000000a000a07308 */ /* 0x000fec0000000800 */
[----:B------:R-:W-:Y:S02]  /*52a0*/  HMMA.16816.F32 R128, R96, R120, RZ ;  /* 0x000000786080723c */ /* 0x000fe400000018ff */
[----:B------:R-:W3:Y:S01]  /*52b0*/  MUFU.EX2 R157, R157 ;  /* 0x0000009d009d7308 */ /* 0x000ee20000000800 */
[----:B--2---:R-:W-:Y:S01]  /*52c0*/  F2FP.PACK_AB R10, R155, R158 ;  /* 0x0000009e9b0a723e */ /* 0x004fe200000000ff */
[----:B------:R-:W-:Y:S01]  /*52d0*/  FADD.FTZ R158, R158, R159 ;  /* 0x0000009f9e9e7221 */ /* 0x000fe20000010000 */
[----:B-1----:R-:W-:-:S03]  /*52e0*/  FMNMX.FTZ R152, R125, R152, !PT ;  /* 0x000000987d987209 */ /* 0x002fc60007810000 */
[----:B------:R-:W-:Y:S01]  /*52f0*/  HMMA.16816.F32 R112, R96, R104, RZ ;  /* 0x000000686070723c */ /* 0x000fe200000018ff */
[C---:B------:R-:W-:Y:S01]  /*5300*/  FSETP.NEU.FTZ.AND P0, PT, R152.reuse, -INF , PT ;  /* 0xff8000009800780b */ /* 0x040fe20003f1d000 */
[----:B------:R-:W-:Y:S01]  /*5310*/  MUFU.EX2 R156, R156 ;  /* 0x0000009c009c7308 */ /* 0x000fe20000000800 */
[----:B------:R-:W-:Y:S02]  /*5320*/  FMUL.FTZ R202, R152, c[0x0][0x2d0] ;  /* 0x0000b40098ca7a20 */ /* 0x000fe40000410000 */
[----:B------:R-:W-:-:S03]  /*5330*/  FADD.FTZ R158, R155, R158 ;  /* 0x0000009e9b9e7221 */ /* 0x000fc60000010000 */
[C---:B------:R-:W-:Y:S01]  /*5340*/  HMMA.16816.F32 R52, R96.reuse, R60, RZ ;  /* 0x0000003c6034723c */ /* 0x040fe200000018ff */
[----:B------:R-:W-:Y:S01]  /*5350*/  FSEL R202, R202, RZ, P0 ;  /* 0x000000ffcaca7208 */ /* 0x000fe20000000000 */
[----:B------:R-:W1:Y:S01]  /*5360*/  MUFU.EX2 R153, R153 ;  /* 0x0000009900997308 */ /* 0x000e620000000800 */
[----:B---3--:R-:W-:Y:S01]  /*5370*/  F2FP.PACK_AB R9, R157, R160 ;  /* 0x000000a09d09723e */ /* 0x008fe200000000ff */
[----:B------:R-:W-:Y:S01]  /*5380*/  FADD.FTZ R160, R160, R163 ;  /* 0x000000a3a0a07221 */ /* 0x000fe20000010000 */
[----:B------:R-:W-:Y:S01]  /*5390*/  PLOP3.LUT P0, PT, PT, PT, UP1, 0x40, 0x0 ;  /* 0x000000000000781c */ /* 0x000fe20003f0e818 */
[--C-:B------:R-:W-:Y:S02]  /*53a0*/  FFMA.FTZ R187, R109, c[0x0][0x2d0], -R202.reuse ;  /* 0x0000b4006dbb7a23 */ /* 0x100fe400000108ca */
[----:B------:R-:W-:Y:S01]  /*53b0*/  HMMA.16816.F32 R68, R96, R76, RZ ;  /* 0x0000004c6044723c */ /* 0x000fe200000018ff */
[--C-:B------:R-:W-:Y:S01]  /*53c0*/  FFMA.FTZ R190, R95, c[0x0][0x2d0], -R202.reuse ;  /* 0x0000b4005fbe7a23 */ /* 0x100fe200000108ca */
[----:B------:R-:W-:Y:S01]  /*53d0*/  MUFU.EX2 R183, R183 ;  /* 0x000000b700b77308 */ /* 0x000fe20000000800 */
[----:B------:R-:W-:-:S02]  /*53e0*/  FFMA.FTZ R192, R93, c[0x0][0x2d0], -R202 ;  /* 0x0000b4005dc07a23 */ /* 0x000fc400000108ca */
[--C-:B------:R-:W-:Y:S02]  /*53f0*/  FFMA.FTZ R191, R91, c[0x0][0x2d0], -R202.reuse ;  /* 0x0000b4005bbf7a23 */ /* 0x100fe400000108ca */
[--C-:B------:R-:W-:Y:S01]  /*5400*/  FFMA.FTZ R200, R89, c[0x0][0x2d0], -R202.reuse ;  /* 0x0000b40059c87a23 */ /* 0x100fe200000108ca */
[C---:B------:R-:W-:Y:S01]  /*5410*/  HMMA.16816.F32 R84, R96.reuse, R4, RZ ;  /* 0x000000046054723c */ /* 0x040fe200000018ff */
[--C-:B------:R-:W-:Y:S01]  /*5420*/  FFMA.FTZ R197, R75, c[0x0][0x2d0], -R202.reuse ;  /* 0x0000b4004bc57a23 */ /* 0x100fe200000108ca */
[----:B-1----:R-:W-:Y:S01]  /*5430*/  F2FP.PACK_AB R11, R153, R156 ;  /* 0x0000009c990b723e */ /* 0x002fe200000000ff */
[----:B------:R-:W1:Y:S01]  /*5440*/  MUFU.EX2 R186, R186 ;  /* 0x000000ba00ba7308 */ /* 0x000e620000000800 */
[--C-:B------:R-:W-:Y:S02]  /*5450*/  FFMA.FTZ R198, R73, c[0x0][0x2d0], -R202.reuse ;  /* 0x0000b40049c67a23 */ /* 0x100fe400000108ca */
[--C-:B------:R-:W-:Y:S02]  /*5460*/  FFMA.FTZ R199, R72, c[0x0][0x2d0], -R202.reuse ;  /* 0x0000b40048c77a23 */ /* 0x100fe400000108ca */
[----:B------:R-:W-:Y:S01]  /*5470*/  HMMA.16816.F32 R132, R96, R138, RZ ;  /* 0x0000008a6084723c */ /* 0x000fe200000018ff */
[----:B------:R-:W-:-:S02]  /*5480*/  FFMA.FTZ R237, R189, c[0x0][0x2d0], -R202 ;  /* 0x0000b400bded7a23 */ /* 0x000fc400000108ca */
[----:B------:R-:W-:Y:S01]  /*5490*/  MUFU.EX2 R185, R185 ;  /* 0x000000b900b97308 */ /* 0x000fe20000000800 */
[----:B------:R-:W-:-:S04]  /*54a0*/  FADD.FTZ R157, R157, R160 ;  /* 0x000000a09d9d7221 */ /* 0x000fc80000010000 */
[C---:B------:R-:W-:Y:S01]  /*54b0*/  HMMA.16816.F32 R116, R96.reuse, R122, RZ ;  /* 0x0000007a6074723c */ /* 0x040fe200000018ff */
[----:B------:R-:W-:Y:S02]  /*54c0*/  FADD.FTZ R156, R156, R157 ;  /* 0x0000009d9c9c7221 */ /* 0x000fe40000010000 */
[----:B------:R-:W2:Y:S01]  /*54d0*/  MUFU.EX2 R188, R188 ;  /* 0x000000bc00bc7308 */ /* 0x000ea20000000800 */
[----:B-1----:R-:W-:Y:S01]  /*54e0*/  F2FP.PACK_AB R92, R186, R183 ;  /* 0x000000b7ba5c723e */ /* 0x002fe200000000ff */
[----:B------:R-:W-:Y:S02]  /*54f0*/  FADD.FTZ R186, R183, R186 ;  /* 0x000000bab7ba7221 */ /* 0x000fe40000010000 */
[----:B------:R-:W-:Y:S01]  /*5500*/  FADD.FTZ R156, R153, R156 ;  /* 0x0000009c999c7221 */ /* 0x000fe20000010000 */
[C---:B------:R-:W-:Y:S03]  /*5510*/  HMMA.16816.F32 R100, R96.reuse, R106, RZ ;  /* 0x0000006a6064723c */ /* 0x040fe600000018ff */
[----:B------:R-:W-:Y:S05]  /*5520*/  MUFU.EX2 R187, R187 ;  /* 0x000000bb00bb7308 */ /* 0x000fea0000000800 */
[----:B------:R-:W-:Y:S03]  /*5530*/  HMMA.16816.F32 R64, R96, R62, RZ ;  /* 0x0000003e6040723c */ /* 0x000fe600000018ff */
[----:B------:R-:W1:Y:S01]  /*5540*/  MUFU.EX2 R190, R190 ;  /* 0x000000be00be7308 */ /* 0x000e620000000800 */
[----:B--2---:R-:W-:Y:S01]  /*5550*/  F2FP.PACK_AB R94, R188, R185 ;  /* 0x000000b9bc5e723e */ /* 0x004fe200000000ff */
[----:B------:R-:W-:-:S03]  /*5560*/  FADD.FTZ R185, R185, R186 ;  /* 0x000000bab9b97221 */ /* 0x000fc60000010000 */
[C---:B------:R-:W-:Y:S01]  /*5570*/  HMMA.16816.F32 R80, R96.reuse, R78, RZ ;  /* 0x0000004e6050723c */ /* 0x040fe200000018ff */
[----:B------:R-:W-:Y:S02]  /*5580*/  FADD.FTZ R188, R188, R185 ;  /* 0x000000b9bcbc7221 */ /* 0x000fe40000010000 */
[----:B------:R-:W-:Y:S05]  /*5590*/  MUFU.EX2 R192, R192 ;  /* 0x000000c000c07308 */ /* 0x000fea0000000800 */
[----:B------:R-:W-:Y:S03]  /*55a0*/  HMMA.16816.F32 R96, R96, R6, RZ ;  /* 0x000000066060723c */ /* 0x000fe600000018ff */
[----:B------:R-:W2:Y:S01]  /*55b0*/  MUFU.EX2 R191, R191 ;  /* 0x000000bf00bf7308 */ /* 0x000ea20000000800 */
[----:B-1----:R-:W-:Y:S01]  /*55c0*/  F2FP.PACK_AB R93, R190, R187 ;  /* 0x000000bbbe5d723e */ /* 0x002fe200000000ff */
[----:B------:R-:W-:-:S03]  /*55d0*/  FADD.FTZ R187, R187, R190 ;  /* 0x000000bebbbb7221 */ /* 0x000fc60000010000 */
[C---:B------:R-:W-:Y:S03]  /*55e0*/  HMMA.16816.F32 R144, R8.reuse, R148, R144 ;  /* 0x000000940890723c */ /* 0x040fe60000001890 */
[----:B------:R-:W-:Y:S05]  /*55f0*/  MUFU.EX2 R169, R169 ;  /* 0x000000a900a97308 */ /* 0x000fea0000000800 */
[----:B------:R-:W-:Y:S03]  /*5600*/  HMMA.16816.F32 R128, R8, R48, R128 ;  /* 0x000000300880723c */ /* 0x000fe60000001880 */
[----:B------:R-:W1:Y:S01]  /*5610*/  MUFU.EX2 R172, R172 ;  /* 0x000000ac00ac7308 */ /* 0x000e620000000800 */
[----:B--2---:R-:W-:Y:S01]  /*5620*/  F2FP.PACK_AB R95, R191, R192 ;  /* 0x000000c0bf5f723e */ /* 0x004fe200000000ff */
[----:B------:R-:W-:-:S03]  /*5630*/  FADD.FTZ R192, R192, R187 ;  /* 0x000000bbc0c07221 */ /* 0x000fc60000010000 */
[C---:B------:R-:W-:Y:S01]  /*5640*/  HMMA.16816.F32 R112, R8.reuse, R44, R112 ;  /* 0x0000002c0870723c */ /* 0x040fe20000001870 */
[----:B------:R-:W-:Y:S02]  /*5650*/  FADD.FTZ R191, R191, R192 ;  /* 0x000000c0bfbf7221 */ /* 0x000fe40000010000 */
[----:B------:R-:W-:Y:S05]  /*5660*/  MUFU.EX2 R171, R171 ;  /* 0x000000ab00ab7308 */ /* 0x000fea0000000800 */
[----:B------:R-:W-:Y:S03]  /*5670*/  HMMA.16816.F32 R52, R8, R40, R52 ;  /* 0x000000280834723c */ /* 0x000fe60000001834 */
[----:B------:R-:W2:Y:S01]  /*5680*/  MUFU.EX2 R238, R238 ;  /* 0x000000ee00ee7308 */ /* 0x000ea20000000800 */
[----:B-1----:R-:W-:Y:S01]  /*5690*/  F2FP.PACK_AB R56, R172, R169 ;  /* 0x000000a9ac38723e */ /* 0x002fe200000000ff */
[----:B------:R-:W-:-:S03]  /*56a0*/  FADD.FTZ R169, R169, R158 ;  /* 0x0000009ea9a97221 */ /* 0x000fc60000010000 */
[C---:B------:R-:W-:Y:S01]  /*56b0*/  HMMA.16816.F32 R68, R8.reuse, R36, R68 ;  /* 0x000000240844723c */ /* 0x040fe20000001844 */
[----:B------:R-:W-:Y:S02]  /*56c0*/  FADD.FTZ R172, R172, R169 ;  /* 0x000000a9acac7221 */ /* 0x000fe40000010000 */
        /* <DEDUP_REMOVED lines=15> */
[----:B------:R-:W-:Y:S01]  /*57c0*/  HMMA.16816.F32 R64, R8, R42, R64 ;  /* 0x0000002a0840723c */ /* 0x000fe20000001840 */
[----:B--2---:R-:W-:Y:S02]  /*57d0*/  F2FP.PACK_AB R59, R176, R175 ;  /* 0x000000afb03b723e */ /* 0x004fe400000000ff */
[----:B------:R-:W1:Y:S01]  /*57e0*/  MUFU.EX2 R196, R196 ;  /* 0x000000c400c47308 */ /* 0x000e620000000800 */
[----:B------:R-:W-:-:S04]  /*57f0*/  FADD.FTZ R175, R175, R174 ;  /* 0x000000aeafaf7221 */ /* 0x000fc80000010000 */
[C---:B------:R-:W-:Y:S01]  /*5800*/  HMMA.16816.F32 R80, R8.reuse, R38, R80 ;  /* 0x000000260850723c */ /* 0x040fe20000001850 */
[----:B------:R-:W-:Y:S02]  /*5810*/  FADD.FTZ R239, R176, R175 ;  /* 0x000000afb0ef7221 */ /* 0x000fe40000010000 */
[----:B------:R-:W-:Y:S05]  /*5820*/  MUFU.EX2 R195, R195 ;  /* 0x000000c300c37308 */ /* 0x000fea0000000800 */
[----:B------:R-:W-:Y:S01]  /*5830*/  HMMA.16816.F32 R96, R8, R34, R96 ;  /* 0x000000220860723c */ /* 0x000fe20000001860 */
[----:B------:R-:W2:Y:S02]  /*5840*/  LDSM.16.MT88.4 R8, [R212+0x2100] ;  /* 0x00210000d408783b */ /* 0x000ea40000004200 */
[----:B------:R-:W-:Y:S05]  /*5850*/  MUFU.EX2 R194, R194 ;  /* 0x000000c200c27308 */ /* 0x000fea0000000800 */
[C---:B------:R-:W-:Y:S03]  /*5860*/  HMMA.16816.F32 R124, R92.reuse, R120, RZ ;  /* 0x000000785c7c723c */ /* 0x040fe600000018ff */
[----:B------:R-:W-:Y:S05]  /*5870*/  MUFU.EX2 R200, R200 ;  /* 0x000000c800c87308 */ /* 0x000fea0000000800 */
[C---:B------:R-:W-:Y:S03]  /*5880*/  HMMA.16816.F32 R108, R92.reuse, R104, RZ ;  /* 0x000000685c6c723c */ /* 0x040fe600000018ff */
[----:B------:R-:W3:Y:S05]  /*5890*/  MUFU.EX2 R197, R197 ;  /* 0x000000c500c57308 */ /* 0x000eea0000000800 */
[----:B------:R-:W-:Y:S03]  /*58a0*/  HMMA.16816.F32 R88, R92, R4, RZ ;  /* 0x000000045c58723c */ /* 0x000fe600000018ff */
[----:B------:R-:W-:Y:S04]  /*58b0*/  MUFU.EX2 R198, R198 ;  /* 0x000000c600c67308 */ /* 0x000fe80000000800 */
[----:B-1----:R-:W-:Y:S01]  /*58c0*/  F2FP.PACK_AB R4, R196, R193 ;  /* 0x000000c1c404723e */ /* 0x002fe200000000ff */
[----:B------:R-:W-:Y:S01]  /*58d0*/  HMMA.16816.F32 R144, R56, R28, R144 ;  /* 0x0000001c3890723c */ /* 0x000fe20000001890 */
[----:B------:R-:W-:-:S02]  /*58e0*/  FADD.FTZ R193, R193, R188 ;  /* 0x000000bcc1c17221 */ /* 0x000fc40000010000 */
[----:B------:R-:W1:Y:S01]  /*58f0*/  MUFU.EX2 R199, R199 ;  /* 0x000000c700c77308 */ /* 0x000e620000000800 */
[----:B---3--:R-:W-:Y:S01]  /*5900*/  F2FP.PACK_AB R5, R197, R200 ;  /* 0x000000c8c505723e */ /* 0x008fe200000000ff */
[----:B------:R-:W-:-:S03]  /*5910*/  FADD.FTZ R200, R200, R191 ;  /* 0x000000bfc8c87221 */ /* 0x000fc60000010000 */
[C---:B------:R-:W-:Y:S01]  /*5920*/  HMMA.16816.F32 R128, R56.reuse, R24, R128 ;  /* 0x000000183880723c */ /* 0x040fe20000001880 */
[----:B------:R-:W-:Y:S02]  /*5930*/  FADD.FTZ R196, R196, R193 ;  /* 0x000000c1c4c47221 */ /* 0x000fe40000010000 */
[----:B------:R-:W-:Y:S01]  /*5940*/  FADD.FTZ R197, R197, R200 ;  /* 0x000000c8c5c57221 */ /* 0x000fe20000010000 */
[----:B------:R-:W-:Y:S04]  /*5950*/  MUFU.EX2 R237, R237 ;  /* 0x000000ed00ed7308 */ /* 0x000fe80000000800 */
[C---:B------:R-:W-:Y:S08]  /*5960*/  HMMA.16816.F32 R112, R56.reuse, R20, R112 ;  /* 0x000000143870723c */ /* 0x040ff00000001870 */
[C---:B------:R-:W-:Y:S08]  /*5970*/  HMMA.16816.F32 R52, R56.reuse, R16, R52 ;  /* 0x000000103834723c */ /* 0x040ff00000001834 */
[C---:B------:R-:W-:Y:S08]  /*5980*/  HMMA.16816.F32 R68, R56.reuse, R12, R68 ;  /* 0x0000000c3844723c */ /* 0x040ff00000001844 */
[C---:B--2---:R-:W-:Y:S08]  /*5990*/  HMMA.16816.F32 R84, R56.reuse, R8, R84 ;  /* 0x000000083854723c */ /* 0x044ff00000001854 */
[C---:B------:R-:W-:Y:S08]  /*59a0*/  HMMA.16816.F32 R132, R56.reuse, R30, R132 ;  /* 0x0000001e3884723c */ /* 0x040ff00000001884 */
[C---:B------:R-:W-:Y:S08]  /*59b0*/  HMMA.16816.F32 R116, R56.reuse, R26, R116 ;  /* 0x0000001a3874723c */ /* 0x040ff00000001874 */
[C---:B------:R-:W-:Y:S08]  /*59c0*/  HMMA.16816.F32 R100, R56.reuse, R22, R100 ;  /* 0x000000163864723c */ /* 0x040ff00000001864 */
[C---:B------:R-:W-:Y:S08]  /*59d0*/  HMMA.16816.F32 R64, R56.reuse, R18, R64 ;  /* 0x000000123840723c */ /* 0x040ff00000001840 */
[C---:B------:R-:W-:Y:S08]  /*59e0*/  HMMA.16816.F32 R80, R56.reuse, R14, R80 ;  /* 0x0000000e3850723c */ /* 0x040ff00000001850 */
[----:B------:R-:W-:Y:S08]  /*59f0*/  HMMA.16816.F32 R96, R56, R10, R96 ;  /* 0x0000000a3860723c */ /* 0x000ff00000001860 */
[C---:B------:R-:W-:Y:S08]  /*5a00*/  HMMA.16816.F32 R56, R92.reuse, R60, RZ ;  /* 0x0000003c5c38723c */ /* 0x040ff000000018ff */
[C---:B------:R-:W-:Y:S08]  /*5a10*/  HMMA.16816.F32 R72, R92.reuse, R76, RZ ;  /* 0x0000004c5c48723c */ /* 0x040ff000000018ff */
[C---:B------:R-:W-:Y:S08]  /*5a20*/  HMMA.16816.F32 R140, R92.reuse, R136, RZ ;  /* 0x000000885c8c723c */ /* 0x040ff000000018ff */
[C---:B------:R-:W-:Y:S08]  /*5a30*/  HMMA.16816.F32 R136, R92.reuse, R138, RZ ;  /* 0x0000008a5c88723c */ /* 0x040ff000000018ff */
[C---:B------:R-:W-:Y:S08]  /*5a40*/  HMMA.16816.F32 R120, R92.reuse, R122, RZ ;  /* 0x0000007a5c78723c */ /* 0x040ff000000018ff */
[C---:B------:R-:W-:Y:S08]  /*5a50*/  HMMA.16816.F32 R104, R92.reuse, R106, RZ ;  /* 0x0000006a5c68723c */ /* 0x040ff000000018ff */
[C---:B------:R-:W-:Y:S08]  /*5a60*/  HMMA.16816.F32 R60, R92.reuse, R62, RZ ;  /* 0x0000003e5c3c723c */ /* 0x040ff000000018ff */
[C---:B------:R-:W-:Y:S08]  /*5a70*/  HMMA.16816.F32 R76, R92.reuse, R78, RZ ;  /* 0x0000004e5c4c723c */ /* 0x040ff000000018ff */
[----:B------:R-:W-:Y:S07]  /*5a80*/  HMMA.16816.F32 R92, R92, R6, RZ ;  /* 0x000000065c5c723c */ /* 0x000fee00000018ff */
[----:B------:R-:W-:Y:S01]  /*5a90*/  F2FP.PACK_AB R6, R194, R195 ;  /* 0x000000c3c206723e */ /* 0x000fe200000000ff */
[----:B------:R-:W-:Y:S01]  /*5aa0*/  FADD.FTZ R195, R195, R196 ;  /* 0x000000c4c3c37221 */ /* 0x000fe20000010000 */
[----:B-1----:R-:W-:Y:S01]  /*5ab0*/  F2FP.PACK_AB R7, R199, R198 ;  /* 0x000000c6c707723e */ /* 0x002fe200000000ff */
[----:B------:R-:W-:-:S02]  /*5ac0*/  FADD.FTZ R198, R198, R197 ;  /* 0x000000c5c6c67221 */ /* 0x000fc40000010000 */
[----:B------:R-:W-:Y:S02]  /*5ad0*/  FADD.FTZ R195, R194, R195 ;  /* 0x000000c3c2c37221 */ /* 0x000fe40000010000 */
[----:B------:R-:W-:Y:S02]  /*5ae0*/  FADD.FTZ R199, R199, R198 ;  /* 0x000000c6c7c77221 */ /* 0x000fe40000010000 */
[C---:B------:R-:W-:Y:S07]  /*5af0*/  HMMA.16816.F32 R124, R4.reuse, R48, R124 ;  /* 0x00000030047c723c */ /* 0x040fee000000187c */
[--C-:B------:R-:W-:Y:S01]  /*5b00*/  FFMA.FTZ R48, R184, c[0x0][0x2d0], -R201.reuse ;  /* 0x0000b400b8307a23 */ /* 0x100fe200000108c9 */
[C---:B------:R-:W-:Y:S05]  /*5b10*/  HMMA.16816.F32 R108, R4.reuse, R44, R108 ;  /* 0x0000002c046c723c */ /* 0x040fea000000186c */
[----:B------:R-:W-:Y:S02]  /*5b20*/  MUFU.EX2 R48, R48 ;  /* 0x0000003000307308 */ /* 0x000fe40000000800 */
[----:B------:R-:W-:Y:S01]  /*5b30*/  FFMA.FTZ R45, R182, c[0x0][0x2d0], -R201 ;  /* 0x0000b400b62d7a23 */ /* 0x000fe200000108c9 */
[C---:B------:R-:W-:Y:S05]  /*5b40*/  HMMA.16816.F32 R88, R4.reuse, R32, R88 ;  /* 0x000000200458723c */ /* 0x040fea0000001858 */
[----:B------:R-:W1:Y:S02]  /*5b50*/  MUFU.EX2 R45, R45 ;  /* 0x0000002d002d7308 */ /* 0x000e640000000800 */
[--C-:B------:R-:W-:Y:S01]  /*5b60*/  FFMA.FTZ R32, R181, c[0x0][0x2d0], -R202.reuse ;  /* 0x0000b400b5207a23 */ /* 0x100fe200000108ca */
[----:B------:R-:W-:Y:S01]  /*5b70*/  HMMA.16816.F32 R56, R4, R40, R56 ;  /* 0x000000280438723c */ /* 0x000fe20000001838 */
[----:B------:R-:W-:-:S04]  /*5b80*/  FFMA.FTZ R33, R179, c[0x0][0x2d0], -R202 ;  /* 0x0000b400b3217a23 */ /* 0x000fc800000108ca */
[----:B------:R-:W-:Y:S02]  /*5b90*/  MUFU.EX2 R32, R32 ;  /* 0x0000002000207308 */ /* 0x000fe40000000800 */
[--C-:B------:R-:W-:Y:S01]  /*5ba0*/  FFMA.FTZ R40, R180, c[0x0][0x2d0], -R201.reuse ;  /* 0x0000b400b4287a23 */ /* 0x100fe200000108c9 */
[C---:B------:R-:W-:Y:S05]  /*5bb0*/  HMMA.16816.F32 R72, R4.reuse, R36, R72 ;  /* 0x000000240448723c */ /* 0x040fea0000001848 */
[----:B------:R-:W2:Y:S02]  /*5bc0*/  MUFU.EX2 R33, R33 ;  /* 0x0000002100217308 */ /* 0x000ea40000000800 */
[----:B------:R-:W-:Y:S01]  /*5bd0*/  FFMA.FTZ R37, R178, c[0x0][0x2d0], -R201 ;  /* 0x0000b400b2257a23 */ /* 0x000fe200000108c9 */
[----:B------:R-:W-:Y:S01]  /*5be0*/  HMMA.16816.F32 R140, R4, R148, R140 ;  /* 0x00000094048c723c */ /* 0x000fe2000000188c */
[----:B------:R-:W-:-:S04]  /*5bf0*/  FFMA.FTZ R36, R177, c[0x0][0x2d0], -R202 ;  /* 0x0000b400b1247a23 */ /* 0x000fc800000108ca */
[----:B------:R-:W-:Y:S03]  /*5c00*/  MUFU.EX2 R40, R40 ;  /* 0x0000002800287308 */ /* 0x000fe60000000800 */
[C---:B------:R-:W-:Y:S05]  /*5c10*/  HMMA.16816.F32 R136, R4.reuse, R150, R136 ;  /* 0x000000960488723c */ /* 0x040fea0000001888 */
[----:B------:R-:W3:Y:S03]  /*5c20*/  MUFU.EX2 R37, R37 ;  /* 0x0000002500257308 */ /* 0x000ee60000000800 */
[C---:B------:R-:W-:Y:S05]  /*5c30*/  HMMA.16816.F32 R120, R4.reuse, R50, R120 ;  /* 0x000000320478723c */ /* 0x040fea0000001878 */
[----:B------:R-:W4:Y:S03]  /*5c40*/  MUFU.EX2 R36, R36 ;  /* 0x0000002400247308 */ /* 0x000f260000000800 */
[C---:B------:R-:W-:Y:S08]  /*5c50*/  HMMA.16816.F32 R104, R4.reuse, R46, R104 ;  /* 0x0000002e0468723c */ /* 0x040ff00000001868 */
[C---:B------:R-:W-:Y:S08]  /*5c60*/  HMMA.16816.F32 R60, R4.reuse, R42, R60 ;  /* 0x0000002a043c723c */ /* 0x040ff0000000183c */
[C---:B------:R-:W-:Y:S08]  /*5c70*/  HMMA.16816.F32 R76, R4.reuse, R38, R76 ;  /* 0x00000026044c723c */ /* 0x040ff0000000184c */
[----:B------:R-:W-:Y:S07]  /*5c80*/  HMMA.16816.F32 R92, R4, R34, R92 ;  /* 0x00000022045c723c */ /* 0x000fee000000185c */
[----:B-1----:R-:W-:Y:S01]  /*5c90*/  F2FP.PACK_AB R4, R45, R48 ;  /* 0x000000302d04723e */ /* 0x002fe200000000ff */
[----:B------:R-:W-:Y:S01]  /*5ca0*/  FADD.FTZ R48, R48, R195 ;  /* 0x000000c330307221 */ /* 0x000fe20000010000 */
[----:B--2---:R-:W-:Y:S01]  /*5cb0*/  F2FP.PACK_AB R5, R33, R32 ;  /* 0x000000202105723e */ /* 0x004fe200000000ff */
[----:B------:R-:W-:Y:S01]  /*5cc0*/  FADD.FTZ R32, R32, R199 ;  /* 0x000000c720207221 */ /* 0x000fe20000010000 */
[----:B---3--:R-:W-:Y:S01]  /*5cd0*/  F2FP.PACK_AB R6, R37, R40 ;  /* 0x000000282506723e */ /* 0x008fe200000000ff */
[----:B------:R-:W-:Y:S01]  /*5ce0*/  FADD.FTZ R45, R45, R48 ;  /* 0x000000302d2d7221 */ /* 0x000fe20000010000 */
[----:B----4-:R-:W-:Y:S01]  /*5cf0*/  F2FP.PACK_AB R7, R237, R36 ;  /* 0x00000024ed07723e */ /* 0x010fe200000000ff */
[----:B------:R-:W-:-:S02]  /*5d00*/  FADD.FTZ R33, R33, R32 ;  /* 0x0000002021217221 */ /* 0x000fc40000010000 */
[----:B------:R-:W-:Y:S02]  /*5d10*/  FADD.FTZ R40, R40, R45 ;  /* 0x0000002d28287221 */ /* 0x000fe40000010000 */
[----:B------:R-:W-:Y:S02]  /*5d20*/  FADD.FTZ R36, R36, R33 ;  /* 0x0000002124247221 */ /* 0x000fe40000010000 */
[----:B------:R-:W-:Y:S01]  /*5d30*/  HMMA.16816.F32 R140, R4, R28, R140 ;  /* 0x0000001c048c723c */ /* 0x000fe2000000188c */
[----:B------:R-:W-:Y:S02]  /*5d40*/  FADD.FTZ R236, R37, R40 ;  /* 0x0000002825ec7221 */ /* 0x000fe40000010000 */
[----:B------:R-:W-:-:S05]  /*5d50*/  FADD.FTZ R237, R237, R36 ;  /* 0x00000024eded7221 */ /* 0x000fca0000010000 */
[C---:B------:R-:W-:Y:S08]  /*5d60*/  HMMA.16816.F32 R136, R4.reuse, R30, R136 ;  /* 0x0000001e0488723c */ /* 0x040ff00000001888 */
        /* <DEDUP_REMOVED lines=9> */
[----:B------:R-:W-:Y:S07]  /*5e00*/  HMMA.16816.F32 R92, R4, R10, R92 ;  /* 0x0000000a045c723c */ /* 0x000fee000000185c */
[----:B------:R-:W-:Y:S01]  /*5e10*/  IMAD.U32 R6, RZ, RZ, UR4 ;  /* 0x00000004ff067e24 */ /* 0x000fe2000f8e00ff */
[----:B------:R-:W-:Y:S05]  /*5e20*/  @P0 BRA `(.L_x_476) ;  /* 0x0000012000000947 */ /* 0x000fea0003800000 */
[----:B------:R-:W-:Y:S01]  /*5e30*/  ISETP.LT.AND P0, PT, RZ, UR14, PT ;  /* 0x0000000eff007c0c */ /* 0x000fe2000bf01270 */
[----:B------:R-:W-:-:S06]  /*5e40*/  UIADD3 UR4, UR14, -0x1, URZ ;  /* 0xffffffff0e047890 */ /* 0x000fcc000fffe03f */
[----:B------:R-:W-:-:S06]  /*5e50*/  MOV R5, UR4 ;  /* 0x0000000400057c02 */ /* 0x000fcc0008000f00 */
[----:B------:R-:W-:Y:S05]  /*5e60*/  @P0 BRA `(.L_x_477) ;  /* 0x0000007000000947 */ /* 0x000fea0003800000 */
[----:B------:R-:W-:Y:S02]  /*5e70*/  IMAD.MOV.U32 R4, RZ, RZ, 0x1 ;  /* 0x00000001ff047424 */ /* 0x000fe400078e00ff */
[----:B------:R-:W-:-:S03]  /*5e80*/  IMAD R5, RZ, RZ, -UR14 ;  /* 0x8000000eff057e24 */ /* 0x000fc6000f8e02ff */
[----:B------:R-:W-:-:S13]  /*5e90*/  ISETP.NE.AND P0, PT, R4, c[0x0][0x32c], PT ;  /* 0x0000cb0004007a0c */ /* 0x000fda0003f05270 */
[----:B------:R-:W-:-:S05]  /*5ea0*/  @P0 IMAD.HI.U32 R4, R5, c[0x0][0x330], RZ ;  /* 0x0000cc0005040a27 */ /* 0x000fca00078e00ff */
[----:B------:R-:W-:-:S04]  /*5eb0*/  @P0 SHF.R.U32.HI R5, RZ, c[0x0][0x334], R4 ;  /* 0x0000cd00ff050a19 */ /* 0x000fc80000011604 */
[----:B------:R-:W-:Y:S01]  /*5ec0*/  LOP3.LUT R5, RZ, R5, RZ, 0x33, !PT ;  /* 0x00000005ff057212 */ /* 0x000fe200078e33ff */
[----:B------:R-:W-:Y:S05]  /*5ed0*/  BRA `(.L_x_478) ;  /* 0x0000004000007947 */ /* 0x000fea0003800000 */
.L_x_477:
[----:B------:R-:W-:-:S04]  /*5ee0*/  MOV R4, 0x1 ;  /* 0x0000000100047802 */ /* 0x000fc80000000f00 */
[----:B------:R-:W-:-:S13]  /*5ef0*/  ISETP.NE.AND P0, PT, R4, c[0x0][0x32c], PT ;  /* 0x0000cb0004007a0c */ /* 0x000fda0003f05270 */
[----:B------:R-:W-:-:S05]  /*5f00*/  @P0 IMAD.HI.U32 R4, R5, c[0x0][0x330], RZ ;  /* 0x0000cc0005040a27 */ /* 0x000fca00078e00ff */
[----:B------:R-:W-:Y:S02]  /*5f10*/  @P0 SHF.R.U32.HI R5, RZ, c[0x0][0x334], R4 ;  /* 0x0000cd00ff050a19 */ /* 0x000fe40000011604 */
.L_x_478:
[----:B------:R-:W-:-:S05]  /*5f20*/  MOV R4, c[0x0][0x32c] ;  /* 0x0000cb0000047a02 */ /* 0x000fca0000000f00 */
[----:B------:R-:W-:-:S05]  /*5f30*/  IMAD R5, R5, R4, c[0x0][0x32c] ;  /* 0x0000cb0005057624 */ /* 0x000fca00078e0204 */
[----:B------:R-:W-:-:S05]  /*5f40*/  IMNMX R6, R6, R5, PT ;  /* 0x0000000506067217 */ /* 0x000fca0003800200 */
.L_x_476:
[----:B------:R-:W-:-:S05]  /*5f50*/  IMAD.HI R5, R6, 0x2aaaaaab, RZ ;  /* 0x2aaaaaab06057827 */ /* 0x000fca00078e02ff */
[----:B------:R-:W-:-:S04]  /*5f60*/  SHF.R.U32.HI R4, RZ, 0x1f, R5 ;  /* 0x0000001fff047819 */ /* 0x000fc80000011605 */
[----:B------:R-:W-:-:S04]  /*5f70*/  LEA.HI.SX32 R4, R5, R4, 0x1d ;  /* 0x0000000405047211 */ /* 0x000fc800078feaff */
[----:B------:R-:W-:-:S04]  /*5f80*/  IMNMX R201, R221, R4, !PT ;  /* 0x00000004ddc97217 */ /* 0x000fc80007800200 */
[----:B------:R-:W-:-:S13]  /*5f90*/  ISETP.GE.AND P0, PT, R240, R201, PT ;  /* 0x000000c9f000720c */ /* 0x000fda0003f06270 */
[----:B------:R-:W-:Y:S05]  /*5fa0*/  @!P0 BRA `(.L_x_479) ;  /* 0x0000454000008947 */ /* 0x000fea0003800000 */
[----:B------:R-:W-:Y:S01]  /*5fb0*/  IMAD.MOV.U32 R150, RZ, RZ, R2 ;  /* 0x000000ffff967224 */ /* 0x000fe200078e0002 */
[----:B------:R-:W-:Y:S01]  /*5fc0*/  MOV R148, R152 ;  /* 0x0000009800947202 */ /* 0x000fe20000000f00 */
[----:B------:R-:W-:Y:S01]  /*5fd0*/  IMAD.MOV.U32 R151, RZ, RZ, R3 ;  /* 0x000000ffff977224 */ /* 0x000fe200078e0003 */
[C---:B------:R-:W-:Y:S01]  /*5fe0*/  SHF.L.U64.HI R200, R230.reuse, 0x1, R243 ;  /* 0x00000001e6c87819 */ /* 0x040fe200000102f3 */
[----:B------:R-:W-:Y:S01]  /*5ff0*/  IMAD.MOV.U32 R149, RZ, RZ, R0 ;  /* 0x000000ffff957224 */ /* 0x000fe200078e0000 */
[----:B------:R-:W-:Y:S01]  /*6000*/  SHF.L.U32 R202, R230, 0x1, RZ ;  /* 0x00000001e6ca7819 */ /* 0x000fe200000006ff */
[C---:B------:R-:W-:Y:S01]  /*6010*/  IMAD.SHL.U32 R242, R219.reuse, 0x2, RZ ;  /* 0x00000002dbf27824 */ /* 0x040fe200078e00ff */
[----:B------:R-:W-:Y:S02]  /*6020*/  SHF.L.U64.HI R203, R219, 0x1, R234 ;  /* 0x00000001dbcb7819 */ /* 0x000fe400000102ea */
.L_x_500:
[----:B------:R-:W-:Y:S04]  /*6030*/  DEPBAR.LE SB0, 0x0 ;  /* 0x000080000000791a */ /* 0x000fe80000000000 */
[----:B------:R-:W-:Y:S01]  /*6040*/  BAR.SYNC.DEFER_BLOCKING 0x0 ;  /* 0x0000000000007b1d */ /* 0x000fe20000010000 */
[----:B------:R-:W-:Y:S05]  /*6050*/  ISETP.GT.AND P0, PT, R221, R240, PT ;  /* 0x000000f0dd00720c */ /* 0x000fea0003f04270 */
        /* <DEDUP_REMOVED lines=8> */
[----:B------:R1:W1:Y:S04]  /*60e0*/  LDSM.16.M88.4 R184, [R211] ;  /* 0x00000000d3b8783b */ /* 0x0002680000000200 */
[----:B------:R1:W1:Y:S01]  /*60f0*/  LDSM.16.M88.4 R188, [R210] ;  /* 0x00000000d2bc783b */ /* 0x0002620000000200 */
[----:B------:R-:W-:-:S05]  /*6100*/  @P0 BRA `(.L_x_480) ;  /* 0x0000034000000947 */ /* 0x000fca0003800000 */
[----:B------:R-:W-:Y:S01]  /*6110*/  SHF.R.S32.HI R7, RZ, 0x1f, R226 ;  /* 0x0000001fff077819 */ /* 0x000fe200000114e2 */
[----:B------:R-:W-:Y:S01]  /*6120*/  IMAD.WIDE.U32 R4, R226, c[0x0][0x208], RZ ;  /* 0x00008200e2047a25 */ /* 0x000fe200078e00ff */
[----:B------:R-:W-:Y:S01]  /*6130*/  SHF.R.S32.HI R3, RZ, 0x1f, R225 ;  /* 0x0000001fff037819 */ /* 0x000fe200000114e1 */
[----:B------:R-:W-:Y:S01]  /*6140*/  BSSY B0, `(.L_x_480) ;  /* 0x0000030000007945 */ /* 0x000fe20003800000 */
[----:B------:R-:W-:Y:S01]  /*6150*/  ISETP.GE.AND P1, PT, R230, c[0x0][0x1d4], PT ;  /* 0x00007500e6007a0c */ /* 0x000fe20003f26270 */
[----:B------:R-:W-:Y:S01]  /*6160*/  IMAD R7, R7, c[0x0][0x208], RZ ;  /* 0x0000820007077a24 */ /* 0x000fe200078e02ff */
[----:B------:R-:W-:Y:S01]  /*6170*/  ISETP.GE.AND P3, PT, R229, c[0x0][0x1d4], PT ;  /* 0x00007500e5007a0c */ /* 0x000fe20003f66270 */
[----:B------:R-:W-:Y:S01]  /*6180*/  IMAD R3, R3, c[0x0][0x218], RZ ;  /* 0x0000860003037a24 */ /* 0x000fe200078e02ff */
[----:B------:R-:W-:Y:S01]  /*6190*/  ISETP.GE.AND P2, PT, R228, c[0x0][0x1d4], PT ;  /* 0x00007500e4007a0c */ /* 0x000fe20003f46270 */
[----:B------:R-:W-:Y:S02]  /*61a0*/  IMAD R7, R226, c[0x0][0x20c], R7 ;  /* 0x00008300e2077a24 */ /* 0x000fe400078e0207 */
[----:B------:R-:W-:Y:S02]  /*61b0*/  IMAD R3, R225, c[0x0][0x21c], R3 ;  /* 0x00008700e1037a24 */ /* 0x000fe400078e0203 */
[----:B------:R-:W-:Y:S04]  /*61c0*/  IMAD.IADD R5, R5, 0x1, R7 ;  /* 0x0000000105057824 */ /* 0x000fe800078e0207 */
[----:B------:R-:W-:Y:S05]  /*61d0*/  IMAD.WIDE.U32 R4, R225, c[0x0][0x218], R4 ;  /* 0x00008600e1047a25 */ /* 0x000fea00078e0004 */
[----:B------:R-:W-:Y:S01]  /*61e0*/  IADD3 R2, P0, R4, UR20, RZ ;  /* 0x0000001404027c10 */ /* 0x000fe2000ff1e0ff */
[----:B------:R-:W-:Y:S03]  /*61f0*/  IMAD.SHL.U32 R4, R218, 0x2, RZ ;  /* 0x00000002da047824 */ /* 0x000fe600078e00ff */
[----:B------:R-:W-:Y:S02]  /*6200*/  IADD3.X R3, R5, UR16, R3, P0, !PT ;  /* 0x0000001005037c10 */ /* 0x000fe400087fe403 */
[C---:B------:R-:W-:Y:S04]  /*6210*/  LEA R0, P0, R2.reuse, c[0x0][0x1f8], 0x1 ;  /* 0x00007e0002007a11 */ /* 0x040fe800078008ff */
[----:B------:R-:W-:Y:S02]  /*6220*/  LEA.HI.X R12, R2, c[0x0][0x1fc], R3, 0x1, P0 ;  /* 0x00007f00020c7a11 */ /* 0x000fe400000f0c03 */
[----:B------:R-:W5:Y:S01]  /*6230*/  SHFL.IDX PT, R3, R0, RZ, 0x1c1f ;  /* 0x001c1fff00037589 */ /* 0x000f6200000e0000 */
[----:B------:R-:W-:Y:S03]  /*6240*/  SHF.L.U64.HI R2, R218, 0x1, R233 ;  /* 0x00000001da027819 */ /* 0x000fe600000102e9 */
[----:B------:R-:W4:Y:S01]  /*6250*/  SHFL.IDX PT, R5, R12, RZ, 0x1c1f ;  /* 0x001c1fff0c057589 */ /* 0x000f2200000e0000 */
[----:B-----5:R-:W-:Y:S05]  /*6260*/  IADD3 R8, P0, R3, R202, RZ ;  /* 0x000000ca03087210 */ /* 0x020fea0007f1e0ff */
[----:B----4-:R-:W-:Y:S01]  /*6270*/  IMAD.X R9, R5, 0x1, R200, P0 ;  /* 0x0000000105097824 */ /* 0x010fe200000e06c8 */
[----:B------:R-:W-:Y:S04]  /*6280*/  IADD3 R6, P0, R3, R242, RZ ;  /* 0x000000f203067210 */ /* 0x000fe80007f1e0ff */
[----:B------:R-:W-:Y:S01]  /*6290*/  @!PT LDS RZ, [RZ] ;  /* 0x00000000fffff984 */ /* 0x000fe20000000800 */
[----:B------:R4:W-:Y:S01]  /*62a0*/  LDGSTS.E.BYPASS.LTC128B.128 [R220+0x100], [R8.64], !P1 ;  /* 0x0010000008dc7fae */ /* 0x0009e2000c901d4c */
[----:B------:R-:W-:Y:S01]  /*62b0*/  IMAD.X R7, R5, 0x1, R203, P0 ;  /* 0x0000000105077824 */ /* 0x000fe200000e06cb */
[----:B------:R-:W-:Y:S02]  /*62c0*/  IADD3 R10, P0, R3, R4, RZ ;  /* 0x00000004030a7210 */ /* 0x000fe40007f1e0ff */
[----:B------:R-:W-:Y:S02]  /*62d0*/  ISETP.GT.AND P1, PT, R224, 0x3f, PT ;  /* 0x0000003fe000780c */ /* 0x000fe40003f24270 */
[----:B------:R4:W-:Y:S01]  /*62e0*/  LDGSTS.E.BYPASS.LTC128B.128 [R220+0xd00], [R6.64], !P3 ;  /* 0x00d0000006dc7fae */ /* 0x0009e2000d901d4c */
[----:B------:R-:W-:Y:S05]  /*62f0*/  IMAD.X R11, R5, 0x1, R2, P0 ;  /* 0x00000001050b7824 */ /* 0x000fea00000e0602 */
[----:B------:R4:W-:Y:S05]  /*6300*/  LDGSTS.E.BYPASS.LTC128B.128 [R220+0x1900], [R10.64], !P2 ;  /* 0x019000000adc7fae */ /* 0x0009ea000d101d4c */
[----:B------:R-:W-:-:S05]  /*6310*/  @P1 BRA `(.L_x_481) ;  /* 0x0000012000001947 */ /* 0x000fca0003800000 */
[----:B------:R-:W-:-:S05]  /*6320*/  BRA.DIV ~URZ, `(.L_x_482) ;  /* 0x0000e0e27f007947 */ /* 0x000fca000b800000 */
[----:B------:R4:W3:Y:S04]  /*6330*/  SHFL.IDX PT, R3, R12, 0x1, 0x1c1f ;  /* 0x003c1f000c037f89 */ /* 0x0008e800000e0000 */
[----:B----4-:R4:W2:Y:S02]  /*6340*/  SHFL.IDX PT, R7, R0, 0x1, 0x1c1f ;  /* 0x003c1f0000077f89 */ /* 0x0108a400000e0000 */
.L_x_540:
[----:B------:R-:W-:Y:S02]  /*6350*/  ISETP.GE.AND P3, PT, R230, c[0x0][0x1d4], PT ;  /* 0x00007500e6007a0c */ /* 0x000fe40003f66270 */
[----:B--2---:R-:W-:Y:S02]  /*6360*/  IADD3 R10, P0, R7, R202, RZ ;  /* 0x000000ca070a7210 */ /* 0x004fe40007f1e0ff */
[----:B------:R-:W-:Y:S02]  /*6370*/  ISETP.GE.AND P2, PT, R229, c[0x0][0x1d4], PT ;  /* 0x00007500e5007a0c */ /* 0x000fe40003f46270 */
[----:B------:R-:W-:Y:S01]  /*6380*/  ISETP.GE.AND P1, PT, R228, c[0x0][0x1d4], PT ;  /* 0x00007500e4007a0c */ /* 0x000fe20003f26270 */
[----:B---3--:R-:W-:Y:S01]  /*6390*/  IMAD.X R11, R3, 0x1, R200, P0 ;  /* 0x00000001030b7824 */ /* 0x008fe200000e06c8 */
[----:B------:R-:W-:Y:S05]  /*63a0*/  IADD3 R8, P0, R7, R242, RZ ;  /* 0x000000f207087210 */ /* 0x000fea0007f1e0ff */
[----:B------:R-:W-:Y:S01]  /*63b0*/  @!PT LDS RZ, [RZ] ;  /* 0x00000000fffff984 */ /* 0x000fe20000000800 */
[----:B------:R-:W-:Y:S01]  /*63c0*/  @!PT LDS RZ, [RZ] ;  /* 0x00000000fffff984 */ /* 0x000fe20000000800 */
[----:B------:R-:W-:Y:S01]  /*63d0*/  @!PT LDS RZ, [RZ] ;  /* 0x00000000fffff984 */ /* 0x000fe20000000800 */
[----:B------:R2:W-:Y:S01]  /*63e0*/  LDGSTS.E.BYPASS.LTC128B.128 [R220+0x900], [R10.64], !P3 ;  /* 0x009000000adc7fae */ /* 0x0005e2000d901d4c */
[----:B------:R-:W-:Y:S01]  /*63f0*/  IMAD.X R9, R3, 0x1, R203, P0 ;  /* 0x0000000103097824 */ /* 0x000fe200000e06cb */
[----:B------:R-:W-:Y:S04]  /*6400*/  IADD3 R4, P0, R7, R4, RZ ;  /* 0x0000000407047210 */ /* 0x000fe80007f1e0ff */
[----:B------:R2:W-:Y:S01]  /*6410*/  LDGSTS.E.BYPASS.LTC128B.128 [R220+0x1500], [R8.64], !P2 ;  /* 0x0150000008dc7fae */ /* 0x0005e2000d101d4c */
[----:B------:R-:W-:Y:S05]  /*6420*/  IMAD.X R5, R3, 0x1, R2, P0 ;  /* 0x0000000103057824 */ /* 0x000fea00000e0602 */
[----:B------:R2:W-:Y:S03]  /*6430*/  LDGSTS.E.BYPASS.LTC128B.128 [R220+0x2100], [R4.64], !P1 ;  /* 0x0210000004dc7fae */ /* 0x0005e6000c901d4c */
.L_x_481:
[----:B------:R-:W-:Y:S05]  /*6440*/  BSYNC B0 ;  /* 0x0000000000007941 */ /* 0x000fea0003800000 */
.L_x_480:
[----:B------:R-:W0:Y:S01]  /*6450*/  LDGDEPBAR ;  /* 0x00000000000079af */ /* 0x000e220000000000 */
[----:B------:R-:W-:Y:S01]  /*6460*/  WARPSYNC 0xffffffff ;  /* 0xffffffff00007948 */ /* 0x000fe20003800000 */
[-C--:B--2-4-:R-:W-:Y:S03]  /*6470*/  HMMA.16816.F32 R4, R152, R156.reuse, RZ ;  /* 0x0000009c9804723c */ /* 0x094fe600000018ff */
[----:B------:R-:W-:Y:S03]  /*6480*/  ISETP.GT.AND P0, PT, R240, R221, PT ;  /* 0x000000ddf000720c */ /* 0x000fe60003f04270 */
[----:B------:R-:W-:Y:S02]  /*6490*/  LDSM.16.M88.4 R192, [R216+0x3100] ;  /* 0x00310000d8c0783b */ /* 0x000fe40000000200 */
[C---:B---3--:R-:W-:Y:S06]  /*64a0*/  HMMA.16816.F32 R8, R160.reuse, R156, RZ ;  /* 0x0000009ca008723c */ /* 0x048fec00000018ff */
[----:B------:R-:W-:Y:S02]  /*64b0*/  LDSM.16.M88.4 R196, [R217+0x7900] ;  /* 0x00790000d9c4783b */ /* 0x000fe40000000200 */
[-C--:B------:R-:W-:Y:S08]  /*64c0*/  HMMA.16816.F32 R12, R160, R158.reuse, RZ ;  /* 0x0000009ea00c723c */ /* 0x080ff000000018ff */
[C---:B------:R-:W-:Y:S01]  /*64d0*/  HMMA.16816.F32 R16, R152.reuse, R158, RZ ;  /* 0x0000009e9810723c */ /* 0x040fe200000018ff */
[----:B------:R-:W2:Y:S07]  /*64e0*/  LDSM.16.M88.4 R156, [R217+0x6900] ;  /* 0x00690000d99c783b */ /* 0x000eae0000000200 */
[-C--:B-1----:R-:W-:Y:S08]  /*64f0*/  HMMA.16816.F32 R20, R152, R164.reuse, RZ ;  /* 0x000000a49814723c */ /* 0x082ff000000018ff */
[C---:B------:R-:W-:Y:S08]  /*6500*/  HMMA.16816.F32 R24, R160.reuse, R164, RZ ;  /* 0x000000a4a018723c */ /* 0x040ff000000018ff */
[-C--:B------:R-:W-:Y:S08]  /*6510*/  HMMA.16816.F32 R28, R160, R166.reuse, RZ ;  /* 0x000000a6a01c723c */ /* 0x080ff000000018ff */
[C---:B------:R-:W-:Y:S01]  /*6520*/  HMMA.16816.F32 R32, R152.reuse, R166, RZ ;  /* 0x000000a69820723c */ /* 0x040fe200000018ff */
[----:B------:R-:W1:Y:S07]  /*6530*/  LDSM.16.M88.4 R164, [R216+0x3500] ;  /* 0x00350000d8a4783b */ /* 0x000e6e0000000200 */
[-C--:B------:R-:W-:Y:S08]  /*6540*/  HMMA.16816.F32 R36, R152, R168.reuse, RZ ;  /* 0x000000a89824723c */ /* 0x080ff000000018ff */
[C---:B------:R-:W-:Y:S08]  /*6550*/  HMMA.16816.F32 R40, R160.reuse, R168, RZ ;  /* 0x000000a8a028723c */ /* 0x040ff000000018ff */
[-C--:B------:R-:W-:Y:S01]  /*6560*/  HMMA.16816.F32 R44, R160, R170.reuse, RZ ;  /* 0x000000aaa02c723c */ /* 0x080fe200000018ff */
[----:B------:R-:W-:Y:S07]  /*6570*/  LDSM.16.M88.4 R160, [R213+0x6900] ;  /* 0x00690000d5a0783b */ /* 0x000fee0000000200 */
[----:B------:R-:W-:Y:S01]  /*6580*/  HMMA.16816.F32 R48, R152, R170, RZ ;  /* 0x000000aa9830723c */ /* 0x000fe200000018ff */
[----:B------:R-:W3:Y:S07]  /*6590*/  LDSM.16.M88.4 R152, [R216+0x3900] ;  /* 0x00390000d898783b */ /* 0x000eee0000000200 */
[-C--:B------:R-:W-:Y:S01]  /*65a0*/  HMMA.16816.F32 R4, R172, R176.reuse, R4 ;  /* 0x000000b0ac04723c */ /* 0x080fe20000001804 */
[----:B------:R-:W4:Y:S07]  /*65b0*/  LDSM.16.M88.4 R168, [R209] ;  /* 0x00000000d1a8783b */ /* 0x000f2e0000000200 */
[C---:B------:R-:W-:Y:S08]  /*65c0*/  HMMA.16816.F32 R8, R180.reuse, R176, R8 ;  /* 0x000000b0b408723c */ /* 0x040ff00000001808 */
[-C--:B------:R-:W-:Y:S08]  /*65d0*/  HMMA.16816.F32 R12, R180, R178.reuse, R12 ;  /* 0x000000b2b40c723c */ /* 0x080ff0000000180c */
[C---:B------:R-:W-:Y:S01]  /*65e0*/  HMMA.16816.F32 R16, R172.reuse, R178, R16 ;  /* 0x000000b2ac10723c */ /* 0x040fe20000001810 */
[----:B------:R-:W5:Y:S07]  /*65f0*/  LDSM.16.M88.4 R176, [R213+0x7900] ;  /* 0x00790000d5b0783b */ /* 0x000f6e0000000200 */
        /* <DEDUP_REMOVED lines=8> */
[----:B------:R-:W-:Y:S07]  /*6680*/  LDSM.16.M88.4 R180, [R207] ;  /* 0x00000000cfb4783b */ /* 0x000fee0000000200 */
[----:B------:R-:W-:Y:S01]  /*6690*/  HMMA.16816.F32 R48, R172, R190, R48 ;  /* 0x000000beac30723c */ /* 0x000fe20000001830 */
[----:B------:R-:W1:Y:S08]  /*66a0*/  LDSM.16.M88.4 R172, [R208] ;  /* 0x00000000d0ac783b */ /* 0x000e700000000200 */
[----:B------:R-:W-:Y:S01]  /*66b0*/  LDSM.16.M88.4 R188, [R216+0x4500] ;  /* 0x00450000d8bc783b */ /* 0x000fe20000000200 */
[-C--:B--2---:R-:W-:Y:S08]  /*66c0*/  HMMA.16816.F32 R4, R156, R192.reuse, R4 ;  /* 0x000000c09c04723c */ /* 0x084ff00000001804 */
[C---:B------:R-:W-:Y:S08]  /*66d0*/  HMMA.16816.F32 R8, R196.reuse, R192, R8 ;  /* 0x000000c0c408723c */ /* 0x040ff00000001808 */
[-C--:B------:R-:W-:Y:S08]  /*66e0*/  HMMA.16816.F32 R12, R196, R194.reuse, R12 ;  /* 0x000000c2c40c723c */ /* 0x080ff0000000180c */
[C---:B------:R-:W-:Y:S01]  /*66f0*/  HMMA.16816.F32 R16, R156.reuse, R194, R16 ;  /* 0x000000c29c10723c */ /* 0x040fe20000001810 */
[----:B------:R-:W-:Y:S07]  /*6700*/  LDSM.16.M88.4 R192, [R206] ;  /* 0x00000000cec0783b */ /* 0x000fee0000000200 */
[-C--:B-1----:R-:W-:Y:S08]  /*6710*/  HMMA.16816.F32 R20, R156, R164.reuse, R20 ;  /* 0x000000a49c14723c */ /* 0x082ff00000001814 */
[C---:B------:R-:W-:Y:S08]  /*6720*/  HMMA.16816.F32 R24, R196.reuse, R164, R24 ;  /* 0x000000a4c418723c */ /* 0x040ff00000001818 */
[-C--:B------:R-:W-:Y:S08]  /*6730*/  HMMA.16816.F32 R28, R196, R166.reuse, R28 ;  /* 0x000000a6c41c723c */ /* 0x080ff0000000181c */
[C---:B------:R-:W-:Y:S01]  /*6740*/  HMMA.16816.F32 R32, R156.reuse, R166, R32 ;  /* 0x000000a69c20723c */ /* 0x040fe20000001820 */
[----:B------:R-:W1:Y:S07]  /*6750*/  LDSM.16.M88.4 R164, [R217+0x8900] ;  /* 0x00890000d9a4783b */ /* 0x000e6e0000000200 */
[-C--:B---3--:R-:W-:Y:S08]  /*6760*/  HMMA.16816.F32 R36, R156, R152.reuse, R36 ;  /* 0x000000989c24723c */ /* 0x088ff00000001824 */
[C---:B------:R-:W-:Y:S08]  /*6770*/  HMMA.16816.F32 R40, R196.reuse, R152, R40 ;  /* 0x00000098c428723c */ /* 0x040ff00000001828 */
[-C--:B------:R-:W-:Y:S08]  /*6780*/  HMMA.16816.F32 R44, R196, R154.reuse, R44 ;  /* 0x0000009ac42c723c */ /* 0x080ff0000000182c */
[----:B------:R-:W-:Y:S01]  /*6790*/  HMMA.16816.F32 R48, R156, R154, R48 ;  /* 0x0000009a9c30723c */ /* 0x000fe20000001830 */
[----:B------:R-:W2:Y:S07]  /*67a0*/  LDSM.16.M88.4 R152, [R217+0x9900] ;  /* 0x00990000d998783b */ /* 0x000eae0000000200 */
[-C--:B----4-:R-:W-:Y:S01]  /*67b0*/  HMMA.16816.F32 R4, R160, R168.reuse, R4 ;  /* 0x000000a8a004723c */ /* 0x090fe20000001804 */
[----:B------:R-:W3:Y:S07]  /*67c0*/  LDSM.16.M88.4 R156, [R216+0x4100] ;  /* 0x00410000d89c783b */ /* 0x000eee0000000200 */
[C---:B-----5:R-:W-:Y:S08]  /*67d0*/  HMMA.16816.F32 R8, R176.reuse, R168, R8 ;  /* 0x000000a8b008723c */ /* 0x060ff00000001808 */
[-C--:B------:R-:W-:Y:S08]  /*67e0*/  HMMA.16816.F32 R12, R176, R170.reuse, R12 ;  /* 0x000000aab00c723c */ /* 0x080ff0000000180c */
[C---:B------:R-:W-:Y:S01]  /*67f0*/  HMMA.16816.F32 R16, R160.reuse, R170, R16 ;  /* 0x000000aaa010723c */ /* 0x040fe20000001810 */
[----:B------:R-:W4:Y:S07]  /*6800*/  LDSM.16.M88.4 R168, [R213+0x8900] ;  /* 0x00890000d5a8783b */ /* 0x000f2e0000000200 */
[-C--:B------:R-:W-:Y:S08]  /*6810*/  HMMA.16816.F32 R20, R160, R172.reuse, R20 ;  /* 0x000000aca014723c */ /* 0x080ff00000001814 */
[C---:B------:R-:W-:Y:S08]  /*6820*/  HMMA.16816.F32 R24, R176.reuse, R172, R24 ;  /* 0x000000acb018723c */ /* 0x040ff00000001818 */
[-C--:B------:R-:W-:Y:S08]  /*6830*/  HMMA.16816.F32 R28, R176, R174.reuse, R28 ;  /* 0x000000aeb01c723c */ /* 0x080ff0000000181c */
[C---:B------:R-:W-:Y:S08]  /*6840*/  HMMA.16816.F32 R32, R160.reuse, R174, R32 ;  /* 0x000000aea020723c */ /* 0x040ff00000001820 */
[-C--:B------:R-:W-:Y:S08]  /*6850*/  HMMA.16816.F32 R36, R160, R180.reuse, R36 ;  /* 0x000000b4a024723c */ /* 0x080ff00000001824 */
[C---:B------:R-:W-:Y:S08]  /*6860*/  HMMA.16816.F32 R40, R176.reuse, R180, R40 ;  /* 0x000000b4b028723c */ /* 0x040ff00000001828 */
[-C--:B------:R-:W-:Y:S08]  /*6870*/  HMMA.16816.F32 R44, R176, R182.reuse, R44 ;  /* 0x000000b6b02c723c */ /* 0x080ff0000000182c */
[----:B------:R-:W-:Y:S01]  /*6880*/  HMMA.16816.F32 R48, R160, R182, R48 ;  /* 0x000000b6a030723c */ /* 0x000fe20000001830 */
[----:B------:R-:W5:Y:S07]  /*6890*/  LDSM.16.M88.4 R160, [R213+0x9900] ;  /* 0x00990000d5a0783b */ /* 0x000f6e0000000200 */
[-C--:B-1----:R-:W-:Y:S08]  /*68a0*/  HMMA.16816.F32 R4, R164, R184.reuse, R4 ;  /* 0x000000b8a404723c */ /* 0x082ff00000001804 */
[C---:B--2---:R-:W-:Y:S08]  /*68b0*/  HMMA.16816.F32 R8, R152.reuse, R184, R8 ;  /* 0x000000b89808723c */ /* 0x044ff00000001808 */
[-C--:B------:R-:W-:Y:S08]  /*68c0*/  HMMA.16816.F32 R12, R152, R186.reuse, R12 ;  /* 0x000000ba980c723c */ /* 0x080ff0000000180c */
[C---:B------:R-:W-:Y:S08]  /*68d0*/  HMMA.16816.F32 R16, R164.reuse, R186, R16 ;  /* 0x000000baa410723c */ /* 0x040ff00000001810 */
[-C--:B---3--:R-:W-:Y:S08]  /*68e0*/  HMMA.16816.F32 R20, R164, R156.reuse, R20 ;  /* 0x0000009ca414723c */ /* 0x088ff00000001814 */
[C---:B------:R-:W-:Y:S08]  /*68f0*/  HMMA.16816.F32 R24, R152.reuse, R156, R24 ;  /* 0x0000009c9818723c */ /* 0x040ff00000001818 */
[-C--:B------:R-:W-:Y:S08]  /*6900*/  HMMA.16816.F32 R28, R152, R158.reuse, R28 ;  /* 0x0000009e981c723c */ /* 0x080ff0000000181c */
[C---:B------:R-:W-:Y:S01]  /*6910*/  HMMA.16816.F32 R32, R164.reuse, R158, R32 ;  /* 0x0000009ea420723c */ /* 0x040fe20000001820 */
[----:B------:R-:W-:Y:S07]  /*6920*/  LDSM.16.M88.4 R156, [R204] ;  /* 0x00000000cc9c783b */ /* 0x000fee0000000200 */
[-C--:B------:R-:W-:Y:S08]  /*6930*/  HMMA.16816.F32 R36, R164, R188.reuse, R36 ;  /* 0x000000bca424723c */ /* 0x080ff00000001824 */
[C---:B------:R-:W-:Y:S08]  /*6940*/  HMMA.16816.F32 R40, R152.reuse, R188, R40 ;  /* 0x000000bc9828723c */ /* 0x040ff00000001828 */
[-C--:B------:R-:W-:Y:S01]  /*6950*/  HMMA.16816.F32 R44, R152, R190.reuse, R44 ;  /* 0x000000be982c723c */ /* 0x080fe2000000182c */
[----:B------:R-:W1:Y:S01]  /*6960*/  LDSM.16.M88.4 R152, [R205] ;  /* 0x00000000cd98783b */ /* 0x000e620000000200 */
[----:B------:R-:W-:Y:S06]  /*6970*/  DEPBAR.LE SB0, 0x0 ;  /* 0x000080000000791a */ /* 0x000fec0000000000 */
[----:B------:R-:W-:Y:S01]  /*6980*/  HMMA.16816.F32 R48, R164, R190, R48 ;  /* 0x000000bea430723c */ /* 0x000fe20000001830 */
[----:B------:R-:W-:Y:S07]  /*6990*/  BAR.SYNC.DEFER_BLOCKING 0x0 ;  /* 0x0000000000007b1d */ /* 0x000fee0000010000 */
[-C--:B----4-:R-:W-:Y:S08]  /*69a0*/  HMMA.16816.F32 R4, R168, R192.reuse, R4 ;  /* 0x000000c0a804723c */ /* 0x090ff00000001804 */
[C---:B-----5:R-:W-:Y:S08]  /*69b0*/  HMMA.16816.F32 R8, R160.reuse, R192, R8 ;  /* 0x000000c0a008723c */ /* 0x060ff00000001808 */
[-C--:B------:R-:W-:Y:S08]  /*69c0*/  HMMA.16816.F32 R12, R160, R194.reuse, R12 ;  /* 0x000000c2a00c723c */ /* 0x080ff0000000180c */
[C---:B------:R-:W-:Y:S04]  /*69d0*/  HMMA.16816.F32 R16, R168.reuse, R194, R16 ;  /* 0x000000c2a810723c */ /* 0x040fe80000001810 */
[----:B------:R-:W-:Y:S02]  /*69e0*/  FMUL.FTZ R245, R4, c[0x0][0x320] ;  /* 0x0000c80004f57a20 */ /* 0x000fe40000410000 */
[----:B------:R-:W-:Y:S02]  /*69f0*/  FMUL.FTZ R249, R5, c[0x0][0x320] ;  /* 0x0000c80005f97a20 */ /* 0x000fe40000410000 */
[-C--:B-1----:R-:W-:Y:S02]  /*6a00*/  HMMA.16816.F32 R20, R168, R152.reuse, R20 ;  /* 0x00000098a814723c */ /* 0x082fe40000001814 */
[----:B------:R-:W1:Y:S02]  /*6a10*/  MUFU.TANH R245, R245 ;  /* 0x000000f500f57308 */ /* 0x000e640000002400 */
[----:B------:R-:W-:Y:S02]  /*6a20*/  FMUL.FTZ R244, R6, c[0x0][0x320] ;  /* 0x0000c80006f47a20 */ /* 0x000fe40000410000 */
[----:B------:R-:W-:Y:S02]  /*6a30*/  FMUL.FTZ R247, R7, c[0x0][0x320] ;  /* 0x0000c80007f77a20 */ /* 0x000fe40000410000 */
[C---:B------:R-:W-:Y:S04]  /*6a40*/  HMMA.16816.F32 R24, R160.reuse, R152, R24 ;  /* 0x00000098a018723c */ /* 0x040fe80000001818 */
[----:B------:R-:W2:Y:S01]  /*6a50*/  MUFU.TANH R249, R249 ;  /* 0x000000f900f97308 */ /* 0x000ea20000002400 */
[----:B------:R-:W-:Y:S02]  /*6a60*/  FMUL.FTZ R251, R13, c[0x0][0x320] ;  /* 0x0000c8000dfb7a20 */ /* 0x000fe40000410000 */
[----:B------:R-:W-:Y:S01]  /*6a70*/  FMUL.FTZ R0, R8, c[0x0][0x320] ;  /* 0x0000c80008007a20 */ /* 0x000fe20000410000 */
[-C--:B------:R-:W-:Y:S04]  /*6a80*/  HMMA.16816.F32 R28, R160, R154.reuse, R28 ;  /* 0x0000009aa01c723c */ /* 0x080fe8000000181c */
[----:B------:R-:W-:Y:S02]  /*6a90*/  FMUL.FTZ R195, R17, c[0x0][0x320] ;  /* 0x0000c80011c37a20 */ /* 0x000fe40000410000 */
[----:B------:R3:W4:Y:S01]  /*6aa0*/  MUFU.TANH R185, R251 ;  /* 0x000000fb00b97308 */ /* 0x0007220000002400 */
[----:B------:R-:W-:Y:S01]  /*6ab0*/  FMUL.FTZ R246, R9, c[0x0][0x320] ;  /* 0x0000c80009f67a20 */ /* 0x000fe20000410000 */
[C---:B------:R-:W-:Y:S04]  /*6ac0*/  HMMA.16816.F32 R32, R168.reuse, R154, R32 ;  /* 0x0000009aa820723c */ /* 0x040fe80000001820 */
[----:B------:R-:W-:Y:S02]  /*6ad0*/  FMUL.FTZ R190, R20, c[0x0][0x320] ;  /* 0x0000c80014be7a20 */ /* 0x000fe40000410000 */
[----:B------:R-:W-:Y:S02]  /*6ae0*/  FMUL.FTZ R189, R21, c[0x0][0x320] ;  /* 0x0000c80015bd7a20 */ /* 0x000fe40000410000 */
[----:B------:R-:W1:Y:S01]  /*6af0*/  MUFU.TANH R244, R244 ;  /* 0x000000f400f47308 */ /* 0x000e620000002400 */
[-C--:B------:R-:W-:Y:S03]  /*6b00*/  HMMA.16816.F32 R36, R168, R156.reuse, R36 ;  /* 0x0000009ca824723c */ /* 0x080fe60000001824 */
[----:B------:R-:W-:Y:S02]  /*6b10*/  FMUL.FTZ R187, R22, c[0x0][0x320] ;  /* 0x0000c80016bb7a20 */ /* 0x000fe40000410000 */
[----:B------:R-:W-:Y:S02]  /*6b20*/  FMUL.FTZ R2, R10, c[0x0][0x320] ;  /* 0x0000c8000a027a20 */ /* 0x000fe40000410000 */
[----:B------:R-:W-:Y:S01]  /*6b30*/  FMUL.FTZ R3, R11, c[0x0][0x320] ;  /* 0x0000c8000b037a20 */ /* 0x000fe20000410000 */
[C---:B------:R-:W-:Y:S01]  /*6b40*/  HMMA.16816.F32 R40, R160.reuse, R156, R40 ;  /* 0x0000009ca028723c */ /* 0x040fe20000001828 */
[----:B------:R5:W1:Y:S03]  /*6b50*/  MUFU.TANH R17, R189 ;  /* 0x000000bd00117308 */ /* 0x000a660000002400 */
[----:B------:R-:W-:Y:S02]  /*6b60*/  FMUL.FTZ R252, R12, c[0x0][0x320] ;  /* 0x0000c8000cfc7a20 */ /* 0x000fe40000410000 */
[----:B---3--:R-:W-:Y:S02]  /*6b70*/  FMUL.FTZ R251, R18, c[0x0][0x320] ;  /* 0x0000c80012fb7a20 */ /* 0x008fe40000410000 */
[-C--:B------:R-:W-:Y:S03]  /*6b80*/  HMMA.16816.F32 R44, R160, R158.reuse, R44 ;  /* 0x0000009ea02c723c */ /* 0x080fe6000000182c */
[----:B------:R3:W1:Y:S01]  /*6b90*/  MUFU.TANH R18, R190 ;  /* 0x000000be00127308 */ /* 0x0006620000002400 */
[----:B------:R-:W-:Y:S02]  /*6ba0*/  FMUL.FTZ R248, R14, c[0x0][0x320] ;  /* 0x0000c8000ef87a20 */ /* 0x000fe40000410000 */
[----:B------:R-:W-:Y:S02]  /*6bb0*/  FMUL.FTZ R250, R15, c[0x0][0x320] ;  /* 0x0000c8000ffa7a20 */ /* 0x000fe40000410000 */
[----:B------:R-:W-:Y:S04]  /*6bc0*/  HMMA.16816.F32 R48, R168, R158, R48 ;  /* 0x0000009ea830723c */ /* 0x000fe80000001830 */
[----:B------:R-:W-:Y:S01]  /*6bd0*/  FMUL.FTZ R194, R16, c[0x0][0x320] ;  /* 0x0000c80010c27a20 */ /* 0x000fe20000410000 */
[----:B------:R1:W1:Y:S01]  /*6be0*/  MUFU.TANH R13, R187 ;  /* 0x000000bb000d7308 */ /* 0x0002620000002400 */
[----:B------:R-:W-:Y:S02]  /*6bf0*/  FMUL.FTZ R186, R19, c[0x0][0x320] ;  /* 0x0000c80013ba7a20 */ /* 0x000fe40000410000 */
[----:B------:R-:W-:Y:S04]  /*6c00*/  FMUL.FTZ R197, R23, c[0x0][0x320] ;  /* 0x0000c80017c57a20 */ /* 0x000fe80000410000 */
[----:B------:R-:W-:Y:S02]  /*6c10*/  FMUL.FTZ R198, R24, c[0x0][0x320] ;  /* 0x0000c80018c67a20 */ /* 0x000fe40000410000 */
[----:B------:R-:W-:Y:S01]  /*6c20*/  FMUL.FTZ R199, R25, c[0x0][0x320] ;  /* 0x0000c80019c77a20 */ /* 0x000fe20000410000 */
[----:B------:R-:W2:Y:S01]  /*6c30*/  MUFU.TANH R247, R247 ;  /* 0x000000f700f77308 */ /* 0x000ea20000002400 */
[----:B-----5:R-:W-:Y:S02]  /*6c40*/  FMUL.FTZ R189, R26, c[0x0][0x320] ;  /* 0x0000c8001abd7a20 */ /* 0x020fe40000410000 */
[----:B------:R-:W-:Y:S02]  /*6c50*/  FMUL.FTZ R15, R28, c[0x0][0x320] ;  /* 0x0000c8001c0f7a20 */ /* 0x000fe40000410000 */
[----:B------:R-:W-:Y:S02]  /*6c60*/  FMUL.FTZ R14, R29, c[0x0][0x320] ;  /* 0x0000c8001d0e7a20 */ /* 0x000fe40000410000 */
[----:B------:R-:W-:Y:S02]  /*6c70*/  FMUL.FTZ R191, R30, c[0x0][0x320] ;  /* 0x0000c8001ebf7a20 */ /* 0x000fe40000410000 */
[----:B---3--:R-:W-:Y:S01]  /*6c80*/  FMUL.FTZ R190, R31, c[0x0][0x320] ;  /* 0x0000c8001fbe7a20 */ /* 0x008fe20000410000 */
[----:B------:R-:W3:Y:S01]  /*6c90*/  MUFU.TANH R0, R0 ;  /* 0x0000000000007308 */ /* 0x000ee20000002400 */
[----:B------:R-:W-:Y:S02]  /*6ca0*/  FMUL.FTZ R26, R32, c[0x0][0x320] ;  /* 0x0000c800201a7a20 */ /* 0x000fe40000410000 */
[----:B------:R-:W-:Y:S02]  /*6cb0*/  FMUL.FTZ R21, R34, c[0x0][0x320] ;  /* 0x0000c80022157a20 */ /* 0x000fe40000410000 */
[----:B-1----:R-:W-:Y:S02]  /*6cc0*/  FMUL.FTZ R187, R27, c[0x0][0x320] ;  /* 0x0000c8001bbb7a20 */ /* 0x002fe40000410000 */
[----:B------:R-:W-:Y:S02]  /*6cd0*/  FMUL.FTZ R27, R33, c[0x0][0x320] ;  /* 0x0000c800211b7a20 */ /* 0x000fe40000410000 */
[----:B------:R-:W-:Y:S01]  /*6ce0*/  FMUL.FTZ R19, R35, c[0x0][0x320] ;  /* 0x0000c80023137a20 */ /* 0x000fe20000410000 */
[----:B------:R-:W1:Y:S01]  /*6cf0*/  MUFU.TANH R246, R246 ;  /* 0x000000f600f67308 */ /* 0x000e620000002400 */
[----:B------:R-:W-:Y:S02]  /*6d00*/  FMUL.FTZ R165, R36, c[0x0][0x320] ;  /* 0x0000c80024a57a20 */ /* 0x000fe40000410000 */
[----:B------:R-:W-:Y:S02]  /*6d10*/  FMUL.FTZ R34, R37, c[0x0][0x320] ;  /* 0x0000c80025227a20 */ /* 0x000fe40000410000 */
[----:B------:R-:W-:Y:S02]  /*6d20*/  FMUL.FTZ R30, R38, c[0x0][0x320] ;  /* 0x0000c800261e7a20 */ /* 0x000fe40000410000 */
        /* <DEDUP_REMOVED lines=15> */
[----:B------:R-:W-:Y:S09]  /*6e20*/  FMUL.FTZ R51, R51, c[0x0][0x320] ;  /* 0x0000c80033337a20 */ /* 0x000ff20000410000 */
[----:B------:R-:W1:Y:S10]  /*6e30*/  MUFU.TANH R248, R248 ;  /* 0x000000f800f87308 */ /* 0x000e740000002400 */
        /* <DEDUP_REMOVED lines=23> */
[----:B------:R1:W1:Y:S10]  /*6fb0*/  MUFU.TANH R167, R41 ;  /* 0x0000002900a77308 */ /* 0x0002740000002400 */
        /* <DEDUP_REMOVED lines=9> */
[----:B------:R1:W1:Y:S01]  /*7050*/  MUFU.TANH R171, R51 ;  /* 0x0000003300ab7308 */ /* 0x0002620000002400 */
[----:B------:R-:W-:-:S05]  /*7060*/  @!P0 BRA `(.L_x_483) ;  /* 0x0000038000008947 */ /* 0x000fca0003800000 */
[----:B--234-:R-:W-:Y:S01]  /*7070*/  ISETP.NE.AND P2, PT, R222, 0x1, PT ;  /* 0x00000001de00780c */ /* 0x01cfe20003f45270 */
[----:B------:R-:W-:Y:S01]  /*7080*/  IMAD R226, R240, 0x30, R232 ;  /* 0x00000030f0e27824 */ /* 0x000fe200078e02e8 */
[----:B------:R-:W-:Y:S01]  /*7090*/  ISETP.GT.AND P1, PT, R227, 0x2f, PT ;  /* 0x0000002fe300780c */ /* 0x000fe20003f24270 */
[----:B------:R-:W-:Y:S01]  /*70a0*/  IMAD.MOV.U32 R225, RZ, RZ, RZ ;  /* 0x000000ffffe17224 */ /* 0x000fe200078e00ff */
[----:B------:R-:W-:Y:S02]  /*70b0*/  ISETP.GE.AND P5, PT, R230, c[0x0][0x1d4], PT ;  /* 0x00007500e6007a0c */ /* 0x000fe40003fa6270 */
[----:B------:R-:W-:Y:S02]  /*70c0*/  IADD3 R226, R226, -0x30, R227 ;  /* 0xffffffd0e2e27810 */ /* 0x000fe40007ffe0e3 */
[----:B------:R-:W-:Y:S02]  /*70d0*/  ISETP.GE.AND P4, PT, R229, c[0x0][0x1d4], PT ;  /* 0x00007500e5007a0c */ /* 0x000fe40003f86270 */
[----:B------:R-:W-:Y:S01]  /*70e0*/  ISETP.GE.AND P3, PT, R228, c[0x0][0x1d4], PT ;  /* 0x00007500e4007a0c */ /* 0x000fe20003f66270 */
[----:B------:R-:W-:Y:S02]  /*70f0*/  IMAD.MOV.U32 R4, RZ, RZ, R226 ;  /* 0x000000ffff047224 */ /* 0x000fe400078e00e2 */
[----:B------:R-:W-:Y:S05]  /*7100*/  @P2 IMAD.HI.U32 R5, R226, c[0x0][0x2bc], RZ ;  /* 0x0000af00e2052a27 */ /* 0x000fea00078e00ff */
[----:B------:R-:W-:Y:S04]  /*7110*/  @P2 SHF.R.U32.HI R4, RZ, c[0x0][0x2c0], R5 ;  /* 0x0000b000ff042a19 */ /* 0x000fe80000011605 */
[C---:B------:R-:W-:Y:S04]  /*7120*/  @!P1 IADD3 R8, P0, R4.reuse, UR10, RZ ;  /* 0x0000000a04089c10 */ /* 0x040fe8000ff1e0ff */
[----:B------:R-:W-:Y:S02]  /*7130*/  @!P1 LEA.HI.X.SX32 R5, R4, UR6, 0x1, P0 ;  /* 0x0000000604059c11 */ /* 0x000fe400080f0eff */
[C---:B------:R-:W-:Y:S04]  /*7140*/  @!P1 LEA R6, P0, R8.reuse, c[0x0][0x2a0], 0x2 ;  /* 0x0000a80008069a11 */ /* 0x040fe800078010ff */
[----:B------:R-:W-:Y:S01]  /*7150*/  @!P1 LEA.HI.X R7, R8, c[0x0][0x2a4], R5, 0x2, P0 ;  /* 0x0000a90008079a11 */ /* 0x000fe200000f1405 */
[----:B------:R-:W-:Y:S04]  /*7160*/  IMAD.MOV R5, RZ, RZ, -R4 ;  /* 0x000000ffff057224 */ /* 0x000fe800078e0a04 */
[----:B------:R-:W2:Y:S01]  /*7170*/  @!P1 LDG.E R225, [R6.64] ;  /* 0x0000000c06e19981 */ /* 0x000ea2000c1e1900 */
[----:B------:R-:W-:Y:S04]  /*7180*/  IMAD R226, R5, c[0x0][0x2b8], R226 ;  /* 0x0000ae0005e27a24 */ /* 0x000fe800078e02e2 */
[C---:B------:R-:W-:Y:S01]  /*7190*/  IMAD.WIDE.U32 R8, R226.reuse, c[0x0][0x1e0], RZ ;  /* 0x00007800e2087a25 */ /* 0x040fe200078e00ff */
[----:B------:R-:W-:Y:S05]  /*71a0*/  SHF.R.S32.HI R5, RZ, 0x1f, R226 ;  /* 0x0000001fff057819 */ /* 0x000fea00000114e2 */
[----:B------:R-:W-:Y:S04]  /*71b0*/  IMAD R5, R5, c[0x0][0x1e0], RZ ;  /* 0x0000780005057a24 */ /* 0x000fe800078e02ff */
[----:B------:R-:W-:Y:S04]  /*71c0*/  IMAD R5, R226, c[0x0][0x1e4], R5 ;  /* 0x00007900e2057a24 */ /* 0x000fe800078e0205 */
[----:B------:R-:W-:Y:S01]  /*71d0*/  IMAD.IADD R9, R9, 0x1, R5 ;  /* 0x0000000109097824 */ /* 0x000fe200078e0205 */
[----:B--2---:R-:W-:Y:S03]  /*71e0*/  SHF.R.S32.HI R10, RZ, 0x1f, R225 ;  /* 0x0000001fff0a7819 */ /* 0x004fe600000114e1 */
[C---:B------:R-:W-:Y:S04]  /*71f0*/  IMAD.WIDE.U32 R8, R225.reuse, c[0x0][0x1f0], R8 ;  /* 0x00007c00e1087a25 */ /* 0x040fe800078e0008 */
[----:B------:R-:W-:Y:S01]  /*7200*/  IMAD R6, R10, c[0x0][0x1f0], RZ ;  /* 0x00007c000a067a24 */ /* 0x000fe200078e02ff */
[----:B------:R-:W-:Y:S03]  /*7210*/  IADD3 R7, P0, R8, UR18, RZ ;  /* 0x0000001208077c10 */ /* 0x000fe6000ff1e0ff */
[----:B------:R-:W-:Y:S05]  /*7220*/  IMAD R6, R225, c[0x0][0x1f4], R6 ;  /* 0x00007d00e1067a24 */ /* 0x000fea00078e0206 */
[----:B------:R-:W-:Y:S02]  /*7230*/  IADD3.X R6, R9, UR9, R6, P0, !PT ;  /* 0x0000000909067c10 */ /* 0x000fe400087fe406 */
[C---:B------:R-:W-:Y:S04]  /*7240*/  LEA R5, P0, R7.reuse, c[0x0][0x1c8], 0x1 ;  /* 0x0000720007057a11 */ /* 0x040fe800078008ff */
[----:B------:R-:W-:Y:S01]  /*7250*/  LEA.HI.X R4, R7, c[0x0][0x1cc], R6, 0x1, P0 ;  /* 0x0000730007047a11 */ /* 0x000fe200000f0c06 */
[----:B------:R-:W2:Y:S01]  /*7260*/  SHFL.IDX PT, R9, R5, RZ, 0x1c1f ;  /* 0x001c1fff05097589 */ /* 0x000ea200000e0000 */
[----:B------:R-:W-:Y:S03]  /*7270*/  IADD3 R6, -R241, 0x30, RZ ;  /* 0x00000030f1067810 */ /* 0x000fe60007ffe1ff */
[----:B------:R-:W3:Y:S01]  /*7280*/  SHFL.IDX PT, R7, R4, RZ, 0x1c1f ;  /* 0x001c1fff04077589 */ /* 0x000ee200000e0000 */
[----:B------:R-:W-:Y:S03]  /*7290*/  ISETP.GE.AND P1, PT, R6, 0x1, PT ;  /* 0x000000010600780c */ /* 0x000fe60003f26270 */
[----:B------:R-:W-:Y:S10]  /*72a0*/  SHFL.IDX PT, R12, R4, 0x1, 0x1c1f ;  /* 0x003c1f00040c7f89 */ /* 0x000ff400000e0000 */
[----:B--2---:R-:W-:Y:S05]  /*72b0*/  @P1 IADD3 R36, P0, R9, R202, RZ ;  /* 0x000000ca09241210 */ /* 0x004fea0007f1e0ff */
[--C-:B---3--:R-:W-:Y:S01]  /*72c0*/  @P1 IMAD.X R37, R7, 0x1, R200.reuse, P0 ;  /* 0x0000000107251824 */ /* 0x108fe200000e06c8 */
[----:B------:R-:W-:Y:S04]  /*72d0*/  @P1 IADD3 R10, P0, R9, R242, RZ ;  /* 0x000000f2090a1210 */ /* 0x000fe80007f1e0ff */
[----:B------:R2:W-:Y:S01]  /*72e0*/  @P1 LDGSTS.E.BYPASS.LTC128B.128 [R220+0x2500], [R36.64], !P5 ;  /* 0x0250000024dc1fae */ /* 0x0005e2000e901d4c */
[----:B------:R-:W-:Y:S01]  /*72f0*/  @P1 IMAD.X R11, R7, 0x1, R203, P0 ;  /* 0x00000001070b1824 */ /* 0x000fe200000e06cb */
[C---:B------:R-:W-:Y:S04]  /*7300*/  @P1 LEA R8, P0, R218.reuse, R9, 0x1 ;  /* 0x00000009da081211 */ /* 0x040fe800078008ff */
[----:B------:R2:W-:Y:S01]  /*7310*/  @P1 LDGSTS.E.BYPASS.LTC128B.128 [R220+0x3100], [R10.64], !P4 ;  /* 0x031000000adc1fae */ /* 0x0005e2000e101d4c */
[----:B------:R-:W-:Y:S02]  /*7320*/  @P1 LEA.HI.X R9, R218, R7, R233, 0x1, P0 ;  /* 0x00000007da091211 */ /* 0x000fe400000f0ce9 */
[----:B------:R-:W-:Y:S01]  /*7330*/  ISETP.GE.AND P0, PT, R6, 0x21, PT ;  /* 0x000000210600780c */ /* 0x000fe20003f06270 */
[----:B------:R-:W3:Y:S04]  /*7340*/  SHFL.IDX PT, R7, R5, 0x1, 0x1c1f ;  /* 0x003c1f0005077f89 */ /* 0x000ee800000e0000 */
[----:B------:R2:W-:Y:S08]  /*7350*/  @P1 LDGSTS.E.BYPASS.LTC128B.128 [R220+0x3d00], [R8.64], !P3 ;  /* 0x03d0000008dc1fae */ /* 0x0005f0000d901d4c */
[C---:B---3--:R-:W-:Y:S05]  /*7360*/  @P0 IADD3 R48, P2, R7.reuse, R202, RZ ;  /* 0x000000ca07300210 */ /* 0x048fea0007f5e0ff */
[C---:B------:R-:W-:Y:S01]  /*7370*/  @P0 IMAD.X R49, R12.reuse, 0x1, R200, P2 ;  /* 0x000000010c310824 */ /* 0x040fe200010e06c8 */
[----:B------:R-:W-:Y:S04]  /*7380*/  @P0 IADD3 R40, P2, R7, R242, RZ ;  /* 0x000000f207280210 */ /* 0x000fe80007f5e0ff */
[----:B------:R2:W-:Y:S01]  /*7390*/  @P0 LDGSTS.E.BYPASS.LTC128B.128 [R220+0x2d00], [R48.64], !P5 ;  /* 0x02d0000030dc0fae */ /* 0x0005e2000e901d4c */
[----:B-1----:R-:W-:Y:S01]  /*73a0*/  @P0 IMAD.X R41, R12, 0x1, R203, P2 ;  /* 0x000000010c290824 */ /* 0x002fe200010e06cb */
[C---:B------:R-:W-:Y:S04]  /*73b0*/  @P0 LEA R6, P2, R218.reuse, R7, 0x1 ;  /* 0x00000007da060211 */ /* 0x040fe800078408ff */
[----:B------:R2:W-:Y:S01]  /*73c0*/  @P0 LDGSTS.E.BYPASS.LTC128B.128 [R220+0x3900], [R40.64], !P4 ;  /* 0x0390000028dc0fae */ /* 0x0005e2000e101d4c */
[----:B------:R-:W-:Y:S05]  /*73d0*/  @P0 LEA.HI.X R7, R218, R12, R233, 0x1, P2 ;  /* 0x0000000cda070211 */ /* 0x000fea00010f0ce9 */
[----:B------:R2:W-:Y:S03]  /*73e0*/  @P0 LDGSTS.E.BYPASS.LTC128B.128 [R220+0x4500], [R6.64], !P3 ;  /* 0x0450000006dc0fae */ /* 0x0005e6000d901d4c */
.L_x_483:
[----:B--234-:R-:W-:Y:S01]  /*73f0*/  IMAD.MOV.U32 R9, RZ, RZ, R231 ;  /* 0x000000ffff097224 */ /* 0x01cfe200078e00e7 */
[----:B------:R-:W-:Y:S01]  /*7400*/  PLOP3.LUT P0, PT, PT, PT, UP2, 0x80, 0x0 ;  /* 0x000000000000781c */ /* 0x000fe20003f0f028 */
[----:B------:R-:W0:Y:S01]  /*7410*/  LDGDEPBAR ;  /* 0x00000000000079af */ /* 0x000e220000000000 */
[----:B------:R-:W-:Y:S05]  /*7420*/  IMAD R10, R240, -0x30, RZ ;  /* 0xffffffd0f00a7824 */ /* 0x000fea00078e02ff */
[----:B------:R-:W-:Y:S06]  /*7430*/  IADD3 R7, -R235, 0x1, R10 ;  /* 0x00000001eb077810 */ /* 0x000fec0007ffe10a */
[----:B------:R-:W-:Y:S01]  /*7440*/  @P0 IMAD.HI.U32 R4, R231, c[0x0][0x2c8], RZ ;  /* 0x0000b200e7040a27 */ /* 0x000fe200078e00ff */
[----:B------:R-:W-:Y:S11]  /*7450*/  PLOP3.LUT P0, PT, PT, PT, UP2, 0x80, 0x0 ;  /* 0x000000000000781c */ /* 0x000ff60003f0f028 */
[----:B------:R-:W-:Y:S02]  /*7460*/  @!UPT UIADD3 URZ, URZ, URZ, URZ ;  /* 0x0000003f3f3ff290 */ /* 0x000fe4000fffe03f */
[----:B------:R-:W-:Y:S01]  /*7470*/  @P0 SHF.R.U32.HI R9, RZ, c[0x0][0x2cc], R4 ;  /* 0x0000b300ff090a19 */ /* 0x000fe20000011604 */
[----:B------:R-:W-:Y:S01]  /*7480*/  IMAD.MOV.U32 R4, RZ, RZ, c[0x0][0x2ac] ;  /* 0x0000ab00ff047624 */ /* 0x000fe200078e00ff */
[----:B------:R-:W-:Y:S03]  /*7490*/  PLOP3.LUT P0, PT, PT, PT, UP1, 0x40, 0x0 ;  /* 0x000000000000781c */ /* 0x000fe60003f0e818 */
[----:B------:R-:W2:Y:S01]  /*74a0*/  SHFL.IDX PT, R5, R9, RZ, 0x1c1f ;  /* 0x001c1fff09057589 */ /* 0x000ea200000e0000 */
[----:B------:R-:W-:Y:S05]  /*74b0*/  IMAD R7, R4, c[0x0][0x1d0], R7 ;  /* 0x0000740004077a24 */ /* 0x000fea00078e0207 */
[----:B------:R-:W-:Y:S04]  /*74c0*/  IADD3 R6, R7, -c[0x0][0x168], RZ ;  /* 0x80005a0007067a10 */ /* 0x000fe80007ffe0ff */
[C---:B------:R-:W-:Y:S02]  /*74d0*/  IADD3 R8, R6.reuse, c[0x0][0x328], RZ ;  /* 0x0000ca0006087a10 */ /* 0x040fe40007ffe0ff */
[----:B------:R-:W-:Y:S03]  /*74e0*/  IADD3 R6, R6, UR17, RZ ;  /* 0x0000001106067c10 */ /* 0x000fe6000fffe0ff */
[--C-:B--2---:R-:W-:Y:S02]  /*74f0*/  IMAD.IADD R11, R8, 0x1, R5.reuse ;  /* 0x00000001080b7824 */ /* 0x104fe400078e0205 */
[----:B------:R-:W-:Y:S01]  /*7500*/  IMAD.IADD R7, R6, 0x1, R5 ;  /* 0x0000000106077824 */ /* 0x000fe200078e0205 */
[----:B------:R-:W-:-:S05]  /*7510*/  @P0 BRA `(.L_x_484) ;  /* 0x000001a000000947 */ /* 0x000fca0003800000 */
[----:B------:R-:W-:Y:S01]  /*7520*/  MOV R4, c[0x0][0x2ac] ;  /* 0x0000ab0000047a02 */ /* 0x000fe20000000f00 */
[----:B------:R-:W-:Y:S04]  /*7530*/  BSSY B0, `(.L_x_485) ;  /* 0x0000013000007945 */ /* 0x000fe80003800000 */
[----:B------:R-:W-:Y:S05]  /*7540*/  IMAD R5, R4, c[0x0][0x1d0], R5 ;  /* 0x0000740004057a24 */ /* 0x000fea00078e0205 */
[----:B------:R-:W-:Y:S04]  /*7550*/  IADD3 R5, R5, -c[0x0][0x168], RZ ;  /* 0x80005a0005057a10 */ /* 0x000fe80007ffe0ff */
[----:B------:R-:W-:Y:S11]  /*7560*/  ISETP.GT.AND P0, PT, R5, -0x1, PT ;  /* 0xffffffff0500780c */ /* 0x000ff60003f04270 */
[----:B------:R-:W-:Y:S02]  /*7570*/  @!UPT UIADD3 URZ, URZ, URZ, URZ ;  /* 0x0000003f3f3ff290 */ /* 0x000fe4000fffe03f */
[----:B------:R-:W-:-:S05]  /*7580*/  @P0 BRA `(.L_x_486) ;  /* 0x0000008000000947 */ /* 0x000fca0003800000 */
[----:B------:R-:W-:Y:S01]  /*7590*/  LOP3.LUT R5, RZ, R5, RZ, 0x33, !PT ;  /* 0x00000005ff057212 */ /* 0x000fe200078e33ff */
[----:B------:R-:W-:Y:S05]  /*75a0*/  IMAD.MOV.U32 R4, RZ, RZ, 0x1 ;  /* 0x00000001ff047424 */ /* 0x000fea00078e00ff */
[----:B------:R-:W-:Y:S11]  /*75b0*/  ISETP.NE.AND P0, PT, R4, c[0x0][0x32c], PT ;  /* 0x0000cb0004007a0c */ /* 0x000ff60003f05270 */
[----:B------:R-:W-:Y:S02]  /*75c0*/  @!UPT UIADD3 URZ, URZ, URZ, URZ ;  /* 0x0000003f3f3ff290 */ /* 0x000fe4000fffe03f */
[----:B------:R-:W-:Y:S05]  /*75d0*/  @P0 IMAD.HI.U32 R4, R5, c[0x0][0x330], RZ ;  /* 0x0000cc0005040a27 */ /* 0x000fea00078e00ff */
[----:B------:R-:W-:Y:S04]  /*75e0*/  @P0 SHF.R.U32.HI R5, RZ, c[0x0][0x334], R4 ;  /* 0x0000cd00ff050a19 */ /* 0x000fe80000011604 */
[----:B------:R-:W-:Y:S01]  /*75f0*/  LOP3.LUT R5, RZ, R5, RZ, 0x33, !PT ;  /* 0x00000005ff057212 */ /* 0x000fe200078e33ff */
[----:B------:R-:W-:-:S05]  /*7600*/  BRA `(.L_x_487) ;  /* 0x0000005000007947 */ /* 0x000fca0003800000 */
.L_x_486:
[----:B------:R-:W-:Y:S04]  /*7610*/  MOV R4, 0x1 ;  /* 0x0000000100047802 */ /* 0x000fe80000000f00 */
[----:B------:R-:W-:Y:S11]  /*7620*/  ISETP.NE.AND P0, PT, R4, c[0x0][0x32c], PT ;  /* 0x0000cb0004007a0c */ /* 0x000ff60003f05270 */
[----:B------:R-:W-:Y:S02]  /*7630*/  @!UPT UIADD3 URZ, URZ, URZ, URZ ;  /* 0x0000003f3f3ff290 */ /* 0x000fe4000fffe03f */
[----:B------:R-:W-:Y:S05]  /*7640*/  @P0 IMAD.HI.U32 R4, R5, c[0x0][0x330], RZ ;  /* 0x0000cc0005040a27 */ /* 0x000fea00078e00ff */
[----:B------:R-:W-:Y:S02]  /*7650*/  @P0 SHF.R.U32.HI R5, RZ, c[0x0][0x334], R4 ;  /* 0x0000cd00ff050a19 */ /* 0x000fe40000011604 */
.L_x_487:
[----:B------:R-:W-:Y:S05]  /*7660*/  BSYNC B0 ;  /* 0x0000000000007941 */ /* 0x000fea0003800000 */
.L_x_485:
[----:B------:R-:W-:Y:S04]  /*7670*/  IMAD.IADD R12, R10, 0x1, -R235 ;  /* 0x000000010a0c7824 */ /* 0x000fe800078e0aeb */
[----:B------:R-:W-:Y:S05]  /*7680*/  IMAD R12, R5, c[0x0][0x32c], R12 ;  /* 0x0000cb00050c7a24 */ /* 0x000fea00078e020c */
[----:B------:R-:W-:Y:S02]  /*7690*/  IADD3 R4, R12, c[0x0][0x32c], RZ ;  /* 0x0000cb000c047a10 */ /* 0x000fe40007ffe0ff */
[----:B------:R-:W-:Y:S02]  /*76a0*/  IMNMX R7, R7, R12, !PT ;  /* 0x0000000c07077217 */ /* 0x000fe40007800200 */
[----:B------:R-:W-:Y:S02]  /*76b0*/  IMNMX R11, R11, R4, PT ;  /* 0x000000040b0b7217 */ /* 0x000fe40003800200 */
.L_x_484:
[C---:B------:R-:W-:Y:S02]  /*76c0*/  ISETP.GE.AND P0, PT, R10.reuse, 0x1, PT ;  /* 0x000000010a00780c */ /* 0x040fe40003f06270 */
[C---:B------:R-:W-:Y:S02]  /*76d0*/  ISETP.GE.AND P1, PT, R10.reuse, 0x2, PT ;  /* 0x000000020a00780c */ /* 0x040fe40003f26270 */
[----:B------:R-:W-:Y:S02]  /*76e0*/  P2R R28, PR, RZ, 0x1 ;  /* 0x00000001ff1c7803 */ /* 0x000fe40000000000 */
[----:B------:R-:W-:Y:S02]  /*76f0*/  ISETP.GT.AND P0, PT, R7, RZ, !P0 ;  /* 0x000000ff0700720c */ /* 0x000fe40004704270 */
[----:B------:R-:W-:Y:S02]  /*7700*/  P2R R12, PR, RZ, 0x2 ;  /* 0x00000002ff0c7803 */ /* 0x000fe40000000000 */
[----:B------:R-:W-:Y:S02]  /*7710*/  ISETP.LT.OR P0, PT, R11, 0x1, P0 ;  /* 0x000000010b00780c */ /* 0x000fe40000701670 */
[C---:B------:R-:W-:Y:S02]  /*7720*/  ISETP.GE.AND P6, PT, R10.reuse, 0x12, PT ;  /* 0x000000120a00780c */ /* 0x040fe40003fc6270 */
[----:B------:R-:W-:Y:S02]  /*7730*/  FSEL R4, R245, -INF , !P0 ;  /* 0xff800000f5047808 */ /* 0x000fe40004000000 */
[----:B------:R-:W-:Y:S02]  /*7740*/  ISETP.GT.AND P0, PT, R7, 0x1, !P1 ;  /* 0x000000010700780c */ /* 0x000fe40004f04270 */
[C---:B------:R-:W-:Y:S02]  /*7750*/  ISETP.GE.AND P1, PT, R10.reuse, 0x9, PT ;  /* 0x000000090a00780c */ /* 0x040fe40003f26270 */
[----:B------:R-:W-:Y:S02]  /*7760*/  ISETP.LT.OR P0, PT, R11, 0x2, P0 ;  /* 0x000000020b00780c */ /* 0x000fe40000701670 */
[----:B------:R-:W-:Y:S02]  /*7770*/  P2R R24, PR, RZ, 0x2 ;  /* 0x00000002ff187803 */ /* 0x000fe40000000000 */
[----:B------:R-:W-:Y:S02]  /*7780*/  FSEL R37, R249, -INF , !P0 ;  /* 0xff800000f9257808 */ /* 0x000fe40004000000 */
[----:B------:R-:W-:Y:S02]  /*7790*/  ISETP.GT.AND P0, PT, R7, 0x8, !P1 ;  /* 0x000000080700780c */ /* 0x000fe40004f04270 */
[----:B------:R-:W-:Y:S02]  /*77a0*/  ISETP.GE.AND P1, PT, R10, 0xa, PT ;  /* 0x0000000a0a00780c */ /* 0x000fe40003f26270 */
[----:B------:R-:W-:Y:S02]  /*77b0*/  ISETP.LT.OR P0, PT, R11, 0x9, P0 ;  /* 0x000000090b00780c */ /* 0x000fe40000701670 */
[----:B------:R-:W-:Y:S02]  /*77c0*/  P2R R20, PR, RZ, 0x2 ;  /* 0x00000002ff147803 */ /* 0x000fe40000000000 */
[----:B-1----:R-:W-:Y:S02]  /*77d0*/  FSEL R35, R194, -INF , !P0 ;  /* 0xff800000c2237808 */ /* 0x002fe40004000000 */
[----:B------:R-:W-:Y:S02]  /*77e0*/  ISETP.GT.AND P0, PT, R7, 0x9, !P1 ;  /* 0x000000090700780c */ /* 0x000fe40004f04270 */
[C---:B------:R-:W-:Y:S02]  /*77f0*/  ISETP.GE.AND P1, PT, R10.reuse, 0x11, PT ;  /* 0x000000110a00780c */ /* 0x040fe40003f26270 */
[----:B------:R-:W-:Y:S02]  /*7800*/  ISETP.LT.OR P0, PT, R11, 0xa, P0 ;  /* 0x0000000a0b00780c */ /* 0x000fe40000701670 */
[C---:B------:R-:W-:Y:S02]  /*7810*/  ISETP.GE.AND P5, PT, R10.reuse, 0x19, PT ;  /* 0x000000190a00780c */ /* 0x040fe40003fa6270 */
[----:B------:R-:W-:Y:S02]  /*7820*/  FSEL R5, R195, -INF , !P0 ;  /* 0xff800000c3057808 */ /* 0x000fe40004000000 */
[----:B------:R-:W-:Y:S02]  /*7830*/  ISETP.GT.AND P0, PT, R7, 0x10, !P1 ;  /* 0x000000100700780c */ /* 0x000fe40004f04270 */
[C---:B------:R-:W-:Y:S02]  /*7840*/  ISETP.GE.AND P4, PT, R10.reuse, 0x1a, PT ;  /* 0x0000001a0a00780c */ /* 0x040fe40003f86270 */
[----:B------:R-:W-:Y:S02]  /*7850*/  ISETP.LT.OR P0, PT, R11, 0x11, P0 ;  /* 0x000000110b00780c */ /* 0x000fe40000701670 */
[----:B------:R-:W-:Y:S02]  /*7860*/  ISETP.GE.AND P3, PT, R10, 0x21, PT ;  /* 0x000000210a00780c */ /* 0x000fe40003f66270 */
        /* <DEDUP_REMOVED lines=8> */
[----:B------:R-:W-:Y:S04]  /*78f0*/  ISETP.LT.OR P0, PT, R11, 0x19, P0 ;  /* 0x000000190b00780c */ /* 0x000fe80000701670 */
[----:B------:R-:W-:Y:S02]  /*7900*/  FSEL R194, R26, -INF , !P0 ;  /* 0xff8000001ac27808 */ /* 0x000fe40004000000 */
[----:B------:R-:W-:Y:S04]  /*7910*/  ISETP.GT.AND P0, PT, R7, 0x19, !P4 ;  /* 0x000000190700780c */ /* 0x000fe80006704270 */
        /* <DEDUP_REMOVED lines=11> */
[----:B------:R-:W-:Y:S04]  /*79d0*/  ISETP.GE.AND P0, PT, R10, 0x2a, PT ;  /* 0x0000002a0a00780c */ /* 0x000fe80003f06270 */
[----:B------:R-:W-:Y:S02]  /*79e0*/  P2R R18, PR, RZ, 0x1 ;  /* 0x00000001ff127803 */ /* 0x000fe40000000000 */
[----:B------:R-:W-:Y:S04]  /*79f0*/  ISETP.GT.AND P0, PT, R7, 0x29, !P0 ;  /* 0x000000290700780c */ /* 0x000fe80004704270 */
[----:B------:R-:W-:Y:S02]  /*7a00*/  ISETP.LT.OR P0, PT, R11, 0x2a, P0 ;  /* 0x0000002a0b00780c */ /* 0x000fe40000701670 */
[----:B------:R-:W1:Y:S02]  /*7a10*/  SHFL.IDX PT, R11, R9, 0x1, 0x1c1f ;  /* 0x003c1f00090b7f89 */ /* 0x000e6400000e0000 */
[----:B------:R-:W-:Y:S02]  /*7a20*/  FSEL R175, R45, -INF , !P0 ;  /* 0xff8000002daf7808 */ /* 0x000fe40004000000 */
[----:B------:R-:W-:Y:S01]  /*7a30*/  PLOP3.LUT P0, PT, PT, PT, UP1, 0x40, 0x0 ;  /* 0x000000000000781c */ /* 0x000fe20003f0e818 */
[--C-:B-1----:R-:W-:Y:S02]  /*7a40*/  IMAD.IADD R26, R8, 0x1, R11.reuse ;  /* 0x00000001081a7824 */ /* 0x102fe400078e020b */
[----:B------:R-:W-:Y:S10]  /*7a50*/  IMAD.IADD R17, R6, 0x1, R11 ;  /* 0x0000000106117824 */ /* 0x000ff400078e020b */
        /* <DEDUP_REMOVED lines=16> */
.L_x_490:
[----:B------:R-:W-:Y:S04]  /*7b60*/  MOV R7, 0x1 ;  /* 0x0000000100077802 */ /* 0x000fe80000000f00 */
[----:B------:R-:W-:Y:S11]  /*7b70*/  ISETP.NE.AND P0, PT, R7, c[0x0][0x32c], PT ;  /* 0x0000cb0007007a0c */ /* 0x000ff60003f05270 */
[----:B------:R-:W-:Y:S02]  /*7b80*/  @!UPT UIADD3 URZ, URZ, URZ, URZ ;  /* 0x0000003f3f3ff290 */ /* 0x000fe4000fffe03f */
[----:B------:R-:W-:Y:S05]  /*7b90*/  @P0 IMAD.HI.U32 R7, R32, c[0x0][0x330], RZ ;  /* 0x0000cc0020070a27 */ /* 0x000fea00078e00ff */
[----:B------:R-:W-:Y:S02]  /*7ba0*/  @P0 SHF.R.U32.HI R32, RZ, c[0x0][0x334], R7 ;  /* 0x0000cd00ff200a19 */ /* 0x000fe40000011607 */
.L_x_491:
[----:B------:R-:W-:Y:S05]  /*7bb0*/  BSYNC B0 ;  /* 0x0000000000007941 */ /* 0x000fea0003800000 */
.L_x_489:
[----:B------:R-:W-:Y:S04]  /*7bc0*/  IMAD.IADD R7, R10, 0x1, -R235 ;  /* 0x000000010a077824 */ /* 0x000fe800078e0aeb */
[----:B------:R-:W-:Y:S05]  /*7bd0*/  IMAD R7, R32, c[0x0][0x32c], R7 ;  /* 0x0000cb0020077a24 */ /* 0x000fea00078e0207 */
[----:B------:R-:W-:Y:S02]  /*7be0*/  IADD3 R11, R7, c[0x0][0x32c], RZ ;  /* 0x0000cb00070b7a10 */ /* 0x000fe40007ffe0ff */
[----:B------:R-:W-:Y:S02]  /*7bf0*/  IMNMX R17, R17, R7, !PT ;  /* 0x0000000711117217 */ /* 0x000fe40007800200 */
[----:B------:R-:W-:Y:S02]  /*7c00*/  IMNMX R26, R26, R11, PT ;  /* 0x0000000b1a1a7217 */ /* 0x000fe40003800200 */
.L_x_488:
[----:B------:R-:W-:Y:S04]  /*7c10*/  ISETP.NE.AND P0, PT, R12, RZ, PT ;  /* 0x000000ff0c00720c */ /* 0x000fe80003f05270 */
[----:B------:R-:W-:Y:S04]  /*7c20*/  ISETP.GT.AND P0, PT, R17, 0x1, !P0 ;  /* 0x000000011100780c */ /* 0x000fe80004704270 */
[----:B------:R-:W-:Y:S04]  /*7c30*/  ISETP.LT.OR P0, PT, R26, 0x2, P0 ;  /* 0x000000021a00780c */ /* 0x000fe80000701670 */
[----:B------:R-:W-:Y:S02]  /*7c40*/  FSEL R27, R247, -INF , !P0 ;  /* 0xff800000f71b7808 */ /* 0x000fe40004000000 */
[----:B------:R-:W-:Y:S04]  /*7c50*/  ISETP.NE.AND P0, PT, R24, RZ, PT ;  /* 0x000000ff1800720c */ /* 0x000fe80003f05270 */
[----:B------:R-:W-:Y:S04]  /*7c60*/  ISETP.GT.AND P0, PT, R17, 0x8, !P0 ;  /* 0x000000081100780c */ /* 0x000fe80004704270 */
[----:B------:R-:W-:Y:S04]  /*7c70*/  ISETP.LT.OR P0, PT, R26, 0x9, P0 ;  /* 0x000000091a00780c */ /* 0x000fe80000701670 */
[----:B------:R-:W-:Y:S02]  /*7c80*/  FSEL R7, R251, -INF , !P0 ;  /* 0xff800000fb077808 */ /* 0x000fe40004000000 */
[----:B------:R-:W-:Y:S04]  /*7c90*/  ISETP.NE.AND P0, PT, R20, RZ, PT ;  /* 0x000000ff1400720c */ /* 0x000fe80003f05270 */
[C---:B------:R-:W-:Y:S04]  /*7ca0*/  ISETP.GT.AND P0, PT, R17.reuse, 0x9, !P0 ;  /* 0x000000091100780c */ /* 0x040fe80004704270 */
[----:B------:R-:W-:Y:S04]  /*7cb0*/  ISETP.LT.OR P0, PT, R26, 0xa, P0 ;  /* 0x0000000a1a00780c */ /* 0x000fe80000701670 */
[----:B------:R-:W-:Y:S02]  /*7cc0*/  FSEL R11, R186, -INF , !P0 ;  /* 0xff800000ba0b7808 */ /* 0x000fe40004000000 */
[----:B------:R-:W-:Y:S04]  /*7cd0*/  ISETP.NE.AND P0, PT, R16, RZ, PT ;  /* 0x000000ff1000720c */ /* 0x000fe80003f05270 */
[----:B------:R-:W-:Y:S04]  /*7ce0*/  ISETP.GT.AND P0, PT, R17, 0x10, !P0 ;  /* 0x000000101100780c */ /* 0x000fe80004704270 */
[C---:B------:R-:W-:Y:S04]  /*7cf0*/  ISETP.LT.OR P0, PT, R26.reuse, 0x11, P0 ;  /* 0x000000111a00780c */ /* 0x040fe80000701670 */
[----:B------:R-:W-:Y:S02]  /*7d00*/  FSEL R47, R13, -INF , !P0 ;  /* 0xff8000000d2f7808 */ /* 0x000fe40004000000 */
        /* <DEDUP_REMOVED lines=9> */
[C---:B------:R-:W-:Y:S04]  /*7da0*/  ISETP.GT.AND P0, PT, R17.reuse, 0x20, !P3 ;  /* 0x000000201100780c */ /* 0x040fe80005f04270 */
[----:B------:R-:W-:Y:S04]  /*7db0*/  ISETP.LT.OR P0, PT, R26, 0x21, P0 ;  /* 0x000000211a00780c */ /* 0x000fe80000701670 */
[----:B------:R-:W-:Y:S02]  /*7dc0*/  FSEL R251, R30, -INF , !P0 ;  /* 0xff8000001efb7808 */ /* 0x000fe40004000000 */
[----:B------:R-:W-:Y:S04]  /*7dd0*/  ISETP.GT.AND P0, PT, R17, 0x21, !P2 ;  /* 0x000000211100780c */ /* 0x000fe80005704270 */
[C---:B------:R-:W-:Y:S04]  /*7de0*/  ISETP.LT.OR P0, PT, R26.reuse, 0x22, P0 ;  /* 0x000000221a00780c */ /* 0x040fe80000701670 */
[----:B------:R-:W-:Y:S02]  /*7df0*/  FSEL R247, R29, -INF , !P0 ;  /* 0xff8000001df77808 */ /* 0x000fe40004000000 */
[C---:B------:R-:W-:Y:S04]  /*7e00*/  ISETP.GT.AND P0, PT, R17.reuse, 0x28, !P1 ;  /* 0x000000281100780c */ /* 0x040fe80004f04270 */
[----:B------:R-:W-:Y:S04]  /*7e10*/  ISETP.LT.OR P0, PT, R26, 0x29, P0 ;  /* 0x000000291a00780c */ /* 0x000fe80000701670 */
[----:B------:R-:W-:Y:S02]  /*7e20*/  FSEL R173, R42, -INF , !P0 ;  /* 0xff8000002aad7808 */ /* 0x000fe40004000000 */
[----:B------:R-:W-:Y:S04]  /*7e30*/  ISETP.NE.AND P0, PT, R28, RZ, PT ;  /* 0x000000ff1c00720c */ /* 0x000fe80003f05270 */
[C---:B------:R-:W-:Y:S04]  /*7e40*/  ISETP.GT.AND P0, PT, R17.reuse, RZ, !P0 ;  /* 0x000000ff1100720c */ /* 0x040fe80004704270 */
[----:B------:R-:W-:Y:S04]  /*7e50*/  ISETP.LT.OR P0, PT, R26, 0x1, P0 ;  /* 0x000000011a00780c */ /* 0x000fe80000701670 */
[----:B------:R-:W-:Y:S02]  /*7e60*/  FSEL R21, R244, -INF , !P0 ;  /* 0xff800000f4157808 */ /* 0x000fe40004000000 */
[----:B------:R-:W-:Y:S04]  /*7e70*/  ISETP.NE.AND P0, PT, R18, RZ, PT ;  /* 0x000000ff1200720c */ /* 0x000fe80003f05270 */
[----:B------:R-:W-:Y:S02]  /*7e80*/  ISETP.GT.AND P0, PT, R17, 0x29, !P0 ;  /* 0x000000291100780c */ /* 0x000fe40004704270 */
[----:B------:R-:W1:Y:S02]  /*7e90*/  SHFL.IDX PT, R17, R9, 0x2, 0x1c1f ;  /* 0x005c1f0009117f89 */ /* 0x000e6400000e0000 */
[----:B------:R-:W-:Y:S04]  /*7ea0*/  ISETP.LT.OR P0, PT, R26, 0x2a, P0 ;  /* 0x0000002a1a00780c */ /* 0x000fe80000701670 */
        /* <DEDUP_REMOVED lines=13> */
[----:B------:R-:W-:Y:S05]  /*7f80*/  IMAD.MOV.U32 R13, RZ, RZ, c[0x0][0x32c] ;  /* 0x0000cb00ff0d7624 */ /* 0x000fea00078e00ff */
[----:B------:R-:W-:Y:S11]  /*7f90*/  ISETP.NE.AND P0, PT, R13, 0x1, PT ;  /* 0x000000010d00780c */ /* 0x000ff60003f05270 */
[----:B------:R-:W-:Y:S02]  /*7fa0*/  @!UPT UIADD3 URZ, URZ, URZ, URZ ;  /* 0x0000003f3f3ff290 */ /* 0x000fe4000fffe03f */
[----:B------:R-:W-:Y:S05]  /*7fb0*/  @P0 IMAD.HI.U32 R13, R30, c[0x0][0x330], RZ ;  /* 0x0000cc001e0d0a27 */ /* 0x000fea00078e00ff */
[----:B------:R-:W-:Y:S04]  /*7fc0*/  @P0 SHF.R.U32.HI R30, RZ, c[0x0][0x334], R13 ;  /* 0x0000cd00ff1e0a19 */ /* 0x000fe8000001160d */
[----:B------:R-:W-:Y:S01]  /*7fd0*/  LOP3.LUT R30, RZ, R30, RZ, 0x33, !PT ;  /* 0x0000001eff1e7212 */ /* 0x000fe200078e33ff */
[----:B------:R-:W-:-:S05]  /*7fe0*/  BRA `(.L_x_495) ;  /* 0x0000005000007947 */ /* 0x000fca0003800000 */
.L_x_494:
[----:B------:R-:W-:Y:S04]  /*7ff0*/  MOV R13, c[0x0][0x32c] ;  /* 0x0000cb00000d7a02 */ /* 0x000fe80000000f00 */
[----:B------:R-:W-:Y:S11]  /*8000*/  ISETP.NE.AND P0, PT, R13, 0x1, PT ;  /* 0x000000010d00780c */ /* 0x000ff60003f05270 */
[----:B------:R-:W-:Y:S02]  /*8010*/  @!UPT UIADD3 URZ, URZ, URZ, URZ ;  /* 0x0000003f3f3ff290 */ /* 0x000fe4000fffe03f */
[----:B------:R-:W-:Y:S05]  /*8020*/  @P0 IMAD.HI.U32 R13, R30, c[0x0][0x330], RZ ;  /* 0x0000cc001e0d0a27 */ /* 0x000fea00078e00ff */
[----:B------:R-:W-:Y:S02]  /*8030*/  @P0 SHF.R.U32.HI R30, RZ, c[0x0][0x334], R13 ;  /* 0x0000cd00ff1e0a19 */ /* 0x000fe4000001160d */
.L_x_495:
[----:B------:R-:W-:Y:S05]  /*8040*/  BSYNC B0 ;  /* 0x0000000000007941 */ /* 0x000fea0003800000 */
.L_x_493:
[----:B------:R-:W-:Y:S04]  /*8050*/  IMAD.IADD R13, R10, 0x1, -R235 ;  /* 0x000000010a0d7824 */ /* 0x000fe800078e0aeb */
[----:B------:R-:W-:Y:S05]  /*8060*/  IMAD R13, R30, c[0x0][0x32c], R13 ;  /* 0x0000cb001e0d7a24 */ /* 0x000fea00078e020d */
[----:B------:R-:W-:Y:S02]  /*8070*/  IADD3 R30, R13, c[0x0][0x32c], RZ ;  /* 0x0000cb000d1e7a10 */ /* 0x000fe40007ffe0ff */
[----:B------:R-:W-:Y:S02]  /*8080*/  IMNMX R26, R26, R13, !PT ;  /* 0x0000000d1a1a7217 */ /* 0x000fe40007800200 */
[----:B------:R-:W-:Y:S02]  /*8090*/  IMNMX R29, R29, R30, PT ;  /* 0x0000001e1d1d7217 */ /* 0x000fe40003800200 */
.L_x_492:
[----:B------:R-:W-:Y:S01]  /*80a0*/  ISETP.NE.AND P0, PT, R12, RZ, PT ;  /* 0x000000ff0c00720c */ /* 0x000fe20003f05270 */
[----:B------:R-:W1:Y:S03]  /*80b0*/  SHFL.IDX PT, R9, R9, 0x3, 0x1c1f ;  /* 0x007c1f0009097f89 */ /* 0x000e6600000e0000 */
[----:B------:R-:W-:Y:S04]  /*80c0*/  ISETP.GT.AND P0, PT, R26, 0x1, !P0 ;  /* 0x000000011a00780c */ /* 0x000fe80004704270 */
[C---:B------:R-:W-:Y:S04]  /*80d0*/  ISETP.LT.OR P0, PT, R29.reuse, 0x2, P0 ;  /* 0x000000021d00780c */ /* 0x040fe80000701670 */
[----:B------:R-:W-:Y:S02]  /*80e0*/  FSEL R19, R246, -INF , !P0 ;  /* 0xff800000f6137808 */ /* 0x000fe40004000000 */
[----:B------:R-:W-:Y:S04]  /*80f0*/  ISETP.NE.AND P0, PT, R24, RZ, PT ;  /* 0x000000ff1800720c */ /* 0x000fe80003f05270 */
[----:B------:R-:W-:Y:S04]  /*8100*/  ISETP.GT.AND P0, PT, R26, 0x8, !P0 ;  /* 0x000000081a00780c */ /* 0x000fe80004704270 */
[C---:B------:R-:W-:Y:S01]  /*8110*/  ISETP.LT.OR P0, PT, R29.reuse, 0x9, P0 ;  /* 0x000000091d00780c */ /* 0x040fe20000701670 */
[--C-:B-1----:R-:W-:Y:S03]  /*8120*/  IMAD.IADD R6, R6, 0x1, R9.reuse ;  /* 0x0000000106067824 */ /* 0x102fe600078e0209 */
[----:B------:R-:W-:Y:S02]  /*8130*/  FSEL R17, R252, -INF , !P0 ;  /* 0xff800000fc117808 */ /* 0x000fe40004000000 */
[----:B------:R-:W-:Y:S04]  /*8140*/  ISETP.NE.AND P0, PT, R20, RZ, PT ;  /* 0x000000ff1400720c */ /* 0x000fe80003f05270 */
[----:B------:R-:W-:Y:S04]  /*8150*/  ISETP.GT.AND P0, PT, R26, 0x9, !P0 ;  /* 0x000000091a00780c */ /* 0x000fe80004704270 */
[----:B------:R-:W-:Y:S04]  /*8160*/  ISETP.LT.OR P0, PT, R29, 0xa, P0 ;  /* 0x0000000a1d00780c */ /* 0x000fe80000701670 */
[----:B------:R-:W-:Y:S02]  /*8170*/  FSEL R13, R185, -INF , !P0 ;  /* 0xff800000b90d7808 */ /* 0x000fe40004000000 */
[----:B------:R-:W-:Y:S04]  /*8180*/  ISETP.NE.AND P0, PT, R16, RZ, PT ;  /* 0x000000ff1000720c */ /* 0x000fe80003f05270 */
[----:B------:R-:W-:Y:S04]  /*8190*/  ISETP.GT.AND P0, PT, R26, 0x10, !P0 ;  /* 0x000000101a00780c */ /* 0x000fe80004704270 */
[C---:B------:R-:W-:Y:S04]  /*81a0*/  ISETP.LT.OR P0, PT, R29.reuse, 0x11, P0 ;  /* 0x000000111d00780c */ /* 0x040fe80000701670 */
[----:B------:R-:W-:Y:S02]  /*81b0*/  FSEL R198, R198, -INF , !P0 ;  /* 0xff800000c6c67808 */ /* 0x000fe40004000000 */
[C---:B------:R-:W-:Y:S04]  /*81c0*/  ISETP.GT.AND P0, PT, R26.reuse, 0x11, !P6 ;  /* 0x000000111a00780c */ /* 0x040fe80007704270 */
[----:B------:R-:W-:Y:S04]  /*81d0*/  ISETP.LT.OR P0, PT, R29, 0x12, P0 ;  /* 0x000000121d00780c */ /* 0x000fe80000701670 */
        /* <DEDUP_REMOVED lines=14> */
[----:B------:R-:W-:Y:S04]  /*82c0*/  ISETP.LT.OR P0, PT, R29, 0x29, P0 ;  /* 0x000000291d00780c */ /* 0x000fe80000701670 */
[----:B------:R-:W-:Y:S02]  /*82d0*/  FSEL R165, R39, -INF , !P0 ;  /* 0xff80000027a57808 */ /* 0x000fe40004000000 */
[----:B------:R-:W-:Y:S04]  /*82e0*/  ISETP.NE.AND P0, PT, R28, RZ, PT ;  /* 0x000000ff1c00720c */ /* 0x000fe80003f05270 */
[----:B------:R-:W-:Y:S04]  /*82f0*/  ISETP.GT.AND P0, PT, R26, RZ, !P0 ;  /* 0x000000ff1a00720c */ /* 0x000fe80004704270 */
[C---:B------:R-:W-:Y:S04]  /*8300*/  ISETP.LT.OR P0, PT, R29.reuse, 0x1, P0 ;  /* 0x000000011d00780c */ /* 0x040fe80000701670 */
[----:B------:R-:W-:Y:S01]  /*8310*/  FSEL R14, R0, -INF , !P0 ;  /* 0xff800000000e7808 */ /* 0x000fe20004000000 */
[----:B------:R-:W-:Y:S01]  /*8320*/  IMAD.IADD R0, R8, 0x1, R9 ;  /* 0x0000000108007824 */ /* 0x000fe200078e0209 */
[----:B------:R-:W-:Y:S04]  /*8330*/  ISETP.NE.AND P0, PT, R18, RZ, PT ;  /* 0x000000ff1200720c */ /* 0x000fe80003f05270 */
[----:B------:R-:W-:Y:S04]  /*8340*/  ISETP.GT.AND P0, PT, R26, 0x29, !P0 ;  /* 0x000000291a00780c */ /* 0x000fe80004704270 */
[----:B------:R-:W-:Y:S04]  /*8350*/  ISETP.LT.OR P0, PT, R29, 0x2a, P0 ;  /* 0x0000002a1d00780c */ /* 0x000fe80000701670 */
[----:B------:R-:W-:Y:S02]  /*8360*/  FSEL R163, R38, -INF , !P0 ;  /* 0xff80000026a37808 */ /* 0x000fe40004000000 */
[----:B------:R-:W-:Y:S11]  /*8370*/  PLOP3.LUT P0, PT, PT, PT, UP1, 0x40, 0x0 ;  /* 0x000000000000781c */ /* 0x000ff60003f0e818 */
[----:B------:R-:W-:Y:S02]  /*8380*/  @!UPT UIADD3 URZ, URZ, URZ, URZ ;  /* 0x0000003f3f3ff290 */ /* 0x000fe4000fffe03f */
        /* <DEDUP_REMOVED lines=16> */
.L_x_498:
[----:B------:R-:W-:Y:S04]  /*8490*/  MOV R8, c[0x0][0x32c] ;  /* 0x0000cb0000087a02 */ /* 0x000fe80000000f00 */
[----:B------:R-:W-:Y:S11]  /*84a0*/  ISETP.NE.AND P0, PT, R8, 0x1, PT ;  /* 0x000000010800780c */ /* 0x000ff60003f05270 */
[----:B------:R-:W-:Y:S02]  /*84b0*/  @!UPT UIADD3 URZ, URZ, URZ, URZ ;  /* 0x0000003f3f3ff290 */ /* 0x000fe4000fffe03f */
[----:B------:R-:W-:Y:S05]  /*84c0*/  @P0 IMAD.HI.U32 R8, R9, c[0x0][0x330], RZ ;  /* 0x0000cc0009080a27 */ /* 0x000fea00078e00ff */
[----:B------:R-:W-:Y:S02]  /*84d0*/  @P0 SHF.R.U32.HI R9, RZ, c[0x0][0x334], R8 ;  /* 0x0000cd00ff090a19 */ /* 0x000fe40000011608 */
.L_x_499:
[----:B------:R-:W-:Y:S05]  /*84e0*/  BSYNC B0 ;  /* 0x0000000000007941 */ /* 0x000fea0003800000 */
.L_x_497:
[----:B------:R-:W-:Y:S04]  /*84f0*/  IMAD.IADD R10, R10, 0x1, -R235 ;  /* 0x000000010a0a7824 */ /* 0x000fe800078e0aeb */
[----:B------:R-:W-:Y:S05]  /*8500*/  IMAD R10, R9, c[0x0][0x32c], R10 ;  /* 0x0000cb00090a7a24 */ /* 0x000fea00078e020a */
[----:B------:R-:W-:Y:S02]  /*8510*/  IADD3 R9, R10, c[0x0][0x32c], RZ ;  /* 0x0000cb000a097a10 */ /* 0x000fe40007ffe0ff */
[----:B------:R-:W-:Y:S02]  /*8520*/  IMNMX R6, R6, R10, !PT ;  /* 0x0000000a06067217 */ /* 0x000fe40007800200 */
[----:B------:R-:W-:Y:S02]  /*8530*/  IMNMX R0, R0, R9, PT ;  /* 0x0000000900007217 */ /* 0x000fe40003800200 */
.L_x_496:
[----:B------:R-:W-:Y:S04]  /*8540*/  ISETP.NE.AND P0, PT, R28, RZ, PT ;  /* 0x000000ff1c00720c */ /* 0x000fe80003f05270 */
[----:B------:R-:W-:Y:S04]  /*8550*/  ISETP.GT.AND P0, PT, R6, RZ, !P0 ;  /* 0x000000ff0600720c */ /* 0x000fe80004704270 */
[----:B------:R-:W-:Y:S04]  /*8560*/  ISETP.LT.OR P0, PT, R0, 0x1, P0 ;  /* 0x000000010000780c */ /* 0x000fe80000701670 */
[----:B------:R-:W-:Y:S02]  /*8570*/  FSEL R9, R2, -INF , !P0 ;  /* 0xff80000002097808 */ /* 0x000fe40004000000 */
[----:B------:R-:W-:Y:S02]  /*8580*/  ISETP.NE.AND P0, PT, R12, RZ, PT ;  /* 0x000000ff0c00720c */ /* 0x000fe40003f05270 */
[----:B------:R-:W-:Y:S02]  /*8590*/  FMNMX.FTZ R2, R4, R151, !PT ;  /* 0x0000009704027209 */ /* 0x000fe40007810000 */
[----:B------:R-:W-:Y:S02]  /*85a0*/  ISETP.GT.AND P0, PT, R6, 0x1, !P0 ;  /* 0x000000010600780c */ /* 0x000fe40004704270 */
[----:B------:R-:W-:Y:S02]  /*85b0*/  FMNMX.FTZ R2, R37, R2, !PT ;  /* 0x0000000225027209 */ /* 0x000fe40007810000 */
[----:B------:R-:W-:Y:S02]  /*85c0*/  ISETP.LT.OR P0, PT, R0, 0x2, P0 ;  /* 0x000000020000780c */ /* 0x000fe40000701670 */
[----:B------:R-:W-:Y:S02]  /*85d0*/  FMNMX.FTZ R2, R35, R2, !PT ;  /* 0x0000000223027209 */ /* 0x000fe40007810000 */
        /* <DEDUP_REMOVED lines=22> */
[----:B------:R-:W-:Y:S02]  /*8740*/  ISETP.GT.AND P0, PT, R6, 0x11, !P6 ;  /* 0x000000110600780c */ /* 0x000fe40007704270 */
[----:B------:R-:W-:Y:S02]  /*8750*/  FMNMX.FTZ R15, R174, R15, !PT ;  /* 0x0000000fae0f7209 */ /* 0x000fe40007810000 */
[----:B------:R-:W-:Y:S02]  /*8760*/  FMNMX.FTZ R2, R47, R2, !PT ;  /* 0x000000022f027209 */ /* 0x000fe40007810000 */
[----:B------:R-:W-:Y:S02]  /*8770*/  ISETP.LT.OR P0, PT, R0, 0x12, P0 ;  /* 0x000000120000780c */ /* 0x000fe40000701670 */
[----:B------:R-:W-:Y:S02]  /*8780*/  FMNMX.FTZ R16, R172, R15, !PT ;  /* 0x0000000fac107209 */ /* 0x000fe40007810000 */
[----:B------:R-:W-:Y:S02]  /*8790*/  FMNMX.FTZ R15, R45, R2, !PT ;  /* 0x000000022d0f7209 */ /* 0x000fe40007810000 */
[----:B------:R-:W-:Y:S02]  /*87a0*/  FSEL R248, R187, -INF , !P0 ;  /* 0xff800000bbf87808 */ /* 0x000fe40004000000 */
[----:B------:R-:W-:Y:S02]  /*87b0*/  ISETP.GT.AND P0, PT, R6, 0x18, !P5 ;  /* 0x000000180600780c */ /* 0x000fe40006f04270 */
[----:B------:R-:W-:Y:S02]  /*87c0*/  FMNMX.FTZ R2, R196, R15, !PT ;  /* 0x0000000fc4027209 */ /* 0x000fe40007810000 */
[----:B------:R-:W-:Y:S02]  /*87d0*/  ISETP.LT.OR P0, PT, R0, 0x19, P0 ;  /* 0x000000190000780c */ /* 0x000fe40000701670 */
[----:B------:R-:W-:Y:S02]  /*87e0*/  FMNMX.FTZ R2, R197, R2, !PT ;  /* 0x00000002c5027209 */ /* 0x000fe40007810000 */
[----:B------:R-:W-:Y:S02]  /*87f0*/  FSEL R252, R191, -INF , !P0 ;  /* 0xff800000bffc7808 */ /* 0x000fe40004000000 */
[----:B------:R-:W-:Y:S02]  /*8800*/  ISETP.GT.AND P0, PT, R6, 0x19, !P4 ;  /* 0x000000190600780c */ /* 0x000fe40006704270 */
[----:B------:R-:W-:Y:S02]  /*8810*/  FMNMX.FTZ R16, R245, R16, !PT ;  /* 0x00000010f5107209 */ /* 0x000fe40007810000 */
[----:B------:R-:W-:Y:S02]  /*8820*/  ISETP.LT.OR P0, PT, R0, 0x1a, P0 ;  /* 0x0000001a0000780c */ /* 0x000fe40000701670 */
[----:B------:R-:W-:Y:S02]  /*8830*/  FMNMX.FTZ R2, R251, R2, !PT ;  /* 0x00000002fb027209 */ /* 0x000fe40007810000 */
[----:B------:R-:W-:Y:S02]  /*8840*/  ISETP.NE.AND P6, PT, R18, RZ, PT ;  /* 0x000000ff1200720c */ /* 0x000fe40003fc5270 */
[----:B------:R-:W-:Y:S02]  /*8850*/  FMNMX.FTZ R18, R14, R149, !PT ;  /* 0x000000950e127209 */ /* 0x000fe40007810000 */
[----:B------:R-:W-:Y:S02]  /*8860*/  FMNMX.FTZ R3, R175, R16, !PT ;  /* 0x00000010af037209 */ /* 0x000fe40007810000 */
[----:B------:R-:W-:Y:S02]  /*8870*/  FMNMX.FTZ R18, R19, R18, !PT ;  /* 0x0000001213127209 */ /* 0x000fe40007810000 */
[----:B------:R-:W-:Y:S01]  /*8880*/  FSEL R250, R190, -INF , !P0 ;  /* 0xff800000befa7808 */ /* 0x000fe20004000000 */
[----:B------:R-:W1:Y:S01]  /*8890*/  SHFL.BFLY PT, R16, R3, 0x2, 0x1f ;  /* 0x0c401f0003107f89 */ /* 0x000e6200000e0000 */
[----:B------:R-:W-:Y:S02]  /*88a0*/  ISETP.GT.AND P0, PT, R6, 0x20, !P3 ;  /* 0x000000200600780c */ /* 0x000fe40005f04270 */
[----:B------:R-:W-:Y:S02]  /*88b0*/  FMNMX.FTZ R2, R247, R2, !PT ;  /* 0x00000002f7027209 */ /* 0x000fe40007810000 */
[----:B------:R-:W-:Y:S02]  /*88c0*/  FMNMX.FTZ R18, R17, R18, !PT ;  /* 0x0000001211127209 */ /* 0x000fe40007810000 */
[----:B------:R-:W-:Y:S02]  /*88d0*/  FMNMX.FTZ R2, R173, R2, !PT ;  /* 0x00000002ad027209 */ /* 0x000fe40007810000 */
[----:B------:R-:W-:Y:S02]  /*88e0*/  ISETP.LT.OR P0, PT, R0, 0x21, P0 ;  /* 0x000000210000780c */ /* 0x000fe40000701670 */
[----:B------:R-:W-:Y:S02]  /*88f0*/  FMNMX.FTZ R15, R171, R2, !PT ;  /* 0x00000002ab0f7209 */ /* 0x000fe40007810000 */
[----:B------:R-:W-:Y:S02]  /*8900*/  FSEL R164, R23, -INF , !P0 ;  /* 0xff80000017a47808 */ /* 0x000fe40004000000 */
[----:B------:R-:W-:Y:S01]  /*8910*/  FMNMX.FTZ R23, R13, R18, !PT ;  /* 0x000000120d177209 */ /* 0x000fe20007810000 */
[----:B------:R-:W2:Y:S01]  /*8920*/  SHFL.BFLY PT, R2, R15, 0x2, 0x1f ;  /* 0x0c401f000f027f89 */ /* 0x000ea200000e0000 */
[----:B------:R-:W-:Y:S02]  /*8930*/  ISETP.GT.AND P0, PT, R6, 0x21, !P2 ;  /* 0x000000210600780c */ /* 0x000fe40005704270 */
[----:B------:R-:W-:Y:S02]  /*8940*/  FMNMX.FTZ R18, R198, R23, !PT ;  /* 0x00000017c6127209 */ /* 0x000fe40007810000 */
[----:B------:R-:W-:Y:S02]  /*8950*/  ISETP.LT.OR P0, PT, R0, 0x22, P0 ;  /* 0x000000220000780c */ /* 0x000fe40000701670 */
[----:B------:R-:W-:Y:S02]  /*8960*/  FMNMX.FTZ R23, R199, R18, !PT ;  /* 0x00000012c7177209 */ /* 0x000fe40007810000 */
[----:B------:R-:W-:Y:S02]  /*8970*/  FSEL R162, R22, -INF , !P0 ;  /* 0xff80000016a27808 */ /* 0x000fe40004000000 */
[----:B------:R-:W-:Y:S02]  /*8980*/  FMNMX.FTZ R18, R244, R23, !PT ;  /* 0x00000017f4127209 */ /* 0x000fe40007810000 */
[----:B------:R-:W-:Y:S02]  /*8990*/  ISETP.GT.AND P0, PT, R6, 0x28, !P1 ;  /* 0x000000280600780c */ /* 0x000fe40004f04270 */
[----:B------:R-:W-:Y:S02]  /*89a0*/  FMNMX.FTZ R18, R249, R18, !PT ;  /* 0x00000012f9127209 */ /* 0x000fe40007810000 */
[----:B------:R-:W-:Y:S02]  /*89b0*/  ISETP.LT.OR P0, PT, R0, 0x29, P0 ;  /* 0x000000290000780c */ /* 0x000fe40000701670 */
[----:B------:R-:W-:Y:S02]  /*89c0*/  FMNMX.FTZ R18, R169, R18, !PT ;  /* 0x00000012a9127209 */ /* 0x000fe40007810000 */
[----:B------:R-:W-:Y:S02]  /*89d0*/  FSEL R160, R33, -INF , !P0 ;  /* 0xff80000021a07808 */ /* 0x000fe40004000000 */
[----:B------:R-:W-:Y:S02]  /*89e0*/  ISETP.GT.AND P0, PT, R6, 0x29, !P6 ;  /* 0x000000290600780c */ /* 0x000fe40007704270 */
[----:B-1----:R-:W-:Y:S02]  /*89f0*/  FMNMX.FTZ R16, R3, R16, !PT ;  /* 0x0000001003107209 */ /* 0x002fe40007810000 */
[----:B------:R-:W-:Y:S02]  /*8a00*/  FMNMX.FTZ R6, R167, R18, !PT ;  /* 0x00000012a7067209 */ /* 0x000fe40007810000 */
[----:B------:R-:W-:Y:S01]  /*8a10*/  ISETP.LT.OR P0, PT, R0, 0x2a, P0 ;  /* 0x0000002a0000780c */ /* 0x000fe20000701670 */
[----:B------:R-:W1:Y:S01]  /*8a20*/  SHFL.BFLY PT, R3, R16, 0x1, 0x1f ;  /* 0x0c201f0010037f89 */ /* 0x000e6200000e0000 */
[----:B------:R-:W-:Y:S02]  /*8a30*/  FMNMX.FTZ R0, R165, R6, !PT ;  /* 0x00000006a5007209 */ /* 0x000fe40007810000 */
[----:B--2---:R-:W-:Y:S02]  /*8a40*/  FMNMX.FTZ R2, R15, R2, !PT ;  /* 0x000000020f027209 */ /* 0x004fe40007810000 */
[----:B------:R-:W-:Y:S02]  /*8a50*/  FMNMX.FTZ R6, R163, R0, !PT ;  /* 0x00000000a3067209 */ /* 0x000fe40007810000 */
[----:B------:R-:W-:Y:S01]  /*8a60*/  FMNMX.FTZ R25, R9, R148, !PT ;  /* 0x0000009409197209 */ /* 0x000fe20007810000 */
[----:B------:R-:W2:Y:S01]  /*8a70*/  SHFL.BFLY PT, R23, R2, 0x1, 0x1f ;  /* 0x0c201f0002177f89 */ /* 0x000ea200000e0000 */
[----:B------:R-:W-:Y:S02]  /*8a80*/  FSEL R153, R31, -INF , !P0 ;  /* 0xff8000001f997808 */ /* 0x000fe40004000000 */
[----:B------:R-:W-:Y:S04]  /*8a90*/  FMNMX.FTZ R25, R12, R25, !PT ;  /* 0x000000190c197209 */ /* 0x000fe80007810000 */
[----:B------:R-:W-:Y:S01]  /*8aa0*/  FMNMX.FTZ R25, R10, R25, !PT ;  /* 0x000000190a197209 */ /* 0x000fe20007810000 */
[----:B------:R-:W3:Y:S03]  /*8ab0*/  SHFL.BFLY PT, R15, R6, 0x2, 0x1f ;  /* 0x0c401f00060f7f89 */ /* 0x000ee600000e0000 */
[----:B------:R-:W-:Y:S02]  /*8ac0*/  FMNMX.FTZ R25, R8, R25, !PT ;  /* 0x0000001908197209 */ /* 0x000fe40007810000 */
[----:B-1----:R-:W-:Y:S04]  /*8ad0*/  FMNMX.FTZ R3, R16, R3, !PT ;  /* 0x0000000310037209 */ /* 0x002fe80007810000 */
[C---:B------:R-:W-:Y:S01]  /*8ae0*/  FSETP.NEU.FTZ.AND P0, PT, R3.reuse, -INF , PT ;  /* 0xff8000000300780b */ /* 0x040fe20003f1d000 */
[----:B------:R-:W-:Y:S01]  /*8af0*/  FMUL.FTZ R170, R3, c[0x0][0x2d0] ;  /* 0x0000b40003aa7a20 */ /* 0x000fe20000410000 */
[----:B--2---:R-:W-:Y:S04]  /*8b00*/  FMNMX.FTZ R2, R2, R23, !PT ;  /* 0x0000001702027209 */ /* 0x004fe80007810000 */
[----:B------:R-:W-:Y:S01]  /*8b10*/  FSEL R170, R170, RZ, P0 ;  /* 0x000000ffaaaa7208 */ /* 0x000fe20000000000 */
[----:B------:R-:W-:Y:S04]  /*8b20*/  FMUL.FTZ R168, R2, c[0x0][0x2d0] ;  /* 0x0000b40002a87a20 */ /* 0x000fe80000410000 */
[--C-:B------:R-:W-:Y:S01]  /*8b30*/  FFMA.FTZ R179, R4, c[0x0][0x2d0], -R170.reuse ;  /* 0x0000b40004b37a23 */ /* 0x100fe200000108aa */
[----:B---3--:R-:W-:Y:S01]  /*8b40*/  FMNMX.FTZ R6, R6, R15, !PT ;  /* 0x0000000f06067209 */ /* 0x008fe20007810000 */
[--C-:B------:R-:W-:Y:S01]  /*8b50*/  FFMA.FTZ R176, R5, c[0x0][0x2d0], -R170.reuse ;  /* 0x0000b40005b07a23 */ /* 0x100fe200000108aa */
[----:B------:R-:W-:Y:S01]  /*8b60*/  FMNMX.FTZ R15, R246, R25, !PT ;  /* 0x00000019f60f7209 */ /* 0x000fe20007810000 */
[--C-:B------:R-:W-:Y:S01]  /*8b70*/  FFMA.FTZ R178, R37, c[0x0][0x2d0], -R170.reuse ;  /* 0x0000b40025b27a23 */ /* 0x100fe200000108aa */
[----:B------:R-:W-:Y:S01]  /*8b80*/  FSEL R4, R3, RZ, P0 ;  /* 0x000000ff03047208 */ /* 0x000fe20000000000 */
[----:B------:R-:W-:Y:S01]  /*8b90*/  FFMA.FTZ R177, R35, c[0x0][0x2d0], -R170 ;  /* 0x0000b40023b17a23 */ /* 0x000fe200000108aa */
[----:B------:R-:W-:Y:S01]  /*8ba0*/  FSETP.NEU.FTZ.AND P0, PT, R2, -INF , PT ;  /* 0xff8000000200780b */ /* 0x000fe20003f1d000 */
[----:B------:R-:W-:Y:S01]  /*8bb0*/  MUFU.EX2 R179, R179 ;  /* 0x000000b300b37308 */ /* 0x000fe20000000800 */
[----:B------:R-:W-:Y:S01]  /*8bc0*/  FMNMX.FTZ R5, R248, R15, !PT ;  /* 0x0000000ff8057209 */ /* 0x000fe20007810000 */
[----:B------:R-:W-:Y:S01]  /*8bd0*/  FADD.FTZ R4, -R4, R151 ;  /* 0x0000009704047221 */ /* 0x000fe20000010100 */
[----:B------:R-:W-:Y:S01]  /*8be0*/  FSEL R168, R168, RZ, P0 ;  /* 0x000000ffa8a87208 */ /* 0x000fe20000000000 */
[----:B------:R-:W1:Y:S01]  /*8bf0*/  SHFL.BFLY PT, R15, R6, 0x1, 0x1f ;  /* 0x0c201f00060f7f89 */ /* 0x000e6200000e0000 */
[----:B------:R-:W-:Y:S01]  /*8c00*/  FMNMX.FTZ R5, R252, R5, !PT ;  /* 0x00000005fc057209 */ /* 0x000fe20007810000 */
[----:B------:R-:W-:Y:S02]  /*8c10*/  FMUL.FTZ R151, R4, c[0x0][0x2d0] ;  /* 0x0000b40004977a20 */ /* 0x000fe40000410000 */
[--C-:B------:R-:W-:Y:S01]  /*8c20*/  FFMA.FTZ R155, R21, c[0x0][0x2d0], -R168.reuse ;  /* 0x0000b400159b7a23 */ /* 0x100fe200000108a8 */
[----:B------:R-:W-:Y:S01]  /*8c30*/  FMNMX.FTZ R21, R250, R5, !PT ;  /* 0x00000005fa157209 */ /* 0x000fe20007810000 */
[--C-:B------:R-:W-:Y:S01]  /*8c40*/  FFMA.FTZ R183, R7, c[0x0][0x2d0], -R168.reuse ;  /* 0x0000b40007b77a23 */ /* 0x100fe200000108a8 */
[----:B------:R-:W-:Y:S01]  /*8c50*/  FSEL R7, R2, RZ, P0 ;  /* 0x000000ff02077208 */ /* 0x000fe20000000000 */
[--C-:B------:R-:W-:Y:S01]  /*8c60*/  FFMA.FTZ R154, R27, c[0x0][0x2d0], -R168.reuse ;  /* 0x0000b4001b9a7a23 */ /* 0x100fe200000108a8 */
[----:B------:R-:W-:Y:S01]  /*8c70*/  FMNMX.FTZ R21, R164, R21, !PT ;  /* 0x00000015a4157209 */ /* 0x000fe20007810000 */
[----:B------:R-:W-:Y:S01]  /*8c80*/  FFMA.FTZ R182, R11, c[0x0][0x2d0], -R168 ;  /* 0x0000b4000bb67a23 */ /* 0x000fe200000108a8 */
[----:B------:R-:W2:Y:S01]  /*8c90*/  MUFU.EX2 R151, R151 ;  /* 0x0000009700977308 */ /* 0x000ea20000000800 */
[----:B------:R-:W-:Y:S01]  /*8ca0*/  FADD.FTZ R7, -R7, R150 ;  /* 0x0000009607077221 */ /* 0x000fe20000010100 */
[----:B------:R-:W-:Y:S01]  /*8cb0*/  FMNMX.FTZ R21, R162, R21, !PT ;  /* 0x00000015a2157209 */ /* 0x000fe20007810000 */
[----:B------:R-:W-:Y:S01]  /*8cc0*/  LDSM.16.MT88.4 R36, [R212+0x100] ;  /* 0x00010000d424783b */ /* 0x000fe20000004200 */
[--C-:B------:R-:W-:Y:S02]  /*8cd0*/  FFMA.FTZ R174, R174, c[0x0][0x2d0], -R170.reuse ;  /* 0x0000b400aeae7a23 */ /* 0x100fe400000108aa */
[----:B------:R-:W-:Y:S01]  /*8ce0*/  FMNMX.FTZ R0, R160, R21, !PT ;  /* 0x00000015a0007209 */ /* 0x000fe20007810000 */
[----:B------:R-:W-:Y:S02]  /*8cf0*/  FMUL.FTZ R150, R7, c[0x0][0x2d0] ;  /* 0x0000b40007967a20 */ /* 0x000fe40000410000 */
[----:B------:R-:W-:Y:S01]  /*8d00*/  FFMA.FTZ R172, R172, c[0x0][0x2d0], -R170 ;  /* 0x0000b400acac7a23 */ /* 0x000fe200000108aa */
[----:B------:R-:W-:Y:S01]  /*8d10*/  FMNMX.FTZ R5, R153, R0, !PT ;  /* 0x0000000099057209 */ /* 0x000fe20007810000 */
[----:B------:R-:W-:Y:S01]  /*8d20*/  LDSM.16.MT88.4 R20, [R214+0x100] ;  /* 0x00010000d614783b */ /* 0x000fe20000004200 */
[----:B------:R-:W3:Y:S01]  /*8d30*/  MUFU.EX2 R178, R178 ;  /* 0x000000b200b27308 */ /* 0x000ee20000000800 */
[----:B-1----:R-:W-:Y:S01]  /*8d40*/  FMNMX.FTZ R0, R6, R15, !PT ;  /* 0x0000000f06007209 */ /* 0x002fe20007810000 */
[----:B------:R-:W-:Y:S02]  /*8d50*/  FFMA.FTZ R173, R173, c[0x0][0x2d0], -R168 ;  /* 0x0000b400adad7a23 */ /* 0x000fe400000108a8 */
[--C-:B------:R-:W-:Y:S01]  /*8d60*/  FFMA.FTZ R190, R43, c[0x0][0x2d0], -R170.reuse ;  /* 0x0000b4002bbe7a23 */ /* 0x100fe200000108aa */
[C---:B------:R-:W-:Y:S01]  /*8d70*/  FSETP.NEU.FTZ.AND P0, PT, R0.reuse, -INF , PT ;  /* 0xff8000000000780b */ /* 0x040fe20003f1d000 */
[C---:B------:R-:W-:Y:S01]  /*8d80*/  FMUL.FTZ R166, R0.reuse, c[0x0][0x2d0] ;  /* 0x0000b40000a67a20 */ /* 0x040fe20000410000 */
[----:B------:R-:W1:Y:S01]  /*8d90*/  SHFL.BFLY PT, R6, R5, 0x2, 0x1f ;  /* 0x0c401f0005067f89 */ /* 0x000e6200000e0000 */
[----:B------:R-:W-:Y:S01]  /*8da0*/  FFMA.FTZ R191, R41, c[0x0][0x2d0], -R170 ;  /* 0x0000b40029bf7a23 */ /* 0x000fe200000108aa */
[----:B------:R-:W-:Y:S01]  /*8db0*/  FSEL R4, R0, RZ, P0 ;  /* 0x000000ff00047208 */ /* 0x000fe20000000000 */
[----:B------:R-:W4:Y:S01]  /*8dc0*/  MUFU.EX2 R150, R150 ;  /* 0x0000009600967308 */ /* 0x000f220000000800 */
[----:B------:R-:W-:Y:S01]  /*8dd0*/  FSEL R166, R166, RZ, P0 ;  /* 0x000000ffa6a67208 */ /* 0x000fe20000000000 */
[----:B--2---:R-:W-:Y:S02]  /*8de0*/  FMUL.FTZ R16, R151, R132 ;  /* 0x0000008497107220 */ /* 0x004fe40000410000 */
[----:B------:R-:W-:Y:S02]  /*8df0*/  FADD.FTZ R4, -R4, R149 ;  /* 0x0000009504047221 */ /* 0x000fe40000010100 */
[--C-:B------:R-:W-:Y:S02]  /*8e00*/  FFMA.FTZ R181, R14, c[0x0][0x2d0], -R166.reuse ;  /* 0x0000b4000eb57a23 */ /* 0x100fe400000108a6 */
[--C-:B------:R-:W-:Y:S02]  /*8e10*/  FFMA.FTZ R180, R19, c[0x0][0x2d0], -R166.reuse ;  /* 0x0000b40013b47a23 */ /* 0x100fe400000108a6 */
[----:B------:R-:W-:Y:S01]  /*8e20*/  MUFU.EX2 R177, R177 ;  /* 0x000000b100b17308 */ /* 0x000fe20000000800 */
[--C-:B------:R-:W-:Y:S02]  /*8e30*/  FFMA.FTZ R185, R17, c[0x0][0x2d0], -R166.reuse ;  /* 0x0000b40011b97a23 */ /* 0x100fe400000108a6 */
[--C-:B------:R-:W-:Y:S01]  /*8e40*/  FFMA.FTZ R184, R13, c[0x0][0x2d0], -R166.reuse ;  /* 0x0000b4000db87a23 */ /* 0x100fe200000108a6 */
[----:B---3--:R-:W-:Y:S01]  /*8e50*/  F2FP.PACK_AB R156, R178, R179 ;  /* 0x000000b3b29c723e */ /* 0x008fe200000000ff */
[----:B------:R-:W-:Y:S02]  /*8e60*/  FMUL.FTZ R149, R4, c[0x0][0x2d0] ;  /* 0x0000b40004957a20 */ /* 0x000fe40000410000 */
[C---:B------:R-:W-:Y:S02]  /*8e70*/  FMUL.FTZ R4, R151.reuse, R144 ;  /* 0x0000009097047220 */ /* 0x040fe40000410000 */
[----:B------:R-:W-:Y:S01]  /*8e80*/  FMUL.FTZ R17, R151, R133 ;  /* 0x0000008597117220 */ /* 0x000fe20000410000 */
[----:B------:R-:W2:Y:S01]  /*8e90*/  MUFU.EX2 R176, R176 ;  /* 0x000000b000b07308 */ /* 0x000ea20000000800 */
[----:B-1----:R-:W-:Y:S01]  /*8ea0*/  FMNMX.FTZ R5, R5, R6, !PT ;  /* 0x0000000605057209 */ /* 0x002fe20007810000 */
[C---:B------:R-:W-:Y:S02]  /*8eb0*/  FMUL.FTZ R32, R151.reuse, R116 ;  /* 0x0000007497207220 */ /* 0x040fe40000410000 */
[C---:B----4-:R-:W-:Y:S02]  /*8ec0*/  FMUL.FTZ R6, R150.reuse, R146 ;  /* 0x0000009296067220 */ /* 0x050fe40000410000 */
[----:B------:R-:W1:Y:S01]  /*8ed0*/  SHFL.BFLY PT, R152, R5, 0x1, 0x1f ;  /* 0x0c201f0005987f89 */ /* 0x000e6200000e0000 */
[C---:B------:R-:W-:Y:S02]  /*8ee0*/  FMUL.FTZ R7, R150.reuse, R147 ;  /* 0x0000009396077220 */ /* 0x040fe40000410000 */
[C---:B------:R-:W-:Y:S01]  /*8ef0*/  FMUL.FTZ R18, R150.reuse, R134 ;  /* 0x0000008696127220 */ /* 0x040fe20000410000 */
[----:B------:R-:W-:Y:S01]  /*8f00*/  MUFU.EX2 R155, R155 ;  /* 0x0000009b009b7308 */ /* 0x000fe20000000800 */
[C---:B------:R-:W-:Y:S02]  /*8f10*/  FMUL.FTZ R19, R150.reuse, R135 ;  /* 0x0000008796137220 */ /* 0x040fe40000410000 */
[C---:B------:R-:W-:Y:S01]  /*8f20*/  FMUL.FTZ R33, R151.reuse, R117 ;  /* 0x0000007597217220 */ /* 0x040fe20000410000 */
[----:B------:R-:W-:Y:S01]  /*8f30*/  LDSM.16.MT88.4 R132, [R214+0x900] ;  /* 0x00090000d684783b */ /* 0x000fe20000004200 */
[C---:B------:R-:W-:Y:S02]  /*8f40*/  FMUL.FTZ R34, R150.reuse, R118 ;  /* 0x0000007696227220 */ /* 0x040fe40000410000 */
[C---:B------:R-:W-:Y:S02]  /*8f50*/  FMUL.FTZ R35, R150.reuse, R119 ;  /* 0x0000007796237220 */ /* 0x040fe40000410000 */
[C---:B------:R-:W-:Y:S01]  /*8f60*/  FMUL.FTZ R48, R151.reuse, R100 ;  /* 0x0000006497307220 */ /* 0x040fe20000410000 */
[----:B------:R-:W3:Y:S01]  /*8f70*/  MUFU.EX2 R154, R154 ;  /* 0x0000009a009a7308 */ /* 0x000ee20000000800 */
[----:B------:R-:W-:Y:S01]  /*8f80*/  FMUL.FTZ R49, R151, R101 ;  /* 0x0000006597317220 */ /* 0x000fe20000410000 */
[----:B------:R-:W-:Y:S01]  /*8f90*/  LDSM.16.MT88.4 R116, [R214+0x1100] ;  /* 0x00110000d674783b */ /* 0x000fe20000004200 */
[----:B------:R-:W-:Y:S01]  /*8fa0*/  FMUL.FTZ R50, R150, R102 ;  /* 0x0000006696327220 */ /* 0x000fe20000410000 */
[----:B--2---:R-:W-:Y:S01]  /*8fb0*/  F2FP.PACK_AB R158, R176, R177 ;  /* 0x000000b1b09e723e */ /* 0x004fe200000000ff */
[----:B------:R-:W-:Y:S02]  /*8fc0*/  FMUL.FTZ R51, R150, R103 ;  /* 0x0000006796337220 */ /* 0x000fe40000410000 */
[--C-:B------:R-:W-:Y:S02]  /*8fd0*/  FFMA.FTZ R169, R169, c[0x0][0x2d0], -R166.reuse ;  /* 0x0000b400a9a97a23 */ /* 0x100fe400000108a6 */
[--C-:B------:R-:W-:Y:S01]  /*8fe0*/  FFMA.FTZ R167, R167, c[0x0][0x2d0], -R166.reuse ;  /* 0x0000b400a7a77a23 */ /* 0x100fe200000108a6 */
[----:B-1----:R-:W-:Y:S01]  /*8ff0*/  FMNMX.FTZ R152, R152, R5, !PT ;  /* 0x0000000598987209 */ /* 0x002fe20007810000 */
[----:B------:R-:W-:Y:S01]  /*9000*/  MUFU.EX2 R183, R183 ;  /* 0x000000b700b77308 */ /* 0x000fe20000000800 */
[----:B------:R-:W-:Y:S01]  /*9010*/  LDSM.16.MT88.4 R100, [R214+0x1900] ;  /* 0x00190000d664783b */ /* 0x000fe20000004200 */
[----:B------:R-:W-:Y:S01]  /*9020*/  FFMA.FTZ R165, R165, c[0x0][0x2d0], -R166 ;  /* 0x0000b400a5a57a23 */ /* 0x000fe200000108a6 */
[C---:B------:R-:W-:Y:S01]  /*9030*/  FSETP.NEU.FTZ.AND P0, PT, R152.reuse, -INF , PT ;  /* 0xff8000009800780b */ /* 0x040fe20003f1d000 */
[C---:B------:R-:W-:Y:S02]  /*9040*/  FMUL.FTZ R161, R152.reuse, c[0x0][0x2d0] ;  /* 0x0000b40098a17a20 */ /* 0x040fe40000410000 */
[--C-:B------:R-:W-:Y:S01]  /*9050*/  FFMA.FTZ R192, R47, c[0x0][0x2d0], -R168.reuse ;  /* 0x0000b4002fc07a23 */ /* 0x100fe200000108a8 */
[----:B------:R-:W-:Y:S01]  /*9060*/  FSEL R5, R152, RZ, P0 ;  /* 0x000000ff98057208 */ /* 0x000fe20000000000 */
[----:B------:R-:W-:Y:S01]  /*9070*/  FFMA.FTZ R193, R45, c[0x0][0x2d0], -R168 ;  /* 0x0000b4002dc17a23 */ /* 0x000fe200000108a8 */
[----:B------:R-:W-:Y:S01]  /*9080*/  FSEL R161, R161, RZ, P0 ;  /* 0x000000ffa1a17208 */ /* 0x000fe20000000000 */
[----:B------:R-:W1:Y:S01]  /*9090*/  MUFU.EX2 R182, R182 ;  /* 0x000000b600b67308 */ /* 0x000e620000000800 */
[----:B------:R-:W-:Y:S01]  /*90a0*/  FMUL.FTZ R52, R151, R52 ;  /* 0x0000003497347220 */ /* 0x000fe20000410000 */
[----:B------:R-:W-:Y:S01]  /*90b0*/  ISETP.GT.AND P0, PT, R240, R201, PT ;  /* 0x000000c9f000720c */ /* 0x000fe20003f04270 */
[----:B------:R-:W-:Y:S01]  /*90c0*/  FADD.FTZ R5, -R5, R148 ;  /* 0x0000009405057221 */ /* 0x000fe20000010100 */
[----:B---3--:R-:W-:Y:S01]  /*90d0*/  F2FP.PACK_AB R157, R154, R155 ;  /* 0x0000009b9a9d723e */ /* 0x008fe200000000ff */
[--C-:B------:R-:W-:Y:S01]  /*90e0*/  FFMA.FTZ R188, R12, c[0x0][0x2d0], -R161.reuse ;  /* 0x0000b4000cbc7a23 */ /* 0x100fe200000108a1 */
[----:B------:R-:W-:Y:S01]  /*90f0*/  IADD3 R240, R240, -0x1, RZ ;  /* 0xfffffffff0f07810 */ /* 0x000fe20007ffe0ff */
[--C-:B------:R-:W-:Y:S02]  /*9100*/  FFMA.FTZ R189, R9, c[0x0][0x2d0], -R161.reuse ;  /* 0x0000b40009bd7a23 */ /* 0x100fe400000108a1 */
[--C-:B------:R-:W-:Y:S01]  /*9110*/  FFMA.FTZ R187, R10, c[0x0][0x2d0], -R161.reuse ;  /* 0x0000b4000abb7a23 */ /* 0x100fe200000108a1 */
[----:B------:R-:W2:Y:S01]  /*9120*/  MUFU.EX2 R149, R149 ;  /* 0x0000009500957308 */ /* 0x000ea20000000800 */
[--C-:B------:R-:W-:Y:S02]  /*9130*/  FFMA.FTZ R186, R8, c[0x0][0x2d0], -R161.reuse ;  /* 0x0000b40008ba7a23 */ /* 0x100fe400000108a1 */
[----:B------:R-:W-:Y:S02]  /*9140*/  FMUL.FTZ R8, R5, c[0x0][0x2d0] ;  /* 0x0000b40005087a20 */ /* 0x000fe40000410000 */
[C---:B------:R-:W-:Y:S02]  /*9150*/  FMUL.FTZ R5, R151.reuse, R145 ;  /* 0x0000009197057220 */ /* 0x040fe40000410000 */
[--C-:B------:R-:W-:Y:S02]  /*9160*/  FFMA.FTZ R164, R164, c[0x0][0x2d0], -R161.reuse ;  /* 0x0000b400a4a47a23 */ /* 0x100fe400000108a1 */
[C---:B------:R-:W-:Y:S01]  /*9170*/  FMUL.FTZ R53, R151.reuse, R53 ;  /* 0x0000003597357220 */ /* 0x040fe20000410000 */
[----:B------:R3:W4:Y:S01]  /*9180*/  MUFU.EX2 R148, R8 ;  /* 0x0000000800947308 */ /* 0x0007220000000800 */
[C---:B------:R-:W-:Y:S02]  /*9190*/  FMUL.FTZ R54, R150.reuse, R54 ;  /* 0x0000003696367220 */ /* 0x040fe40000410000 */
[----:B------:R-:W-:Y:S01]  /*91a0*/  FMUL.FTZ R55, R150, R55 ;  /* 0x0000003796377220 */ /* 0x000fe20000410000 */
[----:B-1----:R-:W-:Y:S01]  /*91b0*/  F2FP.PACK_AB R159, R182, R183 ;  /* 0x000000b7b69f723e */ /* 0x002fe200000000ff */
[C---:B------:R-:W-:Y:S02]  /*91c0*/  FMUL.FTZ R64, R151.reuse, R64 ;  /* 0x0000004097407220 */ /* 0x040fe40000410000 */
[----:B------:R-:W-:Y:S02]  /*91d0*/  FMUL.FTZ R65, R151, R65 ;  /* 0x0000004197417220 */ /* 0x000fe40000410000 */
[C---:B------:R-:W-:Y:S01]  /*91e0*/  FMUL.FTZ R66, R150.reuse, R66 ;  /* 0x0000004296427220 */ /* 0x040fe20000410000 */
[----:B------:R-:W-:Y:S01]  /*91f0*/  MUFU.EX2 R181, R181 ;  /* 0x000000b500b57308 */ /* 0x000fe20000000800 */
[-C--:B------:R-:W-:Y:S01]  /*9200*/  HMMA.16816.F32 R4, R156, R20.reuse, R4 ;  /* 0x000000149c04723c */ /* 0x080fe20000001804 */
[----:B------:R-:W-:Y:S02]  /*9210*/  FMUL.FTZ R67, R150, R67 ;  /* 0x0000004396437220 */ /* 0x000fe40000410000 */
[C---:B--2---:R-:W-:Y:S02]  /*9220*/  FMUL.FTZ R9, R149.reuse, R141 ;  /* 0x0000008d95097220 */ /* 0x044fe40000410000 */
[C---:B------:R-:W-:Y:S02]  /*9230*/  FMUL.FTZ R12, R149.reuse, R136 ;  /* 0x00000088950c7220 */ /* 0x040fe40000410000 */
[C---:B------:R-:W-:Y:S02]  /*9240*/  FMUL.FTZ R13, R149.reuse, R137 ;  /* 0x00000089950d7220 */ /* 0x040fe40000410000 */
[----:B------:R-:W1:Y:S03]  /*9250*/  MUFU.EX2 R180, R180 ;  /* 0x000000b400b47308 */ /* 0x000e660000000800 */
[C---:B------:R-:W-:Y:S02]  /*9260*/  FMUL.FTZ R40, R149.reuse, R108 ;  /* 0x0000006c95287220 */ /* 0x040fe40000410000 */
[C---:B---3--:R-:W-:Y:S02]  /*9270*/  FMUL.FTZ R8, R149.reuse, R140 ;  /* 0x0000008c95087220 */ /* 0x048fe40000410000 */
[C---:B----4-:R-:W-:Y:S02]  /*9280*/  FMUL.FTZ R10, R148.reuse, R142 ;  /* 0x0000008e940a7220 */ /* 0x050fe40000410000 */
[C---:B------:R-:W-:Y:S01]  /*9290*/  FMUL.FTZ R11, R148.reuse, R143 ;  /* 0x0000008f940b7220 */ /* 0x040fe20000410000 */
[----:B------:R-:W-:Y:S01]  /*92a0*/  MUFU.EX2 R185, R185 ;  /* 0x000000b900b97308 */ /* 0x000fe20000000800 */
[C---:B------:R-:W-:Y:S02]  /*92b0*/  FMUL.FTZ R14, R148.reuse, R138 ;  /* 0x0000008a940e7220 */ /* 0x040fe40000410000 */
[C---:B------:R-:W-:Y:S02]  /*92c0*/  FMUL.FTZ R15, R148.reuse, R139 ;  /* 0x0000008b940f7220 */ /* 0x040fe40000410000 */
[C---:B------:R-:W-:Y:S02]  /*92d0*/  FMUL.FTZ R41, R149.reuse, R109 ;  /* 0x0000006d95297220 */ /* 0x040fe40000410000 */
[C---:B------:R-:W-:Y:S02]  /*92e0*/  FMUL.FTZ R42, R148.reuse, R110 ;  /* 0x0000006e942a7220 */ /* 0x040fe40000410000 */
[----:B------:R-:W-:Y:S01]  /*92f0*/  FMUL.FTZ R43, R148, R111 ;  /* 0x0000006f942b7220 */ /* 0x000fe20000410000 */
[----:B------:R-:W2:Y:S01]  /*9300*/  MUFU.EX2 R184, R184 ;  /* 0x000000b800b87308 */ /* 0x000ea20000000800 */
[----:B------:R-:W-:Y:S01]  /*9310*/  LDSM.16.MT88.4 R108, [R214+0x500] ;  /* 0x00050000d66c783b */ /* 0x000fe20000004200 */
[C---:B------:R-:W-:Y:S01]  /*9320*/  FMUL.FTZ R44, R149.reuse, R104 ;  /* 0x00000068952c7220 */ /* 0x040fe20000410000 */
[----:B-1----:R-:W-:Y:S01]  /*9330*/  F2FP.PACK_AB R144, R180, R181 ;  /* 0x000000b5b490723e */ /* 0x002fe200000000ff */
[C---:B------:R-:W-:Y:S02]  /*9340*/  FMUL.FTZ R45, R149.reuse, R105 ;  /* 0x00000069952d7220 */ /* 0x040fe40000410000 */
[C---:B------:R-:W-:Y:S02]  /*9350*/  FMUL.FTZ R46, R148.reuse, R106 ;  /* 0x0000006a942e7220 */ /* 0x040fe40000410000 */
[C---:B------:R-:W-:Y:S02]  /*9360*/  FMUL.FTZ R47, R148.reuse, R107 ;  /* 0x0000006b942f7220 */ /* 0x040fe40000410000 */
[----:B------:R-:W-:Y:S01]  /*9370*/  MUFU.EX2 R189, R189 ;  /* 0x000000bd00bd7308 */ /* 0x000fe20000000800 */
[----:B------:R-:W-:Y:S01]  /*9380*/  LDSM.16.MT88.4 R104, [R212+0x1900] ;  /* 0x00190000d468783b */ /* 0x000fe20000004200 */
[C---:B------:R-:W-:Y:S02]  /*9390*/  FMUL.FTZ R24, R149.reuse, R124 ;  /* 0x0000007c95187220 */ /* 0x040fe40000410000 */
[C---:B------:R-:W-:Y:S02]  /*93a0*/  FMUL.FTZ R25, R149.reuse, R125 ;  /* 0x0000007d95197220 */ /* 0x040fe40000410000 */
[C---:B------:R-:W-:Y:S02]  /*93b0*/  FMUL.FTZ R26, R148.reuse, R126 ;  /* 0x0000007e941a7220 */ /* 0x040fe40000410000 */
[C---:B------:R-:W-:Y:S02]  /*93c0*/  FMUL.FTZ R27, R148.reuse, R127 ;  /* 0x0000007f941b7220 */ /* 0x040fe40000410000 */
[----:B------:R-:W1:Y:S01]  /*93d0*/  MUFU.EX2 R188, R188 ;  /* 0x000000bc00bc7308 */ /* 0x000e620000000800 */
[C---:B------:R-:W-:Y:S02]  /*93e0*/  FMUL.FTZ R28, R149.reuse, R120 ;  /* 0x00000078951c7220 */ /* 0x040fe40000410000 */
[----:B------:R-:W-:Y:S01]  /*93f0*/  FMUL.FTZ R30, R148, R122 ;  /* 0x0000007a941e7220 */ /* 0x000fe20000410000 */
[----:B--2---:R-:W-:Y:S01]  /*9400*/  F2FP.PACK_AB R146, R184, R185 ;  /* 0x000000b9b892723e */ /* 0x004fe200000000ff */
[C---:B------:R-:W-:Y:S02]  /*9410*/  FMUL.FTZ R31, R148.reuse, R123 ;  /* 0x0000007b941f7220 */ /* 0x040fe40000410000 */
[C---:B------:R-:W-:Y:S02]  /*9420*/  FMUL.FTZ R56, R149.reuse, R56 ;  /* 0x0000003895387220 */ /* 0x040fe40000410000 */
[C---:B------:R-:W-:Y:S01]  /*9430*/  FMUL.FTZ R57, R149.reuse, R57 ;  /* 0x0000003995397220 */ /* 0x040fe20000410000 */
[----:B------:R-:W-:Y:S01]  /*9440*/  MUFU.EX2 R187, R187 ;  /* 0x000000bb00bb7308 */ /* 0x000fe20000000800 */
[C---:B------:R-:W-:Y:S02]  /*9450*/  FMUL.FTZ R58, R148.reuse, R58 ;  /* 0x0000003a943a7220 */ /* 0x040fe40000410000 */
[C---:B------:R-:W-:Y:S02]  /*9460*/  FMUL.FTZ R59, R148.reuse, R59 ;  /* 0x0000003b943b7220 */ /* 0x040fe40000410000 */
[C---:B------:R-:W-:Y:S02]  /*9470*/  FMUL.FTZ R60, R149.reuse, R60 ;  /* 0x0000003c953c7220 */ /* 0x040fe40000410000 */
[----:B------:R-:W-:Y:S02]  /*9480*/  FMUL.FTZ R61, R149, R61 ;  /* 0x0000003d953d7220 */ /* 0x000fe40000410000 */
[C---:B------:R-:W-:Y:S01]  /*9490*/  FMUL.FTZ R62, R148.reuse, R62 ;  /* 0x0000003e943e7220 */ /* 0x040fe20000410000 */
[----:B------:R-:W2:Y:S01]  /*94a0*/  MUFU.EX2 R186, R186 ;  /* 0x000000ba00ba7308 */ /* 0x000ea20000000800 */
[----:B------:R-:W-:Y:S02]  /*94b0*/  FMUL.FTZ R63, R148, R63 ;  /* 0x0000003f943f7220 */ /* 0x000fe40000410000 */
[--C-:B------:R-:W-:Y:S01]  /*94c0*/  FFMA.FTZ R194, R194, c[0x0][0x2d0], -R170.reuse ;  /* 0x0000b400c2c27a23 */ /* 0x100fe200000108aa */
[----:B-1----:R-:W-:Y:S01]  /*94d0*/  F2FP.PACK_AB R145, R188, R189 ;  /* 0x000000bdbc91723e */ /* 0x002fe200000000ff */
[----:B------:R-:W-:Y:S02]  /*94e0*/  FFMA.FTZ R195, R195, c[0x0][0x2d0], -R170 ;  /* 0x0000b400c3c37a23 */ /* 0x000fe400000108aa */
[--C-:B------:R-:W-:Y:S02]  /*94f0*/  FFMA.FTZ R196, R196, c[0x0][0x2d0], -R168.reuse ;  /* 0x0000b400c4c47a23 */ /* 0x100fe400000108a8 */
[----:B------:R-:W-:Y:S01]  /*9500*/  FFMA.FTZ R197, R197, c[0x0][0x2d0], -R168 ;  /* 0x0000b400c5c57a23 */ /* 0x000fe200000108a8 */
[----:B------:R-:W-:Y:S01]  /*9510*/  MUFU.EX2 R124, R174 ;  /* 0x000000ae007c7308 */ /* 0x000fe20000000800 */
[--C-:B------:R-:W-:Y:S02]  /*9520*/  FFMA.FTZ R198, R198, c[0x0][0x2d0], -R166.reuse ;  /* 0x0000b400c6c67a23 */ /* 0x100fe400000108a6 */
[--C-:B------:R-:W-:Y:S02]  /*9530*/  FFMA.FTZ R199, R199, c[0x0][0x2d0], -R166.reuse ;  /* 0x0000b400c7c77a23 */ /* 0x100fe400000108a6 */
[--C-:B------:R-:W-:Y:S02]  /*9540*/  FFMA.FTZ R244, R244, c[0x0][0x2d0], -R166.reuse ;  /* 0x0000b400f4f47a23 */ /* 0x100fe400000108a6 */
[--C-:B------:R-:W-:Y:S02]  /*9550*/  FFMA.FTZ R249, R249, c[0x0][0x2d0], -R166.reuse ;  /* 0x0000b400f9f97a23 */ /* 0x100fe400000108a6 */
[----:B------:R-:W-:Y:S01]  /*9560*/  FFMA.FTZ R166, R163, c[0x0][0x2d0], -R166 ;  /* 0x0000b400a3a67a23 */ /* 0x000fe200000108a6 */
[----:B------:R-:W-:Y:S01]  /*9570*/  MUFU.EX2 R126, R172 ;  /* 0x000000ac007e7308 */ /* 0x000fe20000000800 */
[--C-:B------:R-:W-:Y:S02]  /*9580*/  FFMA.FTZ R251, R251, c[0x0][0x2d0], -R168.reuse ;  /* 0x0000b400fbfb7a23 */ /* 0x100fe400000108a8 */
[--C-:B------:R-:W-:Y:S01]  /*9590*/  FFMA.FTZ R247, R247, c[0x0][0x2d0], -R168.reuse ;  /* 0x0000b400f7f77a23 */ /* 0x100fe200000108a8 */
[----:B--2---:R-:W-:Y:S01]  /*95a0*/  F2FP.PACK_AB R147, R186, R187 ;  /* 0x000000bbba93723e */ /* 0x004fe200000000ff */
[----:B------:R-:W-:Y:S02]  /*95b0*/  FFMA.FTZ R168, R171, c[0x0][0x2d0], -R168 ;  /* 0x0000b400aba87a23 */ /* 0x000fe400000108a8 */
[--C-:B------:R-:W-:Y:S02]  /*95c0*/  FFMA.FTZ R245, R245, c[0x0][0x2d0], -R170.reuse ;  /* 0x0000b400f5f57a23 */ /* 0x100fe400000108aa */
[----:B------:R-:W-:Y:S01]  /*95d0*/  FFMA.FTZ R170, R175, c[0x0][0x2d0], -R170 ;  /* 0x0000b400afaa7a23 */ /* 0x000fe200000108aa */
[----:B------:R1:W-:Y:S01]  /*95e0*/  MUFU.EX2 R122, R173 ;  /* 0x000000ad007a7308 */ /* 0x0003e20000000800 */
[C---:B------:R-:W-:Y:S01]  /*95f0*/  HMMA.16816.F32 R8, R144.reuse, R20, R8 ;  /* 0x000000149008723c */ /* 0x040fe20000001808 */
[C---:B------:R-:W-:Y:S02]  /*9600*/  FMUL.FTZ R29, R149.reuse, R121 ;  /* 0x00000079951d7220 */ /* 0x040fe40000410000 */
[C---:B------:R-:W-:Y:S02]  /*9610*/  FMUL.FTZ R72, R149.reuse, R72 ;  /* 0x0000004895487220 */ /* 0x040fe40000410000 */
[----:B------:R-:W-:Y:S02]  /*9620*/  FMUL.FTZ R73, R149, R73 ;  /* 0x0000004995497220 */ /* 0x000fe40000410000 */
[C---:B------:R-:W-:Y:S01]  /*9630*/  FMUL.FTZ R20, R151.reuse, R128 ;  /* 0x0000008097147220 */ /* 0x040fe20000410000 */
[-C--:B------:R-:W-:Y:S01]  /*9640*/  HMMA.16816.F32 R12, R144, R22.reuse, R12 ;  /* 0x00000016900c723c */ /* 0x080fe2000000180c */
[----:B------:R-:W-:Y:S01]  /*9650*/  FMUL.FTZ R21, R151, R129 ;  /* 0x0000008197157220 */ /* 0x000fe20000410000 */
[----:B------:R-:W-:Y:S02]  /*9660*/  MUFU.EX2 R136, R170 ;  /* 0x000000aa00887308 */ /* 0x000fe40000000800 */
[C---:B------:R-:W-:Y:S02]  /*9670*/  FMUL.FTZ R74, R148.reuse, R74 ;  /* 0x0000004a944a7220 */ /* 0x040fe40000410000 */
[----:B------:R-:W-:Y:S02]  /*9680*/  FMUL.FTZ R75, R148, R75 ;  /* 0x0000004b944b7220 */ /* 0x000fe40000410000 */
[C---:B------:R-:W-:Y:S01]  /*9690*/  HMMA.16816.F32 R16, R156.reuse, R22, R16 ;  /* 0x000000169c10723c */ /* 0x040fe20000001810 */
[C---:B------:R-:W-:Y:S03]  /*96a0*/  FMUL.FTZ R76, R149.reuse, R76 ;  /* 0x0000004c954c7220 */ /* 0x040fe60000410000 */
[----:B------:R-:W-:Y:S01]  /*96b0*/  MUFU.EX2 R138, R168 ;  /* 0x000000a8008a7308 */ /* 0x000fe20000000800 */
[C---:B------:R-:W-:Y:S02]  /*96c0*/  FMUL.FTZ R77, R149.reuse, R77 ;  /* 0x0000004d954d7220 */ /* 0x040fe40000410000 */
[C---:B------:R-:W-:Y:S01]  /*96d0*/  FMUL.FTZ R22, R150.reuse, R130 ;  /* 0x0000008296167220 */ /* 0x040fe20000410000 */
[----:B-1----:R-:W-:Y:S01]  /*96e0*/  LDSM.16.MT88.4 R172, [R214+0x2100] ;  /* 0x00210000d6ac783b */ /* 0x002fe20000004200 */
[----:B------:R-:W-:Y:S03]  /*96f0*/  FMUL.FTZ R23, R150, R131 ;  /* 0x0000008396177220 */ /* 0x000fe60000410000 */
[C---:B------:R-:W-:Y:S02]  /*9700*/  FMUL.FTZ R78, R148.reuse, R78 ;  /* 0x0000004e944e7220 */ /* 0x040fe40000410000 */
[----:B------:R1:W-:Y:S01]  /*9710*/  MUFU.EX2 R125, R169 ;  /* 0x000000a9007d7308 */ /* 0x0003e20000000800 */
[C---:B------:R-:W-:Y:S01]  /*9720*/  FMUL.FTZ R79, R148.reuse, R79 ;  /* 0x0000004f944f7220 */ /* 0x040fe20000410000 */
[-C--:B------:R-:W-:Y:S01]  /*9730*/  HMMA.16816.F32 R20, R156, R36.reuse, R20 ;  /* 0x000000249c14723c */ /* 0x080fe20000001814 */
[----:B------:R-:W2:Y:S01]  /*9740*/  LDSM.16.MT88.4 R128, [R214+0xd00] ;  /* 0x000d0000d680783b */ /* 0x000ea20000004200 */
[C---:B------:R-:W-:Y:S02]  /*9750*/  FMUL.FTZ R88, R149.reuse, R88 ;  /* 0x0000005895587220 */ /* 0x040fe40000410000 */
[C---:B------:R-:W-:Y:S02]  /*9760*/  FMUL.FTZ R89, R149.reuse, R89 ;  /* 0x0000005995597220 */ /* 0x040fe40000410000 */
[C---:B------:R-:W-:Y:S02]  /*9770*/  FMUL.FTZ R90, R148.reuse, R90 ;  /* 0x0000005a945a7220 */ /* 0x040fe40000410000 */
[C---:B------:R-:W-:Y:S01]  /*9780*/  HMMA.16816.F32 R24, R144.reuse, R36, R24 ;  /* 0x000000249018723c */ /* 0x040fe20000001818 */
[----:B------:R-:W-:Y:S03]  /*9790*/  MUFU.EX2 R120, R167 ;  /* 0x000000a700787308 */ /* 0x000fe60000000800 */
[C---:B------:R-:W-:Y:S02]  /*97a0*/  FMUL.FTZ R91, R148.reuse, R91 ;  /* 0x0000005b945b7220 */ /* 0x040fe40000410000 */
[----:B------:R-:W-:Y:S02]  /*97b0*/  FMUL.FTZ R92, R149, R92 ;  /* 0x0000005c955c7220 */ /* 0x000fe40000410000 */
[-C--:B------:R-:W-:Y:S01]  /*97c0*/  HMMA.16816.F32 R28, R144, R38.reuse, R28 ;  /* 0x00000026901c723c */ /* 0x080fe2000000181c */
[C---:B------:R-:W-:Y:S02]  /*97d0*/  FMUL.FTZ R36, R151.reuse, R112 ;  /* 0x0000007097247220 */ /* 0x040fe40000410000 */
[----:B------:R-:W-:Y:S01]  /*97e0*/  MUFU.EX2 R123, R165 ;  /* 0x000000a5007b7308 */ /* 0x000fe20000000800 */
[----:B------:R-:W-:Y:S01]  /*97f0*/  FMUL.FTZ R37, R151, R113 ;  /* 0x0000007197257220 */ /* 0x000fe20000410000 */
[----:B-1----:R-:W-:Y:S01]  /*9800*/  LDSM.16.MT88.4 R168, [R212+0x1500] ;  /* 0x00150000d4a8783b */ /* 0x002fe20000004200 */
[----:B------:R-:W-:Y:S02]  /*9810*/  FMUL.FTZ R93, R149, R93 ;  /* 0x0000005d955d7220 */ /* 0x000fe40000410000 */
[C---:B------:R-:W-:Y:S01]  /*9820*/  HMMA.16816.F32 R32, R156.reuse, R38, R32 ;  /* 0x000000269c20723c */ /* 0x040fe20000001820 */
[C---:B------:R-:W-:Y:S03]  /*9830*/  FMUL.FTZ R94, R148.reuse, R94 ;  /* 0x0000005e945e7220 */ /* 0x040fe60000410000 */
[----:B------:R-:W-:Y:S01]  /*9840*/  FMUL.FTZ R95, R148, R95 ;  /* 0x0000005f945f7220 */ /* 0x000fe20000410000 */
[----:B------:R-:W-:Y:S01]  /*9850*/  MUFU.EX2 R139, R166 ;  /* 0x000000a6008b7308 */ /* 0x000fe20000000800 */
[C---:B------:R-:W-:Y:S02]  /*9860*/  FMUL.FTZ R96, R151.reuse, R96 ;  /* 0x0000006097607220 */ /* 0x040fe40000410000 */
[C---:B------:R-:W-:Y:S04]  /*9870*/  FMUL.FTZ R38, R150.reuse, R114 ;  /* 0x0000007296267220 */ /* 0x040fe80000410000 */
[C---:B------:R-:W-:Y:S02]  /*9880*/  FMUL.FTZ R39, R150.reuse, R115 ;  /* 0x0000007396277220 */ /* 0x040fe40000410000 */
[----:B------:R-:W1:Y:S01]  /*9890*/  LDSM.16.MT88.4 R112, [R212+0xd00] ;  /* 0x000d0000d470783b */ /* 0x000e620000004200 */
[----:B------:R3:W-:Y:S01]  /*98a0*/  MUFU.EX2 R127, R164 ;  /* 0x000000a4007f7308 */ /* 0x0007e20000000800 */
[C---:B------:R-:W-:Y:S02]  /*98b0*/  FMUL.FTZ R97, R151.reuse, R97 ;  /* 0x0000006197617220 */ /* 0x040fe40000410000 */
[C---:B------:R-:W-:Y:S01]  /*98c0*/  FMUL.FTZ R98, R150.reuse, R98 ;  /* 0x0000006296627220 */ /* 0x040fe20000410000 */
[-C--:B--2---:R-:W-:Y:S01]  /*98d0*/  HMMA.16816.F32 R36, R156, R128.reuse, R36 ;  /* 0x000000809c24723c */ /* 0x084fe20000001824 */
[C---:B------:R-:W-:Y:S02]  /*98e0*/  FMUL.FTZ R99, R150.reuse, R99 ;  /* 0x0000006396637220 */ /* 0x040fe40000410000 */
[C---:B------:R-:W-:Y:S02]  /*98f0*/  FMUL.FTZ R68, R151.reuse, R68 ;  /* 0x0000004497447220 */ /* 0x040fe40000410000 */
[C---:B------:R-:W-:Y:S01]  /*9900*/  FMUL.FTZ R69, R151.reuse, R69 ;  /* 0x0000004597457220 */ /* 0x040fe20000410000 */
[----:B------:R-:W-:Y:S01]  /*9910*/  MUFU.EX2 R190, R190 ;  /* 0x000000be00be7308 */ /* 0x000fe20000000800 */
[C---:B------:R-:W-:Y:S01]  /*9920*/  FMUL.FTZ R70, R150.reuse, R70 ;  /* 0x0000004696467220 */ /* 0x040fe20000410000 */
[C---:B------:R-:W-:Y:S01]  /*9930*/  HMMA.16816.F32 R40, R144.reuse, R128, R40 ;  /* 0x000000809028723c */ /* 0x040fe20000001828 */
[C---:B------:R-:W-:Y:S03]  /*9940*/  FMUL.FTZ R71, R150.reuse, R71 ;  /* 0x0000004796477220 */ /* 0x040fe60000410000 */
[C---:B------:R-:W-:Y:S02]  /*9950*/  FMUL.FTZ R80, R151.reuse, R80 ;  /* 0x0000005097507220 */ /* 0x040fe40000410000 */
[C---:B------:R-:W-:Y:S02]  /*9960*/  FMUL.FTZ R81, R151.reuse, R81 ;  /* 0x0000005197517220 */ /* 0x040fe40000410000 */
[-C--:B------:R-:W-:Y:S01]  /*9970*/  HMMA.16816.F32 R44, R144, R130.reuse, R44 ;  /* 0x00000082902c723c */ /* 0x080fe2000000182c */
[----:B------:R-:W2:Y:S01]  /*9980*/  MUFU.EX2 R191, R191 ;  /* 0x000000bf00bf7308 */ /* 0x000ea20000000800 */
[----:B---3--:R-:W-:Y:S02]  /*9990*/  LDSM.16.MT88.4 R164, [R214+0x1500] ;  /* 0x00150000d6a4783b */ /* 0x008fe40000004200 */
[C---:B------:R-:W-:Y:S02]  /*99a0*/  FMUL.FTZ R82, R150.reuse, R82 ;  /* 0x0000005296527220 */ /* 0x040fe40000410000 */
[C---:B------:R-:W-:Y:S02]  /*99b0*/  FMUL.FTZ R83, R150.reuse, R83 ;  /* 0x0000005396537220 */ /* 0x040fe40000410000 */
[C---:B------:R-:W-:Y:S01]  /*99c0*/  HMMA.16816.F32 R48, R156.reuse, R130, R48 ;  /* 0x000000829c30723c */ /* 0x040fe20000001830 */
[C---:B------:R-:W-:Y:S02]  /*99d0*/  FMUL.FTZ R84, R151.reuse, R84 ;  /* 0x0000005497547220 */ /* 0x040fe40000410000 */
[----:B------:R-:W-:Y:S01]  /*99e0*/  MUFU.EX2 R192, R192 ;  /* 0x000000c000c07308 */ /* 0x000fe20000000800 */
[----:B------:R-:W-:Y:S02]  /*99f0*/  FMUL.FTZ R85, R151, R85 ;  /* 0x0000005597557220 */ /* 0x000fe40000410000 */
[C---:B------:R-:W-:Y:S02]  /*9a00*/  FMUL.FTZ R86, R150.reuse, R86 ;  /* 0x0000005696567220 */ /* 0x040fe40000410000 */
[----:B------:R-:W-:Y:S01]  /*9a10*/  FMUL.FTZ R87, R150, R87 ;  /* 0x0000005796577220 */ /* 0x000fe20000410000 */
[-C--:B-1----:R-:W-:Y:S03]  /*9a20*/  HMMA.16816.F32 R52, R156, R112.reuse, R52 ;  /* 0x000000709c34723c */ /* 0x082fe60000001834 */
[--C-:B------:R-:W-:Y:S01]  /*9a30*/  FFMA.FTZ R246, R246, c[0x0][0x2d0], -R161.reuse ;  /* 0x0000b400f6f67a23 */ /* 0x100fe200000108a1 */
[----:B------:R-:W1:Y:S01]  /*9a40*/  MUFU.EX2 R193, R193 ;  /* 0x000000c100c17308 */ /* 0x000e620000000800 */
[--C-:B------:R-:W-:Y:S02]  /*9a50*/  FFMA.FTZ R248, R248, c[0x0][0x2d0], -R161.reuse ;  /* 0x0000b400f8f87a23 */ /* 0x100fe400000108a1 */
[--C-:B------:R-:W-:Y:S02]  /*9a60*/  FFMA.FTZ R252, R252, c[0x0][0x2d0], -R161.reuse ;  /* 0x0000b400fcfc7a23 */ /* 0x100fe400000108a1 */
[--C-:B------:R-:W-:Y:S01]  /*9a70*/  FFMA.FTZ R250, R250, c[0x0][0x2d0], -R161.reuse ;  /* 0x0000b400fafa7a23 */ /* 0x100fe200000108a1 */
[C---:B------:R-:W-:Y:S02]  /*9a80*/  HMMA.16816.F32 R56, R144.reuse, R112, R56 ;  /* 0x000000709038723c */ /* 0x040fe40000001838 */
[--C-:B------:R-:W-:Y:S02]  /*9a90*/  FFMA.FTZ R162, R162, c[0x0][0x2d0], -R161.reuse ;  /* 0x0000b400a2a27a23 */ /* 0x100fe400000108a1 */
[----:B------:R-:W-:Y:S01]  /*9aa0*/  MUFU.EX2 R194, R194 ;  /* 0x000000c200c27308 */ /* 0x000fe20000000800 */
[--C-:B------:R-:W-:Y:S02]  /*9ab0*/  FFMA.FTZ R160, R160, c[0x0][0x2d0], -R161.reuse ;  /* 0x0000b400a0a07a23 */ /* 0x100fe400000108a1 */
[----:B------:R-:W-:Y:S01]  /*9ac0*/  FFMA.FTZ R161, R153, c[0x0][0x2d0], -R161 ;  /* 0x0000b40099a17a23 */ /* 0x000fe200000108a1 */
[-C--:B------:R-:W-:Y:S01]  /*9ad0*/  HMMA.16816.F32 R60, R144, R114.reuse, R60 ;  /* 0x00000072903c723c */ /* 0x080fe2000000183c */
[----:B------:R-:W-:Y:S03]  /*9ae0*/  FFMA.FTZ R179, R151, R238, R179 ;  /* 0x000000ee97b37223 */ /* 0x000fe600000100b3 */
[----:B------:R-:W-:Y:S01]  /*9af0*/  MOV R151, R3 ;  /* 0x0000000300977202 */ /* 0x000fe20000000f00 */
[----:B------:R-:W-:Y:S01]  /*9b00*/  FFMA.FTZ R155, R150, R239, R155 ;  /* 0x000000ef969b7223 */ /* 0x000fe2000001009b */
[----:B------:R-:W3:Y:S01]  /*9b10*/  MUFU.EX2 R195, R195 ;  /* 0x000000c300c37308 */ /* 0x000ee20000000800 */
[----:B------:R-:W-:Y:S01]  /*9b20*/  FFMA.FTZ R181, R149, R236, R181 ;  /* 0x000000ec95b57223 */ /* 0x000fe200000100b5 */
[C---:B------:R-:W-:Y:S01]  /*9b30*/  HMMA.16816.F32 R64, R156.reuse, R114, R64 ;  /* 0x000000729c40723c */ /* 0x040fe20000001840 */
[----:B------:R-:W4:Y:S03]  /*9b40*/  LDSM.16.MT88.4 R112, [R212+0x500] ;  /* 0x00050000d470783b */ /* 0x000f260000004200 */
[----:B------:R-:W-:Y:S01]  /*9b50*/  FFMA.FTZ R189, R148, R237, R189 ;  /* 0x000000ed94bd7223 */ /* 0x000fe200000100bd */
[----:B------:R-:W-:Y:S01]  /*9b60*/  MOV R150, R2 ;  /* 0x0000000200967202 */ /* 0x000fe20000000f00 */
[----:B------:R-:W-:Y:S01]  /*9b70*/  FADD.FTZ R178, R178, R179 ;  /* 0x000000b3b2b27221 */ /* 0x000fe20000010000 */
[----:B------:R-:W-:Y:S01]  /*9b80*/  MOV R149, R0 ;  /* 0x0000000000957202 */ /* 0x000fe20000000f00 */
[-C--:B------:R-:W-:Y:S01]  /*9b90*/  HMMA.16816.F32 R68, R156, R100.reuse, R68 ;  /* 0x000000649c44723c */ /* 0x080fe20000001844 */
[----:B------:R-:W-:Y:S03]  /*9ba0*/  MUFU.EX2 R196, R196 ;  /* 0x000000c400c47308 */ /* 0x000fe60000000800 */
[----:B------:R-:W-:Y:S01]  /*9bb0*/  FADD.FTZ R154, R154, R155 ;  /* 0x0000009b9a9a7221 */ /* 0x000fe20000010000 */
[----:B------:R-:W-:Y:S01]  /*9bc0*/  MOV R148, R152 ;  /* 0x0000009800947202 */ /* 0x000fe20000000f00 */
[----:B------:R-:W-:Y:S02]  /*9bd0*/  FADD.FTZ R180, R180, R181 ;  /* 0x000000b5b4b47221 */ /* 0x000fe40000010000 */
[C---:B------:R-:W-:Y:S01]  /*9be0*/  HMMA.16816.F32 R72, R144.reuse, R100, R72 ;  /* 0x000000649048723c */ /* 0x040fe20000001848 */
[----:B------:R-:W-:Y:S02]  /*9bf0*/  FADD.FTZ R188, R188, R189 ;  /* 0x000000bdbcbc7221 */ /* 0x000fe40000010000 */
[----:B------:R-:W5:Y:S01]  /*9c00*/  MUFU.EX2 R197, R197 ;  /* 0x000000c500c57308 */ /* 0x000f620000000800 */
[----:B------:R-:W-:Y:S02]  /*9c10*/  FADD.FTZ R177, R177, R178 ;  /* 0x000000b2b1b17221 */ /* 0x000fe40000010000 */
[----:B------:R-:W-:Y:S01]  /*9c20*/  FADD.FTZ R183, R183, R154 ;  /* 0x0000009ab7b77221 */ /* 0x000fe20000010000 */
[----:B--2---:R-:W-:Y:S01]  /*9c30*/  F2FP.PACK_AB R100, R191, R190 ;  /* 0x000000bebf64723e */ /* 0x004fe200000000ff */
[-C--:B------:R-:W-:Y:S01]  /*9c40*/  HMMA.16816.F32 R76, R144, R102.reuse, R76 ;  /* 0x00000066904c723c */ /* 0x080fe2000000184c */
[----:B-1----:R-:W-:Y:S03]  /*9c50*/  F2FP.PACK_AB R101, R193, R192 ;  /* 0x000000c0c165723e */ /* 0x002fe600000000ff */
[----:B------:R-:W-:Y:S01]  /*9c60*/  FADD.FTZ R185, R185, R180 ;  /* 0x000000b4b9b97221 */ /* 0x000fe20000010000 */
[----:B------:R-:W-:Y:S01]  /*9c70*/  MUFU.EX2 R198, R198 ;  /* 0x000000c600c67308 */ /* 0x000fe20000000800 */
[----:B------:R-:W-:Y:S02]  /*9c80*/  FADD.FTZ R187, R187, R188 ;  /* 0x000000bcbbbb7221 */ /* 0x000fe40000010000 */
[C---:B------:R-:W-:Y:S01]  /*9c90*/  HMMA.16816.F32 R80, R156.reuse, R102, R80 ;  /* 0x000000669c50723c */ /* 0x040fe20000001850 */
[----:B------:R-:W-:Y:S03]  /*9ca0*/  FADD.FTZ R177, R176, R177 ;  /* 0x000000b1b0b17221 */ /* 0x000fe60000010000 */
[----:B------:R-:W-:Y:S02]  /*9cb0*/  FADD.FTZ R183, R182, R183 ;  /* 0x000000b7b6b77221 */ /* 0x000fe40000010000 */
[----:B------:R-:W-:Y:S01]  /*9cc0*/  FADD.FTZ R185, R184, R185 ;  /* 0x000000b9b8b97221 */ /* 0x000fe20000010000 */
[----:B---3--:R-:W-:Y:S01]  /*9cd0*/  F2FP.PACK_AB R102, R195, R194 ;  /* 0x000000c2c366723e */ /* 0x008fe200000000ff */
[-C--:B------:R-:W-:Y:S01]  /*9ce0*/  HMMA.16816.F32 R84, R156, R104.reuse, R84 ;  /* 0x000000689c54723c */ /* 0x080fe20000001854 */
[----:B------:R-:W1:Y:S03]  /*9cf0*/  MUFU.EX2 R199, R199 ;  /* 0x000000c700c77308 */ /* 0x000e660000000800 */
[----:B-----5:R-:W-:Y:S01]  /*9d00*/  F2FP.PACK_AB R103, R197, R196 ;  /* 0x000000c4c567723e */ /* 0x020fe200000000ff */
[----:B------:R-:W-:Y:S02]  /*9d10*/  FADD.FTZ R187, R186, R187 ;  /* 0x000000bbbabb7221 */ /* 0x000fe40000010000 */
[----:B------:R-:W-:Y:S01]  /*9d20*/  FADD.FTZ R190, R190, R177 ;  /* 0x000000b1bebe7221 */ /* 0x000fe20000010000 */
[C---:B------:R-:W-:Y:S01]  /*9d30*/  HMMA.16816.F32 R88, R144.reuse, R104, R88 ;  /* 0x000000689058723c */ /* 0x040fe20000001858 */
[----:B------:R-:W-:Y:S02]  /*9d40*/  FADD.FTZ R192, R192, R183 ;  /* 0x000000b7c0c07221 */ /* 0x000fe40000010000 */
[----:B------:R-:W-:Y:S01]  /*9d50*/  MUFU.EX2 R244, R244 ;  /* 0x000000f400f47308 */ /* 0x000fe20000000800 */
[----:B------:R-:W-:Y:S02]  /*9d60*/  FADD.FTZ R191, R191, R190 ;  /* 0x000000bebfbf7221 */ /* 0x000fe40000010000 */
[----:B------:R-:W-:Y:S02]  /*9d70*/  FADD.FTZ R193, R193, R192 ;  /* 0x000000c0c1c17221 */ /* 0x000fe40000010000 */
[-C--:B------:R-:W-:Y:S01]  /*9d80*/  HMMA.16816.F32 R92, R144, R106.reuse, R92 ;  /* 0x0000006a905c723c */ /* 0x080fe2000000185c */
[----:B------:R-:W-:Y:S03]  /*9d90*/  FADD.FTZ R194, R194, R191 ;  /* 0x000000bfc2c27221 */ /* 0x000fe60000010000 */
[----:B------:R-:W-:Y:S01]  /*9da0*/  FADD.FTZ R196, R196, R193 ;  /* 0x000000c1c4c47221 */ /* 0x000fe20000010000 */
[----:B------:R-:W2:Y:S01]  /*9db0*/  MUFU.EX2 R249, R249 ;  /* 0x000000f900f97308 */ /* 0x000ea20000000800 */
[----:B------:R-:W-:Y:S02]  /*9dc0*/  FADD.FTZ R194, R195, R194 ;  /* 0x000000c2c3c27221 */ /* 0x000fe40000010000 */
[----:B------:R-:W-:Y:S01]  /*9dd0*/  HMMA.16816.F32 R96, R156, R106, R96 ;  /* 0x0000006a9c60723c */ /* 0x000fe20000001860 */
[----:B-1----:R-:W-:Y:S03]  /*9de0*/  F2FP.PACK_AB R104, R199, R198 ;  /* 0x000000c6c768723e */ /* 0x002fe600000000ff */
[----:B------:R-:W-:Y:S02]  /*9df0*/  FADD.FTZ R198, R198, R185 ;  /* 0x000000b9c6c67221 */ /* 0x000fe40000010000 */
[----:B------:R-:W-:Y:S01]  /*9e00*/  FADD.FTZ R196, R197, R196 ;  /* 0x000000c4c5c47221 */ /* 0x000fe20000010000 */
[----:B------:R-:W1:Y:S01]  /*9e10*/  MUFU.EX2 R246, R246 ;  /* 0x000000f600f67308 */ /* 0x000e620000000800 */
[-C--:B------:R-:W-:Y:S01]  /*9e20*/  HMMA.16816.F32 R4, R100, R108.reuse, R4 ;  /* 0x0000006c6404723c */ /* 0x080fe20000001804 */
[----:B------:R-:W-:Y:S03]  /*9e30*/  F2FP.PACK_AB R156, R126, R124 ;  /* 0x0000007c7e9c723e */ /* 0x000fe600000000ff */
[----:B------:R-:W-:Y:S01]  /*9e40*/  F2FP.PACK_AB R159, R138, R122 ;  /* 0x0000007a8a9f723e */ /* 0x000fe200000000ff */
[----:B------:R-:W-:Y:S04]  /*9e50*/  FADD.FTZ R199, R199, R198 ;  /* 0x000000c6c7c77221 */ /* 0x000fe80000010000 */
[----:B------:R-:W3:Y:S03]  /*9e60*/  MUFU.EX2 R248, R248 ;  /* 0x000000f800f87308 */ /* 0x000ee60000000800 */
[C---:B--2---:R-:W-:Y:S01]  /*9e70*/  F2FP.PACK_AB R106, R249.reuse, R244 ;  /* 0x000000f4f96a723e */ /* 0x044fe200000000ff */
[----:B------:R-:W-:Y:S04]  /*9e80*/  FADD.FTZ R244, R244, R199 ;  /* 0x000000c7f4f47221 */ /* 0x000fe80000010000 */
[----:B------:R-:W-:Y:S02]  /*9e90*/  FADD.FTZ R244, R249, R244 ;  /* 0x000000f4f9f47221 */ /* 0x000fe40000010000 */
[----:B------:R-:W2:Y:S01]  /*9ea0*/  MUFU.EX2 R252, R252 ;  /* 0x000000fc00fc7308 */ /* 0x000ea20000000800 */
[----:B-1----:R-:W-:Y:S09]  /*9eb0*/  FADD.FTZ R187, R246, R187 ;  /* 0x000000bbf6bb7221 */ /* 0x002ff20000010000 */
[----:B------:R-:W1:Y:S01]  /*9ec0*/  MUFU.EX2 R250, R250 ;  /* 0x000000fa00fa7308 */ /* 0x000e620000000800 */
[C---:B---3--:R-:W-:Y:S01]  /*9ed0*/  F2FP.PACK_AB R105, R248.reuse, R246 ;  /* 0x000000f6f869723e */ /* 0x048fe200000000ff */
[----:B------:R-:W-:Y:S08]  /*9ee0*/  FADD.FTZ R187, R248, R187 ;  /* 0x000000bbf8bb7221 */ /* 0x000ff00000010000 */
[----:B------:R-:W3:Y:S01]  /*9ef0*/  MUFU.EX2 R251, R251 ;  /* 0x000000fb00fb7308 */ /* 0x000ee20000000800 */
[----:B--2---:R-:W-:Y:S09]  /*9f00*/  FADD.FTZ R187, R252, R187 ;  /* 0x000000bbfcbb7221 */ /* 0x004ff20000010000 */
[----:B------:R-:W2:Y:S01]  /*9f10*/  MUFU.EX2 R247, R247 ;  /* 0x000000f700f77308 */ /* 0x000ea20000000800 */
[C---:B-1----:R-:W-:Y:S01]  /*9f20*/  F2FP.PACK_AB R107, R250.reuse, R252 ;  /* 0x000000fcfa6b723e */ /* 0x042fe200000000ff */
[----:B------:R-:W-:Y:S08]  /*9f30*/  FADD.FTZ R187, R250, R187 ;  /* 0x000000bbfabb7221 */ /* 0x000ff00000010000 */
[----:B------:R-:W1:Y:S01]  /*9f40*/  MUFU.EX2 R245, R245 ;  /* 0x000000f500f57308 */ /* 0x000e620000000800 */
[C---:B------:R-:W-:Y:S01]  /*9f50*/  HMMA.16816.F32 R8, R104.reuse, R108, R8 ;  /* 0x0000006c6808723c */ /* 0x040fe20000001808 */
[----:B---3--:R-:W-:Y:S07]  /*9f60*/  FADD.FTZ R196, R251, R196 ;  /* 0x000000c4fbc47221 */ /* 0x008fee0000010000 */
[-C--:B------:R-:W-:Y:S01]  /*9f70*/  HMMA.16816.F32 R12, R104, R110.reuse, R12 ;  /* 0x0000006e680c723c */ /* 0x080fe2000000180c */
[----:B------:R3:W5:Y:S03]  /*9f80*/  MUFU.EX2 R121, R162 ;  /* 0x000000a200797308 */ /* 0x0007660000000800 */
[C---:B--2---:R-:W-:Y:S01]  /*9f90*/  F2FP.PACK_AB R157, R247.reuse, R251 ;  /* 0x000000fbf79d723e */ /* 0x044fe200000000ff */
[----:B------:R-:W-:Y:S03]  /*9fa0*/  FADD.FTZ R196, R247, R196 ;  /* 0x000000c4f7c47221 */ /* 0x000fe60000010000 */
[C---:B------:R-:W-:Y:S01]  /*9fb0*/  HMMA.16816.F32 R16, R100.reuse, R110, R16 ;  /* 0x0000006e6410723c */ /* 0x040fe20000001810 */
[----:B------:R-:W2:Y:S02]  /*9fc0*/  LDSM.16.MT88.4 R108, [R212+0x1100] ;  /* 0x00110000d46c783b */ /* 0x000ea40000004200 */
[----:B------:R5:W-:Y:S01]  /*9fd0*/  MUFU.EX2 R137, R160 ;  /* 0x000000a000897308 */ /* 0x000be20000000800 */
[----:B-1----:R-:W-:Y:S04]  /*9fe0*/  F2FP.PACK_AB R158, R136, R245 ;  /* 0x000000f5889e723e */ /* 0x002fe800000000ff */
[-C--:B----4-:R-:W-:Y:S05]  /*9ff0*/  HMMA.16816.F32 R20, R100, R112.reuse, R20 ;  /* 0x000000706414723c */ /* 0x090fea0000001814 */
[----:B------:R1:W4:Y:S03]  /*a000*/  MUFU.EX2 R153, R161 ;  /* 0x000000a100997308 */ /* 0x0003260000000800 */
[C---:B------:R-:W-:Y:S01]  /*a010*/  HMMA.16816.F32 R24, R104.reuse, R112, R24 ;  /* 0x000000706818723c */ /* 0x040fe20000001818 */
[----:B---3--:R-:W-:Y:S07]  /*a020*/  F2FP.PACK_AB R162, R139, R123 ;  /* 0x0000007b8ba2723e */ /* 0x008fee00000000ff */
[-C--:B------:R-:W-:Y:S01]  /*a030*/  HMMA.16816.F32 R28, R104, R114.reuse, R28 ;  /* 0x00000072681c723c */ /* 0x080fe2000000181c */
[----:B-----5:R-:W-:Y:S07]  /*a040*/  F2FP.PACK_AB R160, R120, R125 ;  /* 0x0000007d78a0723e */ /* 0x020fee00000000ff */
[C---:B------:R-:W-:Y:S01]  /*a050*/  HMMA.16816.F32 R32, R100.reuse, R114, R32 ;  /* 0x000000726420723c */ /* 0x040fe20000001820 */
[----:B------:R-:W3:Y:S03]  /*a060*/  LDSM.16.MT88.4 R112, [R214+0x1d00] ;  /* 0x001d0000d670783b */ /* 0x000ee60000004200 */
[----:B-1----:R-:W-:Y:S02]  /*a070*/  F2FP.PACK_AB R161, R121, R127 ;  /* 0x0000007f79a1723e */ /* 0x002fe400000000ff */
[----:B----4-:R-:W-:Y:S02]  /*a080*/  F2FP.PACK_AB R163, R153, R137 ;  /* 0x0000008999a3723e */ /* 0x010fe400000000ff */
[-C--:B------:R-:W-:Y:S08]  /*a090*/  HMMA.16816.F32 R36, R100, R116.reuse, R36 ;  /* 0x000000746424723c */ /* 0x080ff00000001824 */
[C---:B------:R-:W-:Y:S08]  /*a0a0*/  HMMA.16816.F32 R40, R104.reuse, R116, R40 ;  /* 0x000000746828723c */ /* 0x040ff00000001828 */
[-C--:B------:R-:W-:Y:S08]  /*a0b0*/  HMMA.16816.F32 R44, R104, R118.reuse, R44 ;  /* 0x00000076682c723c */ /* 0x080ff0000000182c */
[C---:B------:R-:W-:Y:S01]  /*a0c0*/  HMMA.16816.F32 R48, R100.reuse, R118, R48 ;  /* 0x000000766430723c */ /* 0x040fe20000001830 */
[----:B------:R-:W1:Y:S07]  /*a0d0*/  LDSM.16.MT88.4 R116, [R212+0x1d00] ;  /* 0x001d0000d474783b */ /* 0x000e6e0000004200 */
[-C--:B--2---:R-:W-:Y:S08]  /*a0e0*/  HMMA.16816.F32 R52, R100, R108.reuse, R52 ;  /* 0x0000006c6434723c */ /* 0x084ff00000001834 */
[C---:B------:R-:W-:Y:S08]  /*a0f0*/  HMMA.16816.F32 R56, R104.reuse, R108, R56 ;  /* 0x0000006c6838723c */ /* 0x040ff00000001838 */
[-C--:B------:R-:W-:Y:S08]  /*a100*/  HMMA.16816.F32 R60, R104, R110.reuse, R60 ;  /* 0x0000006e683c723c */ /* 0x080ff0000000183c */
[C---:B------:R-:W-:Y:S01]  /*a110*/  HMMA.16816.F32 R64, R100.reuse, R110, R64 ;  /* 0x0000006e6440723c */ /* 0x040fe20000001840 */
[----:B------:R-:W2:Y:S07]  /*a120*/  LDSM.16.MT88.4 R108, [R212+0x900] ;  /* 0x00090000d46c783b */ /* 0x000eae0000004200 */
[-C--:B---3--:R-:W-:Y:S08]  /*a130*/  HMMA.16816.F32 R68, R100, R112.reuse, R68 ;  /* 0x000000706444723c */ /* 0x088ff00000001844 */
[C---:B------:R-:W-:Y:S08]  /*a140*/  HMMA.16816.F32 R72, R104.reuse, R112, R72 ;  /* 0x000000706848723c */ /* 0x040ff00000001848 */
[-C--:B------:R-:W-:Y:S08]  /*a150*/  HMMA.16816.F32 R76, R104, R114.reuse, R76 ;  /* 0x00000072684c723c */ /* 0x080ff0000000184c */
[C---:B------:R-:W-:Y:S08]  /*a160*/  HMMA.16816.F32 R80, R100.reuse, R114, R80 ;  /* 0x000000726450723c */ /* 0x040ff00000001850 */
[-C--:B-1----:R-:W-:Y:S08]  /*a170*/  HMMA.16816.F32 R84, R100, R116.reuse, R84 ;  /* 0x000000746454723c */ /* 0x082ff00000001854 */
[C---:B------:R-:W-:Y:S08]  /*a180*/  HMMA.16816.F32 R88, R104.reuse, R116, R88 ;  /* 0x000000746858723c */ /* 0x040ff00000001858 */
[-C--:B------:R-:W-:Y:S08]  /*a190*/  HMMA.16816.F32 R92, R104, R118.reuse, R92 ;  /* 0x00000076685c723c */ /* 0x080ff0000000185c */
[----:B------:R-:W-:Y:S08]  /*a1a0*/  HMMA.16816.F32 R96, R100, R118, R96 ;  /* 0x000000766460723c */ /* 0x000ff00000001860 */
[-C--:B------:R-:W-:Y:S01]  /*a1b0*/  HMMA.16816.F32 R144, R156, R132.reuse, R4 ;  /* 0x000000849c90723c */ /* 0x080fe20000001804 */
[----:B------:R-:W1:Y:S07]  /*a1c0*/  LDSM.16.MT88.4 R4, [R212+0x2100] ;  /* 0x00210000d404783b */ /* 0x000e6e0000004200 */
[C---:B------:R-:W-:Y:S07]  /*a1d0*/  HMMA.16816.F32 R140, R160.reuse, R132, R8 ;  /* 0x00000084a08c723c */ /* 0x040fee0000001808 */
[----:B------:R-:W-:Y:S02]  /*a1e0*/  MOV R11, R139 ;  /* 0x0000008b000b7202 */ /* 0x000fe40000000f00 */
[----:B------:R-:W-:Y:S03]  /*a1f0*/  MOV R10, R138 ;  /* 0x0000008a000a7202 */ /* 0x000fe60000000f00 */
[----:B------:R-:W-:Y:S02]  /*a200*/  MOV R9, R137 ;  /* 0x0000008900097202 */ /* 0x000fe40000000f00 */
[----:B------:R-:W-:Y:S02]  /*a210*/  MOV R8, R136 ;  /* 0x0000008800087202 */ /* 0x000fe40000000f00 */
[-C--:B------:R-:W-:Y:S07]  /*a220*/  HMMA.16816.F32 R136, R160, R134.reuse, R12 ;  /* 0x00000086a088723c */ /* 0x080fee000000180c */
[----:B------:R-:W-:Y:S01]  /*a230*/  MOV R15, R123 ;  /* 0x0000007b000f7202 */ /* 0x000fe20000000f00 */
[C---:B------:R-:W-:Y:S01]  /*a240*/  HMMA.16816.F32 R132, R156.reuse, R134, R16 ;  /* 0x000000869c84723c */ /* 0x040fe20000001810 */
[----:B------:R-:W-:Y:S03]  /*a250*/  MOV R14, R122 ;  /* 0x0000007a000e7202 */ /* 0x000fe60000000f00 */
[----:B------:R-:W-:Y:S02]  /*a260*/  MOV R13, R121 ;  /* 0x00000079000d7202 */ /* 0x000fe40000000f00 */
[----:B------:R-:W-:Y:S01]  /*a270*/  MOV R12, R120 ;  /* 0x00000078000c7202 */ /* 0x000fe20000000f00 */
[----:B------:R-:W-:Y:S01]  /*a280*/  FADD.FTZ R196, R14, R196 ;  /* 0x000000c40ec47221 */ /* 0x000fe20000010000 */
[-C--:B--2---:R-:W-:Y:S01]  /*a290*/  HMMA.16816.F32 R128, R156, R108.reuse, R20 ;  /* 0x0000006c9c80723c */ /* 0x084fe20000001814 */
[----:B------:R-:W-:Y:S03]  /*a2a0*/  MOV R19, R127 ;  /* 0x0000007f00137202 */ /* 0x000fe60000000f00 */
[----:B------:R-:W-:Y:S01]  /*a2b0*/  MOV R18, R126 ;  /* 0x0000007e00127202 */ /* 0x000fe20000000f00 */
[----:B------:R-:W-:Y:S01]  /*a2c0*/  FADD.FTZ R239, R10, R196 ;  /* 0x000000c40aef7221 */ /* 0x000fe20000010000 */
[----:B------:R-:W-:Y:S01]  /*a2d0*/  MOV R17, R125 ;  /* 0x0000007d00117202 */ /* 0x000fe20000000f00 */
[----:B------:R-:W-:Y:S01]  /*a2e0*/  FADD.FTZ R187, R19, R187 ;  /* 0x000000bb13bb7221 */ /* 0x000fe20000010000 */
[----:B------:R-:W-:Y:S02]  /*a2f0*/  MOV R16, R124 ;  /* 0x0000007c00107202 */ /* 0x000fe40000000f00 */
[C---:B------:R-:W-:Y:S02]  /*a300*/  HMMA.16816.F32 R124, R160.reuse, R108, R24 ;  /* 0x0000006ca07c723c */ /* 0x040fe40000001818 */
[----:B------:R-:W-:Y:S02]  /*a310*/  FADD.FTZ R244, R17, R244 ;  /* 0x000000f411f47221 */ /* 0x000fe40000010000 */
[----:B------:R-:W-:Y:S02]  /*a320*/  FADD.FTZ R194, R16, R194 ;  /* 0x000000c210c27221 */ /* 0x000fe40000010000 */
[----:B------:R-:W-:Y:S02]  /*a330*/  FADD.FTZ R244, R12, R244 ;  /* 0x000000f40cf47221 */ /* 0x000fe40000010000 */
[-C--:B------:R-:W-:Y:S01]  /*a340*/  HMMA.16816.F32 R120, R160, R110.reuse, R28 ;  /* 0x0000006ea078723c */ /* 0x080fe2000000181c */
[----:B------:R-:W-:Y:S03]  /*a350*/  FADD.FTZ R194, R18, R194 ;  /* 0x000000c212c27221 */ /* 0x000fe60000010000 */
[----:B------:R-:W-:Y:S02]  /*a360*/  FADD.FTZ R187, R13, R187 ;  /* 0x000000bb0dbb7221 */ /* 0x000fe40000010000 */
[----:B------:R-:W-:Y:S02]  /*a370*/  FADD.FTZ R194, R245, R194 ;  /* 0x000000c2f5c27221 */ /* 0x000fe40000010000 */
[C---:B------:R-:W-:Y:S01]  /*a380*/  HMMA.16816.F32 R116, R156.reuse, R110, R32 ;  /* 0x0000006e9c74723c */ /* 0x040fe20000001820 */
[----:B------:R-:W-:Y:S03]  /*a390*/  FADD.FTZ R244, R15, R244 ;  /* 0x000000f40ff47221 */ /* 0x000fe60000010000 */
[----:B------:R-:W-:Y:S02]  /*a3a0*/  FADD.FTZ R238, R8, R194 ;  /* 0x000000c208ee7221 */ /* 0x000fe40000010000 */
[----:B------:R-:W-:Y:S02]  /*a3b0*/  FADD.FTZ R236, R11, R244 ;  /* 0x000000f40bec7221 */ /* 0x000fe40000010000 */
        /* <DEDUP_REMOVED lines=13> */
[C---:B------:R-:W-:Y:S07]  /*a490*/  HMMA.16816.F32 R88, R160.reuse, R4, R88 ;  /* 0x00000004a058723c */ /* 0x040fee0000001858 */
[----:B------:R-:W-:Y:S01]  /*a4a0*/  FADD.FTZ R4, R9, R187 ;  /* 0x000000bb09047221 */ /* 0x000fe20000010000 */
[-C--:B------:R-:W-:Y:S04]  /*a4b0*/  HMMA.16816.F32 R92, R160, R6.reuse, R92 ;  /* 0x00000006a05c723c */ /* 0x080fe8000000185c */
[----:B------:R-:W-:Y:S04]  /*a4c0*/  FADD.FTZ R237, R153, R4 ;  /* 0x0000000499ed7221 */ /* 0x000fe80000010000 */
[----:B------:R-:W-:Y:S01]  /*a4d0*/  HMMA.16816.F32 R96, R156, R6, R96 ;  /* 0x000000069c60723c */ /* 0x000fe20000001860 */
[----:B------:R-:W-:-:S07]  /*a4e0*/  @P0 BRA `(.L_x_500) ;  /* 0xffffbb4000000947 */ /* 0x000fce000383ffff */
.L_x_479:
[----:B------:R-:W1:Y:S01]  /*a4f0*/  S2UR UR14, SR_CTAID.X ;  /* 0x00000000000e79c3 */ /* 0x000e620000002500 */
[----:B------:R-:W-:Y:S01]  /*a500*/  ULDC.64 UR4, c[0x0][0x2c8] ;  /* 0x0000b20000047ab9 */ /* 0x000fe20000000a00 */
[----:B------:R-:W-:Y:S01]  /*a510*/  IMAD.MOV.U32 R4, RZ, RZ, 0x1 ;  /* 0x00000001ff047424 */ /* 0x000fe200078e00ff */
[----:B------:R-:W-:Y:S01]  /*a520*/  PLOP3.LUT P0, PT, PT, PT, UP1, 0x40, 0x0 ;  /* 0x000000000000781c */ /* 0x000fe20003f0e818 */
[----:B------:R-:W-:-:S03]  /*a530*/  IMAD.MOV.U32 R5, RZ, RZ, c[0x0][0x2ac] ;  /* 0x0000ab00ff057624 */ /* 0x000fc600078e00ff */
[----:B------:R-:W-:-:S05]  /*a540*/  IADD3 R6, R4, -c[0x0][0x168], RZ ;  /* 0x80005a0004067a10 */ /* 0x000fca0007ffe0ff */
[----:B------:R-:W-:Y:S01]  /*a550*/  IMAD R5, R5, c[0x0][0x1d0], R6 ;  /* 0x0000740005057a24 */ /* 0x000fe200078e0206 */
[----:B-1----:R-:W-:-:S04]  /*a560*/  ULEA UR14, UR14, 0x7f, 0x7 ;  /* 0x0000007f0e0e7891 */ /* 0x002fc8000f8e383f */
[----:B------:R-:W-:-:S07]  /*a570*/  UIMAD.WIDE.U32 UR22, UR14, UR4, URZ ;  /* 0x000000040e1672a5 */ /* 0x000fce000f8e003f */
[----:B------:R-:W-:Y:S02]  /*a580*/  @UP2 UMOV UR15, UR23 ;  /* 0x00000017000f2c82 */ /* 0x000fe40008000000 */
[----:B------:R-:W-:-:S06]  /*a590*/  @UP2 USHF.R.U32.HI UR14, URZ, UR5, UR15 ;  /* 0x000000053f0e2299 */ /* 0x000fcc000801160f */
[----:B------:R-:W-:-:S04]  /*a5a0*/  IADD3 R5, R5, UR14, RZ ;  /* 0x0000000e05057c10 */ /* 0x000fc8000fffe0ff */
[----:B------:R-:W-:Y:S01]  /*a5b0*/  IADD3 R6, R5, -c[0x0][0x324], RZ ;  /* 0x8000c90005067a10 */ /* 0x000fe20007ffe0ff */
[----:B------:R-:W-:Y:S05]  /*a5c0*/  @P0 BRA `(.L_x_501) ;  /* 0x000000d000000947 */ /* 0x000fea0003800000 */
[----:B------:R-:W-:-:S13]  /*a5d0*/  ISETP.GT.AND P0, PT, R5, -0x1, PT ;  /* 0xffffffff0500780c */ /* 0x000fda0003f04270 */
[----:B------:R-:W-:Y:S05]  /*a5e0*/  @P0 BRA `(.L_x_502) ;  /* 0x0000006000000947 */ /* 0x000fea0003800000 */
[----:B------:R-:W-:Y:S02]  /*a5f0*/  ISETP.NE.AND P0, PT, R4, c[0x0][0x32c], PT ;  /* 0x0000cb0004007a0c */ /* 0x000fe40003f05270 */
[----:B------:R-:W-:-:S11]  /*a600*/  LOP3.LUT R5, RZ, R5, RZ, 0x33, !PT ;  /* 0x00000005ff057212 */ /* 0x000fd600078e33ff */
[----:B------:R-:W-:-:S05]  /*a610*/  @P0 IMAD.HI.U32 R4, R5, c[0x0][0x330], RZ ;  /* 0x0000cc0005040a27 */ /* 0x000fca00078e00ff */
[----:B------:R-:W-:-:S04]  /*a620*/  @P0 SHF.R.U32.HI R5, RZ, c[0x0][0x334], R4 ;  /* 0x0000cd00ff050a19 */ /* 0x000fc80000011604 */
[----:B------:R-:W-:Y:S01]  /*a630*/  LOP3.LUT R5, RZ, R5, RZ, 0x33, !PT ;  /* 0x00000005ff057212 */ /* 0x000fe200078e33ff */
[----:B------:R-:W-:Y:S05]  /*a640*/  BRA `(.L_x_503) ;  /* 0x0000003000007947 */ /* 0x000fea0003800000 */
.L_x_502:
[----:B------:R-:W-:-:S13]  /*a650*/  ISETP.NE.AND P0, PT, R4, c[0x0][0x32c], PT ;  /* 0x0000cb0004007a0c */ /* 0x000fda0003f05270 */
[----:B------:R-:W-:-:S05]  /*a660*/  @P0 IMAD.HI.U32 R4, R5, c[0x0][0x330], RZ ;  /* 0x0000cc0005040a27 */ /* 0x000fca00078e00ff */
[----:B------:R-:W-:-:S05]  /*a670*/  @P0 SHF.R.U32.HI R5, RZ, c[0x0][0x334], R4 ;  /* 0x0000cd00ff050a19 */ /* 0x000fca0000011604 */
.L_x_503:
[----:B------:R-:W-:-:S05]  /*a680*/  IMAD R5, R5, c[0x0][0x32c], RZ ;  /* 0x0000cb0005057a24 */ /* 0x000fca00078e02ff */
[----:B------:R-:W-:-:S04]  /*a690*/  IMNMX R6, R6, R5, !PT ;  /* 0x0000000506067217 */ /* 0x000fc80007800200 */
.L_x_501:
[----:B------:R-:W-:-:S05]  /*a6a0*/  IADD3 R5, R6, 0x2f, RZ ;  /* 0x0000002f06057810 */ /* 0x000fca0007ffe0ff */
[----:B------:R-:W-:-:S05]  /*a6b0*/  IMAD.HI R5, R5, 0x2aaaaaab, RZ ;  /* 0x2aaaaaab05057827 */ /* 0x000fca00078e02ff */
[----:B------:R-:W-:-:S04]  /*a6c0*/  SHF.R.U32.HI R4, RZ, 0x1f, R5 ;  /* 0x0000001fff047819 */ /* 0x000fc80000011605 */
[----:B------:R-:W-:-:S04]  /*a6d0*/  LEA.HI.SX32 R4, R5, R4, 0x1d ;  /* 0x0000000405047211 */ /* 0x000fc800078feaff */
[----:B------:R-:W-:-:S04]  /*a6e0*/  IMNMX R247, R221, R4, !PT ;  /* 0x00000004ddf77217 */ /* 0x000fc80007800200 */
[----:B------:R-:W-:-:S13]  /*a6f0*/  ISETP.GE.AND P0, PT, R240, R247, PT ;  /* 0x000000f7f000720c */ /* 0x000fda0003f06270 */
[----:B------:R-:W-:Y:S05]  /*a700*/  @!P0 BRA `(.L_x_504) ;  /* 0x0000306000008947 */ /* 0x000fea0003800000 */
[C---:B------:R-:W-:Y:S01]  /*a710*/  SHF.L.U64.HI R246, R230.reuse, 0x1, R243 ;  /* 0x00000001e6f67819 */ /* 0x040fe200000102f3 */
[----:B------:R-:W-:Y:S01]  /*a720*/  IMAD.SHL.U32 R245, R230, 0x2, RZ ;  /* 0x00000002e6f57824 */ /* 0x000fe200078e00ff */
[C---:B------:R-:W-:Y:S01]  /*a730*/  SHF.L.U64.HI R244, R219.reuse, 0x1, R234 ;  /* 0x00000001dbf47819 */ /* 0x040fe200000102ea */
[----:B------:R-:W-:Y:S02]  /*a740*/  IMAD.SHL.U32 R242, R219, 0x2, RZ ;  /* 0x00000002dbf27824 */ /* 0x000fe400078e00ff */
.L_x_509:
[----:B------:R-:W-:Y:S04]  /*a750*/  DEPBAR.LE SB0, 0x0 ;  /* 0x000080000000791a */ /* 0x000fe80000000000 */
[----:B------:R-:W-:Y:S01]  /*a760*/  BAR.SYNC.DEFER_BLOCKING 0x0 ;  /* 0x0000000000007b1d */ /* 0x000fe20000010000 */
[----:B------:R-:W-:Y:S01]  /*a770*/  ISETP.GT.AND P0, PT, R221, R240, PT ;  /* 0x000000f0dd00720c */ /* 0x000fe20003f04270 */
[----:B------:R-:W-:Y:S01]  /*a780*/  IMAD.MOV.U32 R148, RZ, RZ, R3 ;  /* 0x000000ffff947224 */ /* 0x000fe200078e0003 */
[----:B------:R-:W-:Y:S01]  /*a790*/  MOV R153, R2 ;  /* 0x0000000200997202 */ /* 0x000fe20000000f00 */
[----:B------:R-:W-:Y:S02]  /*a7a0*/  IMAD.MOV.U32 R149, RZ, RZ, R0 ;  /* 0x000000ffff957224 */ /* 0x000fe400078e0000 */
        /* <DEDUP_REMOVED lines=24> */
[----:B------:R-:W-:Y:S04]  /*a930*/  IADD3 R4, P0, R8, UR20, RZ ;  /* 0x0000001408047c10 */ /* 0x000fe8000ff1e0ff */
[----:B------:R-:W-:Y:S02]  /*a940*/  IADD3.X R5, R9, UR16, R5, P0, !PT ;  /* 0x0000001009057c10 */ /* 0x000fe400087fe405 */
[C---:B------:R-:W-:Y:S04]  /*a950*/  LEA R6, P0, R4.reuse, c[0x0][0x1f8], 0x1 ;  /* 0x00007e0004067a11 */ /* 0x040fe800078008ff */
[----:B------:R-:W-:Y:S01]  /*a960*/  LEA.HI.X R12, R4, c[0x0][0x1fc], R5, 0x1, P0 ;  /* 0x00007f00040c7a11 */ /* 0x000fe200000f0c05 */
[----:B------:R-:W5:Y:S01]  /*a970*/  SHFL.IDX PT, R7, R6, RZ, 0x1c1f ;  /* 0x001c1fff06077589 */ /* 0x000f6200000e0000 */
[C---:B------:R-:W-:Y:S01]  /*a980*/  IMAD.SHL.U32 R4, R218.reuse, 0x2, RZ ;  /* 0x00000002da047824 */ /* 0x040fe200078e00ff */
[----:B------:R-:W-:Y:S02]  /*a990*/  SHF.L.U64.HI R5, R218, 0x1, R233 ;  /* 0x00000001da057819 */ /* 0x000fe400000102e9 */
        /* <DEDUP_REMOVED lines=14> */
[----:B----4-:R4:W3:Y:S04]  /*aa80*/  SHFL.IDX PT, R11, R12, 0x1, 0x1c1f ;  /* 0x003c1f000c0b7f89 */ /* 0x0108e800000e0000 */
[----:B------:R4:W2:Y:S02]  /*aa90*/  SHFL.IDX PT, R7, R6, 0x1, 0x1c1f ;  /* 0x003c1f0006077f89 */ /* 0x0008a400000e0000 */
.L_x_541:
[----:B------:R-:W-:Y:S02]  /*aaa0*/  ISETP.GE.AND P3, PT, R230, c[0x0][0x1d4], PT ;  /* 0x00007500e6007a0c */ /* 0x000fe40003f66270 */
[----:B--2-4-:R-:W-:Y:S02]  /*aab0*/  IADD3 R12, P0, R7, R245, RZ ;  /* 0x000000f5070c7210 */ /* 0x014fe40007f1e0ff */
        /* <DEDUP_REMOVED lines=13> */
.L_x_506:
[----:B------:R-:W-:Y:S05]  /*ab90*/  BSYNC B0 ;  /* 0x0000000000007941 */ /* 0x000fea0003800000 */
.L_x_505:
[----:B------:R-:W0:Y:S01]  /*aba0*/  LDGDEPBAR ;  /* 0x00000000000079af */ /* 0x000e220000000000 */
[----:B------:R-:W-:Y:S01]  /*abb0*/  WARPSYNC 0xffffffff ;  /* 0xffffffff00007948 */ /* 0x000fe20003800000 */
[-C--:B--2-4-:R-:W-:Y:S03]  /*abc0*/  HMMA.16816.F32 R4, R48, R16.reuse, RZ ;  /* 0x000000103004723c */ /* 0x094fe600000018ff */
[----:B------:R-:W-:Y:S03]  /*abd0*/  ISETP.GT.AND P0, PT, R240, R221, PT ;  /* 0x000000ddf000720c */ /* 0x000fe60003f04270 */
[----:B------:R-:W-:Y:S02]  /*abe0*/  LDSM.16.M88.4 R180, [R217+0x6900] ;  /* 0x00690000d9b4783b */ /* 0x000fe40000000200 */
[C---:B---3--:R-:W-:Y:S06]  /*abf0*/  HMMA.16816.F32 R8, R44.reuse, R16, RZ ;  /* 0x000000102c08723c */ /* 0x048fec00000018ff */
[----:B------:R-:W2:Y:S02]  /*ac00*/  LDSM.16.M88.4 R184, [R216+0x3100] ;  /* 0x00310000d8b8783b */ /* 0x000ea40000000200 */
[-C--:B------:R-:W-:Y:S06]  /*ac10*/  HMMA.16816.F32 R12, R44, R18.reuse, RZ ;  /* 0x000000122c0c723c */ /* 0x080fec00000018ff */
[----:B------:R-:W3:Y:S02]  /*ac20*/  LDSM.16.M88.4 R188, [R217+0x7900] ;  /* 0x00790000d9bc783b */ /* 0x000ee40000000200 */
[C---:B------:R-:W-:Y:S06]  /*ac30*/  HMMA.16816.F32 R16, R48.reuse, R18, RZ ;  /* 0x000000123010723c */ /* 0x040fec00000018ff */
[----:B------:R-:W4:Y:S02]  /*ac40*/  LDSM.16.M88.4 R192, [R216+0x3500] ;  /* 0x00350000d8c0783b */ /* 0x000f240000000200 */
[-C--:B-1----:R-:W-:Y:S06]  /*ac50*/  HMMA.16816.F32 R20, R48, R32.reuse, RZ ;  /* 0x000000203014723c */ /* 0x082fec00000018ff */
[----:B------:R-:W-:Y:S02]  /*ac60*/  LDSM.16.M88.4 R196, [R209] ;  /* 0x00000000d1c4783b */ /* 0x000fe40000000200 */
[C---:B------:R-:W-:Y:S06]  /*ac70*/  HMMA.16816.F32 R24, R44.reuse, R32, RZ ;  /* 0x000000202c18723c */ /* 0x040fec00000018ff */
[----:B------:R-:W-:Y:S02]  /*ac80*/  LDSM.16.M88.4 R200, [R213+0x7900] ;  /* 0x00790000d5c8783b */ /* 0x000fe40000000200 */
[-C--:B------:R-:W-:Y:S08]  /*ac90*/  HMMA.16816.F32 R28, R44, R34.reuse, RZ ;  /* 0x000000222c1c723c */ /* 0x080ff000000018ff */
[C---:B------:R-:W-:Y:S08]  /*aca0*/  HMMA.16816.F32 R32, R48.reuse, R34, RZ ;  /* 0x000000223020723c */ /* 0x040ff000000018ff */
[-C--:B------:R-:W-:Y:S08]  /*acb0*/  HMMA.16816.F32 R36, R48, R156.reuse, RZ ;  /* 0x0000009c3024723c */ /* 0x080ff000000018ff */
[C---:B------:R-:W-:Y:S08]  /*acc0*/  HMMA.16816.F32 R40, R44.reuse, R156, RZ ;  /* 0x0000009c2c28723c */ /* 0x040ff000000018ff */
[-C--:B------:R-:W-:Y:S08]  /*acd0*/  HMMA.16816.F32 R44, R44, R158.reuse, RZ ;  /* 0x0000009e2c2c723c */ /* 0x080ff000000018ff */
[----:B------:R-:W-:Y:S01]  /*ace0*/  HMMA.16816.F32 R48, R48, R158, RZ ;  /* 0x0000009e3030723c */ /* 0x000fe200000018ff */
[----:B------:R-:W1:Y:S07]  /*acf0*/  LDSM.16.M88.4 R156, [R216+0x3900] ;  /* 0x00390000d89c783b */ /* 0x000e6e0000000200 */
[-C--:B------:R-:W-:Y:S08]  /*ad00*/  HMMA.16816.F32 R4, R160, R164.reuse, R4 ;  /* 0x000000a4a004723c */ /* 0x080ff00000001804 */
        /* <DEDUP_REMOVED lines=15> */
[----:B------:R-:W1:Y:S01]  /*ae00*/  LDSM.16.M88.4 R176, [R216+0x3d00] ;  /* 0x003d0000d8b0783b */ /* 0x000e620000000200 */
[-C--:B--2---:R-:W-:Y:S08]  /*ae10*/  HMMA.16816.F32 R4, R180, R184.reuse, R4 ;  /* 0x000000b8b404723c */ /* 0x084ff00000001804 */
[C---:B---3--:R-:W-:Y:S08]  /*ae20*/  HMMA.16816.F32 R8, R188.reuse, R184, R8 ;  /* 0x000000b8bc08723c */ /* 0x048ff00000001808 */
[-C--:B------:R-:W-:Y:S08]  /*ae30*/  HMMA.16816.F32 R12, R188, R186.reuse, R12 ;  /* 0x000000babc0c723c */ /* 0x080ff0000000180c */
[C---:B------:R-:W-:Y:S01]  /*ae40*/  HMMA.16816.F32 R16, R180.reuse, R186, R16 ;  /* 0x000000bab410723c */ /* 0x040fe20000001810 */
[----:B------:R-:W-:Y:S07]  /*ae50*/  LDSM.16.M88.4 R184, [R216+0x4500] ;  /* 0x00450000d8b8783b */ /* 0x000fee0000000200 */
[-C--:B----4-:R-:W-:Y:S08]  /*ae60*/  HMMA.16816.F32 R20, R180, R192.reuse, R20 ;  /* 0x000000c0b414723c */ /* 0x090ff00000001814 */
[C---:B------:R-:W-:Y:S08]  /*ae70*/  HMMA.16816.F32 R24, R188.reuse, R192, R24 ;  /* 0x000000c0bc18723c */ /* 0x040ff00000001818 */
[-C--:B------:R-:W-:Y:S08]  /*ae80*/  HMMA.16816.F32 R28, R188, R194.reuse, R28 ;  /* 0x000000c2bc1c723c */ /* 0x080ff0000000181c */
[C---:B------:R-:W-:Y:S01]  /*ae90*/  HMMA.16816.F32 R32, R180.reuse, R194, R32 ;  /* 0x000000c2b420723c */ /* 0x040fe20000001820 */
[----:B------:R-:W-:Y:S07]  /*aea0*/  LDSM.16.M88.4 R192, [R206] ;  /* 0x00000000cec0783b */ /* 0x000fee0000000200 */
[-C--:B-1----:R-:W-:Y:S08]  /*aeb0*/  HMMA.16816.F32 R36, R180, R156.reuse, R36 ;  /* 0x0000009cb424723c */ /* 0x082ff00000001824 */
[C---:B------:R-:W-:Y:S08]  /*aec0*/  HMMA.16816.F32 R40, R188.reuse, R156, R40 ;  /* 0x0000009cbc28723c */ /* 0x040ff00000001828 */
[-C--:B------:R-:W-:Y:S01]  /*aed0*/  HMMA.16816.F32 R44, R188, R158.reuse, R44 ;  /* 0x0000009ebc2c723c */ /* 0x080fe2000000182c */
[----:B------:R-:W-:Y:S07]  /*aee0*/  LDSM.16.M88.4 R188, [R213+0x8900] ;  /* 0x00890000d5bc783b */ /* 0x000fee0000000200 */
[----:B------:R-:W-:Y:S01]  /*aef0*/  HMMA.16816.F32 R48, R180, R158, R48 ;  /* 0x0000009eb430723c */ /* 0x000fe20000001830 */
[----:B------:R-:W1:Y:S07]  /*af00*/  LDSM.16.M88.4 R156, [R217+0x9900] ;  /* 0x00990000d99c783b */ /* 0x000e6e0000000200 */
[-C--:B-----5:R-:W-:Y:S01]  /*af10*/  HMMA.16816.F32 R4, R164, R196.reuse, R4 ;  /* 0x000000c4a404723c */ /* 0x0a0fe20000001804 */
[----:B------:R-:W2:Y:S07]  /*af20*/  LDSM.16.M88.4 R180, [R216+0x4100] ;  /* 0x00410000d8b4783b */ /* 0x000eae0000000200 */
[C---:B------:R-:W-:Y:S08]  /*af30*/  HMMA.16816.F32 R8, R200.reuse, R196, R8 ;  /* 0x000000c4c808723c */ /* 0x040ff00000001808 */
[-C--:B------:R-:W-:Y:S08]  /*af40*/  HMMA.16816.F32 R12, R200, R198.reuse, R12 ;  /* 0x000000c6c80c723c */ /* 0x080ff0000000180c */
[C---:B------:R-:W-:Y:S08]  /*af50*/  HMMA.16816.F32 R16, R164.reuse, R198, R16 ;  /* 0x000000c6a410723c */ /* 0x040ff00000001810 */
[-C--:B------:R-:W-:Y:S08]  /*af60*/  HMMA.16816.F32 R20, R164, R160.reuse, R20 ;  /* 0x000000a0a414723c */ /* 0x080ff00000001814 */
[C---:B------:R-:W-:Y:S08]  /*af70*/  HMMA.16816.F32 R24, R200.reuse, R160, R24 ;  /* 0x000000a0c818723c */ /* 0x040ff00000001818 */
[-C--:B------:R-:W-:Y:S08]  /*af80*/  HMMA.16816.F32 R28, R200, R162.reuse, R28 ;  /* 0x000000a2c81c723c */ /* 0x080ff0000000181c */
[C---:B------:R-:W-:Y:S01]  /*af90*/  HMMA.16816.F32 R32, R164.reuse, R162, R32 ;  /* 0x000000a2a420723c */ /* 0x040fe20000001820 */
[----:B------:R-:W3:Y:S07]  /*afa0*/  LDSM.16.M88.4 R160, [R213+0x9900] ;  /* 0x00990000d5a0783b */ /* 0x000eee0000000200 */
[-C--:B------:R-:W-:Y:S08]  /*afb0*/  HMMA.16816.F32 R36, R164, R168.reuse, R36 ;  /* 0x000000a8a424723c */ /* 0x080ff00000001824 */
[C---:B------:R-:W-:Y:S08]  /*afc0*/  HMMA.16816.F32 R40, R200.reuse, R168, R40 ;  /* 0x000000a8c828723c */ /* 0x040ff00000001828 */
[-C--:B------:R-:W-:Y:S08]  /*afd0*/  HMMA.16816.F32 R44, R200, R170.reuse, R44 ;  /* 0x000000aac82c723c */ /* 0x080ff0000000182c */
[----:B------:R-:W-:Y:S08]  /*afe0*/  HMMA.16816.F32 R48, R164, R170, R48 ;  /* 0x000000aaa430723c */ /* 0x000ff00000001830 */
[-C--:B------:R-:W-:Y:S08]  /*aff0*/  HMMA.16816.F32 R4, R172, R176.reuse, R4 ;  /* 0x000000b0ac04723c */ /* 0x080ff00000001804 */
[C---:B-1----:R-:W-:Y:S08]  /*b000*/  HMMA.16816.F32 R8, R156.reuse, R176, R8 ;  /* 0x000000b09c08723c */ /* 0x042ff00000001808 */
[-C--:B------:R-:W-:Y:S08]  /*b010*/  HMMA.16816.F32 R12, R156, R178.reuse, R12 ;  /* 0x000000b29c0c723c */ /* 0x080ff0000000180c */
[C---:B------:R-:W-:Y:S08]  /*b020*/  HMMA.16816.F32 R16, R172.reuse, R178, R16 ;  /* 0x000000b2ac10723c */ /* 0x040ff00000001810 */
[-C--:B--2---:R-:W-:Y:S08]  /*b030*/  HMMA.16816.F32 R20, R172, R180.reuse, R20 ;  /* 0x000000b4ac14723c */ /* 0x084ff00000001814 */
[C---:B------:R-:W-:Y:S08]  /*b040*/  HMMA.16816.F32 R24, R156.reuse, R180, R24 ;  /* 0x000000b49c18723c */ /* 0x040ff00000001818 */
[-C--:B------:R-:W-:Y:S08]  /*b050*/  HMMA.16816.F32 R28, R156, R182.reuse, R28 ;  /* 0x000000b69c1c723c */ /* 0x080ff0000000181c */
[C---:B------:R-:W-:Y:S08]  /*b060*/  HMMA.16816.F32 R32, R172.reuse, R182, R32 ;  /* 0x000000b6ac20723c */ /* 0x040ff00000001820 */
[-C--:B------:R-:W-:Y:S08]  /*b070*/  HMMA.16816.F32 R36, R172, R184.reuse, R36 ;  /* 0x000000b8ac24723c */ /* 0x080ff00000001824 */
[C---:B------:R-:W-:Y:S08]  /*b080*/  HMMA.16816.F32 R40, R156.reuse, R184, R40 ;  /* 0x000000b89c28723c */ /* 0x040ff00000001828 */
[-C--:B------:R-:W-:Y:S08]  /*b090*/  HMMA.16816.F32 R44, R156, R186.reuse, R44 ;  /* 0x000000ba9c2c723c */ /* 0x080ff0000000182c */
[----:B------:R-:W-:Y:S08]  /*b0a0*/  HMMA.16816.F32 R48, R172, R186, R48 ;  /* 0x000000baac30723c */ /* 0x000ff00000001830 */
[-C--:B------:R-:W-:Y:S08]  /*b0b0*/  HMMA.16816.F32 R4, R188, R192.reuse, R4 ;  /* 0x000000c0bc04723c */ /* 0x080ff00000001804 */
[C---:B---3--:R-:W-:Y:S08]  /*b0c0*/  HMMA.16816.F32 R8, R160.reuse, R192, R8 ;  /* 0x000000c0a008723c */ /* 0x048ff00000001808 */
[-C--:B------:R-:W-:Y:S08]  /*b0d0*/  HMMA.16816.F32 R12, R160, R194.reuse, R12 ;  /* 0x000000c2a00c723c */ /* 0x080ff0000000180c */
[----:B------:R-:W-:Y:S01]  /*b0e0*/  FMUL.FTZ R176, R4, c[0x0][0x320] ;  /* 0x0000c80004b07a20 */ /* 0x000fe20000410000 */
[C---:B------:R-:W-:Y:S04]  /*b0f0*/  HMMA.16816.F32 R16, R188.reuse, R194, R16 ;  /* 0x000000c2bc10723c */ /* 0x040fe80000001810 */
[----:B------:R-:W-:Y:S01]  /*b100*/  FMUL.FTZ R172, R5, c[0x0][0x320] ;  /* 0x0000c80005ac7a20 */ /* 0x000fe20000410000 */
[----:B------:R-:W1:Y:S01]  /*b110*/  MUFU.TANH R176, R176 ;  /* 0x000000b000b07308 */ /* 0x000e620000002400 */
[----:B------:R-:W-:Y:S02]  /*b120*/  FMUL.FTZ R181, R6, c[0x0][0x320] ;  /* 0x0000c80006b57a20 */ /* 0x000fe40000410000 */
[----:B------:R-:W-:Y:S02]  /*b130*/  FMUL.FTZ R179, R7, c[0x0][0x320] ;  /* 0x0000c80007b37a20 */ /* 0x000fe40000410000 */
[----:B------:R-:W2:Y:S02]  /*b140*/  LDSM.16.M88.4 R4, [R205] ;  /* 0x00000000cd04783b */ /* 0x000ea40000000200 */
        /* <DEDUP_REMOVED lines=8> */
[----:B------:R-:W4:Y:S01]  /*b1d0*/  MUFU.TANH R186, R9 ;  /* 0x0000000900ba7308 */ /* 0x000f220000002400 */
[----:B------:R-:W-:Y:S02]  /*b1e0*/  FMUL.FTZ R13, R15, c[0x0][0x320] ;  /* 0x0000c8000f0d7a20 */ /* 0x000fe40000410000 */
[----:B------:R-:W-:Y:S02]  /*b1f0*/  FMUL.FTZ R14, R16, c[0x0][0x320] ;  /* 0x0000c800100e7a20 */ /* 0x000fe40000410000 */
[----:B------:R-:W-:Y:S02]  /*b200*/  FMUL.FTZ R16, R17, c[0x0][0x320] ;  /* 0x0000c80011107a20 */ /* 0x000fe40000410000 */
[----:B------:R-:W-:Y:S02]  /*b210*/  FMUL.FTZ R17, R18, c[0x0][0x320] ;  /* 0x0000c80012117a20 */ /* 0x000fe40000410000 */
[----:B------:R-:W-:Y:S01]  /*b220*/  FMUL.FTZ R15, R19, c[0x0][0x320] ;  /* 0x0000c800130f7a20 */ /* 0x000fe20000410000 */
[----:B------:R-:W1:Y:S10]  /*b230*/  MUFU.TANH R187, R10 ;  /* 0x0000000a00bb7308 */ /* 0x000e740000002400 */
[----:B------:R5:W1:Y:S01]  /*b240*/  MUFU.TANH R185, R11 ;  /* 0x0000000b00b97308 */ /* 0x000a620000002400 */
[-C--:B--2---:R-:W-:Y:S09]  /*b250*/  HMMA.16816.F32 R20, R188, R4.reuse, R20 ;  /* 0x00000004bc14723c */ /* 0x084ff20000001814 */
[----:B------:R-:W2:Y:S01]  /*b260*/  MUFU.TANH R181, R181 ;  /* 0x000000b500b57308 */ /* 0x000ea20000002400 */
[C---:B------:R-:W-:Y:S09]  /*b270*/  HMMA.16816.F32 R24, R160.reuse, R4, R24 ;  /* 0x00000004a018723c */ /* 0x040ff20000001818 */
[----:B------:R-:W1:Y:S01]  /*b280*/  MUFU.TANH R179, R179 ;  /* 0x000000b300b37308 */ /* 0x000e620000002400 */
[-C--:B------:R-:W-:Y:S01]  /*b290*/  HMMA.16816.F32 R28, R160, R6.reuse, R28 ;  /* 0x00000006a01c723c */ /* 0x080fe2000000181c */
[----:B-----5:R-:W5:Y:S01]  /*b2a0*/  LDSM.16.M88.4 R8, [R204] ;  /* 0x00000000cc08783b */ /* 0x020f620000000200 */
[----:B------:R-:W-:Y:S06]  /*b2b0*/  DEPBAR.LE SB0, 0x0 ;  /* 0x000080000000791a */ /* 0x000fec0000000000 */
[C---:B------:R-:W-:Y:S01]  /*b2c0*/  HMMA.16816.F32 R32, R188.reuse, R6, R32 ;  /* 0x00000006bc20723c */ /* 0x040fe20000001820 */
[----:B------:R-:W1:Y:S01]  /*b2d0*/  MUFU.TANH R184, R184 ;  /* 0x000000b800b87308 */ /* 0x000e620000002400 */
[----:B------:R-:W-:Y:S03]  /*b2e0*/  BAR.SYNC.DEFER_BLOCKING 0x0 ;  /* 0x0000000000007b1d */ /* 0x000fe60000010000 */
[----:B------:R-:W-:Y:S02]  /*b2f0*/  FMUL.FTZ R248, R20, c[0x0][0x320] ;  /* 0x0000c80014f87a20 */ /* 0x000fe40000410000 */
[----:B------:R-:W-:Y:S02]  /*b300*/  FMUL.FTZ R21, R21, c[0x0][0x320] ;  /* 0x0000c80015157a20 */ /* 0x000fe40000410000 */
[----:B------:R-:W-:Y:S02]  /*b310*/  FMUL.FTZ R198, R24, c[0x0][0x320] ;  /* 0x0000c80018c67a20 */ /* 0x000fe40000410000 */
        /* <DEDUP_REMOVED lines=14> */
[----:B------:R-:W-:Y:S01]  /*b400*/  FMUL.FTZ R34, R34, c[0x0][0x320] ;  /* 0x0000c80022227a20 */ /* 0x000fe20000410000 */
[-C--:B-----5:R-:W-:Y:S03]  /*b410*/  HMMA.16816.F32 R36, R188, R8.reuse, R36 ;  /* 0x00000008bc24723c */ /* 0x0a0fe60000001824 */
[----:B------:R-:W-:Y:S03]  /*b420*/  FMUL.FTZ R35, R35, c[0x0][0x320] ;  /* 0x0000c80023237a20 */ /* 0x000fe60000410000 */
[----:B------:R-:W1:Y:S02]  /*b430*/  MUFU.TANH R13, R13 ;  /* 0x0000000d000d7308 */ /* 0x000e640000002400 */
[C---:B------:R-:W-:Y:S08]  /*b440*/  HMMA.16816.F32 R40, R160.reuse, R8, R40 ;  /* 0x00000008a028723c */ /* 0x040ff00000001828 */
[----:B------:R-:W1:Y:S01]  /*b450*/  MUFU.TANH R14, R14 ;  /* 0x0000000e000e7308 */ /* 0x000e620000002400 */
[-C--:B------:R-:W-:Y:S07]  /*b460*/  HMMA.16816.F32 R44, R160, R10.reuse, R44 ;  /* 0x0000000aa02c723c */ /* 0x080fee000000182c */
[----:B------:R-:W-:Y:S01]  /*b470*/  FMUL.FTZ R168, R36, c[0x0][0x320] ;  /* 0x0000c80024a87a20 */ /* 0x000fe20000410000 */
[----:B------:R-:W-:Y:S01]  /*b480*/  HMMA.16816.F32 R48, R188, R10, R48 ;  /* 0x0000000abc30723c */ /* 0x000fe20000001830 */
[----:B------:R-:W1:Y:S03]  /*b490*/  MUFU.TANH R16, R16 ;  /* 0x0000001000107308 */ /* 0x000e660000002400 */
[----:B------:R-:W-:Y:S02]  /*b4a0*/  FMUL.FTZ R37, R37, c[0x0][0x320] ;  /* 0x0000c80025257a20 */ /* 0x000fe40000410000 */
[----:B------:R-:W-:Y:S02]  /*b4b0*/  FMUL.FTZ R38, R38, c[0x0][0x320] ;  /* 0x0000c80026267a20 */ /* 0x000fe40000410000 */
[----:B------:R-:W-:Y:S03]  /*b4c0*/  FMUL.FTZ R159, R40, c[0x0][0x320] ;  /* 0x0000c800289f7a20 */ /* 0x000fe60000410000 */
        /* <DEDUP_REMOVED lines=14> */
[----:B------:R-:W-:Y:S07]  /*b5b0*/  FMUL.FTZ R51, R51, c[0x0][0x320] ;  /* 0x0000c80033337a20 */ /* 0x000fee0000410000 */
[----:B------:R1:W1:Y:S10]  /*b5c0*/  MUFU.TANH R192, R21 ;  /* 0x0000001500c07308 */ /* 0x0002740000002400 */
[----:B------:R1:W1:Y:S10]  /*b5d0*/  MUFU.TANH R197, R22 ;  /* 0x0000001600c57308 */ /* 0x0002740000002400 */
[----:B------:R1:W1:Y:S10]  /*b5e0*/  MUFU.TANH R195, R23 ;  /* 0x0000001700c37308 */ /* 0x0002740000002400 */
[----:B------:R-:W1:Y:S10]  /*b5f0*/  MUFU.TANH R198, R198 ;  /* 0x000000c600c67308 */ /* 0x000e740000002400 */
        /* <DEDUP_REMOVED lines=63> */
[----:B-1----:R-:W-:Y:S10]  /*b9f0*/  SHFL.IDX PT, R21, R4, 0x1, 0x1c1f ;  /* 0x003c1f0004157f89 */ /* 0x002ff400000e0000 */
[----:B--2---:R-:W-:Y:S05]  /*ba00*/  @P1 IADD3 R18, P0, R9, R245, RZ ;  /* 0x000000f509121210 */ /* 0x004fea0007f1e0ff */
[----:B---3--:R-:W-:Y:S01]  /*ba10*/  @P1 IMAD.X R19, R7, 0x1, R246, P0 ;  /* 0x0000000107131824 */ /* 0x008fe200000e06f6 */
[-C--:B------:R-:W-:Y:S04]  /*ba20*/  @P1 IADD3 R10, P0, R9, R242.reuse, RZ ;  /* 0x000000f2090a1210 */ /* 0x080fe80007f1e0ff */
[----:B------:R1:W-:Y:S01]  /*ba30*/  @P1 LDGSTS.E.BYPASS.LTC128B.128 [R220+0x2500], [R18.64], !P5 ;  /* 0x0250000012dc1fae */ /* 0x0003e2000e901d4c */
[----:B------:R-:W-:Y:S01]  /*ba40*/  @P1 IMAD.X R11, R7, 0x1, R244, P0 ;  /* 0x00000001070b1824 */ /* 0x000fe200000e06f4 */
[C---:B------:R-:W-:Y:S04]  /*ba50*/  @P1 LEA R8, P0, R218.reuse, R9, 0x1 ;  /* 0x00000009da081211 */ /* 0x040fe800078008ff */
[----:B------:R1:W-:Y:S01]  /*ba60*/  @P1 LDGSTS.E.BYPASS.LTC128B.128 [R220+0x3100], [R10.64], !P4 ;  /* 0x031000000adc1fae */ /* 0x0003e2000e101d4c */
[--C-:B------:R-:W-:Y:S02]  /*ba70*/  @P1 LEA.HI.X R9, R218, R7, R233.reuse, 0x1, P0 ;  /* 0x00000007da091211 */ /* 0x100fe400000f0ce9 */
[----:B------:R-:W-:Y:S01]  /*ba80*/  ISETP.GE.AND P0, PT, R6, 0x21, PT ;  /* 0x000000210600780c */ /* 0x000fe20003f06270 */
[----:B------:R-:W2:Y:S04]  /*ba90*/  SHFL.IDX PT, R7, R5, 0x1, 0x1c1f ;  /* 0x003c1f0005077f89 */ /* 0x000ea800000e0000 */
[----:B------:R1:W-:Y:S08]  /*baa0*/  @P1 LDGSTS.E.BYPASS.LTC128B.128 [R220+0x3d00], [R8.64], !P3 ;  /* 0x03d0000008dc1fae */ /* 0x0003f0000d901d4c */
[----:B--2---:R-:W-:Y:S05]  /*bab0*/  @P0 IADD3 R24, P2, R7, R245, RZ ;  /* 0x000000f507180210 */ /* 0x004fea0007f5e0ff */
[----:B------:R-:W-:Y:S01]  /*bac0*/  @P0 IMAD.X R25, R21, 0x1, R246, P2 ;  /* 0x0000000115190824 */ /* 0x000fe200010e06f6 */
[----:B------:R-:W-:Y:S04]  /*bad0*/  @P0 IADD3 R22, P2, R7, R242, RZ ;  /* 0x000000f207160210 */ /* 0x000fe80007f5e0ff */
[----:B------:R1:W-:Y:S01]  /*bae0*/  @P0 LDGSTS.E.BYPASS.LTC128B.128 [R220+0x2d00], [R24.64], !P5 ;  /* 0x02d0000018dc0fae */ /* 0x0003e2000e901d4c */
[----:B------:R-:W-:Y:S01]  /*baf0*/  @P0 IMAD.X R23, R21, 0x1, R244, P2 ;  /* 0x0000000115170824 */ /* 0x000fe200010e06f4 */
[C---:B------:R-:W-:Y:S04]  /*bb00*/  @P0 LEA R6, P2, R218.reuse, R7, 0x1 ;  /* 0x00000007da060211 */ /* 0x040fe800078408ff */
[----:B------:R1:W-:Y:S01]  /*bb10*/  @P0 LDGSTS.E.BYPASS.LTC128B.128 [R220+0x3900], [R22.64], !P4 ;  /* 0x0390000016dc0fae */ /* 0x0003e2000e101d4c */
[----:B------:R-:W-:Y:S05]  /*bb20*/  @P0 LEA.HI.X R7, R218, R21, R233, 0x1, P2 ;  /* 0x00000015da070211 */ /* 0x000fea00010f0ce9 */
[----:B------:R1:W-:Y:S03]  /*bb30*/  @P0 LDGSTS.E.BYPASS.LTC128B.128 [R220+0x4500], [R6.64], !P3 ;  /* 0x0450000006dc0fae */ /* 0x0003e6000d901d4c */
.L_x_508:
[----:B-1234-:R-:W-:Y:S01]  /*bb40*/  FMNMX.FTZ R5, R176, R3, !PT ;  /* 0x00000003b0057209 */ /* 0x01efe20007810000 */
[----:B------:R-:W-:Y:S01]  /*bb50*/  LDSM.16.MT88.4 R20, [R214+0x100] ;  /* 0x00010000d614783b */ /* 0x000fe20000004200 */
[----:B------:R-:W-:Y:S02]  /*bb60*/  FMNMX.FTZ R4, R181, R2, !PT ;  /* 0x00000002b5047209 */ /* 0x000fe40007810000 */
        /* <DEDUP_REMOVED lines=30> */
[----:B------:R-:W-:Y:S02]  /*bd50*/  ISETP.GT.AND P0, PT, R240, R247, PT ;  /* 0x000000f7f000720c */ /* 0x000fe40003f04270 */
        /* <DEDUP_REMOVED lines=10> */
[----:B------:R-:W-:Y:S02]  /*be00*/  IADD3 R240, R240, -0x1, RZ ;  /* 0xfffffffff0f07810 */ /* 0x000fe40007ffe0ff */
[----:B------:R-:W-:Y:S01]  /*be10*/  FMNMX.FTZ R0, R193, R0, !PT ;  /* 0x00000000c1007209 */ /* 0x000fe20007810000 */
[----:B------:R-:W1:Y:S03]  /*be20*/  SHFL.BFLY PT, R7, R4, 0x2, 0x1f ;  /* 0x0c401f0004077f89 */ /* 0x000e6600000e0000 */
[----:B------:R-:W-:Y:S04]  /*be30*/  FMNMX.FTZ R0, R13, R0, !PT ;  /* 0x000000000d007209 */ /* 0x000fe80007810000 */
[----:B------:R-:W-:Y:S04]  /*be40*/  FMNMX.FTZ R0, R249, R0, !PT ;  /* 0x00000000f9007209 */ /* 0x000fe80007810000 */
[----:B------:R-:W-:Y:S04]  /*be50*/  FMNMX.FTZ R0, R203, R0, !PT ;  /* 0x00000000cb007209 */ /* 0x000fe80007810000 */
[----:B------:R-:W-:Y:S02]  /*be60*/  FMNMX.FTZ R0, R251, R0, !PT ;  /* 0x00000000fb007209 */ /* 0x000fe40007810000 */
[----:B-1----:R-:W-:Y:S02]  /*be70*/  FMNMX.FTZ R7, R4, R7, !PT ;  /* 0x0000000704077209 */ /* 0x002fe40007810000 */
[----:B------:R-:W-:Y:S02]  /*be80*/  FMNMX.FTZ R5, R2, R9, !PT ;  /* 0x0000000902057209 */ /* 0x000fe40007810000 */
[----:B------:R-:W-:Y:S01]  /*be90*/  FMNMX.FTZ R9, R8, R11, !PT ;  /* 0x0000000b08097209 */ /* 0x000fe20007810000 */
[----:B------:R-:W-:Y:S08]  /*bea0*/  SHFL.BFLY PT, R4, R7, 0x1, 0x1f ;  /* 0x0c201f0007047f89 */ /* 0x000ff000000e0000 */
[----:B------:R-:W1:Y:S08]  /*beb0*/  SHFL.BFLY PT, R6, R5, 0x1, 0x1f ;  /* 0x0c201f0005067f89 */ /* 0x000e7000000e0000 */
[----:B------:R-:W2:Y:S01]  /*bec0*/  SHFL.BFLY PT, R2, R9, 0x1, 0x1f ;  /* 0x0c201f0009027f89 */ /* 0x000ea200000e0000 */
[----:B-1----:R-:W-:Y:S02]  /*bed0*/  FMNMX.FTZ R3, R5, R6, !PT ;  /* 0x0000000605037209 */ /* 0x002fe40007810000 */
[----:B------:R-:W-:Y:S03]  /*bee0*/  FMNMX.FTZ R5, R175, R0, !PT ;  /* 0x00000000af057209 */ /* 0x000fe60007810000 */
[C---:B------:R-:W-:Y:S01]  /*bef0*/  FADD.FTZ R0, -R3.reuse, R148 ;  /* 0x0000009403007221 */ /* 0x040fe20000010100 */
[----:B------:R-:W-:Y:S01]  /*bf00*/  FMNMX.FTZ R6, R158, R5, !PT ;  /* 0x000000059e067209 */ /* 0x000fe20007810000 */
[----:B------:R-:W-:Y:S01]  /*bf10*/  FMUL.FTZ R173, R3, c[0x0][0x2d0] ;  /* 0x0000b40003ad7a20 */ /* 0x000fe20000410000 */
[----:B--2---:R-:W-:Y:S01]  /*bf20*/  FMNMX.FTZ R2, R9, R2, !PT ;  /* 0x0000000209027209 */ /* 0x004fe20007810000 */
[----:B------:R-:W-:Y:S01]  /*bf30*/  FMUL.FTZ R151, R0, c[0x0][0x2d0] ;  /* 0x0000b40000977a20 */ /* 0x000fe20000410000 */
[----:B------:R-:W-:Y:S01]  /*bf40*/  FMNMX.FTZ R0, R157, R6, !PT ;  /* 0x000000069d007209 */ /* 0x000fe20007810000 */
[----:B------:R-:W-:Y:S02]  /*bf50*/  FFMA.FTZ R177, R176, c[0x0][0x2d0], -R173 ;  /* 0x0000b400b0b17a23 */ /* 0x000fe400000108ad */
[----:B------:R-:W-:Y:S01]  /*bf60*/  FADD.FTZ R6, -R2, R153 ;  /* 0x0000009902067221 */ /* 0x000fe20000010100 */
[----:B------:R-:W-:Y:S01]  /*bf70*/  FMNMX.FTZ R5, R155, R0, !PT ;  /* 0x000000009b057209 */ /* 0x000fe20007810000 */
[----:B------:R-:W-:Y:S01]  /*bf80*/  FFMA.FTZ R176, R172, c[0x0][0x2d0], -R173 ;  /* 0x0000b400acb07a23 */ /* 0x000fe200000108ad */
[----:B------:R-:W-:Y:S01]  /*bf90*/  FMNMX.FTZ R0, R7, R4, !PT ;  /* 0x0000000407007209 */ /* 0x000fe20007810000 */
[----:B------:R-:W-:Y:S01]  /*bfa0*/  FMUL.FTZ R150, R6, c[0x0][0x2d0] ;  /* 0x0000b40006967a20 */ /* 0x000fe20000410000 */
[----:B------:R-:W-:Y:S01]  /*bfb0*/  FMNMX.FTZ R4, R154, R5, !PT ;  /* 0x000000059a047209 */ /* 0x000fe20007810000 */
[----:B------:R-:W-:Y:S01]  /*bfc0*/  FMUL.FTZ R172, R2, c[0x0][0x2d0] ;  /* 0x0000b40002ac7a20 */ /* 0x000fe20000410000 */
[----:B------:R-:W1:Y:S01]  /*bfd0*/  MUFU.EX2 R151, R151 ;  /* 0x0000009700977308 */ /* 0x000e620000000800 */
[----:B------:R-:W-:Y:S02]  /*bfe0*/  FADD.FTZ R6, -R0, R149 ;  /* 0x0000009500067221 */ /* 0x000fe40000010100 */
[----:B------:R-:W2:Y:S01]  /*bff0*/  SHFL.BFLY PT, R5, R4, 0x2, 0x1f ;  /* 0x0c401f0004057f89 */ /* 0x000ea200000e0000 */
[--C-:B------:R-:W-:Y:S02]  /*c000*/  FFMA.FTZ R180, R181, c[0x0][0x2d0], -R172.reuse ;  /* 0x0000b400b5b47a23 */ /* 0x100fe400000108ac */
[----:B------:R-:W-:Y:S02]  /*c010*/  FMUL.FTZ R149, R6, c[0x0][0x2d0] ;  /* 0x0000b40006957a20 */ /* 0x000fe40000410000 */
[--C-:B------:R-:W-:Y:S02]  /*c020*/  FFMA.FTZ R179, R179, c[0x0][0x2d0], -R172.reuse ;  /* 0x0000b400b3b37a23 */ /* 0x100fe400000108ac */
[--C-:B------:R-:W-:Y:S01]  /*c030*/  FFMA.FTZ R182, R14, c[0x0][0x2d0], -R173.reuse ;  /* 0x0000b4000eb67a23 */ /* 0x100fe200000108ad */
[----:B------:R-:W3:Y:S01]  /*c040*/  MUFU.EX2 R150, R150 ;  /* 0x0000009600967308 */ /* 0x000ee20000000800 */
[--C-:B------:R-:W-:Y:S02]  /*c050*/  FFMA.FTZ R181, R16, c[0x0][0x2d0], -R173.reuse ;  /* 0x0000b40010b57a23 */ /* 0x100fe400000108ad */
[--C-:B------:R-:W-:Y:S02]  /*c060*/  FFMA.FTZ R178, R17, c[0x0][0x2d0], -R172.reuse ;  /* 0x0000b40011b27a23 */ /* 0x100fe400000108ac */
[----:B------:R-:W-:Y:S02]  /*c070*/  FFMA.FTZ R183, R15, c[0x0][0x2d0], -R172 ;  /* 0x0000b4000fb77a23 */ /* 0x000fe400000108ac */
[----:B------:R-:W-:Y:S02]  /*c080*/  FMUL.FTZ R163, R0, c[0x0][0x2d0] ;  /* 0x0000b40000a37a20 */ /* 0x000fe40000410000 */
[----:B------:R-:W-:Y:S01]  /*c090*/  FFMA.FTZ R252, R166, c[0x0][0x2d0], -R173 ;  /* 0x0000b400a6fc7a23 */ /* 0x000fe200000108ad */
[----:B------:R-:W-:Y:S01]  /*c0a0*/  MUFU.EX2 R177, R177 ;  /* 0x000000b100b17308 */ /* 0x000fe20000000800 */
[--C-:B------:R-:W-:Y:S02]  /*c0b0*/  FFMA.FTZ R189, R250, c[0x0][0x2d0], -R163.reuse ;  /* 0x0000b400fabd7a23 */ /* 0x100fe400000108a3 */
[--C-:B------:R-:W-:Y:S02]  /*c0c0*/  FFMA.FTZ R191, R184, c[0x0][0x2d0], -R163.reuse ;  /* 0x0000b400b8bf7a23 */ /* 0x100fe400000108a3 */
[--C-:B------:R-:W-:Y:S01]  /*c0d0*/  FFMA.FTZ R188, R186, c[0x0][0x2d0], -R163.reuse ;  /* 0x0000b400babc7a23 */ /* 0x100fe200000108a3 */
[----:B--2---:R-:W-:Y:S01]  /*c0e0*/  FMNMX.FTZ R6, R4, R5, !PT ;  /* 0x0000000504067209 */ /* 0x004fe20007810000 */
[----:B------:R-:W-:Y:S02]  /*c0f0*/  FFMA.FTZ R186, R12, c[0x0][0x2d0], -R163 ;  /* 0x0000b4000cba7a23 */ /* 0x000fe400000108a3 */
[C---:B-1----:R-:W-:Y:S01]  /*c100*/  FMUL.FTZ R5, R151.reuse, R145 ;  /* 0x0000009197057220 */ /* 0x042fe20000410000 */
[----:B------:R-:W-:Y:S01]  /*c110*/  MUFU.EX2 R176, R176 ;  /* 0x000000b000b07308 */ /* 0x000fe20000000800 */
[----:B------:R-:W1:Y:S01]  /*c120*/  SHFL.BFLY PT, R153, R6, 0x1, 0x1f ;  /* 0x0c201f0006997f89 */ /* 0x000e6200000e0000 */
[C---:B------:R-:W-:Y:S02]  /*c130*/  FMUL.FTZ R16, R151.reuse, R132 ;  /* 0x0000008497107220 */ /* 0x040fe40000410000 */
[C---:B---3--:R-:W-:Y:S02]  /*c140*/  FMUL.FTZ R7, R150.reuse, R147 ;  /* 0x0000009396077220 */ /* 0x048fe40000410000 */
[C---:B------:R-:W-:Y:S02]  /*c150*/  FMUL.FTZ R17, R151.reuse, R133 ;  /* 0x0000008597117220 */ /* 0x040fe40000410000 */
[C---:B------:R-:W-:Y:S02]  /*c160*/  FMUL.FTZ R18, R150.reuse, R134 ;  /* 0x0000008696127220 */ /* 0x040fe40000410000 */
[----:B------:R-:W-:Y:S01]  /*c170*/  MUFU.EX2 R180, R180 ;  /* 0x000000b400b47308 */ /* 0x000fe20000000800 */
[C---:B------:R-:W-:Y:S02]  /*c180*/  FMUL.FTZ R19, R150.reuse, R135 ;  /* 0x0000008796137220 */ /* 0x040fe40000410000 */
[----:B------:R-:W-:Y:S01]  /*c190*/  LDSM.16.MT88.4 R132, [R214+0x900] ;  /* 0x00090000d684783b */ /* 0x000fe20000004200 */
[C---:B------:R-:W-:Y:S02]  /*c1a0*/  FMUL.FTZ R32, R151.reuse, R116 ;  /* 0x0000007497207220 */ /* 0x040fe40000410000 */
[C---:B------:R-:W-:Y:S02]  /*c1b0*/  FMUL.FTZ R33, R151.reuse, R117 ;  /* 0x0000007597217220 */ /* 0x040fe40000410000 */
[C---:B------:R-:W-:Y:S02]  /*c1c0*/  FMUL.FTZ R34, R150.reuse, R118 ;  /* 0x0000007696227220 */ /* 0x040fe40000410000 */
[----:B------:R-:W2:Y:S01]  /*c1d0*/  MUFU.EX2 R179, R179 ;  /* 0x000000b300b37308 */ /* 0x000ea20000000800 */
[C---:B------:R-:W-:Y:S02]  /*c1e0*/  FMUL.FTZ R35, R150.reuse, R119 ;  /* 0x0000007796237220 */ /* 0x040fe40000410000 */
[----:B------:R-:W-:Y:S01]  /*c1f0*/  LDSM.16.MT88.4 R116, [R214+0x1100] ;  /* 0x00110000d674783b */ /* 0x000fe20000004200 */
[----:B------:R-:W-:Y:S01]  /*c200*/  FMUL.FTZ R48, R151, R100 ;  /* 0x0000006497307220 */ /* 0x000fe20000410000 */
[----:B-1----:R-:W-:Y:S01]  /*c210*/  FMNMX.FTZ R153, R153, R6, !PT ;  /* 0x0000000699997209 */ /* 0x002fe20007810000 */
[----:B------:R-:W-:Y:S02]  /*c220*/  FMUL.FTZ R6, R150, R146 ;  /* 0x0000009296067220 */ /* 0x000fe40000410000 */
[----:B------:R-:W-:Y:S02]  /*c230*/  FMUL.FTZ R49, R151, R101 ;  /* 0x0000006597317220 */ /* 0x000fe40000410000 */
[C---:B------:R-:W-:Y:S01]  /*c240*/  FMUL.FTZ R162, R153.reuse, c[0x0][0x2d0] ;  /* 0x0000b40099a27a20 */ /* 0x040fe20000410000 */
[----:B------:R-:W-:Y:S01]  /*c250*/  MUFU.EX2 R182, R182 ;  /* 0x000000b600b67308 */ /* 0x000fe20000000800 */
[----:B------:R-:W-:Y:S02]  /*c260*/  FADD.FTZ R4, -R153, R152 ;  /* 0x0000009899047221 */ /* 0x000fe40000010100 */
[--C-:B------:R-:W-:Y:S02]  /*c270*/  FFMA.FTZ R152, R13, c[0x0][0x2d0], -R162.reuse ;  /* 0x0000b4000d987a23 */ /* 0x100fe400000108a2 */
[----:B------:R-:W-:Y:S02]  /*c280*/  FMUL.FTZ R148, R4, c[0x0][0x2d0] ;  /* 0x0000b40004947a20 */ /* 0x000fe40000410000 */
[--C-:B------:R-:W-:Y:S02]  /*c290*/  FFMA.FTZ R187, R187, c[0x0][0x2d0], -R162.reuse ;  /* 0x0000b400bbbb7a23 */ /* 0x100fe400000108a2 */
[--C-:B------:R-:W-:Y:S01]  /*c2a0*/  FFMA.FTZ R184, R185, c[0x0][0x2d0], -R162.reuse ;  /* 0x0000b400b9b87a23 */ /* 0x100fe200000108a2 */
[----:B------:R-:W1:Y:S01]  /*c2b0*/  MUFU.EX2 R181, R181 ;  /* 0x000000b500b57308 */ /* 0x000e620000000800 */
[----:B------:R-:W-:Y:S01]  /*c2c0*/  FFMA.FTZ R185, R193, c[0x0][0x2d0], -R162 ;  /* 0x0000b400c1b97a23 */ /* 0x000fe200000108a2 */
[----:B--2---:R-:W-:Y:S01]  /*c2d0*/  F2FP.PACK_AB R145, R179, R180 ;  /* 0x000000b4b391723e */ /* 0x004fe200000000ff */
[----:B------:R-:W-:Y:S01]  /*c2e0*/  FMUL.FTZ R4, R151, R144 ;  /* 0x0000009097047220 */ /* 0x000fe20000410000 */
[----:B------:R-:W-:Y:S01]  /*c2f0*/  F2FP.PACK_AB R144, R176, R177 ;  /* 0x000000b1b090723e */ /* 0x000fe200000000ff */
[C---:B------:R-:W-:Y:S02]  /*c300*/  FMUL.FTZ R50, R150.reuse, R102 ;  /* 0x0000006696327220 */ /* 0x040fe40000410000 */
[----:B------:R-:W-:Y:S03]  /*c310*/  FMUL.FTZ R51, R150, R103 ;  /* 0x0000006796337220 */ /* 0x000fe60000410000 */
[----:B------:R-:W-:Y:S01]  /*c320*/  MUFU.EX2 R178, R178 ;  /* 0x000000b200b27308 */ /* 0x000fe20000000800 */
[----:B------:R-:W-:Y:S01]  /*c330*/  LDSM.16.MT88.4 R100, [R214+0x1900] ;  /* 0x00190000d664783b */ /* 0x000fe20000004200 */
[--C-:B------:R-:W-:Y:S02]  /*c340*/  FFMA.FTZ R250, R168, c[0x0][0x2d0], -R173.reuse ;  /* 0x0000b400a8fa7a23 */ /* 0x100fe400000108ad */
[--C-:B------:R-:W-:Y:S02]  /*c350*/  FFMA.FTZ R165, R165, c[0x0][0x2d0], -R172.reuse ;  /* 0x0000b400a5a57a23 */ /* 0x100fe400000108ac */
[--C-:B------:R-:W-:Y:S02]  /*c360*/  FFMA.FTZ R164, R164, c[0x0][0x2d0], -R172.reuse ;  /* 0x0000b400a4a47a23 */ /* 0x100fe400000108ac */
[--C-:B------:R-:W-:Y:S02]  /*c370*/  FFMA.FTZ R171, R171, c[0x0][0x2d0], -R173.reuse ;  /* 0x0000b400abab7a23 */ /* 0x100fe400000108ad */
[----:B------:R-:W2:Y:S01]  /*c380*/  MUFU.EX2 R183, R183 ;  /* 0x000000b700b77308 */ /* 0x000ea20000000800 */
[--C-:B------:R-:W-:Y:S02]  /*c390*/  FFMA.FTZ R169, R169, c[0x0][0x2d0], -R172.reuse ;  /* 0x0000b400a9a97a23 */ /* 0x100fe400000108ac */
[----:B------:R-:W-:Y:S01]  /*c3a0*/  FMUL.FTZ R52, R151, R52 ;  /* 0x0000003497347220 */ /* 0x000fe20000410000 */
[----:B-1----:R-:W-:Y:S01]  /*c3b0*/  F2FP.PACK_AB R146, R181, R182 ;  /* 0x000000b6b592723e */ /* 0x002fe200000000ff */
[C---:B------:R-:W-:Y:S02]  /*c3c0*/  FMUL.FTZ R53, R151.reuse, R53 ;  /* 0x0000003597357220 */ /* 0x040fe40000410000 */
[C---:B------:R-:W-:Y:S02]  /*c3d0*/  FMUL.FTZ R54, R150.reuse, R54 ;  /* 0x0000003696367220 */ /* 0x040fe40000410000 */
[C---:B------:R-:W-:Y:S01]  /*c3e0*/  FMUL.FTZ R55, R150.reuse, R55 ;  /* 0x0000003796377220 */ /* 0x040fe20000410000 */
[----:B------:R-:W1:Y:S01]  /*c3f0*/  MUFU.EX2 R149, R149 ;  /* 0x0000009500957308 */ /* 0x000e620000000800 */
[C---:B------:R-:W-:Y:S02]  /*c400*/  FMUL.FTZ R64, R151.reuse, R64 ;  /* 0x0000004097407220 */ /* 0x040fe40000410000 */
[----:B------:R-:W-:Y:S02]  /*c410*/  FMUL.FTZ R65, R151, R65 ;  /* 0x0000004197417220 */ /* 0x000fe40000410000 */
[C---:B------:R-:W-:Y:S02]  /*c420*/  FMUL.FTZ R66, R150.reuse, R66 ;  /* 0x0000004296427220 */ /* 0x040fe40000410000 */
[----:B------:R-:W-:Y:S02]  /*c430*/  FMUL.FTZ R67, R150, R67 ;  /* 0x0000004396437220 */ /* 0x000fe40000410000 */
[--C-:B------:R-:W-:Y:S01]  /*c440*/  FFMA.FTZ R190, R248, c[0x0][0x2d0], -R173.reuse ;  /* 0x0000b400f8be7a23 */ /* 0x100fe200000108ad */
[----:B------:R-:W3:Y:S01]  /*c450*/  MUFU.EX2 R148, R148 ;  /* 0x0000009400947308 */ /* 0x000ee20000000800 */
[--C-:B------:R-:W-:Y:S02]  /*c460*/  FFMA.FTZ R193, R192, c[0x0][0x2d0], -R173.reuse ;  /* 0x0000b400c0c17a23 */ /* 0x100fe400000108ad */
[--C-:B------:R-:W-:Y:S01]  /*c470*/  FFMA.FTZ R192, R197, c[0x0][0x2d0], -R172.reuse ;  /* 0x0000b400c5c07a23 */ /* 0x100fe200000108ac */
[----:B--2---:R-:W-:Y:S01]  /*c480*/  F2FP.PACK_AB R147, R183, R178 ;  /* 0x000000b2b793723e */ /* 0x004fe200000000ff */
[--C-:B------:R-:W-:Y:S02]  /*c490*/  FFMA.FTZ R195, R195, c[0x0][0x2d0], -R172.reuse ;  /* 0x0000b400c3c37a23 */ /* 0x100fe400000108ac */
[--C-:B------:R-:W-:Y:S02]  /*c4a0*/  FFMA.FTZ R194, R194, c[0x0][0x2d0], -R173.reuse ;  /* 0x0000b400c2c27a23 */ /* 0x100fe400000108ad */
[--C-:B------:R-:W-:Y:S01]  /*c4b0*/  FFMA.FTZ R197, R196, c[0x0][0x2d0], -R173.reuse ;  /* 0x0000b400c4c57a23 */ /* 0x100fe200000108ad */
[----:B------:R-:W-:Y:S01]  /*c4c0*/  MUFU.EX2 R191, R191 ;  /* 0x000000bf00bf7308 */ /* 0x000fe20000000800 */
[-C--:B------:R-:W-:Y:S05]  /*c4d0*/  HMMA.16816.F32 R4, R144, R20.reuse, R4 ;  /* 0x000000149004723c */ /* 0x080fea0000001804 */
[C---:B-1----:R-:W-:Y:S02]  /*c4e0*/  FMUL.FTZ R8, R149.reuse, R140 ;  /* 0x0000008c95087220 */ /* 0x042fe40000410000 */
[C---:B------:R-:W-:Y:S02]  /*c4f0*/  FMUL.FTZ R9, R149.reuse, R141 ;  /* 0x0000008d95097220 */ /* 0x040fe40000410000 */
[----:B------:R-:W1:Y:S03]  /*c500*/  MUFU.EX2 R188, R188 ;  /* 0x000000bc00bc7308 */ /* 0x000e660000000800 */
[C---:B------:R-:W-:Y:S02]  /*c510*/  FMUL.FTZ R13, R149.reuse, R137 ;  /* 0x00000089950d7220 */ /* 0x040fe40000410000 */
[C---:B---3--:R-:W-:Y:S02]  /*c520*/  FMUL.FTZ R10, R148.reuse, R142 ;  /* 0x0000008e940a7220 */ /* 0x048fe40000410000 */
        /* <DEDUP_REMOVED lines=8> */
[----:B------:R-:W2:Y:S01]  /*c5b0*/  MUFU.EX2 R186, R186 ;  /* 0x000000ba00ba7308 */ /* 0x000ea20000000800 */
[----:B------:R-:W-:Y:S02]  /*c5c0*/  FMUL.FTZ R43, R148, R111 ;  /* 0x0000006f942b7220 */ /* 0x000fe40000410000 */
[----:B------:R-:W-:Y:S01]  /*c5d0*/  LDSM.16.MT88.4 R108, [R214+0x500] ;  /* 0x00050000d66c783b */ /* 0x000fe20000004200 */
[----:B-1----:R-:W-:Y:S01]  /*c5e0*/  F2FP.PACK_AB R140, R188, R191 ;  /* 0x000000bfbc8c723e */ /* 0x002fe200000000ff */
[C---:B------:R-:W-:Y:S02]  /*c5f0*/  FMUL.FTZ R44, R149.reuse, R104 ;  /* 0x00000068952c7220 */ /* 0x040fe40000410000 */
[C---:B------:R-:W-:Y:S02]  /*c600*/  FMUL.FTZ R45, R149.reuse, R105 ;  /* 0x00000069952d7220 */ /* 0x040fe40000410000 */
[C---:B------:R-:W-:Y:S01]  /*c610*/  FMUL.FTZ R46, R148.reuse, R106 ;  /* 0x0000006a942e7220 */ /* 0x040fe20000410000 */
[----:B------:R-:W-:Y:S01]  /*c620*/  MUFU.EX2 R187, R187 ;  /* 0x000000bb00bb7308 */ /* 0x000fe20000000800 */
[----:B------:R-:W-:Y:S02]  /*c630*/  FMUL.FTZ R47, R148, R107 ;  /* 0x0000006b942f7220 */ /* 0x000fe40000410000 */
[----:B------:R-:W-:Y:S01]  /*c640*/  LDSM.16.MT88.4 R104, [R212+0x1900] ;  /* 0x00190000d468783b */ /* 0x000fe20000004200 */
[----:B------:R-:W-:Y:S02]  /*c650*/  FFMA.FTZ R173, R170, c[0x0][0x2d0], -R173 ;  /* 0x0000b400aaad7a23 */ /* 0x000fe400000108ad */
        /* <DEDUP_REMOVED lines=12> */
[----:B------:R-:W-:Y:S02]  /*c720*/  FMUL.FTZ R61, R149, R61 ;  /* 0x0000003d953d7220 */ /* 0x000fe40000410000 */
[C---:B------:R-:W-:Y:S02]  /*c730*/  FMUL.FTZ R62, R148.reuse, R62 ;  /* 0x0000003e943e7220 */ /* 0x040fe40000410000 */
[----:B------:R-:W-:Y:S01]  /*c740*/  FMUL.FTZ R63, R148, R63 ;  /* 0x0000003f943f7220 */ /* 0x000fe20000410000 */
[----:B------:R-:W2:Y:S01]  /*c750*/  MUFU.EX2 R152, R152 ;  /* 0x0000009800987308 */ /* 0x000ea20000000800 */
[--C-:B------:R-:W-:Y:S02]  /*c760*/  FFMA.FTZ R196, R201, c[0x0][0x2d0], -R172.reuse ;  /* 0x0000b400c9c47a23 */ /* 0x100fe400000108ac */
[--C-:B------:R-:W-:Y:S01]  /*c770*/  FFMA.FTZ R199, R199, c[0x0][0x2d0], -R172.reuse ;  /* 0x0000b400c7c77a23 */ /* 0x100fe200000108ac */
[----:B-1----:R-:W-:Y:S01]  /*c780*/  F2FP.PACK_AB R141, R184, R187 ;  /* 0x000000bbb88d723e */ /* 0x002fe200000000ff */
[----:B------:R-:W-:Y:S02]  /*c790*/  FFMA.FTZ R172, R167, c[0x0][0x2d0], -R172 ;  /* 0x0000b400a7ac7a23 */ /* 0x000fe400000108ac */
[--C-:B------:R-:W-:Y:S02]  /*c7a0*/  FFMA.FTZ R248, R251, c[0x0][0x2d0], -R162.reuse ;  /* 0x0000b400fbf87a23 */ /* 0x100fe400000108a2 */
[--C-:B------:R-:W-:Y:S01]  /*c7b0*/  FFMA.FTZ R251, R175, c[0x0][0x2d0], -R162.reuse ;  /* 0x0000b400affb7a23 */ /* 0x100fe200000108a2 */
[----:B------:R-:W-:Y:S01]  /*c7c0*/  MUFU.EX2 R124, R165 ;  /* 0x000000a5007c7308 */ /* 0x000fe20000000800 */
[C---:B------:R-:W-:Y:S02]  /*c7d0*/  FMUL.FTZ R25, R149.reuse, R125 ;  /* 0x0000007d95197220 */ /* 0x040fe40000410000 */
[----:B------:R-:W-:Y:S02]  /*c7e0*/  FMUL.FTZ R26, R148, R126 ;  /* 0x0000007e941a7220 */ /* 0x000fe40000410000 */
[C---:B------:R-:W-:Y:S02]  /*c7f0*/  FMUL.FTZ R28, R149.reuse, R120 ;  /* 0x00000078951c7220 */ /* 0x040fe40000410000 */
[----:B------:R-:W-:Y:S02]  /*c800*/  FMUL.FTZ R29, R149, R121 ;  /* 0x00000079951d7220 */ /* 0x000fe40000410000 */
[C---:B------:R-:W-:Y:S01]  /*c810*/  FMUL.FTZ R68, R151.reuse, R68 ;  /* 0x0000004497447220 */ /* 0x040fe20000410000 */
[----:B------:R1:W-:Y:S01]  /*c820*/  MUFU.EX2 R127, R164 ;  /* 0x000000a4007f7308 */ /* 0x0003e20000000800 */
[C---:B------:R-:W-:Y:S02]  /*c830*/  FMUL.FTZ R69, R151.reuse, R69 ;  /* 0x0000004597457220 */ /* 0x040fe40000410000 */
[----:B------:R-:W-:Y:S01]  /*c840*/  FMUL.FTZ R70, R150, R70 ;  /* 0x0000004696467220 */ /* 0x000fe20000410000 */
[----:B--2---:R-:W-:Y:S01]  /*c850*/  F2FP.PACK_AB R143, R152, R185 ;  /* 0x000000b9988f723e */ /* 0x004fe200000000ff */
[C---:B------:R-:W-:Y:S02]  /*c860*/  FMUL.FTZ R71, R150.reuse, R71 ;  /* 0x0000004796477220 */ /* 0x040fe40000410000 */
[C---:B------:R-:W-:Y:S02]  /*c870*/  FMUL.FTZ R80, R151.reuse, R80 ;  /* 0x0000005097507220 */ /* 0x040fe40000410000 */
[C---:B------:R-:W-:Y:S01]  /*c880*/  FMUL.FTZ R81, R151.reuse, R81 ;  /* 0x0000005197517220 */ /* 0x040fe20000410000 */
[----:B------:R-:W-:Y:S01]  /*c890*/  MUFU.EX2 R122, R171 ;  /* 0x000000ab007a7308 */ /* 0x000fe20000000800 */
[C---:B------:R-:W-:Y:S04]  /*c8a0*/  HMMA.16816.F32 R8, R140.reuse, R20, R8 ;  /* 0x000000148c08723c */ /* 0x040fe80000001808 */
[C---:B------:R-:W-:Y:S02]  /*c8b0*/  FMUL.FTZ R82, R150.reuse, R82 ;  /* 0x0000005296527220 */ /* 0x040fe40000410000 */
[C---:B------:R-:W-:Y:S02]  /*c8c0*/  FMUL.FTZ R83, R150.reuse, R83 ;  /* 0x0000005396537220 */ /* 0x040fe40000410000 */
[-C--:B------:R-:W-:Y:S01]  /*c8d0*/  HMMA.16816.F32 R12, R140, R22.reuse, R12 ;  /* 0x000000168c0c723c */ /* 0x080fe2000000180c */
[----:B------:R-:W-:Y:S03]  /*c8e0*/  MUFU.EX2 R137, R173 ;  /* 0x000000ad00897308 */ /* 0x000fe60000000800 */
[C---:B------:R-:W-:Y:S01]  /*c8f0*/  FMUL.FTZ R20, R151.reuse, R128 ;  /* 0x0000008097147220 */ /* 0x040fe20000410000 */
[----:B-1----:R-:W-:Y:S01]  /*c900*/  LDSM.16.MT88.4 R164, [R214+0x1500] ;  /* 0x00150000d6a4783b */ /* 0x002fe20000004200 */
[C---:B------:R-:W-:Y:S02]  /*c910*/  FMUL.FTZ R21, R151.reuse, R129 ;  /* 0x0000008197157220 */ /* 0x040fe40000410000 */
[C---:B------:R-:W-:Y:S03]  /*c920*/  HMMA.16816.F32 R16, R144.reuse, R22, R16 ;  /* 0x000000169010723c */ /* 0x040fe60000001810 */
[----:B------:R1:W-:Y:S01]  /*c930*/  MUFU.EX2 R123, R169 ;  /* 0x000000a9007b7308 */ /* 0x0003e20000000800 */
[C---:B------:R-:W-:Y:S02]  /*c940*/  FMUL.FTZ R84, R151.reuse, R84 ;  /* 0x0000005497547220 */ /* 0x040fe40000410000 */
[----:B------:R-:W-:Y:S02]  /*c950*/  FMUL.FTZ R85, R151, R85 ;  /* 0x0000005597557220 */ /* 0x000fe40000410000 */
[C---:B------:R-:W-:Y:S04]  /*c960*/  FMUL.FTZ R22, R150.reuse, R130 ;  /* 0x0000008296167220 */ /* 0x040fe80000410000 */
[C---:B------:R-:W-:Y:S01]  /*c970*/  FMUL.FTZ R23, R150.reuse, R131 ;  /* 0x0000008396177220 */ /* 0x040fe20000410000 */
[----:B------:R2:W-:Y:S01]  /*c980*/  MUFU.EX2 R138, R172 ;  /* 0x000000ac008a7308 */ /* 0x0005e20000000800 */
[----:B------:R-:W3:Y:S01]  /*c990*/  LDSM.16.MT88.4 R128, [R214+0xd00] ;  /* 0x000d0000d680783b */ /* 0x000ee20000004200 */
[C---:B------:R-:W-:Y:S02]  /*c9a0*/  FMUL.FTZ R86, R150.reuse, R86 ;  /* 0x0000005696567220 */ /* 0x040fe40000410000 */
[----:B------:R-:W-:Y:S02]  /*c9b0*/  FMUL.FTZ R87, R150, R87 ;  /* 0x0000005796577220 */ /* 0x000fe40000410000 */
[-C--:B------:R-:W-:Y:S03]  /*c9c0*/  HMMA.16816.F32 R20, R144, R36.reuse, R20 ;  /* 0x000000249014723c */ /* 0x080fe60000001814 */
[--C-:B------:R-:W-:Y:S01]  /*c9d0*/  FFMA.FTZ R201, R200, c[0x0][0x2d0], -R163.reuse ;  /* 0x0000b400c8c97a23 */ /* 0x100fe200000108a3 */
[----:B------:R-:W-:Y:S01]  /*c9e0*/  MUFU.EX2 R190, R190 ;  /* 0x000000be00be7308 */ /* 0x000fe20000000800 */
[--C-:B------:R-:W-:Y:S02]  /*c9f0*/  FFMA.FTZ R200, R249, c[0x0][0x2d0], -R162.reuse ;  /* 0x0000b400f9c87a23 */ /* 0x100fe400000108a2 */
[--C-:B------:R-:W-:Y:S01]  /*ca00*/  FFMA.FTZ R249, R174, c[0x0][0x2d0], -R163.reuse ;  /* 0x0000b400aef97a23 */ /* 0x100fe200000108a3 */
[C---:B------:R-:W-:Y:S01]  /*ca10*/  HMMA.16816.F32 R24, R140.reuse, R36, R24 ;  /* 0x000000248c18723c */ /* 0x040fe20000001818 */
[----:B-1----:R-:W-:Y:S03]  /*ca20*/  LDSM.16.MT88.4 R168, [R212+0x1500] ;  /* 0x00150000d4a8783b */ /* 0x002fe60000004200 */
[C---:B------:R-:W-:Y:S02]  /*ca30*/  FMUL.FTZ R96, R151.reuse, R96 ;  /* 0x0000006097607220 */ /* 0x040fe40000410000 */
[----:B------:R-:W1:Y:S01]  /*ca40*/  MUFU.EX2 R193, R193 ;  /* 0x000000c100c17308 */ /* 0x000e620000000800 */
[C---:B------:R-:W-:Y:S01]  /*ca50*/  FMUL.FTZ R36, R151.reuse, R112 ;  /* 0x0000007097247220 */ /* 0x040fe20000410000 */
[-C--:B------:R-:W-:Y:S01]  /*ca60*/  HMMA.16816.F32 R28, R140, R38.reuse, R28 ;  /* 0x000000268c1c723c */ /* 0x080fe2000000181c */
[----:B--2---:R-:W-:Y:S03]  /*ca70*/  LDSM.16.MT88.4 R172, [R214+0x2100] ;  /* 0x00210000d6ac783b */ /* 0x004fe60000004200 */
[C---:B------:R-:W-:Y:S02]  /*ca80*/  FMUL.FTZ R37, R151.reuse, R113 ;  /* 0x0000007197257220 */ /* 0x040fe40000410000 */
[----:B------:R-:W-:Y:S02]  /*ca90*/  FMUL.FTZ R97, R151, R97 ;  /* 0x0000006197617220 */ /* 0x000fe40000410000 */
[C---:B------:R-:W-:Y:S01]  /*caa0*/  HMMA.16816.F32 R32, R144.reuse, R38, R32 ;  /* 0x000000269020723c */ /* 0x040fe20000001820 */
[----:B------:R-:W-:Y:S03]  /*cab0*/  MUFU.EX2 R192, R192 ;  /* 0x000000c000c07308 */ /* 0x000fe60000000800 */
[C---:B------:R-:W-:Y:S02]  /*cac0*/  FMUL.FTZ R98, R150.reuse, R98 ;  /* 0x0000006296627220 */ /* 0x040fe40000410000 */
[C---:B------:R-:W-:Y:S02]  /*cad0*/  FMUL.FTZ R99, R150.reuse, R99 ;  /* 0x0000006396637220 */ /* 0x040fe40000410000 */
[C---:B------:R-:W-:Y:S03]  /*cae0*/  FMUL.FTZ R38, R150.reuse, R114 ;  /* 0x0000007296267220 */ /* 0x040fe60000410000 */
[----:B------:R-:W2:Y:S01]  /*caf0*/  MUFU.EX2 R195, R195 ;  /* 0x000000c300c37308 */ /* 0x000ea20000000800 */
[----:B------:R-:W-:Y:S02]  /*cb00*/  FMUL.FTZ R39, R150, R115 ;  /* 0x0000007396277220 */ /* 0x000fe40000410000 */
[----:B------:R-:W4:Y:S01]  /*cb10*/  LDSM.16.MT88.4 R112, [R212+0xd00] ;  /* 0x000d0000d470783b */ /* 0x000f220000004200 */
[--C-:B------:R-:W-:Y:S02]  /*cb20*/  FFMA.FTZ R159, R159, c[0x0][0x2d0], -R163.reuse ;  /* 0x0000b4009f9f7a23 */ /* 0x100fe400000108a3 */
[--C-:B------:R-:W-:Y:S02]  /*cb30*/  FFMA.FTZ R158, R158, c[0x0][0x2d0], -R162.reuse ;  /* 0x0000b4009e9e7a23 */ /* 0x100fe400000108a2 */
[-C--:B---3--:R-:W-:Y:S02]  /*cb40*/  HMMA.16816.F32 R36, R144, R128.reuse, R36 ;  /* 0x000000809024723c */ /* 0x088fe40000001824 */
[----:B------:R-:W-:Y:S01]  /*cb50*/  MUFU.EX2 R194, R194 ;  /* 0x000000c200c27308 */ /* 0x000fe20000000800 */
[--C-:B------:R-:W-:Y:S02]  /*cb60*/  FFMA.FTZ R157, R157, c[0x0][0x2d0], -R162.reuse ;  /* 0x0000b4009d9d7a23 */ /* 0x100fe400000108a2 */
[C---:B------:R-:W-:Y:S02]  /*cb70*/  FMUL.FTZ R72, R149.reuse, R72 ;  /* 0x0000004895487220 */ /* 0x040fe40000410000 */
[C---:B------:R-:W-:Y:S01]  /*cb80*/  FMUL.FTZ R73, R149.reuse, R73 ;  /* 0x0000004995497220 */ /* 0x040fe20000410000 */
[C---:B------:R-:W-:Y:S04]  /*cb90*/  HMMA.16816.F32 R40, R140.reuse, R128, R40 ;  /* 0x000000808c28723c */ /* 0x040fe80000001828 */
[----:B------:R-:W3:Y:S01]  /*cba0*/  MUFU.EX2 R197, R197 ;  /* 0x000000c500c57308 */ /* 0x000ee20000000800 */
[C---:B------:R-:W-:Y:S02]  /*cbb0*/  FMUL.FTZ R74, R148.reuse, R74 ;  /* 0x0000004a944a7220 */ /* 0x040fe40000410000 */
[C---:B------:R-:W-:Y:S01]  /*cbc0*/  FMUL.FTZ R75, R148.reuse, R75 ;  /* 0x0000004b944b7220 */ /* 0x040fe20000410000 */
[-C--:B------:R-:W-:Y:S04]  /*cbd0*/  HMMA.16816.F32 R44, R140, R130.reuse, R44 ;  /* 0x000000828c2c723c */ /* 0x080fe8000000182c */
[C---:B------:R-:W-:Y:S02]  /*cbe0*/  FMUL.FTZ R76, R149.reuse, R76 ;  /* 0x0000004c954c7220 */ /* 0x040fe40000410000 */
[----:B------:R-:W-:Y:S01]  /*cbf0*/  MUFU.EX2 R196, R196 ;  /* 0x000000c400c47308 */ /* 0x000fe20000000800 */
[C---:B------:R-:W-:Y:S01]  /*cc00*/  FMUL.FTZ R77, R149.reuse, R77 ;  /* 0x0000004d954d7220 */ /* 0x040fe20000410000 */
[C---:B------:R-:W-:Y:S04]  /*cc10*/  HMMA.16816.F32 R48, R144.reuse, R130, R48 ;  /* 0x000000829030723c */ /* 0x040fe80000001830 */
[C---:B------:R-:W-:Y:S02]  /*cc20*/  FMUL.FTZ R78, R148.reuse, R78 ;  /* 0x0000004e944e7220 */ /* 0x040fe40000410000 */
[C---:B------:R-:W-:Y:S02]  /*cc30*/  FMUL.FTZ R79, R148.reuse, R79 ;  /* 0x0000004f944f7220 */ /* 0x040fe40000410000 */
[----:B------:R-:W5:Y:S01]  /*cc40*/  MUFU.EX2 R199, R199 ;  /* 0x000000c700c77308 */ /* 0x000f620000000800 */
[C---:B------:R-:W-:Y:S01]  /*cc50*/  FMUL.FTZ R88, R149.reuse, R88 ;  /* 0x0000005895587220 */ /* 0x040fe20000410000 */
[-C--:B----4-:R-:W-:Y:S03]  /*cc60*/  HMMA.16816.F32 R52, R144, R112.reuse, R52 ;  /* 0x000000709034723c */ /* 0x090fe60000001834 */
[----:B------:R-:W-:Y:S02]  /*cc70*/  FMUL.FTZ R89, R149, R89 ;  /* 0x0000005995597220 */ /* 0x000fe40000410000 */
[C---:B------:R-:W-:Y:S03]  /*cc80*/  FMUL.FTZ R90, R148.reuse, R90 ;  /* 0x0000005a945a7220 */ /* 0x040fe60000410000 */
[----:B------:R-:W-:Y:S01]  /*cc90*/  MUFU.EX2 R201, R201 ;  /* 0x000000c900c97308 */ /* 0x000fe20000000800 */
[C---:B------:R-:W-:Y:S04]  /*cca0*/  HMMA.16816.F32 R56, R140.reuse, R112, R56 ;  /* 0x000000708c38723c */ /* 0x040fe80000001838 */
[----:B------:R-:W-:Y:S02]  /*ccb0*/  FMUL.FTZ R91, R148, R91 ;  /* 0x0000005b945b7220 */ /* 0x000fe40000410000 */
[--C-:B------:R-:W-:Y:S02]  /*ccc0*/  FFMA.FTZ R198, R198, c[0x0][0x2d0], -R163.reuse ;  /* 0x0000b400c6c67a23 */ /* 0x100fe400000108a3 */
[-C--:B------:R-:W-:Y:S01]  /*ccd0*/  HMMA.16816.F32 R60, R140, R114.reuse, R60 ;  /* 0x000000728c3c723c */ /* 0x080fe2000000183c */
[----:B------:R-:W-:Y:S03]  /*cce0*/  MUFU.EX2 R200, R200 ;  /* 0x000000c800c87308 */ /* 0x000fe60000000800 */
[--C-:B------:R-:W-:Y:S02]  /*ccf0*/  FFMA.FTZ R203, R203, c[0x0][0x2d0], -R162.reuse ;  /* 0x0000b400cbcb7a23 */ /* 0x100fe400000108a2 */
[--C-:B------:R-:W-:Y:S02]  /*cd00*/  FFMA.FTZ R202, R202, c[0x0][0x2d0], -R163.reuse ;  /* 0x0000b400caca7a23 */ /* 0x100fe400000108a3 */
[C---:B------:R-:W-:Y:S01]  /*cd10*/  HMMA.16816.F32 R64, R144.reuse, R114, R64 ;  /* 0x000000729040723c */ /* 0x040fe20000001840 */
[----:B------:R-:W4:Y:S02]  /*cd20*/  LDSM.16.MT88.4 R112, [R212+0x500] ;  /* 0x00050000d470783b */ /* 0x000f240000004200 */
[----:B------:R-:W2:Y:S01]  /*cd30*/  MUFU.EX2 R198, R198 ;  /* 0x000000c600c67308 */ /* 0x000ea20000000800 */
[C---:B------:R-:W-:Y:S02]  /*cd40*/  FMUL.FTZ R92, R149.reuse, R92 ;  /* 0x0000005c955c7220 */ /* 0x040fe40000410000 */
[----:B------:R-:W-:Y:S02]  /*cd50*/  FMUL.FTZ R93, R149, R93 ;  /* 0x0000005d955d7220 */ /* 0x000fe40000410000 */
[-C--:B------:R-:W-:Y:S04]  /*cd60*/  HMMA.16816.F32 R68, R144, R100.reuse, R68 ;  /* 0x000000649044723c */ /* 0x080fe80000001844 */
[C---:B------:R-:W-:Y:S01]  /*cd70*/  FMUL.FTZ R94, R148.reuse, R94 ;  /* 0x0000005e945e7220 */ /* 0x040fe20000410000 */
[----:B------:R-:W3:Y:S01]  /*cd80*/  MUFU.EX2 R203, R203 ;  /* 0x000000cb00cb7308 */ /* 0x000ee20000000800 */
[----:B------:R-:W-:Y:S02]  /*cd90*/  FMUL.FTZ R95, R148, R95 ;  /* 0x0000005f945f7220 */ /* 0x000fe40000410000 */
[C---:B------:R-:W-:Y:S04]  /*cda0*/  HMMA.16816.F32 R72, R140.reuse, R100, R72 ;  /* 0x000000648c48723c */ /* 0x040fe80000001848 */
[--C-:B------:R-:W-:Y:S02]  /*cdb0*/  FFMA.FTZ R160, R160, c[0x0][0x2d0], -R163.reuse ;  /* 0x0000b400a0a07a23 */ /* 0x100fe400000108a3 */
[--C-:B------:R-:W-:Y:S01]  /*cdc0*/  FFMA.FTZ R161, R161, c[0x0][0x2d0], -R163.reuse ;  /* 0x0000b400a1a17a23 */ /* 0x100fe200000108a3 */
[----:B-1----:R-:W-:Y:S01]  /*cdd0*/  F2FP.PACK_AB R100, R193, R190 ;  /* 0x000000bec164723e */ /* 0x002fe200000000ff */
[-C--:B------:R-:W-:Y:S01]  /*cde0*/  HMMA.16816.F32 R76, R140, R102.reuse, R76 ;  /* 0x000000668c4c723c */ /* 0x080fe2000000184c */
[----:B------:R-:W-:Y:S03]  /*cdf0*/  MUFU.EX2 R202, R202 ;  /* 0x000000ca00ca7308 */ /* 0x000fe60000000800 */
[----:B--2---:R-:W-:Y:S01]  /*ce00*/  F2FP.PACK_AB R101, R195, R192 ;  /* 0x000000c0c365723e */ /* 0x004fe200000000ff */
[----:B------:R-:W-:Y:S02]  /*ce10*/  FFMA.FTZ R163, R156, c[0x0][0x2d0], -R163 ;  /* 0x0000b4009ca37a23 */ /* 0x000fe400000108a3 */
[--C-:B------:R-:W-:Y:S01]  /*ce20*/  FFMA.FTZ R155, R155, c[0x0][0x2d0], -R162.reuse ;  /* 0x0000b4009b9b7a23 */ /* 0x100fe200000108a2 */
[C---:B------:R-:W-:Y:S03]  /*ce30*/  HMMA.16816.F32 R80, R144.reuse, R102, R80 ;  /* 0x000000669050723c */ /* 0x040fe60000001850 */
[----:B------:R-:W1:Y:S01]  /*ce40*/  MUFU.EX2 R249, R249 ;  /* 0x000000f900f97308 */ /* 0x000e620000000800 */
[----:B------:R-:W-:Y:S02]  /*ce50*/  FFMA.FTZ R162, R154, c[0x0][0x2d0], -R162 ;  /* 0x0000b4009aa27a23 */ /* 0x000fe400000108a2 */
[----:B------:R-:W-:Y:S01]  /*ce60*/  FFMA.FTZ R177, R151, R238, R177 ;  /* 0x000000ee97b17223 */ /* 0x000fe200000100b1 */
[----:B---3--:R-:W-:Y:S01]  /*ce70*/  F2FP.PACK_AB R102, R197, R194 ;  /* 0x000000c2c566723e */ /* 0x008fe200000000ff */
[-C--:B------:R-:W-:Y:S04]  /*ce80*/  HMMA.16816.F32 R84, R144, R104.reuse, R84 ;  /* 0x000000689054723c */ /* 0x080fe80000001854 */
[----:B-----5:R-:W-:Y:S01]  /*ce90*/  F2FP.PACK_AB R103, R199, R196 ;  /* 0x000000c4c767723e */ /* 0x020fe200000000ff */
[----:B------:R-:W-:Y:S01]  /*cea0*/  MUFU.EX2 R248, R248 ;  /* 0x000000f800f87308 */ /* 0x000fe20000000800 */
[----:B------:R-:W-:Y:S02]  /*ceb0*/  FFMA.FTZ R180, R150, R239, R180 ;  /* 0x000000ef96b47223 */ /* 0x000fe400000100b4 */
[C---:B------:R-:W-:Y:S04]  /*cec0*/  HMMA.16816.F32 R88, R140.reuse, R104, R88 ;  /* 0x000000688c58723c */ /* 0x040fe80000001858 */
[----:B------:R-:W-:Y:S02]  /*ced0*/  FFMA.FTZ R191, R149, R236, R191 ;  /* 0x000000ec95bf7223 */ /* 0x000fe400000100bf */
[----:B------:R-:W-:Y:S01]  /*cee0*/  FFMA.FTZ R187, R148, R237, R187 ;  /* 0x000000ed94bb7223 */ /* 0x000fe200000100bb */
[----:B------:R-:W2:Y:S01]  /*cef0*/  MUFU.EX2 R251, R251 ;  /* 0x000000fb00fb7308 */ /* 0x000ea20000000800 */
[-C--:B------:R-:W-:Y:S04]  /*cf00*/  HMMA.16816.F32 R92, R140, R106.reuse, R92 ;  /* 0x0000006a8c5c723c */ /* 0x080fe8000000185c */
[----:B------:R-:W-:Y:S01]  /*cf10*/  F2FP.PACK_AB R104, R201, R198 ;  /* 0x000000c6c968723e */ /* 0x000fe200000000ff */
[----:B------:R-:W-:Y:S01]  /*cf20*/  FADD.FTZ R177, R176, R177 ;  /* 0x000000b1b0b17221 */ /* 0x000fe20000010000 */
[----:B------:R-:W-:Y:S01]  /*cf30*/  F2FP.PACK_AB R105, R203, R200 ;  /* 0x000000c8cb69723e */ /* 0x000fe200000000ff */
[----:B------:R-:W-:Y:S01]  /*cf40*/  FADD.FTZ R179, R179, R180 ;  /* 0x000000b4b3b37221 */ /* 0x000fe20000010000 */
[----:B------:R-:W-:Y:S01]  /*cf50*/  HMMA.16816.F32 R96, R144, R106, R96 ;  /* 0x0000006a9060723c */ /* 0x000fe20000001860 */
[----:B------:R-:W-:Y:S03]  /*cf60*/  MUFU.EX2 R250, R250 ;  /* 0x000000fa00fa7308 */ /* 0x000fe60000000800 */
[----:B------:R-:W-:Y:S02]  /*cf70*/  FADD.FTZ R188, R188, R191 ;  /* 0x000000bfbcbc7221 */ /* 0x000fe40000010000 */
[----:B------:R-:W-:Y:S01]  /*cf80*/  FADD.FTZ R184, R184, R187 ;  /* 0x000000bbb8b87221 */ /* 0x000fe20000010000 */
[----:B-1----:R-:W-:Y:S01]  /*cf90*/  F2FP.PACK_AB R106, R249, R202 ;  /* 0x000000caf96a723e */ /* 0x002fe200000000ff */
[-C--:B------:R-:W-:Y:S03]  /*cfa0*/  HMMA.16816.F32 R4, R100, R108.reuse, R4 ;  /* 0x0000006c6404723c */ /* 0x080fe60000001804 */
[----:B------:R-:W1:Y:S02]  /*cfb0*/  MUFU.EX2 R252, R252 ;  /* 0x000000fc00fc7308 */ /* 0x000e640000000800 */
[----:B------:R-:W-:Y:S01]  /*cfc0*/  FADD.FTZ R182, R182, R177 ;  /* 0x000000b1b6b67221 */ /* 0x000fe20000010000 */
[----:B--2---:R-:W-:Y:S01]  /*cfd0*/  F2FP.PACK_AB R107, R251, R248 ;  /* 0x000000f8fb6b723e */ /* 0x004fe200000000ff */
[----:B------:R-:W-:Y:S02]  /*cfe0*/  FADD.FTZ R178, R178, R179 ;  /* 0x000000b3b2b27221 */ /* 0x000fe40000010000 */
[----:B------:R-:W-:Y:S04]  /*cff0*/  FADD.FTZ R189, R189, R188 ;  /* 0x000000bcbdbd7221 */ /* 0x000fe80000010000 */
[----:B------:R2:W-:Y:S01]  /*d000*/  MUFU.EX2 R125, R159 ;  /* 0x0000009f007d7308 */ /* 0x0005e20000000800 */
[C---:B------:R-:W-:Y:S04]  /*d010*/  HMMA.16816.F32 R8, R104.reuse, R108, R8 ;  /* 0x0000006c6808723c */ /* 0x040fe80000001808 */
[----:B------:R-:W-:Y:S02]  /*d020*/  FADD.FTZ R185, R185, R184 ;  /* 0x000000b8b9b97221 */ /* 0x000fe40000010000 */
[----:B------:R-:W-:Y:S02]  /*d030*/  FADD.FTZ R181, R181, R182 ;  /* 0x000000b6b5b57221 */ /* 0x000fe40000010000 */
[-C--:B------:R-:W-:Y:S01]  /*d040*/  HMMA.16816.F32 R12, R104, R110.reuse, R12 ;  /* 0x0000006e680c723c */ /* 0x080fe2000000180c */
[----:B------:R3:W-:Y:S03]  /*d050*/  MUFU.EX2 R126, R158 ;  /* 0x0000009e007e7308 */ /* 0x0007e60000000800 */
[----:B------:R-:W-:Y:S01]  /*d060*/  FADD.FTZ R183, R183, R178 ;  /* 0x000000b2b7b77221 */ /* 0x000fe20000010000 */
[----:B-1----:R-:W-:Y:S01]  /*d070*/  F2FP.PACK_AB R156, R252, R250 ;  /* 0x000000fafc9c723e */ /* 0x002fe200000000ff */
[----:B------:R-:W-:Y:S02]  /*d080*/  FADD.FTZ R189, R186, R189 ;  /* 0x000000bdbabd7221 */ /* 0x000fe40000010000 */
[C---:B------:R-:W-:Y:S01]  /*d090*/  HMMA.16816.F32 R16, R100.reuse, R110, R16 ;  /* 0x0000006e6410723c */ /* 0x040fe20000001810 */
[----:B------:R-:W1:Y:S02]  /*d0a0*/  LDSM.16.MT88.4 R108, [R212+0x1100] ;  /* 0x00110000d46c783b */ /* 0x000e640000004200 */
[----:B------:R5:W-:Y:S01]  /*d0b0*/  MUFU.EX2 R121, R157 ;  /* 0x0000009d00797308 */ /* 0x000be20000000800 */
[----:B------:R-:W-:Y:S01]  /*d0c0*/  FADD.FTZ R185, R152, R185 ;  /* 0x000000b998b97221 */ /* 0x000fe20000010000 */
[----:B------:R-:W-:Y:S01]  /*d0d0*/  MOV R152, R153 ;  /* 0x0000009900987202 */ /* 0x000fe20000000f00 */
[----:B------:R-:W-:Y:S01]  /*d0e0*/  FADD.FTZ R190, R190, R181 ;  /* 0x000000b5bebe7221 */ /* 0x000fe20000010000 */
[----:B--2---:R-:W-:Y:S01]  /*d0f0*/  F2FP.PACK_AB R159, R138, R123 ;  /* 0x0000007b8a9f723e */ /* 0x004fe200000000ff */
[-C--:B----4-:R-:W-:Y:S04]  /*d100*/  HMMA.16816.F32 R20, R100, R112.reuse, R20 ;  /* 0x000000706414723c */ /* 0x090fe80000001814 */
[----:B------:R-:W-:Y:S01]  /*d110*/  FADD.FTZ R192, R192, R183 ;  /* 0x000000b7c0c07221 */ /* 0x000fe20000010000 */
[----:B------:R-:W2:Y:S01]  /*d120*/  MUFU.EX2 R120, R160 ;  /* 0x000000a000787308 */ /* 0x000ea20000000800 */
[----:B------:R-:W-:Y:S02]  /*d130*/  FADD.FTZ R198, R198, R189 ;  /* 0x000000bdc6c67221 */ /* 0x000fe40000010000 */
[C---:B------:R-:W-:Y:S04]  /*d140*/  HMMA.16816.F32 R24, R104.reuse, R112, R24 ;  /* 0x000000706818723c */ /* 0x040fe80000001818 */
[----:B---3--:R-:W-:Y:S01]  /*d150*/  F2FP.PACK_AB R158, R137, R122 ;  /* 0x0000007a899e723e */ /* 0x008fe200000000ff */
[----:B------:R-:W-:Y:S02]  /*d160*/  FADD.FTZ R200, R200, R185 ;  /* 0x000000b9c8c87221 */ /* 0x000fe40000010000 */
[----:B------:R3:W-:Y:S01]  /*d170*/  MUFU.EX2 R136, R161 ;  /* 0x000000a100887308 */ /* 0x0007e20000000800 */
[-C--:B------:R-:W-:Y:S04]  /*d180*/  HMMA.16816.F32 R28, R104, R114.reuse, R28 ;  /* 0x00000072681c723c */ /* 0x080fe8000000181c */
[----:B-----5:R-:W-:Y:S01]  /*d190*/  F2FP.PACK_AB R157, R127, R124 ;  /* 0x0000007c7f9d723e */ /* 0x020fe200000000ff */
[----:B------:R-:W-:Y:S02]  /*d1a0*/  FADD.FTZ R193, R193, R190 ;  /* 0x000000bec1c17221 */ /* 0x000fe40000010000 */
[----:B------:R-:W-:Y:S01]  /*d1b0*/  FADD.FTZ R195, R195, R192 ;  /* 0x000000c0c3c37221 */ /* 0x000fe20000010000 */
[C---:B------:R-:W-:Y:S01]  /*d1c0*/  HMMA.16816.F32 R32, R100.reuse, R114, R32 ;  /* 0x000000726420723c */ /* 0x040fe20000001820 */
[----:B------:R-:W4:Y:S01]  /*d1d0*/  LDSM.16.MT88.4 R112, [R214+0x1d00] ;  /* 0x001d0000d670783b */ /* 0x000f220000004200 */
[----:B------:R-:W5:Y:S02]  /*d1e0*/  MUFU.EX2 R139, R163 ;  /* 0x000000a3008b7308 */ /* 0x000f640000000800 */
[----:B------:R-:W-:Y:S01]  /*d1f0*/  FADD.FTZ R201, R201, R198 ;  /* 0x000000c6c9c97221 */ /* 0x000fe20000010000 */
[----:B--2---:R-:W-:Y:S01]  /*d200*/  F2FP.PACK_AB R160, R120, R125 ;  /* 0x0000007d78a0723e */ /* 0x004fe200000000ff */
[----:B------:R-:W-:Y:S02]  /*d210*/  FADD.FTZ R203, R203, R200 ;  /* 0x000000c8cbcb7221 */ /* 0x000fe40000010000 */
[-C--:B------:R-:W-:Y:S04]  /*d220*/  HMMA.16816.F32 R36, R100, R116.reuse, R36 ;  /* 0x000000746424723c */ /* 0x080fe80000001824 */
[----:B------:R-:W-:Y:S01]  /*d230*/  MUFU.EX2 R155, R155 ;  /* 0x0000009b009b7308 */ /* 0x000fe20000000800 */
[----:B------:R-:W-:Y:S01]  /*d240*/  FADD.FTZ R194, R194, R193 ;  /* 0x000000c1c2c27221 */ /* 0x000fe20000010000 */
[----:B---3--:R-:W-:Y:S02]  /*d250*/  F2FP.PACK_AB R161, R121, R126 ;  /* 0x0000007e79a1723e */ /* 0x008fe400000000ff */
[C---:B------:R-:W-:Y:S04]  /*d260*/  HMMA.16816.F32 R40, R104.reuse, R116, R40 ;  /* 0x000000746828723c */ /* 0x040fe80000001828 */
[----:B------:R-:W-:Y:S02]  /*d270*/  FADD.FTZ R196, R196, R195 ;  /* 0x000000c3c4c47221 */ /* 0x000fe40000010000 */
[----:B------:R5:W2:Y:S01]  /*d280*/  MUFU.EX2 R154, R162 ;  /* 0x000000a2009a7308 */ /* 0x000aa20000000800 */
[----:B------:R-:W-:Y:S01]  /*d290*/  FADD.FTZ R202, R202, R201 ;  /* 0x000000c9caca7221 */ /* 0x000fe20000010000 */
        /* <DEDUP_REMOVED lines=8> */
[----:B------:R-:W-:Y:S01]  /*d320*/  FADD.FTZ R248, R251, R248 ;  /* 0x000000f8fbf87221 */ /* 0x000fe20000010000 */
[----:B-----5:R-:W-:Y:S01]  /*d330*/  F2FP.PACK_AB R162, R139, R136 ;  /* 0x000000888ba2723e */ /* 0x020fe200000000ff */
[----:B------:R-:W-:Y:S02]  /*d340*/  FADD.FTZ R197, R250, R197 ;  /* 0x000000c5fac57221 */ /* 0x000fe40000010000 */
[C---:B------:R-:W-:Y:S04]  /*d350*/  HMMA.16816.F32 R56, R104.reuse, R108, R56 ;  /* 0x0000006c6838723c */ /* 0x040fe80000001838 */
[----:B--2---:R-:W-:Y:S01]  /*d360*/  F2FP.PACK_AB R163, R154, R155 ;  /* 0x0000009b9aa3723e */ /* 0x004fe200000000ff */
[----:B------:R-:W-:Y:S03]  /*d370*/  FADD.FTZ R197, R252, R197 ;  /* 0x000000c5fcc57221 */ /* 0x000fe60000010000 */
[-C--:B------:R-:W-:Y:S08]  /*d380*/  HMMA.16816.F32 R60, R104, R110.reuse, R60 ;  /* 0x0000006e683c723c */ /* 0x080ff0000000183c */
[C---:B------:R-:W-:Y:S01]  /*d390*/  HMMA.16816.F32 R64, R100.reuse, R110, R64 ;  /* 0x0000006e6440723c */ /* 0x040fe20000001840 */
[----:B------:R-:W1:Y:S07]  /*d3a0*/  LDSM.16.MT88.4 R108, [R212+0x900] ;  /* 0x00090000d46c783b */ /* 0x000e6e0000004200 */
[-C--:B----4-:R-:W-:Y:S08]  /*d3b0*/  HMMA.16816.F32 R68, R100, R112.reuse, R68 ;  /* 0x000000706444723c */ /* 0x090ff00000001844 */
        /* <DEDUP_REMOVED lines=8> */
[----:B------:R-:W2:Y:S07]  /*d440*/  LDSM.16.MT88.4 R4, [R212+0x2100] ;  /* 0x00210000d404783b */ /* 0x000eae0000004200 */
[C---:B------:R-:W-:Y:S07]  /*d450*/  HMMA.16816.F32 R140, R160.reuse, R132, R8 ;  /* 0x00000084a08c723c */ /* 0x040fee0000001808 */
[----:B------:R-:W-:Y:S02]  /*d460*/  MOV R11, R139 ;  /* 0x0000008b000b7202 */ /* 0x000fe40000000f00 */
[----:B------:R-:W-:Y:S03]  /*d470*/  MOV R10, R138 ;  /* 0x0000008a000a7202 */ /* 0x000fe60000000f00 */
[----:B------:R-:W-:Y:S02]  /*d480*/  MOV R9, R137 ;  /* 0x0000008900097202 */ /* 0x000fe40000000f00 */
[----:B------:R-:W-:Y:S02]  /*d490*/  MOV R8, R136 ;  /* 0x0000008800087202 */ /* 0x000fe40000000f00 */
[-C--:B------:R-:W-:Y:S07]  /*d4a0*/  HMMA.16816.F32 R136, R160, R134.reuse, R12 ;  /* 0x00000086a088723c */ /* 0x080fee000000180c */
[----:B------:R-:W-:Y:S01]  /*d4b0*/  MOV R15, R123 ;  /* 0x0000007b000f7202 */ /* 0x000fe20000000f00 */
[C---:B------:R-:W-:Y:S04]  /*d4c0*/  HMMA.16816.F32 R132, R156.reuse, R134, R16 ;  /* 0x000000869c84723c */ /* 0x040fe80000001810 */
[----:B------:R-:W-:Y:S02]  /*d4d0*/  MOV R14, R122 ;  /* 0x0000007a000e7202 */ /* 0x000fe40000000f00 */
[----:B------:R-:W-:Y:S02]  /*d4e0*/  MOV R13, R121 ;  /* 0x00000079000d7202 */ /* 0x000fe40000000f00 */
[-C--:B-1----:R-:W-:Y:S04]  /*d4f0*/  HMMA.16816.F32 R128, R156, R108.reuse, R20 ;  /* 0x0000006c9c80723c */ /* 0x082fe80000001814 */
[----:B------:R-:W-:Y:S01]  /*d500*/  MOV R19, R127 ;  /* 0x0000007f00137202 */ /* 0x000fe20000000f00 */
[----:B------:R-:W-:Y:S01]  /*d510*/  FADD.FTZ R197, R14, R197 ;  /* 0x000000c50ec57221 */ /* 0x000fe20000010000 */
[----:B------:R-:W-:Y:S02]  /*d520*/  MOV R18, R126 ;  /* 0x0000007e00127202 */ /* 0x000fe40000000f00 */
[----:B------:R-:W-:Y:S01]  /*d530*/  MOV R17, R125 ;  /* 0x0000007d00117202 */ /* 0x000fe20000000f00 */
[----:B------:R-:W-:Y:S03]  /*d540*/  FADD.FTZ R238, R9, R197 ;  /* 0x000000c509ee7221 */ /* 0x000fe60000010000 */
[----:B------:R-:W-:Y:S01]  /*d550*/  MOV R16, R124 ;  /* 0x0000007c00107202 */ /* 0x000fe20000000f00 */
[----:B------:R-:W-:Y:S01]  /*d560*/  FADD.FTZ R202, R17, R202 ;  /* 0x000000ca11ca7221 */ /* 0x000fe20000010000 */
[C---:B------:R-:W-:Y:S04]  /*d570*/  HMMA.16816.F32 R124, R160.reuse, R108, R24 ;  /* 0x0000006ca07c723c */ /* 0x040fe80000001818 */
[----:B------:R-:W-:Y:S01]  /*d580*/  MOV R12, R120 ;  /* 0x00000078000c7202 */ /* 0x000fe20000000f00 */
[----:B------:R-:W-:Y:S02]  /*d590*/  FADD.FTZ R196, R16, R196 ;  /* 0x000000c410c47221 */ /* 0x000fe40000010000 */
[----:B------:R-:W-:Y:S01]  /*d5a0*/  FADD.FTZ R248, R18, R248 ;  /* 0x000000f812f87221 */ /* 0x000fe20000010000 */
        /* <DEDUP_REMOVED lines=13> */
[----:B------:R-:W-:Y:S04]  /*d680*/  FADD.FTZ R237, R154, R155 ;  /* 0x0000009b9aed7221 */ /* 0x000fe80000010000 */
        /* <DEDUP_REMOVED lines=12> */
[----:B------:R-:W-:Y:S01]  /*d750*/  HMMA.16816.F32 R96, R156, R6, R96 ;  /* 0x000000069c60723c */ /* 0x000fe20000001860 */
[----:B------:R-:W-:-:S07]  /*d760*/  @P0 BRA `(.L_x_509) ;  /* 0xffffcfe000000947 */ /* 0x000fce000383ffff */
.L_x_504:
[----:B------:R-:W-:-:S13]  /*d770*/  ISETP.GE.AND P0, PT, R240, R221, PT ;  /* 0x000000ddf000720c */ /* 0x000fda0003f06270 */
[----:B------:R-:W-:Y:S05]  /*d780*/  @!P0 BRA `(.L_x_510) ;  /* 0x000044a000008947 */ /* 0x000fea0003800000 */
[----:B------:R-:W-:Y:S01]  /*d790*/  IADD3 R241, -R241, 0x30, RZ ;  /* 0x00000030f1f17810 */ /* 0x000fe20007ffe1ff */
[C---:B------:R-:W-:Y:S01]  /*d7a0*/  IMAD.SHL.U32 R200, R230.reuse, 0x2, RZ ;  /* 0x00000002e6c87824 */ /* 0x040fe200078e00ff */
[----:B------:R-:W-:Y:S01]  /*d7b0*/  SHF.L.U64.HI R243, R230, 0x1, R243 ;  /* 0x00000001e6f37819 */ /* 0x000fe200000102f3 */
[----:B------:R-:W-:Y:S01]  /*d7c0*/  IMAD.MOV.U32 R151, RZ, RZ, R3 ;  /* 0x000000ffff977224 */ /* 0x000fe200078e0003 */
[----:B------:R-:W-:Y:S01]  /*d7d0*/  MOV R150, R2 ;  /* 0x0000000200967202 */ /* 0x000fe20000000f00 */
[----:B------:R-:W-:Y:S01]  /*d7e0*/  IMAD.MOV.U32 R149, RZ, RZ, R0 ;  /* 0x000000ffff957224 */ /* 0x000fe200078e0000 */
[----:B------:R-:W-:Y:S02]  /*d7f0*/  MOV R148, R152 ;  /* 0x0000009800947202 */ /* 0x000fe40000000f00 */
.L_x_531:
[----:B------:R-:W-:Y:S01]  /*d800*/  SHF.R.S32.HI R3, RZ, 0x1f, R226 ;  /* 0x0000001fff037819 */ /* 0x000fe200000114e2 */
[----:B------:R-:W-:Y:S01]  /*d810*/  IMAD.WIDE.U32 R6, R226, c[0x0][0x208], RZ ;  /* 0x00008200e2067a25 */ /* 0x000fe200078e00ff */
[----:B------:R-:W-:Y:S01]  /*d820*/  SHF.R.S32.HI R2, RZ, 0x1f, R225 ;  /* 0x0000001fff027819 */ /* 0x000fe200000114e1 */
[----:B------:R-:W-:Y:S04]  /*d830*/  DEPBAR.LE SB0, 0x0 ;  /* 0x000080000000791a */ /* 0x000fe80000000000 */
[----:B------:R-:W-:Y:S01]  /*d840*/  BAR.SYNC.DEFER_BLOCKING 0x0 ;  /* 0x0000000000007b1d */ /* 0x000fe20000010000 */
[----:B------:R-:W-:Y:S01]  /*d850*/  IMAD R3, R3, c[0x0][0x208], RZ ;  /* 0x0000820003037a24 */ /* 0x000fe200078e02ff */
[----:B------:R-:W-:Y:S01]  /*d860*/  ISETP.GE.AND P1, PT, R230, c[0x0][0x1d4], PT ;  /* 0x00007500e6007a0c */ /* 0x000fe20003f26270 */
[----:B------:R-:W-:Y:S01]  /*d870*/  IMAD R2, R2, c[0x0][0x218], RZ ;  /* 0x0000860002027a24 */ /* 0x000fe200078e02ff */
[----:B------:R-:W-:Y:S01]  /*d880*/  ISETP.GE.AND P3, PT, R229, c[0x0][0x1d4], PT ;  /* 0x00007500e5007a0c */ /* 0x000fe20003f66270 */
[----:B------:R-:W-:Y:S01]  /*d890*/  IMAD R3, R226, c[0x0][0x20c], R3 ;  /* 0x00008300e2037a24 */ /* 0x000fe200078e0203 */
[----:B------:R-:W-:Y:S01]  /*d8a0*/  ISETP.GE.AND P2, PT, R228, c[0x0][0x1d4], PT ;  /* 0x00007500e4007a0c */ /* 0x000fe20003f46270 */
[----:B------:R-:W-:Y:S01]  /*d8b0*/  IMAD R2, R225, c[0x0][0x21c], R2 ;  /* 0x00008700e1027a24 */ /* 0x000fe200078e0202 */
[----:B------:R-:W-:Y:S01]  /*d8c0*/  SHF.L.U64.HI R201, R219, 0x1, R234 ;  /* 0x00000001dbc97819 */ /* 0x000fe200000102ea */
[----:B------:R-:W-:Y:S02]  /*d8d0*/  IMAD.IADD R7, R7, 0x1, R3 ;  /* 0x0000000107077824 */ /* 0x000fe400078e0203 */
[----:B------:R-:W-:Y:S02]  /*d8e0*/  IMAD.SHL.U32 R3, R219, 0x2, RZ ;  /* 0x00000002db037824 */ /* 0x000fe400078e00ff */
[----:B------:R-:W-:Y:S05]  /*d8f0*/  IMAD.WIDE.U32 R6, R225, c[0x0][0x218], R6 ;  /* 0x00008600e1067a25 */ /* 0x000fea00078e0006 */
[----:B------:R-:W-:Y:S04]  /*d900*/  IADD3 R0, P0, R6, UR20, RZ ;  /* 0x0000001406007c10 */ /* 0x000fe8000ff1e0ff */
[----:B------:R-:W-:Y:S01]  /*d910*/  IADD3.X R7, R7, UR16, R2, P0, !PT ;  /* 0x0000001007077c10 */ /* 0x000fe200087fe402 */
[----:B------:R-:W-:Y:S01]  /*d920*/  LDSM.16.M88.4 R48, [R217+0x4900] ;  /* 0x00490000d930783b */ /* 0x000fe20000000200 */
[----:B------:R-:W-:Y:S01]  /*d930*/  LEA R4, P0, R0, c[0x0][0x1f8], 0x1 ;  /* 0x00007e0000047a11 */ /* 0x000fe200078008ff */
[----:B------:R-:W-:Y:S01]  /*d940*/  BSSY B0, `(.L_x_511) ;  /* 0x000002f000007945 */ /* 0x000fe20003800000 */
[----:B------:R-:W-:Y:S01]  /*d950*/  SHF.L.U64.HI R2, R218, 0x1, R233 ;  /* 0x00000001da027819 */ /* 0x000fe200000102e9 */
[----:B------:R-:W-:Y:S01]  /*d960*/  LDSM.16.M88.4 R44, [R217+0x5900] ;  /* 0x00590000d92c783b */ /* 0x000fe20000000200 */
[----:B------:R-:W-:Y:S01]  /*d970*/  LEA.HI.X R12, R0, c[0x0][0x1fc], R7, 0x1, P0 ;  /* 0x00007f00000c7a11 */ /* 0x000fe200000f0c07 */
[----:B------:R-:W-:Y:S02]  /*d980*/  IMAD.SHL.U32 R0, R218, 0x2, RZ ;  /* 0x00000002da007824 */ /* 0x000fe400078e00ff */
[----:B------:R-:W1:Y:S04]  /*d990*/  SHFL.IDX PT, R5, R4, RZ, 0x1c1f ;  /* 0x001c1fff04057589 */ /* 0x000e6800000e0000 */
[----:B------:R-:W-:Y:S04]  /*d9a0*/  LDSM.16.M88.4 R16, [R216+0x2500] ;  /* 0x00250000d810783b */ /* 0x000fe80000000200 */
[----:B------:R-:W2:Y:S04]  /*d9b0*/  SHFL.IDX PT, R6, R12, RZ, 0x1c1f ;  /* 0x001c1fff0c067589 */ /* 0x000ea800000e0000 */
[----:B------:R3:W4:Y:S04]  /*d9c0*/  LDSM.16.M88.4 R32, [R216+0x2900] ;  /* 0x00290000d820783b */ /* 0x0007280000000200 */
[----:B------:R3:W3:Y:S04]  /*d9d0*/  LDSM.16.M88.4 R152, [R216+0x2d00] ;  /* 0x002d0000d898783b */ /* 0x0006e80000000200 */
[----:B------:R3:W3:Y:S04]  /*d9e0*/  LDSM.16.M88.4 R156, [R213+0x4900] ;  /* 0x00490000d59c783b */ /* 0x0006e80000000200 */
[----:B------:R3:W3:Y:S04]  /*d9f0*/  LDSM.16.M88.4 R164, [R213+0x5900] ;  /* 0x00590000d5a4783b */ /* 0x0006e80000000200 */
[----:B------:R3:W3:Y:S04]  /*da00*/  LDSM.16.M88.4 R160, [R215] ;  /* 0x00000000d7a0783b */ /* 0x0006e80000000200 */
[----:B------:R3:W3:Y:S01]  /*da10*/  LDSM.16.M88.4 R168, [R211] ;  /* 0x00000000d3a8783b */ /* 0x0006e20000000200 */
[C---:B-1----:R-:W-:Y:S03]  /*da20*/  IADD3 R10, P0, R5.reuse, R200, RZ ;  /* 0x000000c8050a7210 */ /* 0x042fe60007f1e0ff */
[----:B------:R1:W1:Y:S02]  /*da30*/  LDSM.16.M88.4 R172, [R210] ;  /* 0x00000000d2ac783b */ /* 0x0002640000000200 */
[C---:B--2---:R-:W-:Y:S01]  /*da40*/  IMAD.X R11, R6.reuse, 0x1, R243, P0 ;  /* 0x00000001060b7824 */ /* 0x044fe200000e06f3 */
[C---:B------:R-:W-:Y:S04]  /*da50*/  IADD3 R8, P0, R5.reuse, R3, RZ ;  /* 0x0000000305087210 */ /* 0x040fe80007f1e0ff */
[----:B------:R-:W-:Y:S01]  /*da60*/  @!PT LDS RZ, [RZ] ;  /* 0x00000000fffff984 */ /* 0x000fe20000000800 */
[----:B------:R-:W-:Y:S01]  /*da70*/  @!PT LDS RZ, [RZ] ;  /* 0x00000000fffff984 */ /* 0x000fe20000000800 */
        /* <DEDUP_REMOVED lines=9> */
[----:B----4-:R-:W-:-:S05]  /*db10*/  BRA.DIV ~URZ, `(.L_x_513) ;  /* 0x00006a527f007947 */ /* 0x010fca000b800000 */
[----:B------:R4:W2:Y:S04]  /*db20*/  SHFL.IDX PT, R6, R12, 0x1, 0x1c1f ;  /* 0x003c1f000c067f89 */ /* 0x0008a800000e0000 */
[----:B------:R4:W3:Y:S02]  /*db30*/  SHFL.IDX PT, R7, R4, 0x1, 0x1c1f ;  /* 0x003c1f0004077f89 */ /* 0x0008e400000e0000 */
.L_x_542:
[----:B------:R-:W-:Y:S02]  /*db40*/  ISETP.GE.AND P3, PT, R230, c[0x0][0x1d4], PT ;  /* 0x00007500e6007a0c */ /* 0x000fe40003f66270 */
[----:B--23--:R-:W-:Y:S02]  /*db50*/  IADD3 R8, P0, R7, R200, RZ ;  /* 0x000000c807087210 */ /* 0x00cfe40007f1e0ff */
[----:B------:R-:W-:Y:S02]  /*db60*/  ISETP.GE.AND P2, PT, R229, c[0x0][0x1d4], PT ;  /* 0x00007500e5007a0c */ /* 0x000fe40003f46270 */
[----:B------:R-:W-:Y:S01]  /*db70*/  ISETP.GE.AND P1, PT, R228, c[0x0][0x1d4], PT ;  /* 0x00007500e4007a0c */ /* 0x000fe20003f26270 */
[C---:B------:R-:W-:Y:S01]  /*db80*/  IMAD.X R9, R6.reuse, 0x1, R243, P0 ;  /* 0x0000000106097824 */ /* 0x040fe200000e06f3 */
[C---:B----4-:R-:W-:Y:S05]  /*db90*/  IADD3 R4, P0, R7.reuse, R3, RZ ;  /* 0x0000000307047210 */ /* 0x050fea0007f1e0ff */
[----:B------:R-:W-:Y:S01]  /*dba0*/  @!PT LDS RZ, [RZ] ;  /* 0x00000000fffff984 */ /* 0x000fe20000000800 */
[----:B------:R-:W-:Y:S01]  /*dbb0*/  @!PT LDS RZ, [RZ] ;  /* 0x00000000fffff984 */ /* 0x000fe20000000800 */
[----:B------:R-:W-:Y:S01]  /*dbc0*/  @!PT LDS RZ, [RZ] ;  /* 0x00000000fffff984 */ /* 0x000fe20000000800 */
[----:B------:R2:W-:Y:S01]  /*dbd0*/  LDGSTS.E.BYPASS.LTC128B.128 [R220+0x900], [R8.64], !P3 ;  /* 0x0090000008dc7fae */ /* 0x0005e2000d901d4c */
[C---:B------:R-:W-:Y:S01]  /*dbe0*/  IMAD.X R5, R6.reuse, 0x1, R201, P0 ;  /* 0x0000000106057824 */ /* 0x040fe200000e06c9 */
[----:B------:R-:W-:Y:S04]  /*dbf0*/  IADD3 R10, P0, R7, R0, RZ ;  /* 0x00000000070a7210 */ /* 0x000fe80007f1e0ff */
[----:B------:R2:W-:Y:S01]  /*dc00*/  LDGSTS.E.BYPASS.LTC128B.128 [R220+0x1500], [R4.64], !P2 ;  /* 0x0150000004dc7fae */ /* 0x0005e2000d101d4c */
[----:B------:R-:W-:Y:S05]  /*dc10*/  IMAD.X R11, R6, 0x1, R2, P0 ;  /* 0x00000001060b7824 */ /* 0x000fea00000e0602 */
[----:B------:R2:W-:Y:S03]  /*dc20*/  LDGSTS.E.BYPASS.LTC128B.128 [R220+0x2100], [R10.64], !P1 ;  /* 0x021000000adc7fae */ /* 0x0005e6000c901d4c */
.L_x_512:
[----:B----4-:R-:W-:Y:S05]  /*dc30*/  BSYNC B0 ;  /* 0x0000000000007941 */ /* 0x010fea0003800000 */
.L_x_511:
[----:B------:R-:W0:Y:S01]  /*dc40*/  LDGDEPBAR ;  /* 0x00000000000079af */ /* 0x000e220000000000 */
[----:B------:R-:W-:Y:S01]  /*dc50*/  WARPSYNC 0xffffffff ;  /* 0xffffffff00007948 */ /* 0x000fe20003800000 */
[-C--:B--2---:R-:W-:Y:S03]  /*dc60*/  HMMA.16816.F32 R4, R48, R16.reuse, RZ ;  /* 0x000000103004723c */ /* 0x084fe600000018ff */
[----:B------:R-:W-:Y:S03]  /*dc70*/  ISETP.GT.AND P0, PT, R240, R221, PT ;  /* 0x000000ddf000720c */ /* 0x000fe60003f04270 */
[----:B------:R-:W-:Y:S02]  /*dc80*/  LDSM.16.M88.4 R176, [R217+0x6900] ;  /* 0x00690000d9b0783b */ /* 0x000fe40000000200 */
[C---:B------:R-:W-:Y:S06]  /*dc90*/  HMMA.16816.F32 R8, R44.reuse, R16, RZ ;  /* 0x000000102c08723c */ /* 0x040fec00000018ff */
[----:B------:R-:W2:Y:S02]  /*dca0*/  LDSM.16.M88.4 R180, [R216+0x3100] ;  /* 0x00310000d8b4783b */ /* 0x000ea40000000200 */
[-C--:B------:R-:W-:Y:S06]  /*dcb0*/  HMMA.16816.F32 R12, R44, R18.reuse, RZ ;  /* 0x000000122c0c723c */ /* 0x080fec00000018ff */
[----:B------:R-:W4:Y:S02]  /*dcc0*/  LDSM.16.M88.4 R184, [R217+0x7900] ;  /* 0x00790000d9b8783b */ /* 0x000f240000000200 */
[C---:B------:R-:W-:Y:S06]  /*dcd0*/  HMMA.16816.F32 R16, R48.reuse, R18, RZ ;  /* 0x000000123010723c */ /* 0x040fec00000018ff */
[----:B------:R-:W5:Y:S02]  /*dce0*/  LDSM.16.M88.4 R188, [R216+0x3500] ;  /* 0x00350000d8bc783b */ /* 0x000f640000000200 */
[-C--:B------:R-:W-:Y:S06]  /*dcf0*/  HMMA.16816.F32 R20, R48, R32.reuse, RZ ;  /* 0x000000203014723c */ /* 0x080fec00000018ff */
[----:B------:R-:W-:Y:S02]  /*dd00*/  LDSM.16.M88.4 R192, [R209] ;  /* 0x00000000d1c0783b */ /* 0x000fe40000000200 */
[C---:B------:R-:W-:Y:S06]  /*dd10*/  HMMA.16816.F32 R24, R44.reuse, R32, RZ ;  /* 0x000000202c18723c */ /* 0x040fec00000018ff */
[----:B------:R-:W-:Y:S02]  /*dd20*/  LDSM.16.M88.4 R196, [R213+0x7900] ;  /* 0x00790000d5c4783b */ /* 0x000fe40000000200 */
[-C--:B------:R-:W-:Y:S08]  /*dd30*/  HMMA.16816.F32 R28, R44, R34.reuse, RZ ;  /* 0x000000222c1c723c */ /* 0x080ff000000018ff */
[C---:B------:R-:W-:Y:S08]  /*dd40*/  HMMA.16816.F32 R32, R48.reuse, R34, RZ ;  /* 0x000000223020723c */ /* 0x040ff000000018ff */
[-C--:B---3--:R-:W-:Y:S08]  /*dd50*/  HMMA.16816.F32 R36, R48, R152.reuse, RZ ;  /* 0x000000983024723c */ /* 0x088ff000000018ff */
[C---:B------:R-:W-:Y:S08]  /*dd60*/  HMMA.16816.F32 R40, R44.reuse, R152, RZ ;  /* 0x000000982c28723c */ /* 0x040ff000000018ff */
[-C--:B------:R-:W-:Y:S08]  /*dd70*/  HMMA.16816.F32 R44, R44, R154.reuse, RZ ;  /* 0x0000009a2c2c723c */ /* 0x080ff000000018ff */
[----:B------:R-:W-:Y:S01]  /*dd80*/  HMMA.16816.F32 R48, R48, R154, RZ ;  /* 0x0000009a3030723c */ /* 0x000fe200000018ff */
[----:B------:R-:W3:Y:S07]  /*dd90*/  LDSM.16.M88.4 R152, [R216+0x3900] ;  /* 0x00390000d898783b */ /* 0x000eee0000000200 */
        /* <DEDUP_REMOVED lines=10> */
[-C--:B-1----:R-:W-:Y:S08]  /*de40*/  HMMA.16816.F32 R36, R156, R172.reuse, R36 ;  /* 0x000000ac9c24723c */ /* 0x082ff00000001824 */
[C---:B------:R-:W-:Y:S08]  /*de50*/  HMMA.16816.F32 R40, R164.reuse, R172, R40 ;  /* 0x000000aca428723c */ /* 0x040ff00000001828 */
[-C--:B------:R-:W-:Y:S01]  /*de60*/  HMMA.16816.F32 R44, R164, R174.reuse, R44 ;  /* 0x000000aea42c723c */ /* 0x080fe2000000182c */
[----:B------:R-:W-:Y:S07]  /*de70*/  LDSM.16.M88.4 R164, [R207] ;  /* 0x00000000cfa4783b */ /* 0x000fee0000000200 */
[----:B------:R-:W-:Y:S01]  /*de80*/  HMMA.16816.F32 R48, R156, R174, R48 ;  /* 0x000000ae9c30723c */ /* 0x000fe20000001830 */
[----:B------:R-:W1:Y:S08]  /*de90*/  LDSM.16.M88.4 R156, [R208] ;  /* 0x00000000d09c783b */ /* 0x000e700000000200 */
[----:B------:R-:W1:Y:S01]  /*dea0*/  LDSM.16.M88.4 R172, [R216+0x3d00] ;  /* 0x003d0000d8ac783b */ /* 0x000e620000000200 */
[-C--:B--2---:R-:W-:Y:S08]  /*deb0*/  HMMA.16816.F32 R4, R176, R180.reuse, R4 ;  /* 0x000000b4b004723c */ /* 0x084ff00000001804 */
[C---:B----4-:R-:W-:Y:S08]  /*dec0*/  HMMA.16816.F32 R8, R184.reuse, R180, R8 ;  /* 0x000000b4b808723c */ /* 0x050ff00000001808 */
[-C--:B------:R-:W-:Y:S08]  /*ded0*/  HMMA.16816.F32 R12, R184, R182.reuse, R12 ;  /* 0x000000b6b80c723c */ /* 0x080ff0000000180c */
[C---:B------:R-:W-:Y:S01]  /*dee0*/  HMMA.16816.F32 R16, R176.reuse, R182, R16 ;  /* 0x000000b6b010723c */ /* 0x040fe20000001810 */
[----:B------:R-:W-:Y:S07]  /*def0*/  LDSM.16.M88.4 R180, [R216+0x4500] ;  /* 0x00450000d8b4783b */ /* 0x000fee0000000200 */
[-C--:B-----5:R-:W-:Y:S08]  /*df00*/  HMMA.16816.F32 R20, R176, R188.reuse, R20 ;  /* 0x000000bcb014723c */ /* 0x0a0ff00000001814 */
[C---:B------:R-:W-:Y:S08]  /*df10*/  HMMA.16816.F32 R24, R184.reuse, R188, R24 ;  /* 0x000000bcb818723c */ /* 0x040ff00000001818 */
[-C--:B------:R-:W-:Y:S08]  /*df20*/  HMMA.16816.F32 R28, R184, R190.reuse, R28 ;  /* 0x000000beb81c723c */ /* 0x080ff0000000181c */
[C---:B------:R-:W-:Y:S01]  /*df30*/  HMMA.16816.F32 R32, R176.reuse, R190, R32 ;  /* 0x000000beb020723c */ /* 0x040fe20000001820 */
[----:B------:R-:W-:Y:S07]  /*df40*/  LDSM.16.M88.4 R188, [R206] ;  /* 0x00000000cebc783b */ /* 0x000fee0000000200 */
[-C--:B---3--:R-:W-:Y:S08]  /*df50*/  HMMA.16816.F32 R36, R176, R152.reuse, R36 ;  /* 0x00000098b024723c */ /* 0x088ff00000001824 */
[C---:B------:R-:W-:Y:S08]  /*df60*/  HMMA.16816.F32 R40, R184.reuse, R152, R40 ;  /* 0x00000098b828723c */ /* 0x040ff00000001828 */
[-C--:B------:R-:W-:Y:S01]  /*df70*/  HMMA.16816.F32 R44, R184, R154.reuse, R44 ;  /* 0x0000009ab82c723c */ /* 0x080fe2000000182c */
[----:B------:R-:W-:Y:S07]  /*df80*/  LDSM.16.M88.4 R184, [R213+0x8900] ;  /* 0x00890000d5b8783b */ /* 0x000fee0000000200 */
[----:B------:R-:W-:Y:S01]  /*df90*/  HMMA.16816.F32 R48, R176, R154, R48 ;  /* 0x0000009ab030723c */ /* 0x000fe20000001830 */
[----:B------:R-:W2:Y:S07]  /*dfa0*/  LDSM.16.M88.4 R152, [R217+0x9900] ;  /* 0x00990000d998783b */ /* 0x000eae0000000200 */
[-C--:B------:R-:W-:Y:S01]  /*dfb0*/  HMMA.16816.F32 R4, R160, R192.reuse, R4 ;  /* 0x000000c0a004723c */ /* 0x080fe20000001804 */
[----:B------:R-:W3:Y:S07]  /*dfc0*/  LDSM.16.M88.4 R176, [R216+0x4100] ;  /* 0x00410000d8b0783b */ /* 0x000eee0000000200 */
[C---:B------:R-:W-:Y:S08]  /*dfd0*/  HMMA.16816.F32 R8, R196.reuse, R192, R8 ;  /* 0x000000c0c408723c */ /* 0x040ff00000001808 */
[-C--:B------:R-:W-:Y:S08]  /*dfe0*/  HMMA.16816.F32 R12, R196, R194.reuse, R12 ;  /* 0x000000c2c40c723c */ /* 0x080ff0000000180c */
[C---:B------:R-:W-:Y:S08]  /*dff0*/  HMMA.16816.F32 R16, R160.reuse, R194, R16 ;  /* 0x000000c2a010723c */ /* 0x040ff00000001810 */
        /* <DEDUP_REMOVED lines=8> */
[----:B------:R-:W-:Y:S08]  /*e080*/  HMMA.16816.F32 R48, R160, R166, R48 ;  /* 0x000000a6a030723c */ /* 0x000ff00000001830 */
[-C--:B------:R-:W-:Y:S08]  /*e090*/  HMMA.16816.F32 R4, R168, R172.reuse, R4 ;  /* 0x000000aca804723c */ /* 0x080ff00000001804 */
[C---:B--2---:R-:W-:Y:S08]  /*e0a0*/  HMMA.16816.F32 R8, R152.reuse, R172, R8 ;  /* 0x000000ac9808723c */ /* 0x044ff00000001808 */
[-C--:B------:R-:W-:Y:S08]  /*e0b0*/  HMMA.16816.F32 R12, R152, R174.reuse, R12 ;  /* 0x000000ae980c723c */ /* 0x080ff0000000180c */
[C---:B------:R-:W-:Y:S08]  /*e0c0*/  HMMA.16816.F32 R16, R168.reuse, R174, R16 ;  /* 0x000000aea810723c */ /* 0x040ff00000001810 */
[-C--:B---3--:R-:W-:Y:S08]  /*e0d0*/  HMMA.16816.F32 R20, R168, R176.reuse, R20 ;  /* 0x000000b0a814723c */ /* 0x088ff00000001814 */
        /* <DEDUP_REMOVED lines=8> */
[C---:B-1----:R-:W-:Y:S08]  /*e160*/  HMMA.16816.F32 R8, R156.reuse, R188, R8 ;  /* 0x000000bc9c08723c */ /* 0x042ff00000001808 */
        /* <DEDUP_REMOVED lines=23> */
[----:B------:R-:W1:Y:S01]  /*e2e0*/  MUFU.TANH R154, R11 ;  /* 0x0000000b009a7308 */ /* 0x000e620000002400 */
[-C--:B--2---:R-:W-:Y:S09]  /*e2f0*/  HMMA.16816.F32 R20, R184, R4.reuse, R20 ;  /* 0x00000004b814723c */ /* 0x084ff20000001814 */
[----:B------:R2:W1:Y:S01]  /*e300*/  MUFU.TANH R16, R8 ;  /* 0x0000000800107308 */ /* 0x0004620000002400 */
[C---:B------:R-:W-:Y:S09]  /*e310*/  HMMA.16816.F32 R24, R156.reuse, R4, R24 ;  /* 0x000000049c18723c */ /* 0x040ff20000001818 */
[----:B------:R-:W1:Y:S01]  /*e320*/  MUFU.TANH R155, R155 ;  /* 0x0000009b009b7308 */ /* 0x000e620000002400 */
[-C--:B------:R-:W-:Y:S08]  /*e330*/  HMMA.16816.F32 R28, R156, R6.reuse, R28 ;  /* 0x000000069c1c723c */ /* 0x080ff0000000181c */
[C---:B------:R-:W-:Y:S01]  /*e340*/  HMMA.16816.F32 R32, R184.reuse, R6, R32 ;  /* 0x00000006b820723c */ /* 0x040fe20000001820 */
[----:B------:R-:W1:Y:S03]  /*e350*/  MUFU.TANH R162, R162 ;  /* 0x000000a200a27308 */ /* 0x000e660000002400 */
[----:B------:R-:W-:Y:S01]  /*e360*/  FMUL.FTZ R19, R20, c[0x0][0x320] ;  /* 0x0000c80014137a20 */ /* 0x000fe20000410000 */
[----:B--2---:R-:W2:Y:S01]  /*e370*/  LDSM.16.M88.4 R8, [R204] ;  /* 0x00000000cc08783b */ /* 0x004ea20000000200 */
[----:B------:R-:W-:Y:S02]  /*e380*/  FMUL.FTZ R18, R21, c[0x0][0x320] ;  /* 0x0000c80015127a20 */ /* 0x000fe40000410000 */
[----:B------:R-:W-:Y:S04]  /*e390*/  DEPBAR.LE SB0, 0x0 ;  /* 0x000080000000791a */ /* 0x000fe80000000000 */
[----:B------:R-:W1:Y:S01]  /*e3a0*/  MUFU.TANH R152, R152 ;  /* 0x0000009800987308 */ /* 0x000e620000002400 */
[----:B------:R-:W-:Y:S01]  /*e3b0*/  BAR.SYNC.DEFER_BLOCKING 0x0 ;  /* 0x0000000000007b1d */ /* 0x000fe20000010000 */
[----:B------:R-:W-:Y:S02]  /*e3c0*/  FMUL.FTZ R5, R22, c[0x0][0x320] ;  /* 0x0000c80016057a20 */ /* 0x000fe40000410000 */
        /* <DEDUP_REMOVED lines=16> */
[-C--:B--2---:R-:W-:Y:S09]  /*e4d0*/  HMMA.16816.F32 R36, R184, R8.reuse, R36 ;  /* 0x00000008b824723c */ /* 0x084ff20000001824 */
[----:B------:R-:W2:Y:S01]  /*e4e0*/  MUFU.TANH R13, R13 ;  /* 0x0000000d000d7308 */ /* 0x000ea20000002400 */
[C---:B------:R-:W-:Y:S08]  /*e4f0*/  HMMA.16816.F32 R40, R156.reuse, R8, R40 ;  /* 0x000000089c28723c */ /* 0x040ff00000001828 */
[-C--:B------:R-:W-:Y:S01]  /*e500*/  HMMA.16816.F32 R44, R156, R10.reuse, R44 ;  /* 0x0000000a9c2c723c */ /* 0x080fe2000000182c */
[----:B------:R-:W1:Y:S07]  /*e510*/  MUFU.TANH R17, R17 ;  /* 0x0000001100117308 */ /* 0x000e6e0000002400 */
[----:B------:R-:W-:Y:S03]  /*e520*/  HMMA.16816.F32 R48, R184, R10, R48 ;  /* 0x0000000ab830723c */ /* 0x000fe60000001830 */
[----:B------:R-:W1:Y:S01]  /*e530*/  MUFU.TANH R14, R14 ;  /* 0x0000000e000e7308 */ /* 0x000e620000002400 */
[----:B------:R-:W-:Y:S02]  /*e540*/  FMUL.FTZ R172, R36, c[0x0][0x320] ;  /* 0x0000c80024ac7a20 */ /* 0x000fe40000410000 */
[----:B------:R-:W-:Y:S02]  /*e550*/  FMUL.FTZ R37, R37, c[0x0][0x320] ;  /* 0x0000c80025257a20 */ /* 0x000fe40000410000 */
[----:B------:R-:W-:Y:S04]  /*e560*/  FMUL.FTZ R169, R40, c[0x0][0x320] ;  /* 0x0000c80028a97a20 */ /* 0x000fe80000410000 */
        /* <DEDUP_REMOVED lines=16> */
[----:B------:R-:W1:Y:S10]  /*e670*/  MUFU.TANH R5, R5 ;  /* 0x0000000500057308 */ /* 0x000e740000002400 */
[----:B------:R-:W1:Y:S10]  /*e680*/  MUFU.TANH R4, R4 ;  /* 0x0000000400047308 */ /* 0x000e740000002400 */
        /* <DEDUP_REMOVED lines=40> */
[C---:B-1----:R-:W-:Y:S04]  /*e910*/  @!P1 IADD3 R25, P0, R10.reuse, UR10, RZ ;  /* 0x0000000a0a199c10 */ /* 0x042fe8000ff1e0ff */
[----:B------:R-:W-:Y:S02]  /*e920*/  @!P1 LEA.HI.X.SX32 R24, R10, UR6, 0x1, P0 ;  /* 0x000000060a189c11 */ /* 0x000fe400080f0eff */
[C---:B------:R-:W-:Y:S04]  /*e930*/  @!P1 LEA R22, P0, R25.reuse, c[0x0][0x2a0], 0x2 ;  /* 0x0000a80019169a11 */ /* 0x040fe800078010ff */
[----:B------:R-:W-:Y:S01]  /*e940*/  @!P1 LEA.HI.X R23, R25, c[0x0][0x2a4], R24, 0x2, P0 ;  /* 0x0000a90019179a11 */ /* 0x000fe200000f1418 */
[----:B------:R-:W-:Y:S04]  /*e950*/  IMAD.MOV R25, RZ, RZ, -R10 ;  /* 0x000000ffff197224 */ /* 0x000fe800078e0a0a */
[----:B------:R-:W2:Y:S01]  /*e960*/  @!P1 LDG.E R225, [R22.64] ;  /* 0x0000000c16e19981 */ /* 0x000ea2000c1e1900 */
[----:B------:R-:W-:Y:S01]  /*e970*/  IMAD R226, R25, c[0x0][0x2b8], R226 ;  /* 0x0000ae0019e27a24 */ /* 0x000fe200078e02e2 */
[----:B------:R-:W-:Y:S03]  /*e980*/  ISETP.GE.AND P1, PT, R241, 0x1, PT ;  /* 0x00000001f100780c */ /* 0x000fe60003f26270 */
        /* <DEDUP_REMOVED lines=13> */
[----:B------:R-:W1:Y:S04]  /*ea60*/  SHFL.IDX PT, R27, R22, RZ, 0x1c1f ;  /* 0x001c1fff161b7589 */ /* 0x000e6800000e0000 */
[----:B------:R-:W2:Y:S04]  /*ea70*/  SHFL.IDX PT, R24, R10, RZ, 0x1c1f ;  /* 0x001c1fff0a187589 */ /* 0x000ea800000e0000 */
[----:B------:R-:W3:Y:S01]  /*ea80*/  SHFL.IDX PT, R23, R22, 0x1, 0x1c1f ;  /* 0x003c1f0016177f89 */ /* 0x000ee200000e0000 */
[C---:B-1----:R-:W-:Y:S05]  /*ea90*/  @P1 IADD3 R30, P0, R27.reuse, R200, RZ ;  /* 0x000000c81b1e1210 */ /* 0x042fea0007f1e0ff */
[C---:B--2---:R-:W-:Y:S01]  /*eaa0*/  @P1 IMAD.X R31, R24.reuse, 0x1, R243, P0 ;  /* 0x00000001181f1824 */ /* 0x044fe200000e06f3 */
[CC--:B------:R-:W-:Y:S04]  /*eab0*/  @P1 IADD3 R28, P0, R27.reuse, R3.reuse, RZ ;  /* 0x000000031b1c1210 */ /* 0x0c0fe80007f1e0ff */
[----:B------:R1:W-:Y:S01]  /*eac0*/  @P1 LDGSTS.E.BYPASS.LTC128B.128 [R220+0x2500], [R30.64], !P5 ;  /* 0x025000001edc1fae */ /* 0x0003e2000e901d4c */
[C-C-:B------:R-:W-:Y:S01]  /*ead0*/  @P1 IMAD.X R29, R24.reuse, 0x1, R201.reuse, P0 ;  /* 0x00000001181d1824 */ /* 0x140fe200000e06c9 */
[-C--:B------:R-:W-:Y:S04]  /*eae0*/  @P1 IADD3 R26, P0, R27, R0.reuse, RZ ;  /* 0x000000001b1a1210 */ /* 0x080fe80007f1e0ff */
[----:B------:R1:W-:Y:S01]  /*eaf0*/  @P1 LDGSTS.E.BYPASS.LTC128B.128 [R220+0x3100], [R28.64], !P4 ;  /* 0x031000001cdc1fae */ /* 0x0003e2000e101d4c */
[--C-:B------:R-:W-:Y:S01]  /*eb00*/  @P1 IMAD.X R27, R24, 0x1, R2.reuse, P0 ;  /* 0x00000001181b1824 */ /* 0x100fe200000e0602 */
[----:B------:R-:W-:Y:S02]  /*eb10*/  ISETP.GE.AND P0, PT, R241, 0x21, PT ;  /* 0x00000021f100780c */ /* 0x000fe40003f06270 */
[----:B------:R-:W2:Y:S04]  /*eb20*/  SHFL.IDX PT, R24, R10, 0x1, 0x1c1f ;  /* 0x003c1f000a187f89 */ /* 0x000ea800000e0000 */
[----:B------:R1:W-:Y:S07]  /*eb30*/  @P1 LDGSTS.E.BYPASS.LTC128B.128 [R220+0x3d00], [R26.64], !P3 ;  /* 0x03d000001adc1fae */ /* 0x0003ee000d901d4c */
[C---:B---3--:R-:W-:Y:S05]  /*eb40*/  @P0 IADD3 R32, P2, R23.reuse, R3, RZ ;  /* 0x0000000317200210 */ /* 0x048fea0007f5e0ff */
[C---:B--2---:R-:W-:Y:S01]  /*eb50*/  @P0 IMAD.X R33, R24.reuse, 0x1, R201, P2 ;  /* 0x0000000118210824 */ /* 0x044fe200010e06c9 */
[C---:B------:R-:W-:Y:S05]  /*eb60*/  @P0 IADD3 R34, P2, R23.reuse, R0, RZ ;  /* 0x0000000017220210 */ /* 0x040fea0007f5e0ff */
[C---:B------:R-:W-:Y:S01]  /*eb70*/  @P0 IMAD.X R35, R24.reuse, 0x1, R2, P2 ;  /* 0x0000000118230824 */ /* 0x040fe200010e0602 */
[----:B------:R-:W-:Y:S05]  /*eb80*/  @P0 IADD3 R2, P2, R23, R200, RZ ;  /* 0x000000c817020210 */ /* 0x000fea0007f5e0ff */
[----:B------:R-:W-:Y:S05]  /*eb90*/  @P0 IMAD.X R3, R24, 0x1, R243, P2 ;  /* 0x0000000118030824 */ /* 0x000fea00010e06f3 */
[----:B------:R1:W-:Y:S04]  /*eba0*/  @P0 LDGSTS.E.BYPASS.LTC128B.128 [R220+0x2d00], [R2.64], !P5 ;  /* 0x02d0000002dc0fae */ /* 0x0003e8000e901d4c */
[----:B------:R1:W-:Y:S04]  /*ebb0*/  @P0 LDGSTS.E.BYPASS.LTC128B.128 [R220+0x3900], [R32.64], !P4 ;  /* 0x0390000020dc0fae */ /* 0x0003e8000e101d4c */
[----:B------:R1:W-:Y:S02]  /*ebc0*/  @P0 LDGSTS.E.BYPASS.LTC128B.128 [R220+0x4500], [R34.64], !P3 ;  /* 0x0450000022dc0fae */ /* 0x0003e4000d901d4c */
.L_x_514:
[----:B-1234-:R-:W-:Y:S01]  /*ebd0*/  IMAD.MOV.U32 R28, RZ, RZ, R231 ;  /* 0x000000ffff1c7224 */ /* 0x01efe200078e00e7 */
[----:B------:R-:W-:Y:S01]  /*ebe0*/  PLOP3.LUT P0, PT, PT, PT, UP2, 0x80, 0x0 ;  /* 0x000000000000781c */ /* 0x000fe20003f0f028 */
[----:B------:R-:W0:Y:S01]  /*ebf0*/  LDGDEPBAR ;  /* 0x00000000000079af */ /* 0x000e220000000000 */
[----:B------:R-:W-:Y:S02]  /*ec00*/  IMAD R30, R240, -0x30, RZ ;  /* 0xffffffd0f01e7824 */ /* 0x000fe400078e02ff */
[----:B------:R-:W-:Y:S02]  /*ec10*/  IMAD.U32 R24, RZ, RZ, UR7 ;  /* 0x00000007ff187e24 */ /* 0x000fe4000f8e00ff */
[----:B------:R-:W-:Y:S01]  /*ec20*/  IMAD.IADD R22, R30, 0x1, -R235 ;  /* 0x000000011e167824 */ /* 0x000fe200078e0aeb */
[----:B------:R-:W-:Y:S04]  /*ec30*/  IADD3 R23, -R235, 0x1, R30 ;  /* 0x00000001eb177810 */ /* 0x000fe80007ffe11e */
[----:B------:R-:W-:Y:S02]  /*ec40*/  IADD3 R24, R23, -c[0x0][0x168], R24 ;  /* 0x80005a0017187a10 */ /* 0x000fe40007ffe018 */
[----:B------:R-:W-:Y:S01]  /*ec50*/  @P0 IMAD.HI.U32 R0, R231, c[0x0][0x2c8], RZ ;  /* 0x0000b200e7000a27 */ /* 0x000fe200078e00ff */
[----:B------:R-:W-:Y:S02]  /*ec60*/  PLOP3.LUT P0, PT, PT, PT, UP2, 0x80, 0x0 ;  /* 0x000000000000781c */ /* 0x000fe40003f0f028 */
[C---:B------:R-:W-:Y:S02]  /*ec70*/  IADD3 R26, R24.reuse, c[0x0][0x328], RZ ;  /* 0x0000ca00181a7a10 */ /* 0x040fe40007ffe0ff */
[----:B------:R-:W-:Y:S09]  /*ec80*/  IADD3 R24, R24, UR17, RZ ;  /* 0x0000001118187c10 */ /* 0x000ff2000fffe0ff */
[----:B------:R-:W-:Y:S02]  /*ec90*/  @P0 SHF.R.U32.HI R28, RZ, c[0x0][0x2cc], R0 ;  /* 0x0000b300ff1c0a19 */ /* 0x000fe40000011600 */
[----:B------:R-:W-:Y:S03]  /*eca0*/  PLOP3.LUT P0, PT, PT, PT, UP1, 0x40, 0x0 ;  /* 0x000000000000781c */ /* 0x000fe60003f0e818 */
[----:B------:R-:W1:Y:S02]  /*ecb0*/  SHFL.IDX PT, R3, R28, RZ, 0x1c1f ;  /* 0x001c1fff1c037589 */ /* 0x000e6400000e0000 */
[--C-:B-1----:R-:W-:Y:S02]  /*ecc0*/  IMAD.IADD R29, R26, 0x1, R3.reuse ;  /* 0x000000011a1d7824 */ /* 0x102fe400078e0203 */
[----:B------:R-:W-:Y:S06]  /*ecd0*/  IMAD.IADD R23, R24, 0x1, R3 ;  /* 0x0000000118177824 */ /* 0x000fec00078e0203 */
        /* <DEDUP_REMOVED lines=16> */
.L_x_517:
[----:B------:R-:W-:Y:S04]  /*ede0*/  MOV R0, 0x1 ;  /* 0x0000000100007802 */ /* 0x000fe80000000f00 */
[----:B------:R-:W-:Y:S11]  /*edf0*/  ISETP.NE.AND P0, PT, R0, c[0x0][0x32c], PT ;  /* 0x0000cb0000007a0c */ /* 0x000ff60003f05270 */
[----:B------:R-:W-:Y:S02]  /*ee00*/  @!UPT UIADD3 URZ, URZ, URZ, URZ ;  /* 0x0000003f3f3ff290 */ /* 0x000fe4000fffe03f */
[----:B------:R-:W-:Y:S05]  /*ee10*/  @P0 IMAD.HI.U32 R0, R3, c[0x0][0x330], RZ ;  /* 0x0000cc0003000a27 */ /* 0x000fea00078e00ff */
[----:B------:R-:W-:Y:S02]  /*ee20*/  @P0 SHF.R.U32.HI R3, RZ, c[0x0][0x334], R0 ;  /* 0x0000cd00ff030a19 */ /* 0x000fe40000011600 */
.L_x_518:
[----:B------:R-:W-:Y:S05]  /*ee30*/  BSYNC B0 ;  /* 0x0000000000007941 */ /* 0x000fea0003800000 */
.L_x_516:
[----:B------:R-:W-:Y:S05]  /*ee40*/  IMAD R2, R3, c[0x0][0x32c], R22 ;  /* 0x0000cb0003027a24 */ /* 0x000fea00078e0216 */
[----:B------:R-:W-:Y:S02]  /*ee50*/  IADD3 R0, R2, c[0x0][0x32c], RZ ;  /* 0x0000cb0002007a10 */ /* 0x000fe40007ffe0ff */
[----:B------:R-:W-:Y:S02]  /*ee60*/  IMNMX R23, R23, R2, !PT ;  /* 0x0000000217177217 */ /* 0x000fe40007800200 */
[----:B------:R-:W-:Y:S02]  /*ee70*/  IMNMX R29, R29, R0, PT ;  /* 0x000000001d1d7217 */ /* 0x000fe40003800200 */
.L_x_515:
[C---:B------:R-:W-:Y:S02]  /*ee80*/  ISETP.GE.AND P0, PT, R30.reuse, 0x2, PT ;  /* 0x000000021e00780c */ /* 0x040fe40003f06270 */
[C---:B------:R-:W-:Y:S02]  /*ee90*/  ISETP.GE.AND P1, PT, R30.reuse, 0x9, PT ;  /* 0x000000091e00780c */ /* 0x040fe40003f26270 */
[----:B------:R-:W-:Y:S02]  /*eea0*/  P2R R10, PR, RZ, 0x1 ;  /* 0x00000001ff0a7803 */ /* 0x000fe40000000000 */
[----:B------:R-:W-:Y:S02]  /*eeb0*/  ISETP.GT.AND P0, PT, R23, 0x1, !P0 ;  /* 0x000000011700780c */ /* 0x000fe40004704270 */
[----:B------:R-:W-:Y:S02]  /*eec0*/  P2R R3, PR, RZ, 0x2 ;  /* 0x00000002ff037803 */ /* 0x000fe40000000000 */
[----:B------:R-:W-:Y:S02]  /*eed0*/  ISETP.LT.OR P0, PT, R29, 0x2, P0 ;  /* 0x000000021d00780c */ /* 0x000fe40000701670 */
[C---:B------:R-:W-:Y:S02]  /*eee0*/  ISETP.GE.AND P6, PT, R30.reuse, 0x19, PT ;  /* 0x000000191e00780c */ /* 0x040fe40003fc6270 */
[----:B------:R-:W-:Y:S02]  /*eef0*/  FSEL R27, R163, -INF , !P0 ;  /* 0xff800000a31b7808 */ /* 0x000fe40004000000 */
[----:B------:R-:W-:Y:S02]  /*ef00*/  ISETP.GT.AND P0, PT, R23, 0x8, !P1 ;  /* 0x000000081700780c */ /* 0x000fe40004f04270 */
[----:B------:R-:W-:Y:S02]  /*ef10*/  ISETP.GE.AND P1, PT, R30, 0xa, PT ;  /* 0x0000000a1e00780c */ /* 0x000fe40003f26270 */
[----:B------:R-:W-:Y:S02]  /*ef20*/  ISETP.LT.OR P0, PT, R29, 0x9, P0 ;  /* 0x000000091d00780c */ /* 0x000fe40000701670 */
[----:B------:R-:W-:Y:S02]  /*ef30*/  P2R R2, PR, RZ, 0x2 ;  /* 0x00000002ff027803 */ /* 0x000fe40000000000 */
[----:B------:R-:W-:Y:S02]  /*ef40*/  FSEL R25, R16, -INF , !P0 ;  /* 0xff80000010197808 */ /* 0x000fe40004000000 */
[----:B------:R-:W-:Y:S02]  /*ef50*/  ISETP.GT.AND P0, PT, R23, 0x9, !P1 ;  /* 0x000000091700780c */ /* 0x000fe40004f04270 */
[C---:B------:R-:W-:Y:S02]  /*ef60*/  ISETP.GE.AND P1, PT, R30.reuse, 0x11, PT ;  /* 0x000000111e00780c */ /* 0x040fe40003f26270 */
[----:B------:R-:W-:Y:S02]  /*ef70*/  ISETP.LT.OR P0, PT, R29, 0xa, P0 ;  /* 0x0000000a1d00780c */ /* 0x000fe40000701670 */
[----:B------:R-:W-:Y:S02]  /*ef80*/  P2R R0, PR, RZ, 0x2 ;  /* 0x00000002ff007803 */ /* 0x000fe40000000000 */
[----:B------:R-:W-:Y:S02]  /*ef90*/  FSEL R17, R17, -INF , !P0 ;  /* 0xff80000011117808 */ /* 0x000fe40004000000 */
        /* <DEDUP_REMOVED lines=11> */
[----:B------:R-:W-:Y:S02]  /*f050*/  ISETP.GE.AND P2, PT, R30, 0x29, PT ;  /* 0x000000291e00780c */ /* 0x000fe40003f46270 */
        /* <DEDUP_REMOVED lines=16> */
[----:B------:R-:W-:Y:S04]  /*f160*/  ISETP.GT.AND P0, PT, R23, RZ, !P1 ;  /* 0x000000ff1700720c */ /* 0x000fe80004f04270 */
        /* <DEDUP_REMOVED lines=27> */
.L_x_521:
[----:B------:R-:W-:Y:S04]  /*f320*/  MOV R21, 0x1 ;  /* 0x0000000100157802 */ /* 0x000fe80000000f00 */
[----:B------:R-:W-:Y:S11]  /*f330*/  ISETP.NE.AND P0, PT, R21, c[0x0][0x32c], PT ;  /* 0x0000cb0015007a0c */ /* 0x000ff60003f05270 */
[----:B------:R-:W-:Y:S02]  /*f340*/  @!UPT UIADD3 URZ, URZ, URZ, URZ ;  /* 0x0000003f3f3ff290 */ /* 0x000fe4000fffe03f */
[----:B------:R-:W-:Y:S05]  /*f350*/  @P0 IMAD.HI.U32 R21, R29, c[0x0][0x330], RZ ;  /* 0x0000cc001d150a27 */ /* 0x000fea00078e00ff */
[----:B------:R-:W-:Y:S02]  /*f360*/  @P0 SHF.R.U32.HI R29, RZ, c[0x0][0x334], R21 ;  /* 0x0000cd00ff1d0a19 */ /* 0x000fe40000011615 */
.L_x_522:
[----:B------:R-:W-:Y:S05]  /*f370*/  BSYNC B0 ;  /* 0x0000000000007941 */ /* 0x000fea0003800000 */
.L_x_520:
[----:B------:R-:W-:Y:S05]  /*f380*/  IMAD R32, R29, c[0x0][0x32c], R22 ;  /* 0x0000cb001d207a24 */ /* 0x000fea00078e0216 */
[----:B------:R-:W-:Y:S02]  /*f390*/  IADD3 R30, R32, c[0x0][0x32c], RZ ;  /* 0x0000cb00201e7a10 */ /* 0x000fe40007ffe0ff */
[----:B------:R-:W-:Y:S02]  /*f3a0*/  IMNMX R19, R19, R32, !PT ;  /* 0x0000002013137217 */ /* 0x000fe40007800200 */
[----:B------:R-:W-:Y:S02]  /*f3b0*/  IMNMX R23, R23, R30, PT ;  /* 0x0000001e17177217 */ /* 0x000fe40003800200 */
.L_x_519:
        /* <DEDUP_REMOVED lines=62> */
.L_x_525:
[----:B------:R-:W-:Y:S04]  /*f7a0*/  MOV R14, c[0x0][0x32c] ;  /* 0x0000cb00000e7a02 */ /* 0x000fe80000000f00 */
[----:B------:R-:W-:Y:S11]  /*f7b0*/  ISETP.NE.AND P0, PT, R14, 0x1, PT ;  /* 0x000000010e00780c */ /* 0x000ff60003f05270 */
[----:B------:R-:W-:Y:S02]  /*f7c0*/  @!UPT UIADD3 URZ, URZ, URZ, URZ ;  /* 0x0000003f3f3ff290 */ /* 0x000fe4000fffe03f */
[----:B------:R-:W-:Y:S05]  /*f7d0*/  @P0 IMAD.HI.U32 R14, R19, c[0x0][0x330], RZ ;  /* 0x0000cc00130e0a27 */ /* 0x000fea00078e00ff */
[----:B------:R-:W-:Y:S02]  /*f7e0*/  @P0 SHF.R.U32.HI R19, RZ, c[0x0][0x334], R14 ;  /* 0x0000cd00ff130a19 */ /* 0x000fe4000001160e */
.L_x_526:
[----:B------:R-:W-:Y:S05]  /*f7f0*/  BSYNC B0 ;  /* 0x0000000000007941 */ /* 0x000fea0003800000 */
.L_x_524:
[----:B------:R-:W-:Y:S05]  /*f800*/  IMAD R19, R19, c[0x0][0x32c], R22 ;  /* 0x0000cb0013137a24 */ /* 0x000fea00078e0216 */
[----:B------:R-:W-:Y:S02]  /*f810*/  IADD3 R14, R19, c[0x0][0x32c], RZ ;  /* 0x0000cb00130e7a10 */ /* 0x000fe40007ffe0ff */
[----:B------:R-:W-:Y:S02]  /*f820*/  IMNMX R4, R4, R19, !PT ;  /* 0x0000001304047217 */ /* 0x000fe40007800200 */
[----:B------:R-:W-:Y:S02]  /*f830*/  IMNMX R5, R5, R14, PT ;  /* 0x0000000e05057217 */ /* 0x000fe40003800200 */
.L_x_523:
        /* <DEDUP_REMOVED lines=17> */
[C---:B------:R-:W-:Y:S04]  /*f950*/  ISETP.GT.AND P0, PT, R4.reuse, 0x11, !P0 ;  /* 0x000000110400780c */ /* 0x040fe80004704270 */
[----:B------:R-:W-:Y:S04]  /*f960*/  ISETP.LT.OR P0, PT, R5, 0x12, P0 ;  /* 0x000000120500780c */ /* 0x000fe80000701670 */
[----:B------:R-:W-:Y:S02]  /*f970*/  FSEL R199, R199, -INF , !P0 ;  /* 0xff800000c7c77808 */ /* 0x000fe40004000000 */
        /* <DEDUP_REMOVED lines=15> */
[----:B------:R-:W-:Y:S01]  /*fa70*/  ISETP.GT.AND P0, PT, R4, RZ, !P1 ;  /* 0x000000ff0400720c */ /* 0x000fe20004f04270 */
[----:B------:R-:W1:Y:S03]  /*fa80*/  SHFL.IDX PT, R9, R28, 0x3, 0x1c1f ;  /* 0x007c1f001c097f89 */ /* 0x000e6600000e0000 */
[C---:B------:R-:W-:Y:S04]  /*fa90*/  ISETP.LT.OR P0, PT, R5.reuse, 0x1, P0 ;  /* 0x000000010500780c */ /* 0x040fe80000701670 */
[----:B------:R-:W-:Y:S02]  /*faa0*/  FSEL R152, R152, -INF , !P0 ;  /* 0xff80000098987808 */ /* 0x000fe40004000000 */
[----:B------:R-:W-:Y:S04]  /*fab0*/  ISETP.NE.AND P0, PT, R18, RZ, PT ;  /* 0x000000ff1200720c */ /* 0x000fe80003f05270 */
[----:B------:R-:W-:Y:S04]  /*fac0*/  ISETP.GT.AND P0, PT, R4, 0x29, !P0 ;  /* 0x000000290400780c */ /* 0x000fe80004704270 */
        /* <DEDUP_REMOVED lines=21> */
.L_x_529:
[----:B------:R-:W-:Y:S04]  /*fc20*/  MOV R4, c[0x0][0x32c] ;  /* 0x0000cb0000047a02 */ /* 0x000fe80000000f00 */
[----:B------:R-:W-:Y:S11]  /*fc30*/  ISETP.NE.AND P0, PT, R4, 0x1, PT ;  /* 0x000000010400780c */ /* 0x000ff60003f05270 */
[----:B------:R-:W-:Y:S02]  /*fc40*/  @!UPT UIADD3 URZ, URZ, URZ, URZ ;  /* 0x0000003f3f3ff290 */ /* 0x000fe4000fffe03f */
[----:B------:R-:W-:Y:S05]  /*fc50*/  @P0 IMAD.HI.U32 R4, R9, c[0x0][0x330], RZ ;  /* 0x0000cc0009040a27 */ /* 0x000fea00078e00ff */
[----:B------:R-:W-:Y:S02]  /*fc60*/  @P0 SHF.R.U32.HI R9, RZ, c[0x0][0x334], R4 ;  /* 0x0000cd00ff090a19 */ /* 0x000fe40000011604 */
.L_x_530:
[----:B------:R-:W-:Y:S05]  /*fc70*/  BSYNC B0 ;  /* 0x0000000000007941 */ /* 0x000fea0003800000 */
.L_x_528:
[----:B------:R-:W-:Y:S05]  /*fc80*/  IMAD R22, R9, c[0x0][0x32c], R22 ;  /* 0x0000cb0009167a24 */ /* 0x000fea00078e0216 */
[----:B------:R-:W-:Y:S02]  /*fc90*/  IADD3 R9, R22, c[0x0][0x32c], RZ ;  /* 0x0000cb0016097a10 */ /* 0x000fe40007ffe0ff */
[----:B------:R-:W-:Y:S02]  /*fca0*/  IMNMX R5, R5, R22, !PT ;  /* 0x0000001605057217 */ /* 0x000fe40007800200 */
[----:B------:R-:W-:Y:S02]  /*fcb0*/  IMNMX R26, R26, R9, PT ;  /* 0x000000091a1a7217 */ /* 0x000fe40003800200 */
.L_x_527:
[----:B------:R-:W-:Y:S01]  /*fcc0*/  ISETP.GT.AND P0, PT, R5, RZ, !P1 ;  /* 0x000000ff0500720c */ /* 0x000fe20004f04270 */
[----:B------:R-:W-:Y:S01]  /*fcd0*/  LDSM.16.MT88.4 R36, [R212+0x100] ;  /* 0x00010000d424783b */ /* 0x000fe20000004200 */
[----:B------:R-:W-:Y:S02]  /*fce0*/  ISETP.NE.AND P1, PT, R16, RZ, PT ;  /* 0x000000ff1000720c */ /* 0x000fe40003f25270 */
        /* <DEDUP_REMOVED lines=44> */
[----:B------:R-:W-:Y:S02]  /*ffb0*/  FMNMX.FTZ R2, R47, R2, !PT ;  /* 0x000000022f027209 */ /* 0x000fe40007810000 */
[----:B------:R-:W-:Y:S01]  /*ffc0*/  ISETP.LT.OR P0, PT, R26, 0x21, P0 ;  /* 0x000000211a00780c */ /* 0x000fe20000701670 */
[----:B------:R-:W1:Y:S01]  /*ffd0*/  SHFL.BFLY PT, R3, R0, 0x2, 0x1f ;  /* 0x0c401f0000037f89 */ /* 0x000e6200000e0000 */
[----:B------:R-:W-:Y:S02]  /*ffe0*/  ISETP.NE.AND P1, PT, R18, RZ, PT ;  /* 0x000000ff1200720c */ /* 0x000fe40003f25270 */
        /* <DEDUP_REMOVED lines=8> */
[----:B------:R-:W-:Y:S02]  /*10070*/  FMNMX.FTZ R4, R247, R4, !PT ;  /* 0x00000004f7047209 */ /* 0x000fe40007810000 */
[----:B------:R-:W-:Y:S02]  /*10080*/  FMNMX.FTZ R6, R29, R6, !PT ;  /* 0x000000061d067209 */ /* 0x000fe40007810000 */
[----:B------:R-:W-:Y:S02]  /*10090*/  FMNMX.FTZ R4, R203, R4, !PT ;  /* 0x00000004cb047209 */ /* 0x000fe40007810000 */
[----:B------:R-:W-:Y:S02]  /*100a0*/  FMNMX.FTZ R6, R23, R6, !PT ;  /* 0x0000000617067209 */ /* 0x000fe40007810000 */
[----:B------:R-:W-:Y:S02]  /*100b0*/  FMNMX.FTZ R4, R173, R4, !PT ;  /* 0x00000004ad047209 */ /* 0x000fe40007810000 */
[----:B------:R-:W-:Y:S02]  /*100c0*/  FMNMX.FTZ R7, R19, R6, !PT ;  /* 0x0000000613077209 */ /* 0x000fe40007810000 */
[----:B-1----:R-:W-:Y:S02]  /*100d0*/  FMNMX.FTZ R2, R0, R3, !PT ;  /* 0x0000000300027209 */ /* 0x002fe40007810000 */
[----:B------:R-:W-:Y:S02]  /*100e0*/  FMNMX.FTZ R0, R171, R4, !PT ;  /* 0x00000004ab007209 */ /* 0x000fe40007810000 */
[----:B------:R-:W-:Y:S01]  /*100f0*/  FMNMX.FTZ R4, R198, R7, !PT ;  /* 0x00000007c6047209 */ /* 0x000fe20007810000 */
[----:B------:R-:W1:Y:S01]  /*10100*/  SHFL.BFLY PT, R3, R2, 0x1, 0x1f ;  /* 0x0c201f0002037f89 */ /* 0x000e6200000e0000 */
[----:B------:R-:W-:Y:S02]  /*10110*/  ISETP.GT.AND P0, PT, R5, 0x28, !P2 ;  /* 0x000000280500780c */ /* 0x000fe40005704270 */
[----:B------:R-:W-:Y:S02]  /*10120*/  FMNMX.FTZ R4, R199, R4, !PT ;  /* 0x00000004c7047209 */ /* 0x000fe40007810000 */
[----:B------:R-:W-:Y:S02]  /*10130*/  ISETP.LT.OR P0, PT, R26, 0x29, P0 ;  /* 0x000000291a00780c */ /* 0x000fe40000701670 */
[----:B------:R-:W-:Y:S01]  /*10140*/  FMNMX.FTZ R4, R251, R4, !PT ;  /* 0x00000004fb047209 */ /* 0x000fe20007810000 */
[----:B------:R-:W2:Y:S01]  /*10150*/  SHFL.BFLY PT, R7, R0, 0x2, 0x1f ;  /* 0x0c401f0000077f89 */ /* 0x000ea200000e0000 */
        /* <DEDUP_REMOVED lines=8> */
[----:B-1----:R-:W-:Y:S02]  /*101e0*/  FMNMX.FTZ R3, R2, R3, !PT ;  /* 0x0000000302037209 */ /* 0x002fe40007810000 */
[----:B------:R-:W-:Y:S02]  /*101f0*/  FMNMX.FTZ R6, R163, R4, !PT ;  /* 0x00000004a3067209 */ /* 0x000fe40007810000 */
[----:B------:R-:W-:Y:S01]  /*10200*/  FMNMX.FTZ R11, R9, R148, !PT ;  /* 0x00000094090b7209 */ /* 0x000fe20007810000 */
[C---:B------:R-:W-:Y:S01]  /*10210*/  FMUL.FTZ R170, R3.reuse, c[0x0][0x2d0] ;  /* 0x0000b40003aa7a20 */ /* 0x040fe20000410000 */
[C---:B------:R-:W-:Y:S01]  /*10220*/  FSETP.NEU.FTZ.AND P0, PT, R3.reuse, -INF , PT ;  /* 0xff8000000300780b */ /* 0x040fe20003f1d000 */
[----:B------:R-:W1:Y:S01]  /*10230*/  SHFL.BFLY PT, R5, R6, 0x2, 0x1f ;  /* 0x0c401f0006057f89 */ /* 0x000e6200000e0000 */
[----:B--2---:R-:W-:Y:S02]  /*10240*/  FMNMX.FTZ R2, R0, R7, !PT ;  /* 0x0000000700027209 */ /* 0x004fe40007810000 */
[----:B------:R-:W-:Y:S02]  /*10250*/  FMNMX.FTZ R11, R10, R11, !PT ;  /* 0x0000000b0a0b7209 */ /* 0x000fe40007810000 */
[----:B------:R-:W-:Y:S02]  /*10260*/  FSEL R170, R170, RZ, P0 ;  /* 0x000000ffaaaa7208 */ /* 0x000fe40000000000 */
[----:B------:R-:W-:Y:S01]  /*10270*/  FMNMX.FTZ R11, R12, R11, !PT ;  /* 0x0000000b0c0b7209 */ /* 0x000fe20007810000 */
[----:B------:R-:W2:Y:S01]  /*10280*/  SHFL.BFLY PT, R7, R2, 0x1, 0x1f ;  /* 0x0c201f0002077f89 */ /* 0x000ea200000e0000 */
[----:B------:R-:W-:Y:S01]  /*10290*/  FSEL R4, R3, RZ, P0 ;  /* 0x000000ff03047208 */ /* 0x000fe20000000000 */
[--C-:B------:R-:W-:Y:S01]  /*102a0*/  FFMA.FTZ R179, R161, c[0x0][0x2d0], -R170.reuse ;  /* 0x0000b400a1b37a23 */ /* 0x100fe200000108aa */
[----:B------:R-:W-:Y:S01]  /*102b0*/  FMNMX.FTZ R11, R8, R11, !PT ;  /* 0x0000000b080b7209 */ /* 0x000fe20007810000 */
[--C-:B------:R-:W-:Y:S02]  /*102c0*/  FFMA.FTZ R178, R27, c[0x0][0x2d0], -R170.reuse ;  /* 0x0000b4001bb27a23 */ /* 0x100fe400000108aa */
[----:B------:R-:W-:Y:S01]  /*102d0*/  FADD.FTZ R4, -R4, R151 ;  /* 0x0000009704047221 */ /* 0x000fe20000010100 */
[----:B------:R-:W-:Y:S01]  /*102e0*/  FMNMX.FTZ R11, R242, R11, !PT ;  /* 0x0000000bf20b7209 */ /* 0x000fe20007810000 */
[--C-:B------:R-:W-:Y:S01]  /*102f0*/  FFMA.FTZ R177, R25, c[0x0][0x2d0], -R170.reuse ;  /* 0x0000b40019b17a23 */ /* 0x100fe200000108aa */
[----:B------:R-:W-:Y:S01]  /*10300*/  MUFU.EX2 R179, R179 ;  /* 0x000000b300b37308 */ /* 0x000fe20000000800 */
[----:B------:R-:W-:Y:S01]  /*10310*/  FMUL.FTZ R151, R4, c[0x0][0x2d0] ;  /* 0x0000b40004977a20 */ /* 0x000fe20000410000 */
[----:B------:R-:W-:Y:S01]  /*10320*/  FMNMX.FTZ R11, R246, R11, !PT ;  /* 0x0000000bf60b7209 */ /* 0x000fe20007810000 */
[--C-:B------:R-:W-:Y:S02]  /*10330*/  FFMA.FTZ R176, R17, c[0x0][0x2d0], -R170.reuse ;  /* 0x0000b40011b07a23 */ /* 0x100fe400000108aa */
[--C-:B------:R-:W-:Y:S01]  /*10340*/  FFMA.FTZ R248, R172, c[0x0][0x2d0], -R170.reuse ;  /* 0x0000b400acf87a23 */ /* 0x100fe200000108aa */
[----:B------:R-:W-:Y:S01]  /*10350*/  FMNMX.FTZ R11, R244, R11, !PT ;  /* 0x0000000bf40b7209 */ /* 0x000fe20007810000 */
[--C-:B------:R-:W-:Y:S01]  /*10360*/  FFMA.FTZ R190, R43, c[0x0][0x2d0], -R170.reuse ;  /* 0x0000b4002bbe7a23 */ /* 0x100fe200000108aa */
[----:B-1----:R-:W-:Y:S01]  /*10370*/  FMNMX.FTZ R6, R6, R5, !PT ;  /* 0x0000000506067209 */ /* 0x002fe20007810000 */
[--C-:B------:R-:W-:Y:S01]  /*10380*/  FFMA.FTZ R191, R41, c[0x0][0x2d0], -R170.reuse ;  /* 0x0000b40029bf7a23 */ /* 0x100fe200000108aa */
[----:B------:R-:W-:Y:S01]  /*10390*/  FMNMX.FTZ R11, R174, R11, !PT ;  /* 0x0000000bae0b7209 */ /* 0x000fe20007810000 */
[----:B------:R-:W1:Y:S01]  /*103a0*/  MUFU.EX2 R151, R151 ;  /* 0x0000009700977308 */ /* 0x000e620000000800 */
[--C-:B------:R-:W-:Y:S02]  /*103b0*/  FFMA.FTZ R194, R194, c[0x0][0x2d0], -R170.reuse ;  /* 0x0000b400c2c27a23 */ /* 0x100fe400000108aa */
[----:B------:R-:W-:Y:S01]  /*103c0*/  FMNMX.FTZ R11, R164, R11, !PT ;  /* 0x0000000ba40b7209 */ /* 0x000fe20007810000 */
[--C-:B------:R-:W-:Y:S01]  /*103d0*/  FFMA.FTZ R195, R195, c[0x0][0x2d0], -R170.reuse ;  /* 0x0000b400c3c37a23 */ /* 0x100fe200000108aa */
[----:B--2---:R-:W-:Y:S01]  /*103e0*/  FMNMX.FTZ R2, R2, R7, !PT ;  /* 0x0000000702027209 */ /* 0x004fe20007810000 */
[--C-:B------:R-:W-:Y:S01]  /*103f0*/  FFMA.FTZ R249, R249, c[0x0][0x2d0], -R170.reuse ;  /* 0x0000b400f9f97a23 */ /* 0x100fe200000108aa */
[----:B------:R-:W2:Y:S01]  /*10400*/  SHFL.BFLY PT, R7, R6, 0x1, 0x1f ;  /* 0x0c201f0006077f89 */ /* 0x000ea200000e0000 */
[----:B------:R-:W-:Y:S01]  /*10410*/  FMNMX.FTZ R11, R162, R11, !PT ;  /* 0x0000000ba20b7209 */ /* 0x000fe20007810000 */
[--C-:B------:R-:W-:Y:S01]  /*10420*/  FFMA.FTZ R201, R201, c[0x0][0x2d0], -R170.reuse ;  /* 0x0000b400c9c97a23 */ /* 0x100fe200000108aa */
[C---:B------:R-:W-:Y:S01]  /*10430*/  FSETP.NEU.FTZ.AND P0, PT, R2.reuse, -INF , PT ;  /* 0xff8000000200780b */ /* 0x040fe20003f1d000 */
[----:B------:R-:W-:Y:S01]  /*10440*/  FMUL.FTZ R168, R2, c[0x0][0x2d0] ;  /* 0x0000b40002a87a20 */ /* 0x000fe20000410000 */
[----:B------:R-:W-:Y:S01]  /*10450*/  FMNMX.FTZ R0, R160, R11, !PT ;  /* 0x0000000ba0007209 */ /* 0x000fe20007810000 */
[----:B------:R-:W3:Y:S01]  /*10460*/  MUFU.EX2 R178, R178 ;  /* 0x000000b200b27308 */ /* 0x000ee20000000800 */
[----:B------:R-:W-:Y:S02]  /*10470*/  FFMA.FTZ R170, R175, c[0x0][0x2d0], -R170 ;  /* 0x0000b400afaa7a23 */ /* 0x000fe400000108aa */
[----:B------:R-:W-:Y:S02]  /*10480*/  FMNMX.FTZ R5, R153, R0, !PT ;  /* 0x0000000099057209 */ /* 0x000fe40007810000 */
[----:B------:R-:W-:Y:S05]  /*10490*/  FSEL R168, R168, RZ, P0 ;  /* 0x000000ffa8a87208 */ /* 0x000fea0000000000 */
[--C-:B------:R-:W-:Y:S01]  /*104a0*/  FFMA.FTZ R183, R21, c[0x0][0x2d0], -R168.reuse ;  /* 0x0000b40015b77a23 */ /* 0x100fe200000108a8 */
[----:B------:R-:W-:Y:S01]  /*104b0*/  MUFU.EX2 R177, R177 ;  /* 0x000000b100b17308 */ /* 0x000fe20000000800 */
[--C-:B------:R-:W-:Y:S02]  /*104c0*/  FFMA.FTZ R155, R155, c[0x0][0x2d0], -R168.reuse ;  /* 0x0000b4009b9b7a23 */ /* 0x100fe400000108a8 */
[--C-:B------:R-:W-:Y:S02]  /*104d0*/  FFMA.FTZ R154, R31, c[0x0][0x2d0], -R168.reuse ;  /* 0x0000b4001f9a7a23 */ /* 0x100fe400000108a8 */
[----:B------:R-:W-:Y:S01]  /*104e0*/  FFMA.FTZ R182, R15, c[0x0][0x2d0], -R168 ;  /* 0x0000b4000fb67a23 */ /* 0x000fe200000108a8 */
[----:B--2---:R-:W-:Y:S01]  /*104f0*/  FMNMX.FTZ R0, R6, R7, !PT ;  /* 0x0000000706007209 */ /* 0x004fe20007810000 */
[C---:B-1----:R-:W-:Y:S01]  /*10500*/  FMUL.FTZ R16, R151.reuse, R132 ;  /* 0x0000008497107220 */ /* 0x042fe20000410000 */
[----:B------:R-:W1:Y:S01]  /*10510*/  SHFL.BFLY PT, R6, R5, 0x2, 0x1f ;  /* 0x0c401f0005067f89 */ /* 0x000e6200000e0000 */
[----:B------:R-:W-:Y:S01]  /*10520*/  FSEL R7, R2, RZ, P0 ;  /* 0x000000ff02077208 */ /* 0x000fe20000000000 */
[----:B------:R-:W2:Y:S01]  /*10530*/  MUFU.EX2 R176, R176 ;  /* 0x000000b000b07308 */ /* 0x000ea20000000800 */
[C---:B------:R-:W-:Y:S01]  /*10540*/  FMUL.FTZ R166, R0.reuse, c[0x0][0x2d0] ;  /* 0x0000b40000a67a20 */ /* 0x040fe20000410000 */
[----:B------:R-:W-:Y:S01]  /*10550*/  FSETP.NEU.FTZ.AND P0, PT, R0, -INF , PT ;  /* 0xff8000000000780b */ /* 0x000fe20003f1d000 */
[----:B------:R-:W-:Y:S01]  /*10560*/  FMUL.FTZ R17, R151, R133 ;  /* 0x0000008597117220 */ /* 0x000fe20000410000 */
[----:B---3--:R-:W-:Y:S01]  /*10570*/  F2FP.PACK_AB R156, R178, R179 ;  /* 0x000000b3b29c723e */ /* 0x008fe200000000ff */
[----:B------:R-:W-:Y:S01]  /*10580*/  FADD.FTZ R7, -R7, R150 ;  /* 0x0000009607077221 */ /* 0x000fe20000010100 */
[----:B------:R-:W-:Y:S01]  /*10590*/  FSEL R166, R166, RZ, P0 ;  /* 0x000000ffa6a67208 */ /* 0x000fe20000000000 */
[----:B------:R-:W-:Y:S01]  /*105a0*/  FMUL.FTZ R32, R151, R116 ;  /* 0x0000007497207220 */ /* 0x000fe20000410000 */
[----:B------:R-:W-:Y:S01]  /*105b0*/  FSEL R4, R0, RZ, P0 ;  /* 0x000000ff00047208 */ /* 0x000fe20000000000 */
[----:B------:R-:W-:Y:S01]  /*105c0*/  FMUL.FTZ R150, R7, c[0x0][0x2d0] ;  /* 0x0000b40007967a20 */ /* 0x000fe20000410000 */
[----:B------:R-:W-:Y:S01]  /*105d0*/  MUFU.EX2 R155, R155 ;  /* 0x0000009b009b7308 */ /* 0x000fe20000000800 */
[--C-:B------:R-:W-:Y:S02]  /*105e0*/  FFMA.FTZ R181, R152, c[0x0][0x2d0], -R166.reuse ;  /* 0x0000b40098b57a23 */ /* 0x100fe400000108a6 */
[--C-:B------:R-:W-:Y:S02]  /*105f0*/  FFMA.FTZ R185, R23, c[0x0][0x2d0], -R166.reuse ;  /* 0x0000b40017b97a23 */ /* 0x100fe400000108a6 */
[----:B------:R-:W-:Y:S01]  /*10600*/  LDSM.16.MT88.4 R20, [R214+0x100] ;  /* 0x00010000d614783b */ /* 0x000fe20000004200 */
[----:B------:R-:W-:Y:S02]  /*10610*/  FADD.FTZ R4, -R4, R149 ;  /* 0x0000009504047221 */ /* 0x000fe40000010100 */
[--C-:B------:R-:W-:Y:S02]  /*10620*/  FFMA.FTZ R180, R29, c[0x0][0x2d0], -R166.reuse ;  /* 0x0000b4001db47a23 */ /* 0x100fe400000108a6 */
[----:B------:R-:W3:Y:S01]  /*10630*/  MUFU.EX2 R150, R150 ;  /* 0x0000009600967308 */ /* 0x000ee20000000800 */
[--C-:B------:R-:W-:Y:S01]  /*10640*/  FFMA.FTZ R184, R19, c[0x0][0x2d0], -R166.reuse ;  /* 0x0000b40013b87a23 */ /* 0x100fe200000108a6 */
[----:B-1----:R-:W-:Y:S01]  /*10650*/  FMNMX.FTZ R5, R5, R6, !PT ;  /* 0x0000000605057209 */ /* 0x002fe20007810000 */
[----:B------:R-:W-:Y:S01]  /*10660*/  FMUL.FTZ R149, R4, c[0x0][0x2d0] ;  /* 0x0000b40004957a20 */ /* 0x000fe20000410000 */
[----:B--2---:R-:W-:Y:S01]  /*10670*/  F2FP.PACK_AB R158, R176, R177 ;  /* 0x000000b1b09e723e */ /* 0x004fe200000000ff */
[C---:B------:R-:W-:Y:S02]  /*10680*/  FMUL.FTZ R4, R151.reuse, R144 ;  /* 0x0000009097047220 */ /* 0x040fe40000410000 */
[----:B------:R-:W1:Y:S01]  /*10690*/  SHFL.BFLY PT, R152, R5, 0x1, 0x1f ;  /* 0x0c201f0005987f89 */ /* 0x000e6200000e0000 */
[C---:B------:R-:W-:Y:S02]  /*106a0*/  FMUL.FTZ R33, R151.reuse, R117 ;  /* 0x0000007597217220 */ /* 0x040fe40000410000 */
[----:B------:R-:W2:Y:S01]  /*106b0*/  MUFU.EX2 R154, R154 ;  /* 0x0000009a009a7308 */ /* 0x000ea20000000800 */
[C---:B------:R-:W-:Y:S02]  /*106c0*/  FMUL.FTZ R48, R151.reuse, R100 ;  /* 0x0000006497307220 */ /* 0x040fe40000410000 */
[----:B------:R-:W-:Y:S02]  /*106d0*/  FMUL.FTZ R49, R151, R101 ;  /* 0x0000006597317220 */ /* 0x000fe40000410000 */
[--C-:B------:R-:W-:Y:S02]  /*106e0*/  FFMA.FTZ R169, R169, c[0x0][0x2d0], -R166.reuse ;  /* 0x0000b400a9a97a23 */ /* 0x100fe400000108a6 */
[--C-:B------:R-:W-:Y:S02]  /*106f0*/  FFMA.FTZ R167, R167, c[0x0][0x2d0], -R166.reuse ;  /* 0x0000b400a7a77a23 */ /* 0x100fe400000108a6 */
[----:B------:R-:W-:Y:S01]  /*10700*/  FFMA.FTZ R165, R165, c[0x0][0x2d0], -R166 ;  /* 0x0000b400a5a57a23 */ /* 0x000fe200000108a6 */
[----:B------:R-:W-:Y:S01]  /*10710*/  MUFU.EX2 R183, R183 ;  /* 0x000000b700b77308 */ /* 0x000fe20000000800 */
[--C-:B------:R-:W-:Y:S02]  /*10720*/  FFMA.FTZ R192, R47, c[0x0][0x2d0], -R168.reuse ;  /* 0x0000b4002fc07a23 */ /* 0x100fe400000108a8 */
[----:B------:R-:W-:Y:S02]  /*10730*/  FFMA.FTZ R193, R45, c[0x0][0x2d0], -R168 ;  /* 0x0000b4002dc17a23 */ /* 0x000fe400000108a8 */
[C---:B---3--:R-:W-:Y:S02]  /*10740*/  FMUL.FTZ R6, R150.reuse, R146 ;  /* 0x0000009296067220 */ /* 0x048fe40000410000 */
[C---:B------:R-:W-:Y:S02]  /*10750*/  FMUL.FTZ R7, R150.reuse, R147 ;  /* 0x0000009396077220 */ /* 0x040fe40000410000 */
[----:B------:R-:W-:Y:S01]  /*10760*/  FMUL.FTZ R18, R150, R134 ;  /* 0x0000008696127220 */ /* 0x000fe20000410000 */
[----:B------:R-:W3:Y:S01]  /*10770*/  MUFU.EX2 R182, R182 ;  /* 0x000000b600b67308 */ /* 0x000ee20000000800 */
[----:B-1----:R-:W-:Y:S01]  /*10780*/  FMNMX.FTZ R152, R152, R5, !PT ;  /* 0x0000000598987209 */ /* 0x002fe20007810000 */
[----:B------:R-:W-:Y:S01]  /*10790*/  FMUL.FTZ R19, R150, R135 ;  /* 0x0000008796137220 */ /* 0x000fe20000410000 */
[----:B--2---:R-:W-:Y:S01]  /*107a0*/  F2FP.PACK_AB R157, R154, R155 ;  /* 0x0000009b9a9d723e */ /* 0x004fe200000000ff */
[----:B------:R-:W-:Y:S01]  /*107b0*/  LDSM.16.MT88.4 R132, [R214+0x900] ;  /* 0x00090000d684783b */ /* 0x000fe20000004200 */
[C---:B------:R-:W-:Y:S01]  /*107c0*/  FSETP.NEU.FTZ.AND P0, PT, R152.reuse, -INF , PT ;  /* 0xff8000009800780b */ /* 0x040fe20003f1d000 */
[----:B------:R-:W-:Y:S02]  /*107d0*/  FMUL.FTZ R161, R152, c[0x0][0x2d0] ;  /* 0x0000b40098a17a20 */ /* 0x000fe40000410000 */
[----:B------:R-:W-:Y:S01]  /*107e0*/  FMUL.FTZ R34, R150, R118 ;  /* 0x0000007696227220 */ /* 0x000fe20000410000 */
[----:B------:R-:W-:Y:S01]  /*107f0*/  FSEL R5, R152, RZ, P0 ;  /* 0x000000ff98057208 */ /* 0x000fe20000000000 */
[----:B------:R-:W1:Y:S01]  /*10800*/  MUFU.EX2 R149, R149 ;  /* 0x0000009500957308 */ /* 0x000e620000000800 */
[----:B------:R-:W-:Y:S01]  /*10810*/  FSEL R161, R161, RZ, P0 ;  /* 0x000000ffa1a17208 */ /* 0x000fe20000000000 */
[----:B------:R-:W-:Y:S01]  /*10820*/  FMUL.FTZ R35, R150, R119 ;  /* 0x0000007796237220 */ /* 0x000fe20000410000 */
[----:B------:R-:W-:Y:S01]  /*10830*/  ISETP.GT.AND P0, PT, R240, R221, PT ;  /* 0x000000ddf000720c */ /* 0x000fe20003f04270 */
[----:B------:R-:W-:Y:S01]  /*10840*/  FADD.FTZ R5, -R5, R148 ;  /* 0x0000009405057221 */ /* 0x000fe20000010100 */
[----:B------:R-:W-:Y:S01]  /*10850*/  LDSM.16.MT88.4 R116, [R214+0x1100] ;  /* 0x00110000d674783b */ /* 0x000fe20000004200 */
[--C-:B------:R-:W-:Y:S01]  /*10860*/  FFMA.FTZ R187, R12, c[0x0][0x2d0], -R161.reuse ;  /* 0x0000b4000cbb7a23 */ /* 0x100fe200000108a1 */
[----:B------:R-:W-:Y:S01]  /*10870*/  IADD3 R240, R240, -0x1, RZ ;  /* 0xfffffffff0f07810 */ /* 0x000fe20007ffe0ff */
[--C-:B------:R-:W-:Y:S02]  /*10880*/  FFMA.FTZ R189, R9, c[0x0][0x2d0], -R161.reuse ;  /* 0x0000b40009bd7a23 */ /* 0x100fe400000108a1 */
[--C-:B------:R-:W-:Y:S01]  /*10890*/  FFMA.FTZ R188, R10, c[0x0][0x2d0], -R161.reuse ;  /* 0x0000b4000abc7a23 */ /* 0x100fe200000108a1 */
[----:B------:R-:W-:Y:S01]  /*108a0*/  MUFU.EX2 R181, R181 ;  /* 0x000000b500b57308 */ /* 0x000fe20000000800 */
[--C-:B------:R-:W-:Y:S01]  /*108b0*/  FFMA.FTZ R186, R8, c[0x0][0x2d0], -R161.reuse ;  /* 0x0000b40008ba7a23 */ /* 0x100fe200000108a1 */
[----:B---3--:R-:W-:Y:S01]  /*108c0*/  F2FP.PACK_AB R159, R182, R183 ;  /* 0x000000b7b69f723e */ /* 0x008fe200000000ff */
[----:B------:R-:W-:Y:S02]  /*108d0*/  FMUL.FTZ R8, R5, c[0x0][0x2d0] ;  /* 0x0000b40005087a20 */ /* 0x000fe40000410000 */
[----:B------:R-:W-:Y:S02]  /*108e0*/  FMUL.FTZ R5, R151, R145 ;  /* 0x0000009197057220 */ /* 0x000fe40000410000 */
[C---:B------:R-:W-:Y:S02]  /*108f0*/  FMUL.FTZ R50, R150.reuse, R102 ;  /* 0x0000006696327220 */ /* 0x040fe40000410000 */
[----:B------:R-:W-:Y:S01]  /*10900*/  FMUL.FTZ R51, R150, R103 ;  /* 0x0000006796337220 */ /* 0x000fe20000410000 */
[----:B------:R2:W3:Y:S01]  /*10910*/  MUFU.EX2 R148, R8 ;  /* 0x0000000800947308 */ /* 0x0004e20000000800 */
[----:B------:R-:W-:Y:S01]  /*10920*/  LDSM.16.MT88.4 R100, [R214+0x1900] ;  /* 0x00190000d664783b */ /* 0x000fe20000004200 */
[-C--:B------:R-:W-:Y:S01]  /*10930*/  HMMA.16816.F32 R4, R156, R20.reuse, R4 ;  /* 0x000000149c04723c */ /* 0x080fe20000001804 */
[C---:B-1----:R-:W-:Y:S02]  /*10940*/  FMUL.FTZ R9, R149.reuse, R141 ;  /* 0x0000008d95097220 */ /* 0x042fe40000410000 */
[C---:B------:R-:W-:Y:S02]  /*10950*/  FMUL.FTZ R12, R149.reuse, R136 ;  /* 0x00000088950c7220 */ /* 0x040fe40000410000 */
[C---:B------:R-:W-:Y:S02]  /*10960*/  FMUL.FTZ R13, R149.reuse, R137 ;  /* 0x00000089950d7220 */ /* 0x040fe40000410000 */
[C---:B------:R-:W-:Y:S01]  /*10970*/  FMUL.FTZ R40, R149.reuse, R108 ;  /* 0x0000006c95287220 */ /* 0x040fe20000410000 */
[----:B------:R-:W1:Y:S01]  /*10980*/  MUFU.EX2 R180, R180 ;  /* 0x000000b400b47308 */ /* 0x000e620000000800 */
[C---:B------:R-:W-:Y:S03]  /*10990*/  FMUL.FTZ R41, R149.reuse, R109 ;  /* 0x0000006d95297220 */ /* 0x040fe60000410000 */
[C---:B------:R-:W-:Y:S02]  /*109a0*/  FMUL.FTZ R44, R149.reuse, R104 ;  /* 0x00000068952c7220 */ /* 0x040fe40000410000 */
[C---:B------:R-:W-:Y:S02]  /*109b0*/  FMUL.FTZ R45, R149.reuse, R105 ;  /* 0x00000069952d7220 */ /* 0x040fe40000410000 */
[--C-:B------:R-:W-:Y:S02]  /*109c0*/  FFMA.FTZ R164, R164, c[0x0][0x2d0], -R161.reuse ;  /* 0x0000b400a4a47a23 */ /* 0x100fe400000108a1 */
[----:B------:R-:W-:Y:S01]  /*109d0*/  MUFU.EX2 R185, R185 ;  /* 0x000000b900b97308 */ /* 0x000fe20000000800 */
[C---:B------:R-:W-:Y:S02]  /*109e0*/  FMUL.FTZ R24, R149.reuse, R124 ;  /* 0x0000007c95187220 */ /* 0x040fe40000410000 */
[C---:B------:R-:W-:Y:S02]  /*109f0*/  FMUL.FTZ R25, R149.reuse, R125 ;  /* 0x0000007d95197220 */ /* 0x040fe40000410000 */
[----:B--2---:R-:W-:Y:S02]  /*10a00*/  FMUL.FTZ R8, R149, R140 ;  /* 0x0000008c95087220 */ /* 0x004fe40000410000 */
[C---:B---3--:R-:W-:Y:S02]  /*10a10*/  FMUL.FTZ R10, R148.reuse, R142 ;  /* 0x0000008e940a7220 */ /* 0x048fe40000410000 */
[C---:B------:R-:W-:Y:S01]  /*10a20*/  FMUL.FTZ R11, R148.reuse, R143 ;  /* 0x0000008f940b7220 */ /* 0x040fe20000410000 */
[----:B------:R-:W2:Y:S01]  /*10a30*/  MUFU.EX2 R184, R184 ;  /* 0x000000b800b87308 */ /* 0x000ea20000000800 */
[C---:B------:R-:W-:Y:S02]  /*10a40*/  FMUL.FTZ R14, R148.reuse, R138 ;  /* 0x0000008a940e7220 */ /* 0x040fe40000410000 */
[----:B------:R-:W-:Y:S01]  /*10a50*/  FMUL.FTZ R15, R148, R139 ;  /* 0x0000008b940f7220 */ /* 0x000fe20000410000 */
[----:B-1----:R-:W-:Y:S01]  /*10a60*/  F2FP.PACK_AB R144, R180, R181 ;  /* 0x000000b5b490723e */ /* 0x002fe200000000ff */
[C---:B------:R-:W-:Y:S02]  /*10a70*/  FMUL.FTZ R42, R148.reuse, R110 ;  /* 0x0000006e942a7220 */ /* 0x040fe40000410000 */
[C---:B------:R-:W-:Y:S02]  /*10a80*/  FMUL.FTZ R43, R148.reuse, R111 ;  /* 0x0000006f942b7220 */ /* 0x040fe40000410000 */
[----:B------:R-:W-:Y:S01]  /*10a90*/  LDSM.16.MT88.4 R108, [R214+0x500] ;  /* 0x00050000d66c783b */ /* 0x000fe20000004200 */
[----:B------:R-:W-:Y:S01]  /*10aa0*/  MUFU.EX2 R189, R189 ;  /* 0x000000bd00bd7308 */ /* 0x000fe20000000800 */
[C---:B------:R-:W-:Y:S02]  /*10ab0*/  FMUL.FTZ R46, R148.reuse, R106 ;  /* 0x0000006a942e7220 */ /* 0x040fe40000410000 */
[C---:B------:R-:W-:Y:S02]  /*10ac0*/  FMUL.FTZ R47, R148.reuse, R107 ;  /* 0x0000006b942f7220 */ /* 0x040fe40000410000 */
[----:B------:R-:W-:Y:S02]  /*10ad0*/  FMUL.FTZ R26, R148, R126 ;  /* 0x0000007e941a7220 */ /* 0x000fe40000410000 */
[----:B------:R-:W-:Y:S01]  /*10ae0*/  LDSM.16.MT88.4 R104, [R212+0x1900] ;  /* 0x00190000d468783b */ /* 0x000fe20000004200 */
[C---:B------:R-:W-:Y:S02]  /*10af0*/  FMUL.FTZ R52, R151.reuse, R52 ;  /* 0x0000003497347220 */ /* 0x040fe40000410000 */
[----:B------:R-:W1:Y:S01]  /*10b00*/  MUFU.EX2 R188, R188 ;  /* 0x000000bc00bc7308 */ /* 0x000e620000000800 */
[----:B------:R-:W-:Y:S02]  /*10b10*/  FMUL.FTZ R53, R151, R53 ;  /* 0x0000003597357220 */ /* 0x000fe40000410000 */
[----:B------:R-:W-:Y:S01]  /*10b20*/  FMUL.FTZ R54, R150, R54 ;  /* 0x0000003696367220 */ /* 0x000fe20000410000 */
[----:B--2---:R-:W-:Y:S01]  /*10b30*/  F2FP.PACK_AB R146, R184, R185 ;  /* 0x000000b9b892723e */ /* 0x004fe200000000ff */
[----:B------:R-:W-:Y:S02]  /*10b40*/  FMUL.FTZ R55, R150, R55 ;  /* 0x0000003796377220 */ /* 0x000fe40000410000 */
        /* <DEDUP_REMOVED lines=10> */
[C---:B------:R-:W-:Y:S01]  /*10bf0*/  FMUL.FTZ R64, R151.reuse, R64 ;  /* 0x0000004097407220 */ /* 0x040fe20000410000 */
[----:B-1----:R-:W-:Y:S01]  /*10c00*/  F2FP.PACK_AB R145, R188, R189 ;  /* 0x000000bdbc91723e */ /* 0x002fe200000000ff */
[----:B------:R-:W-:Y:S02]  /*10c10*/  FMUL.FTZ R65, R151, R65 ;  /* 0x0000004197417220 */ /* 0x000fe40000410000 */
[C---:B------:R-:W-:Y:S02]  /*10c20*/  FMUL.FTZ R66, R150.reuse, R66 ;  /* 0x0000004296427220 */ /* 0x040fe40000410000 */
[----:B------:R-:W-:Y:S01]  /*10c30*/  FMUL.FTZ R67, R150, R67 ;  /* 0x0000004396437220 */ /* 0x000fe20000410000 */
[----:B------:R-:W-:Y:S01]  /*10c40*/  MUFU.EX2 R252, R170 ;  /* 0x000000aa00fc7308 */ /* 0x000fe20000000800 */
[--C-:B------:R-:W-:Y:S02]  /*10c50*/  FFMA.FTZ R196, R196, c[0x0][0x2d0], -R168.reuse ;  /* 0x0000b400c4c47a23 */ /* 0x100fe400000108a8 */
[----:B------:R-:W-:Y:S02]  /*10c60*/  FFMA.FTZ R197, R197, c[0x0][0x2d0], -R168 ;  /* 0x0000b400c5c57a23 */ /* 0x000fe400000108a8 */
[--C-:B------:R-:W-:Y:S02]  /*10c70*/  FFMA.FTZ R198, R198, c[0x0][0x2d0], -R166.reuse ;  /* 0x0000b400c6c67a23 */ /* 0x100fe400000108a6 */
[--C-:B------:R-:W-:Y:S02]  /*10c80*/  FFMA.FTZ R199, R199, c[0x0][0x2d0], -R166.reuse ;  /* 0x0000b400c7c77a23 */ /* 0x100fe400000108a6 */
[--C-:B------:R-:W-:Y:S01]  /*10c90*/  FFMA.FTZ R202, R251, c[0x0][0x2d0], -R166.reuse ;  /* 0x0000b400fbca7a23 */ /* 0x100fe200000108a6 */
[----:B------:R-:W-:Y:S01]  /*10ca0*/  MUFU.EX2 R124, R169 ;  /* 0x000000a9007c7308 */ /* 0x000fe20000000800 */
[--C-:B------:R-:W-:Y:S02]  /*10cb0*/  FFMA.FTZ R245, R245, c[0x0][0x2d0], -R166.reuse ;  /* 0x0000b400f5f57a23 */ /* 0x100fe400000108a6 */
[----:B------:R-:W-:Y:S01]  /*10cc0*/  FFMA.FTZ R166, R163, c[0x0][0x2d0], -R166 ;  /* 0x0000b400a3a67a23 */ /* 0x000fe200000108a6 */
[----:B--2---:R-:W-:Y:S01]  /*10cd0*/  F2FP.PACK_AB R147, R186, R187 ;  /* 0x000000bbba93723e */ /* 0x004fe200000000ff */
[--C-:B------:R-:W-:Y:S02]  /*10ce0*/  FFMA.FTZ R247, R247, c[0x0][0x2d0], -R168.reuse ;  /* 0x0000b400f7f77a23 */ /* 0x100fe400000108a8 */
[--C-:B------:R-:W-:Y:S02]  /*10cf0*/  FFMA.FTZ R250, R203, c[0x0][0x2d0], -R168.reuse ;  /* 0x0000b400cbfa7a23 */ /* 0x100fe400000108a8 */
[--C-:B------:R-:W-:Y:S01]  /*10d00*/  FFMA.FTZ R203, R173, c[0x0][0x2d0], -R168.reuse ;  /* 0x0000b400adcb7a23 */ /* 0x100fe200000108a8 */
[----:B------:R-:W-:Y:S01]  /*10d10*/  MUFU.EX2 R126, R167 ;  /* 0x000000a7007e7308 */ /* 0x000fe20000000800 */
[C---:B------:R-:W-:Y:S01]  /*10d20*/  HMMA.16816.F32 R8, R144.reuse, R20, R8 ;  /* 0x000000149008723c */ /* 0x040fe20000001808 */
[----:B------:R-:W-:Y:S02]  /*10d30*/  FFMA.FTZ R168, R171, c[0x0][0x2d0], -R168 ;  /* 0x0000b400aba87a23 */ /* 0x000fe400000108a8 */
[C---:B------:R-:W-:Y:S02]  /*10d40*/  FMUL.FTZ R27, R148.reuse, R127 ;  /* 0x0000007f941b7220 */ /* 0x040fe40000410000 */
[----:B------:R-:W-:Y:S02]  /*10d50*/  FMUL.FTZ R28, R149, R120 ;  /* 0x00000078951c7220 */ /* 0x000fe40000410000 */
[C---:B------:R-:W-:Y:S01]  /*10d60*/  FMUL.FTZ R20, R151.reuse, R128 ;  /* 0x0000008097147220 */ /* 0x040fe20000410000 */
[-C--:B------:R-:W-:Y:S01]  /*10d70*/  HMMA.16816.F32 R12, R144, R22.reuse, R12 ;  /* 0x00000016900c723c */ /* 0x080fe2000000180c */
[----:B------:R-:W-:Y:S01]  /*10d80*/  FMUL.FTZ R21, R151, R129 ;  /* 0x0000008197157220 */ /* 0x000fe20000410000 */
[----:B------:R1:W-:Y:S02]  /*10d90*/  MUFU.EX2 R138, R168 ;  /* 0x000000a8008a7308 */ /* 0x0003e40000000800 */
[C---:B------:R-:W-:Y:S02]  /*10da0*/  FMUL.FTZ R29, R149.reuse, R121 ;  /* 0x00000079951d7220 */ /* 0x040fe40000410000 */
[C---:B------:R-:W-:Y:S02]  /*10db0*/  FMUL.FTZ R30, R148.reuse, R122 ;  /* 0x0000007a941e7220 */ /* 0x040fe40000410000 */
[C---:B------:R-:W-:Y:S01]  /*10dc0*/  HMMA.16816.F32 R16, R156.reuse, R22, R16 ;  /* 0x000000169c10723c */ /* 0x040fe20000001810 */
[----:B------:R-:W-:Y:S03]  /*10dd0*/  FMUL.FTZ R31, R148, R123 ;  /* 0x0000007b941f7220 */ /* 0x000fe60000410000 */
[----:B------:R-:W-:Y:S01]  /*10de0*/  MUFU.EX2 R136, R165 ;  /* 0x000000a500887308 */ /* 0x000fe20000000800 */
[C---:B------:R-:W-:Y:S02]  /*10df0*/  FMUL.FTZ R72, R149.reuse, R72 ;  /* 0x0000004895487220 */ /* 0x040fe40000410000 */
[C---:B------:R-:W-:Y:S02]  /*10e00*/  FMUL.FTZ R22, R150.reuse, R130 ;  /* 0x0000008296167220 */ /* 0x040fe40000410000 */
[----:B------:R-:W-:Y:S02]  /*10e10*/  FMUL.FTZ R23, R150, R131 ;  /* 0x0000008396177220 */ /* 0x000fe40000410000 */
[----:B------:R-:W2:Y:S01]  /*10e20*/  LDSM.16.MT88.4 R128, [R214+0xd00] ;  /* 0x000d0000d680783b */ /* 0x000ea20000004200 */
[C---:B------:R-:W-:Y:S02]  /*10e30*/  FMUL.FTZ R73, R149.reuse, R73 ;  /* 0x0000004995497220 */ /* 0x040fe40000410000 */
[----:B------:R-:W-:Y:S01]  /*10e40*/  MUFU.EX2 R139, R166 ;  /* 0x000000a6008b7308 */ /* 0x000fe20000000800 */
[C---:B------:R-:W-:Y:S01]  /*10e50*/  FMUL.FTZ R74, R148.reuse, R74 ;  /* 0x0000004a944a7220 */ /* 0x040fe20000410000 */
[-C--:B------:R-:W-:Y:S01]  /*10e60*/  HMMA.16816.F32 R20, R156, R36.reuse, R20 ;  /* 0x000000249c14723c */ /* 0x080fe20000001814 */
[C---:B------:R-:W-:Y:S02]  /*10e70*/  FMUL.FTZ R75, R148.reuse, R75 ;  /* 0x0000004b944b7220 */ /* 0x040fe40000410000 */
[----:B-1----:R-:W-:Y:S01]  /*10e80*/  LDSM.16.MT88.4 R168, [R212+0x1500] ;  /* 0x00150000d4a8783b */ /* 0x002fe20000004200 */
[C---:B------:R-:W-:Y:S02]  /*10e90*/  FMUL.FTZ R76, R149.reuse, R76 ;  /* 0x0000004c954c7220 */ /* 0x040fe40000410000 */
[----:B------:R-:W-:Y:S02]  /*10ea0*/  FMUL.FTZ R77, R149, R77 ;  /* 0x0000004d954d7220 */ /* 0x000fe40000410000 */
[C---:B------:R-:W-:Y:S01]  /*10eb0*/  HMMA.16816.F32 R24, R144.reuse, R36, R24 ;  /* 0x000000249018723c */ /* 0x040fe20000001818 */
[----:B------:R1:W-:Y:S03]  /*10ec0*/  MUFU.EX2 R125, R164 ;  /* 0x000000a4007d7308 */ /* 0x0003e60000000800 */
[C---:B------:R-:W-:Y:S02]  /*10ed0*/  FMUL.FTZ R78, R148.reuse, R78 ;  /* 0x0000004e944e7220 */ /* 0x040fe40000410000 */
[C---:B------:R-:W-:Y:S02]  /*10ee0*/  FMUL.FTZ R79, R148.reuse, R79 ;  /* 0x0000004f944f7220 */ /* 0x040fe40000410000 */
[-C--:B------:R-:W-:Y:S01]  /*10ef0*/  HMMA.16816.F32 R28, R144, R38.reuse, R28 ;  /* 0x00000026901c723c */ /* 0x080fe2000000181c */
[C---:B------:R-:W-:Y:S02]  /*10f00*/  FMUL.FTZ R36, R151.reuse, R112 ;  /* 0x0000007097247220 */ /* 0x040fe40000410000 */
[----:B------:R-:W-:Y:S01]  /*10f10*/  MUFU.EX2 R190, R190 ;  /* 0x000000be00be7308 */ /* 0x000fe20000000800 */
[----:B------:R-:W-:Y:S02]  /*10f20*/  FMUL.FTZ R37, R151, R113 ;  /* 0x0000007197257220 */ /* 0x000fe40000410000 */
[C---:B------:R-:W-:Y:S02]  /*10f30*/  FMUL.FTZ R88, R149.reuse, R88 ;  /* 0x0000005895587220 */ /* 0x040fe40000410000 */
[C---:B------:R-:W-:Y:S01]  /*10f40*/  HMMA.16816.F32 R32, R156.reuse, R38, R32 ;  /* 0x000000269c20723c */ /* 0x040fe20000001820 */
[C---:B------:R-:W-:Y:S03]  /*10f50*/  FMUL.FTZ R89, R149.reuse, R89 ;  /* 0x0000005995597220 */ /* 0x040fe60000410000 */
[C---:B------:R-:W-:Y:S01]  /*10f60*/  FMUL.FTZ R90, R148.reuse, R90 ;  /* 0x0000005a945a7220 */ /* 0x040fe20000410000 */
[----:B------:R-:W3:Y:S01]  /*10f70*/  MUFU.EX2 R191, R191 ;  /* 0x000000bf00bf7308 */ /* 0x000ee20000000800 */
[----:B------:R-:W-:Y:S02]  /*10f80*/  FMUL.FTZ R91, R148, R91 ;  /* 0x0000005b945b7220 */ /* 0x000fe40000410000 */
[C---:B------:R-:W-:Y:S01]  /*10f90*/  FMUL.FTZ R38, R150.reuse, R114 ;  /* 0x0000007296267220 */ /* 0x040fe20000410000 */
[----:B-1----:R-:W-:Y:S03]  /*10fa0*/  LDSM.16.MT88.4 R164, [R214+0x1500] ;  /* 0x00150000d6a4783b */ /* 0x002fe60000004200 */
[----:B------:R-:W-:Y:S02]  /*10fb0*/  FMUL.FTZ R39, R150, R115 ;  /* 0x0000007396277220 */ /* 0x000fe40000410000 */
[--C-:B------:R-:W-:Y:S01]  /*10fc0*/  FFMA.FTZ R251, R246, c[0x0][0x2d0], -R161.reuse ;  /* 0x0000b400f6fb7a23 */ /* 0x100fe200000108a1 */
[----:B------:R-:W-:Y:S01]  /*10fd0*/  MUFU.EX2 R192, R192 ;  /* 0x000000c000c07308 */ /* 0x000fe20000000800 */
[--C-:B------:R-:W-:Y:S01]  /*10fe0*/  FFMA.FTZ R246, R244, c[0x0][0x2d0], -R161.reuse ;  /* 0x0000b400f4f67a23 */ /* 0x100fe200000108a1 */
[----:B------:R-:W1:Y:S01]  /*10ff0*/  LDSM.16.MT88.4 R112, [R212+0xd00] ;  /* 0x000d0000d470783b */ /* 0x000e620000004200 */
[--C-:B------:R-:W-:Y:S01]  /*11000*/  FFMA.FTZ R244, R174, c[0x0][0x2d0], -R161.reuse ;  /* 0x0000b400aef47a23 */ /* 0x100fe200000108a1 */
[-C--:B--2---:R-:W-:Y:S01]  /*11010*/  HMMA.16816.F32 R36, R156, R128.reuse, R36 ;  /* 0x000000809c24723c */ /* 0x084fe20000001824 */
[C---:B------:R-:W-:Y:S02]  /*11020*/  FMUL.FTZ R92, R149.reuse, R92 ;  /* 0x0000005c955c7220 */ /* 0x040fe40000410000 */
[----:B------:R-:W-:Y:S02]  /*11030*/  FMUL.FTZ R93, R149, R93 ;  /* 0x0000005d955d7220 */ /* 0x000fe40000410000 */
[C---:B------:R-:W-:Y:S01]  /*11040*/  FMUL.FTZ R94, R148.reuse, R94 ;  /* 0x0000005e945e7220 */ /* 0x040fe20000410000 */
[----:B------:R-:W-:Y:S01]  /*11050*/  LDSM.16.MT88.4 R172, [R214+0x2100] ;  /* 0x00210000d6ac783b */ /* 0x000fe20000004200 */
[----:B------:R-:W2:Y:S01]  /*11060*/  MUFU.EX2 R193, R193 ;  /* 0x000000c100c17308 */ /* 0x000ea20000000800 */
[C---:B------:R-:W-:Y:S01]  /*11070*/  HMMA.16816.F32 R40, R144.reuse, R128, R40 ;  /* 0x000000809028723c */ /* 0x040fe20000001828 */
[----:B------:R-:W-:Y:S03]  /*11080*/  FMUL.FTZ R95, R148, R95 ;  /* 0x0000005f945f7220 */ /* 0x000fe60000410000 */
[C---:B------:R-:W-:Y:S02]  /*11090*/  FMUL.FTZ R96, R151.reuse, R96 ;  /* 0x0000006097607220 */ /* 0x040fe40000410000 */
[C---:B------:R-:W-:Y:S02]  /*110a0*/  FMUL.FTZ R97, R151.reuse, R97 ;  /* 0x0000006197617220 */ /* 0x040fe40000410000 */
[-C--:B------:R-:W-:Y:S01]  /*110b0*/  HMMA.16816.F32 R44, R144, R130.reuse, R44 ;  /* 0x00000082902c723c */ /* 0x080fe2000000182c */
[----:B------:R-:W-:Y:S03]  /*110c0*/  MUFU.EX2 R194, R194 ;  /* 0x000000c200c27308 */ /* 0x000fe60000000800 */
[C---:B------:R-:W-:Y:S02]  /*110d0*/  FMUL.FTZ R98, R150.reuse, R98 ;  /* 0x0000006296627220 */ /* 0x040fe40000410000 */
[C---:B------:R-:W-:Y:S02]  /*110e0*/  FMUL.FTZ R99, R150.reuse, R99 ;  /* 0x0000006396637220 */ /* 0x040fe40000410000 */
[C---:B------:R-:W-:Y:S01]  /*110f0*/  HMMA.16816.F32 R48, R156.reuse, R130, R48 ;  /* 0x000000829c30723c */ /* 0x040fe20000001830 */
[C---:B------:R-:W-:Y:S02]  /*11100*/  FMUL.FTZ R68, R151.reuse, R68 ;  /* 0x0000004497447220 */ /* 0x040fe40000410000 */
[----:B------:R-:W4:Y:S01]  /*11110*/  MUFU.EX2 R195, R195 ;  /* 0x000000c300c37308 */ /* 0x000f220000000800 */
[C---:B------:R-:W-:Y:S02]  /*11120*/  FMUL.FTZ R69, R151.reuse, R69 ;  /* 0x0000004597457220 */ /* 0x040fe40000410000 */
[C---:B------:R-:W-:Y:S02]  /*11130*/  FMUL.FTZ R70, R150.reuse, R70 ;  /* 0x0000004696467220 */ /* 0x040fe40000410000 */
[C---:B------:R-:W-:Y:S04]  /*11140*/  FMUL.FTZ R71, R150.reuse, R71 ;  /* 0x0000004796477220 */ /* 0x040fe80000410000 */
[C---:B------:R-:W-:Y:S01]  /*11150*/  FMUL.FTZ R80, R151.reuse, R80 ;  /* 0x0000005097507220 */ /* 0x040fe20000410000 */
[----:B------:R-:W-:Y:S01]  /*11160*/  MUFU.EX2 R196, R196 ;  /* 0x000000c400c47308 */ /* 0x000fe20000000800 */
[-C--:B-1----:R-:W-:Y:S01]  /*11170*/  HMMA.16816.F32 R52, R156, R112.reuse, R52 ;  /* 0x000000709c34723c */ /* 0x082fe20000001834 */
[C---:B------:R-:W-:Y:S02]  /*11180*/  FMUL.FTZ R81, R151.reuse, R81 ;  /* 0x0000005197517220 */ /* 0x040fe40000410000 */
[C---:B------:R-:W-:Y:S02]  /*11190*/  FMUL.FTZ R82, R150.reuse, R82 ;  /* 0x0000005296527220 */ /* 0x040fe40000410000 */
[C---:B------:R-:W-:Y:S02]  /*111a0*/  FMUL.FTZ R83, R150.reuse, R83 ;  /* 0x0000005396537220 */ /* 0x040fe40000410000 */
[C---:B------:R-:W-:Y:S01]  /*111b0*/  FMUL.FTZ R84, R151.reuse, R84 ;  /* 0x0000005497547220 */ /* 0x040fe20000410000 */
[C---:B------:R-:W-:Y:S01]  /*111c0*/  HMMA.16816.F32 R56, R144.reuse, R112, R56 ;  /* 0x000000709038723c */ /* 0x040fe20000001838 */
[----:B------:R-:W1:Y:S03]  /*111d0*/  MUFU.EX2 R197, R197 ;  /* 0x000000c500c57308 */ /* 0x000e660000000800 */
[----:B------:R-:W-:Y:S02]  /*111e0*/  FMUL.FTZ R85, R151, R85 ;  /* 0x0000005597557220 */ /* 0x000fe40000410000 */
[C---:B------:R-:W-:Y:S02]  /*111f0*/  FMUL.FTZ R86, R150.reuse, R86 ;  /* 0x0000005696567220 */ /* 0x040fe40000410000 */
[-C--:B------:R-:W-:Y:S01]  /*11200*/  HMMA.16816.F32 R60, R144, R114.reuse, R60 ;  /* 0x00000072903c723c */ /* 0x080fe2000000183c */
[----:B------:R-:W-:Y:S02]  /*11210*/  FMUL.FTZ R87, R150, R87 ;  /* 0x0000005796577220 */ /* 0x000fe40000410000 */
[----:B------:R-:W-:Y:S01]  /*11220*/  MUFU.EX2 R198, R198 ;  /* 0x000000c600c67308 */ /* 0x000fe20000000800 */
[--C-:B------:R-:W-:Y:S02]  /*11230*/  FFMA.FTZ R242, R242, c[0x0][0x2d0], -R161.reuse ;  /* 0x0000b400f2f27a23 */ /* 0x100fe400000108a1 */
[--C-:B------:R-:W-:Y:S02]  /*11240*/  FFMA.FTZ R162, R162, c[0x0][0x2d0], -R161.reuse ;  /* 0x0000b400a2a27a23 */ /* 0x100fe400000108a1 */
[C---:B------:R-:W-:Y:S01]  /*11250*/  HMMA.16816.F32 R64, R156.reuse, R114, R64 ;  /* 0x000000729c40723c */ /* 0x040fe20000001840 */
[----:B------:R-:W5:Y:S03]  /*11260*/  LDSM.16.MT88.4 R112, [R212+0x500] ;  /* 0x00050000d470783b */ /* 0x000f660000004200 */
[--C-:B------:R-:W-:Y:S01]  /*11270*/  FFMA.FTZ R160, R160, c[0x0][0x2d0], -R161.reuse ;  /* 0x0000b400a0a07a23 */ /* 0x100fe200000108a1 */
[----:B------:R-:W1:Y:S01]  /*11280*/  MUFU.EX2 R199, R199 ;  /* 0x000000c700c77308 */ /* 0x000e620000000800 */
[----:B------:R-:W-:Y:S02]  /*11290*/  FFMA.FTZ R161, R153, c[0x0][0x2d0], -R161 ;  /* 0x0000b40099a17a23 */ /* 0x000fe400000108a1 */
[-C--:B------:R-:W-:Y:S01]  /*112a0*/  HMMA.16816.F32 R68, R156, R100.reuse, R68 ;  /* 0x000000649c44723c */ /* 0x080fe20000001844 */
[----:B------:R-:W-:Y:S03]  /*112b0*/  FFMA.FTZ R179, R151, R238, R179 ;  /* 0x000000ee97b37223 */ /* 0x000fe600000100b3 */
[----:B------:R-:W-:Y:S01]  /*112c0*/  MOV R151, R3 ;  /* 0x0000000300977202 */ /* 0x000fe20000000f00 */
[----:B------:R-:W-:Y:S01]  /*112d0*/  FFMA.FTZ R155, R150, R239, R155 ;  /* 0x000000ef969b7223 */ /* 0x000fe2000001009b */
[----:B------:R-:W-:Y:S01]  /*112e0*/  MOV R150, R2 ;  /* 0x0000000200967202 */ /* 0x000fe20000000f00 */
[----:B------:R-:W-:Y:S01]  /*112f0*/  MUFU.EX2 R202, R202 ;  /* 0x000000ca00ca7308 */ /* 0x000fe20000000800 */
[C---:B------:R-:W-:Y:S01]  /*11300*/  HMMA.16816.F32 R72, R144.reuse, R100, R72 ;  /* 0x000000649048723c */ /* 0x040fe20000001848 */
[----:B------:R-:W-:Y:S03]  /*11310*/  FFMA.FTZ R181, R149, R236, R181 ;  /* 0x000000ec95b57223 */ /* 0x000fe600000100b5 */
[----:B------:R-:W-:Y:S01]  /*11320*/  FFMA.FTZ R189, R148, R237, R189 ;  /* 0x000000ed94bd7223 */ /* 0x000fe200000100bd */
[----:B------:R-:W-:Y:S01]  /*11330*/  MOV R149, R0 ;  /* 0x0000000000957202 */ /* 0x000fe20000000f00 */
[----:B------:R-:W-:Y:S01]  /*11340*/  FADD.FTZ R178, R178, R179 ;  /* 0x000000b3b2b27221 */ /* 0x000fe20000010000 */
[----:B---3--:R-:W-:Y:S01]  /*11350*/  F2FP.PACK_AB R100, R191, R190 ;  /* 0x000000bebf64723e */ /* 0x008fe200000000ff */
[-C--:B------:R-:W-:Y:S01]  /*11360*/  HMMA.16816.F32 R76, R144, R102.reuse, R76 ;  /* 0x00000066904c723c */ /* 0x080fe2000000184c */
[----:B--2---:R-:W-:Y:S01]  /*11370*/  F2FP.PACK_AB R101, R193, R192 ;  /* 0x000000c0c165723e */ /* 0x004fe200000000ff */
[----:B------:R-:W-:Y:S02]  /*11380*/  MUFU.EX2 R245, R245 ;  /* 0x000000f500f57308 */ /* 0x000fe40000000800 */
[----:B------:R-:W-:Y:S01]  /*11390*/  MOV R148, R152 ;  /* 0x0000009800947202 */ /* 0x000fe20000000f00 */
[----:B------:R-:W-:Y:S02]  /*113a0*/  FADD.FTZ R154, R154, R155 ;  /* 0x0000009b9a9a7221 */ /* 0x000fe40000010000 */
[----:B------:R-:W-:Y:S01]  /*113b0*/  FADD.FTZ R180, R180, R181 ;  /* 0x000000b5b4b47221 */ /* 0x000fe20000010000 */
[C---:B------:R-:W-:Y:S01]  /*113c0*/  HMMA.16816.F32 R80, R156.reuse, R102, R80 ;  /* 0x000000669c50723c */ /* 0x040fe20000001850 */
[----:B------:R-:W-:Y:S03]  /*113d0*/  FADD.FTZ R188, R188, R189 ;  /* 0x000000bdbcbc7221 */ /* 0x000fe60000010000 */
[----:B------:R-:W-:Y:S01]  /*113e0*/  MUFU.EX2 R242, R242 ;  /* 0x000000f200f27308 */ /* 0x000fe20000000800 */
[----:B------:R-:W-:Y:S02]  /*113f0*/  FADD.FTZ R177, R177, R178 ;  /* 0x000000b2b1b17221 */ /* 0x000fe40000010000 */
[----:B----4-:R-:W-:Y:S01]  /*11400*/  F2FP.PACK_AB R102, R195, R194 ;  /* 0x000000c2c366723e */ /* 0x010fe200000000ff */
[-C--:B------:R-:W-:Y:S01]  /*11410*/  HMMA.16816.F32 R84, R156, R104.reuse, R84 ;  /* 0x000000689c54723c */ /* 0x080fe20000001854 */
[----:B-1----:R-:W-:Y:S03]  /*11420*/  F2FP.PACK_AB R103, R197, R196 ;  /* 0x000000c4c567723e */ /* 0x002fe600000000ff */
[----:B------:R-:W-:Y:S02]  /*11430*/  FADD.FTZ R183, R183, R154 ;  /* 0x0000009ab7b77221 */ /* 0x000fe40000010000 */
[----:B------:R-:W1:Y:S01]  /*11440*/  MUFU.EX2 R251, R251 ;  /* 0x000000fb00fb7308 */ /* 0x000e620000000800 */
[----:B------:R-:W-:Y:S01]  /*11450*/  FADD.FTZ R185, R185, R180 ;  /* 0x000000b4b9b97221 */ /* 0x000fe20000010000 */
[C---:B------:R-:W-:Y:S01]  /*11460*/  HMMA.16816.F32 R88, R144.reuse, R104, R88 ;  /* 0x000000689058723c */ /* 0x040fe20000001858 */
[----:B------:R-:W-:Y:S03]  /*11470*/  FADD.FTZ R187, R187, R188 ;  /* 0x000000bcbbbb7221 */ /* 0x000fe60000010000 */
[----:B------:R-:W-:Y:S02]  /*11480*/  FADD.FTZ R177, R176, R177 ;  /* 0x000000b1b0b17221 */ /* 0x000fe40000010000 */
[----:B------:R-:W-:Y:S01]  /*11490*/  FADD.FTZ R183, R182, R183 ;  /* 0x000000b7b6b77221 */ /* 0x000fe20000010000 */
[----:B------:R-:W-:Y:S01]  /*114a0*/  F2FP.PACK_AB R104, R199, R198 ;  /* 0x000000c6c768723e */ /* 0x000fe200000000ff */
[-C--:B------:R-:W-:Y:S01]  /*114b0*/  HMMA.16816.F32 R92, R144, R106.reuse, R92 ;  /* 0x0000006a905c723c */ /* 0x080fe2000000185c */
[----:B------:R-:W-:Y:S03]  /*114c0*/  MUFU.EX2 R246, R246 ;  /* 0x000000f600f67308 */ /* 0x000fe60000000800 */
[----:B------:R-:W-:Y:S02]  /*114d0*/  FADD.FTZ R185, R184, R185 ;  /* 0x000000b9b8b97221 */ /* 0x000fe40000010000 */
[----:B------:R-:W-:Y:S02]  /*114e0*/  FADD.FTZ R187, R186, R187 ;  /* 0x000000bbbabb7221 */ /* 0x000fe40000010000 */
[----:B------:R-:W-:Y:S01]  /*114f0*/  HMMA.16816.F32 R96, R156, R106, R96 ;  /* 0x0000006a9c60723c */ /* 0x000fe20000001860 */
[----:B------:R-:W-:Y:S02]  /*11500*/  FADD.FTZ R190, R190, R177 ;  /* 0x000000b1bebe7221 */ /* 0x000fe40000010000 */
[----:B------:R-:W2:Y:S01]  /*11510*/  MUFU.EX2 R244, R244 ;  /* 0x000000f400f47308 */ /* 0x000ea20000000800 */
[----:B------:R-:W-:Y:S01]  /*11520*/  FADD.FTZ R192, R192, R183 ;  /* 0x000000b7c0c07221 */ /* 0x000fe20000010000 */
[----:B-1----:R-:W-:Y:S01]  /*11530*/  F2FP.PACK_AB R105, R251, R242 ;  /* 0x000000f2fb69723e */ /* 0x002fe200000000ff */
[----:B------:R-:W-:Y:S02]  /*11540*/  FADD.FTZ R198, R198, R185 ;  /* 0x000000b9c6c67221 */ /* 0x000fe40000010000 */
[-C--:B------:R-:W-:Y:S01]  /*11550*/  HMMA.16816.F32 R4, R100, R108.reuse, R4 ;  /* 0x0000006c6404723c */ /* 0x080fe20000001804 */
[----:B------:R-:W-:Y:S03]  /*11560*/  F2FP.PACK_AB R106, R245, R202 ;  /* 0x000000caf56a723e */ /* 0x000fe600000000ff */
[----:B------:R-:W-:Y:S01]  /*11570*/  FADD.FTZ R242, R242, R187 ;  /* 0x000000bbf2f27221 */ /* 0x000fe20000010000 */
[----:B------:R-:W-:Y:S01]  /*11580*/  MUFU.EX2 R248, R248 ;  /* 0x000000f800f87308 */ /* 0x000fe20000000800 */
[----:B------:R-:W-:Y:S02]  /*11590*/  FADD.FTZ R191, R191, R190 ;  /* 0x000000bebfbf7221 */ /* 0x000fe40000010000 */
[----:B------:R-:W-:Y:S04]  /*115a0*/  FADD.FTZ R193, R193, R192 ;  /* 0x000000c0c1c17221 */ /* 0x000fe80000010000 */
[----:B------:R-:W-:Y:S02]  /*115b0*/  FADD.FTZ R199, R199, R198 ;  /* 0x000000c6c7c77221 */ /* 0x000fe40000010000 */
[----:B------:R-:W-:Y:S01]  /*115c0*/  FADD.FTZ R251, R251, R242 ;  /* 0x000000f2fbfb7221 */ /* 0x000fe20000010000 */
[----:B------:R-:W1:Y:S01]  /*115d0*/  MUFU.EX2 R249, R249 ;  /* 0x000000f900f97308 */ /* 0x000e620000000800 */
[----:B------:R-:W-:Y:S02]  /*115e0*/  FADD.FTZ R194, R194, R191 ;  /* 0x000000bfc2c27221 */ /* 0x000fe40000010000 */
[----:B------:R-:W-:Y:S01]  /*115f0*/  FADD.FTZ R196, R196, R193 ;  /* 0x000000c1c4c47221 */ /* 0x000fe20000010000 */
[----:B--2---:R-:W-:Y:S01]  /*11600*/  F2FP.PACK_AB R107, R244, R246 ;  /* 0x000000f6f46b723e */ /* 0x004fe200000000ff */
[----:B------:R-:W-:Y:S02]  /*11610*/  FADD.FTZ R202, R202, R199 ;  /* 0x000000c7caca7221 */ /* 0x000fe40000010000 */
[----:B------:R-:W-:Y:S02]  /*11620*/  FADD.FTZ R251, R246, R251 ;  /* 0x000000fbf6fb7221 */ /* 0x000fe40000010000 */
[----:B------:R-:W-:Y:S01]  /*11630*/  FADD.FTZ R195, R195, R194 ;  /* 0x000000c2c3c37221 */ /* 0x000fe20000010000 */
[----:B------:R-:W-:Y:S01]  /*11640*/  MUFU.EX2 R247, R247 ;  /* 0x000000f700f77308 */ /* 0x000fe20000000800 */
[C---:B------:R-:W-:Y:S01]  /*11650*/  HMMA.16816.F32 R8, R104.reuse, R108, R8 ;  /* 0x0000006c6808723c */ /* 0x040fe20000001808 */
[----:B------:R-:W-:Y:S02]  /*11660*/  FADD.FTZ R196, R197, R196 ;  /* 0x000000c4c5c47221 */ /* 0x000fe40000010000 */
[----:B------:R-:W-:Y:S02]  /*11670*/  FADD.FTZ R202, R245, R202 ;  /* 0x000000caf5ca7221 */ /* 0x000fe40000010000 */
[----:B------:R-:W-:Y:S03]  /*11680*/  FADD.FTZ R251, R244, R251 ;  /* 0x000000fbf4fb7221 */ /* 0x000fe60000010000 */
[-C--:B------:R-:W-:Y:S01]  /*11690*/  HMMA.16816.F32 R12, R104, R110.reuse, R12 ;  /* 0x0000006e680c723c */ /* 0x080fe2000000180c */
[----:B------:R-:W2:Y:S03]  /*116a0*/  MUFU.EX2 R250, R250 ;  /* 0x000000fa00fa7308 */ /* 0x000ea60000000800 */
[C---:B-1----:R-:W-:Y:S01]  /*116b0*/  F2FP.PACK_AB R156, R249.reuse, R248 ;  /* 0x000000f8f99c723e */ /* 0x042fe200000000ff */
[----:B------:R-:W-:Y:S03]  /*116c0*/  FADD.FTZ R248, R248, R195 ;  /* 0x000000c3f8f87221 */ /* 0x000fe60000010000 */
[C---:B------:R-:W-:Y:S01]  /*116d0*/  HMMA.16816.F32 R16, R100.reuse, R110, R16 ;  /* 0x0000006e6410723c */ /* 0x040fe20000001810 */
[----:B------:R-:W1:Y:S02]  /*116e0*/  LDSM.16.MT88.4 R108, [R212+0x1100] ;  /* 0x00110000d46c783b */ /* 0x000e640000004200 */
[----:B------:R-:W3:Y:S01]  /*116f0*/  MUFU.EX2 R201, R201 ;  /* 0x000000c900c97308 */ /* 0x000ee20000000800 */
[----:B------:R-:W-:Y:S04]  /*11700*/  FADD.FTZ R248, R249, R248 ;  /* 0x000000f8f9f87221 */ /* 0x000fe80000010000 */
[-C--:B-----5:R-:W-:Y:S05]  /*11710*/  HMMA.16816.F32 R20, R100, R112.reuse, R20 ;  /* 0x000000706414723c */ /* 0x0a0fea0000001814 */
[----:B------:R-:W4:Y:S03]  /*11720*/  MUFU.EX2 R203, R203 ;  /* 0x000000cb00cb7308 */ /* 0x000f260000000800 */
[C---:B------:R-:W-:Y:S01]  /*11730*/  HMMA.16816.F32 R24, R104.reuse, R112, R24 ;  /* 0x000000706818723c */ /* 0x040fe20000001818 */
[C---:B--2---:R-:W-:Y:S03]  /*11740*/  F2FP.PACK_AB R157, R250.reuse, R247 ;  /* 0x000000f7fa9d723e */ /* 0x044fe600000000ff */
[----:B------:R-:W-:Y:S03]  /*11750*/  FADD.FTZ R247, R247, R196 ;  /* 0x000000c4f7f77221 */ /* 0x000fe60000010000 */
[----:B------:R2:W5:Y:S01]  /*11760*/  MUFU.EX2 R127, R162 ;  /* 0x000000a2007f7308 */ /* 0x0005620000000800 */
[-C--:B------:R-:W-:Y:S01]  /*11770*/  HMMA.16816.F32 R28, R104, R114.reuse, R28 ;  /* 0x00000072681c723c */ /* 0x080fe2000000181c */
[----:B------:R-:W-:Y:S03]  /*11780*/  FADD.FTZ R250, R250, R247 ;  /* 0x000000f7fafa7221 */ /* 0x000fe60000010000 */
[C---:B---3--:R-:W-:Y:S01]  /*11790*/  F2FP.PACK_AB R158, R252.reuse, R201 ;  /* 0x000000c9fc9e723e */ /* 0x048fe200000000ff */
[----:B------:R-:W-:Y:S03]  /*117a0*/  FADD.FTZ R201, R201, R248 ;  /* 0x000000f8c9c97221 */ /* 0x000fe60000010000 */
[C---:B------:R-:W-:Y:S01]  /*117b0*/  HMMA.16816.F32 R32, R100.reuse, R114, R32 ;  /* 0x000000726420723c */ /* 0x040fe20000001820 */
[----:B------:R-:W3:Y:S01]  /*117c0*/  LDSM.16.MT88.4 R112, [R214+0x1d00] ;  /* 0x001d0000d670783b */ /* 0x000ee20000004200 */
[----:B------:R1:W-:Y:S02]  /*117d0*/  MUFU.EX2 R137, R160 ;  /* 0x000000a000897308 */ /* 0x0003e40000000800 */
[----:B------:R-:W-:Y:S01]  /*117e0*/  FADD.FTZ R238, R252, R201 ;  /* 0x000000c9fcee7221 */ /* 0x000fe20000010000 */
[----:B----4-:R-:W-:Y:S01]  /*117f0*/  F2FP.PACK_AB R159, R138, R203 ;  /* 0x000000cb8a9f723e */ /* 0x010fe200000000ff */
[----:B------:R-:W-:Y:S02]  /*11800*/  FADD.FTZ R250, R203, R250 ;  /* 0x000000facbfa7221 */ /* 0x000fe40000010000 */
[-C--:B------:R-:W-:Y:S04]  /*11810*/  HMMA.16816.F32 R36, R100, R116.reuse, R36 ;  /* 0x000000746424723c */ /* 0x080fe80000001824 */
[----:B------:R5:W4:Y:S01]  /*11820*/  MUFU.EX2 R153, R161 ;  /* 0x000000a100997308 */ /* 0x000b220000000800 */
[----:B--2---:R-:W-:Y:S03]  /*11830*/  F2FP.PACK_AB R162, R139, R136 ;  /* 0x000000888ba2723e */ /* 0x004fe600000000ff */
[C---:B------:R-:W-:Y:S08]  /*11840*/  HMMA.16816.F32 R40, R104.reuse, R116, R40 ;  /* 0x000000746828723c */ /* 0x040ff00000001828 */
[-C--:B------:R-:W-:Y:S01]  /*11850*/  HMMA.16816.F32 R44, R104, R118.reuse, R44 ;  /* 0x00000076682c723c */ /* 0x080fe2000000182c */
[----:B-1----:R-:W-:Y:S07]  /*11860*/  F2FP.PACK_AB R160, R126, R124 ;  /* 0x0000007c7ea0723e */ /* 0x002fee00000000ff */
[C---:B------:R-:W-:Y:S01]  /*11870*/  HMMA.16816.F32 R48, R100.reuse, R118, R48 ;  /* 0x000000766430723c */ /* 0x040fe20000001830 */
[----:B------:R-:W1:Y:S03]  /*11880*/  LDSM.16.MT88.4 R116, [R212+0x1d00] ;  /* 0x001d0000d474783b */ /* 0x000e660000004200 */
[----:B-----5:R-:W-:Y:S02]  /*11890*/  F2FP.PACK_AB R161, R127, R125 ;  /* 0x0000007d7fa1723e */ /* 0x020fe400000000ff */
[----:B----4-:R-:W-:Y:S02]  /*118a0*/  F2FP.PACK_AB R163, R153, R137 ;  /* 0x0000008999a3723e */ /* 0x010fe400000000ff */
[-C--:B------:R-:W-:Y:S08]  /*118b0*/  HMMA.16816.F32 R52, R100, R108.reuse, R52 ;  /* 0x0000006c6434723c */ /* 0x080ff00000001834 */
        /* <DEDUP_REMOVED lines=18> */
[----:B------:R-:W-:Y:S01]  /*119e0*/  MOV R8, R136 ;  /* 0x0000008800087202 */ /* 0x000fe20000000f00 */
[----:B------:R-:W-:Y:S01]  /*119f0*/  FADD.FTZ R239, R10, R250 ;  /* 0x000000fa0aef7221 */ /* 0x000fe20000010000 */
[-C--:B------:R-:W-:Y:S07]  /*11a00*/  HMMA.16816.F32 R136, R160, R134.reuse, R12 ;  /* 0x00000086a088723c */ /* 0x080fee000000180c */
[----:B------:R-:W-:Y:S01]  /*11a10*/  MOV R15, R127 ;  /* 0x0000007f000f7202 */ /* 0x000fe20000000f00 */
[C---:B------:R-:W-:Y:S01]  /*11a20*/  HMMA.16816.F32 R132, R156.reuse, R134, R16 ;  /* 0x000000869c84723c */ /* 0x040fe20000001810 */
[----:B------:R-:W-:Y:S03]  /*11a30*/  MOV R14, R126 ;  /* 0x0000007e000e7202 */ /* 0x000fe60000000f00 */
[----:B------:R-:W-:Y:S02]  /*11a40*/  MOV R13, R125 ;  /* 0x0000007d000d7202 */ /* 0x000fe40000000f00 */
[----:B------:R-:W-:Y:S02]  /*11a50*/  MOV R12, R124 ;  /* 0x0000007c000c7202 */ /* 0x000fe40000000f00 */
[-C--:B--2---:R-:W-:Y:S01]  /*11a60*/  HMMA.16816.F32 R128, R156, R108.reuse, R20 ;  /* 0x0000006c9c80723c */ /* 0x084fe20000001814 */
[----:B------:R-:W-:Y:S03]  /*11a70*/  FADD.FTZ R251, R13, R251 ;  /* 0x000000fb0dfb7221 */ /* 0x000fe60000010000 */
[----:B------:R-:W-:Y:S02]  /*11a80*/  FADD.FTZ R202, R12, R202 ;  /* 0x000000ca0cca7221 */ /* 0x000fe40000010000 */
[----:B------:R-:W-:Y:S02]  /*11a90*/  FADD.FTZ R251, R15, R251 ;  /* 0x000000fb0ffb7221 */ /* 0x000fe40000010000 */
[C---:B------:R-:W-:Y:S01]  /*11aa0*/  HMMA.16816.F32 R124, R160.reuse, R108, R24 ;  /* 0x0000006ca07c723c */ /* 0x040fe20000001818 */
[----:B------:R-:W-:Y:S04]  /*11ab0*/  FADD.FTZ R202, R14, R202 ;  /* 0x000000ca0eca7221 */ /* 0x000fe80000010000 */
[----:B------:R-:W-:Y:S03]  /*11ac0*/  FADD.FTZ R202, R8, R202 ;  /* 0x000000ca08ca7221 */ /* 0x000fe60000010000 */
[-C--:B------:R-:W-:Y:S01]  /*11ad0*/  HMMA.16816.F32 R120, R160, R110.reuse, R28 ;  /* 0x0000006ea078723c */ /* 0x080fe2000000181c */
[----:B------:R-:W-:Y:S07]  /*11ae0*/  FADD.FTZ R236, R11, R202 ;  /* 0x000000ca0bec7221 */ /* 0x000fee0000010000 */
        /* <DEDUP_REMOVED lines=20> */
.L_x_510:
[----:B------:R-:W1:Y:S01]  /*11c30*/  SHFL.BFLY PT, R5, R238, 0x2, 0x1f ;  /* 0x0c401f00ee057f89 */ /* 0x000e6200000e0000 */
[----:B------:R-:W-:-:S03]  /*11c40*/  PLOP3.LUT P4, PT, PT, PT, PT, 0x8, 0x0 ;  /* 0x000000000000781c */ /* 0x000fc60003f8e170 */
[----:B------:R-:W2:Y:S04]  /*11c50*/  SHFL.BFLY PT, R6, R239, 0x2, 0x1f ;  /* 0x0c401f00ef067f89 */ /* 0x000ea800000e0000 */
[----:B------:R-:W3:Y:S01]  /*11c60*/  SHFL.BFLY PT, R4, R237, 0x2, 0x1f ;  /* 0x0c401f00ed047f89 */ /* 0x000ee200000e0000 */
[----:B-1----:R-:W-:-:S03]  /*11c70*/  FADD.FTZ R8, R5, R238 ;  /* 0x000000ee05087221 */ /* 0x002fc60000010000 */
[----:B------:R-:W1:Y:S01]  /*11c80*/  SHFL.BFLY PT, R5, R236, 0x2, 0x1f ;  /* 0x0c401f00ec057f89 */ /* 0x000e6200000e0000 */
[----:B--2---:R-:W-:-:S03]  /*11c90*/  FADD.FTZ R9, R6, R239 ;  /* 0x000000ef06097221 */ /* 0x004fc60000010000 */
[----:B------:R-:W2:Y:S01]  /*11ca0*/  SHFL.BFLY PT, R7, R8, 0x1, 0x1f ;  /* 0x0c201f0008077f89 */ /* 0x000ea200000e0000 */
[----:B---3--:R-:W-:-:S03]  /*11cb0*/  FADD.FTZ R11, R4, R237 ;  /* 0x000000ed040b7221 */ /* 0x008fc60000010000 */
[----:B------:R-:W3:Y:S04]  /*11cc0*/  SHFL.BFLY PT, R6, R9, 0x1, 0x1f ;  /* 0x0c201f0009067f89 */ /* 0x000ee800000e0000 */
[----:B------:R-:W4:Y:S01]  /*11cd0*/  SHFL.BFLY PT, R4, R11, 0x1, 0x1f ;  /* 0x0c201f000b047f89 */ /* 0x000f2200000e0000 */
[----:B-1----:R-:W-:Y:S02]  /*11ce0*/  FADD.FTZ R10, R5, R236 ;  /* 0x000000ec050a7221 */ /* 0x002fe40000010000 */
[----:B--2---:R-:W-:-:S03]  /*11cf0*/  FADD.FTZ R7, R8, R7 ;  /* 0x0000000708077221 */ /* 0x004fc60000010000 */
[----:B------:R-:W1:Y:S01]  /*11d00*/  SHFL.BFLY PT, R5, R10, 0x1, 0x1f ;  /* 0x0c201f000a057f89 */ /* 0x000e6200000e0000 */
[----:B------:R-:W-:Y:S01]  /*11d10*/  MOV R8, RZ ;  /* 0x000000ff00087202 */ /* 0x000fe20000000f00 */
[----:B---3--:R-:W-:Y:S01]  /*11d20*/  FADD.FTZ R6, R9, R6 ;  /* 0x0000000609067221 */ /* 0x008fe20000010000 */
[----:B------:R-:W-:Y:S02]  /*11d30*/  FSETP.NE.FTZ.AND P3, PT, R7, RZ, PT ;  /* 0x000000ff0700720b */ /* 0x000fe40003f75000 */
[----:B------:R-:W-:Y:S01]  /*11d40*/  MOV R9, RZ ;  /* 0x000000ff00097202 */ /* 0x000fe20000000f00 */
[----:B----4-:R-:W-:Y:S01]  /*11d50*/  FADD.FTZ R4, R4, R11 ;  /* 0x0000000b04047221 */ /* 0x010fe20000010000 */
[----:B------:R-:W-:-:S04]  /*11d60*/  FSETP.NE.FTZ.AND P2, PT, R6, RZ, PT ;  /* 0x000000ff0600720b */ /* 0x000fc80003f55000 */
[----:B------:R-:W-:-:S05]  /*11d70*/  FSETP.NE.FTZ.AND P0, PT, R4, RZ, PT ;  /* 0x000000ff0400720b */ /* 0x000fca0003f15000 */
[----:B------:R-:W2:Y:S01]  /*11d80*/  @P3 MUFU.RCP R8, R7 ;  /* 0x0000000700083308 */ /* 0x000ea20000001000 */
[----:B------:R-:W-:-:S03]  /*11d90*/  @P3 MOV R15, 0x3f317218 ;  /* 0x3f317218000f3802 */ /* 0x000fc60000000f00 */
[----:B------:R-:W-:Y:S02]  /*11da0*/  @P2 MOV R14, 0x3f317218 ;  /* 0x3f317218000e2802 */ /* 0x000fe40000000f00 */
[----:B------:R-:W-:Y:S02]  /*11db0*/  @P3 FMUL.FTZ R15, R15, c[0x0][0x2d0] ;  /* 0x0000b4000f0f3a20 */ /* 0x000fe40000410000 */
[----:B-1----:R-:W-:Y:S01]  /*11dc0*/  FADD.FTZ R5, R10, R5 ;  /* 0x000000050a057221 */ /* 0x002fe20000010000 */
[----:B------:R-:W-:Y:S01]  /*11dd0*/  MOV R10, RZ ;  /* 0x000000ff000a7202 */ /* 0x000fe20000000f00 */
[----:B------:R-:W-:Y:S01]  /*11de0*/  @P2 MUFU.RCP R9, R6 ;  /* 0x0000000600092308 */ /* 0x000fe20000001000 */
[----:B------:R-:W-:Y:S01]  /*11df0*/  @P0 MOV R12, 0x3f317218 ;  /* 0x3f317218000c0802 */ /* 0x000fe20000000f00 */
[----:B------:R-:W-:Y:S01]  /*11e00*/  @P2 FMUL.FTZ R14, R14, c[0x0][0x2d0] ;  /* 0x0000b4000e0e2a20 */ /* 0x000fe20000410000 */
[----:B------:R-:W-:Y:S01]  /*11e10*/  FSETP.NE.FTZ.AND P1, PT, R5, RZ, PT ;  /* 0x000000ff0500720b */ /* 0x000fe20003f35000 */
[----:B--2---:R-:W-:-:S02]  /*11e20*/  FMUL.FTZ R144, R8, R144 ;  /* 0x0000009008907220 */ /* 0x004fc40000410000 */
[C---:B------:R-:W-:Y:S02]  /*11e30*/  FMUL.FTZ R145, R8.reuse, R145 ;  /* 0x0000009108917220 */ /* 0x040fe40000410000 */
[----:B------:R-:W1:Y:S01]  /*11e40*/  @P3 MUFU.LG2 R7, R7 ;  /* 0x0000000700073308 */ /* 0x000e620000000c00 */
[C---:B------:R-:W-:Y:S02]  /*11e50*/  FMUL.FTZ R132, R8.reuse, R132 ;  /* 0x0000008408847220 */ /* 0x040fe40000410000 */
[C---:B------:R-:W-:Y:S02]  /*11e60*/  FMUL.FTZ R133, R8.reuse, R133 ;  /* 0x0000008508857220 */ /* 0x040fe40000410000 */
[C---:B------:R-:W-:Y:S02]  /*11e70*/  FMUL.FTZ R128, R8.reuse, R128 ;  /* 0x0000008008807220 */ /* 0x040fe40000410000 */
[C---:B------:R-:W-:Y:S01]  /*11e80*/  FMUL.FTZ R129, R8.reuse, R129 ;  /* 0x0000008108817220 */ /* 0x040fe20000410000 */
[----:B------:R-:W2:Y:S01]  /*11e90*/  @P2 MUFU.LG2 R6, R6 ;  /* 0x0000000600062308 */ /* 0x000ea20000000c00 */
[C---:B------:R-:W-:Y:S01]  /*11ea0*/  FMUL.FTZ R116, R8.reuse, R116 ;  /* 0x0000007408747220 */ /* 0x040fe20000410000 */
[----:B------:R-:W-:Y:S01]  /*11eb0*/  @P1 MOV R13, 0x3f317218 ;  /* 0x3f317218000d1802 */ /* 0x000fe20000000f00 */
[----:B------:R-:W-:-:S02]  /*11ec0*/  FMUL.FTZ R117, R8, R117 ;  /* 0x0000007508757220 */ /* 0x000fc40000410000 */
[C---:B------:R-:W-:Y:S02]  /*11ed0*/  FMUL.FTZ R112, R8.reuse, R112 ;  /* 0x0000007008707220 */ /* 0x040fe40000410000 */
[C---:B------:R-:W-:Y:S01]  /*11ee0*/  FMUL.FTZ R113, R8.reuse, R113 ;  /* 0x0000007108717220 */ /* 0x040fe20000410000 */
[----:B------:R-:W3:Y:S01]  /*11ef0*/  @P1 MUFU.LG2 R11, R5 ;  /* 0x00000005000b1308 */ /* 0x000ee20000000c00 */
[C---:B------:R-:W-:Y:S02]  /*11f00*/  FMUL.FTZ R100, R8.reuse, R100 ;  /* 0x0000006408647220 */ /* 0x040fe40000410000 */
[C---:B------:R-:W-:Y:S02]  /*11f10*/  FMUL.FTZ R101, R8.reuse, R101 ;  /* 0x0000006508657220 */ /* 0x040fe40000410000 */
[C---:B------:R-:W-:Y:S02]  /*11f20*/  FMUL.FTZ R52, R8.reuse, R52 ;  /* 0x0000003408347220 */ /* 0x040fe40000410000 */
[C---:B------:R-:W-:Y:S01]  /*11f30*/  FMUL.FTZ R53, R8.reuse, R53 ;  /* 0x0000003508357220 */ /* 0x040fe20000410000 */
[----:B------:R4:W-:Y:S01]  /*11f40*/  @P1 MUFU.RCP R10, R5 ;  /* 0x00000005000a1308 */ /* 0x0009e20000001000 */
[----:B------:R-:W-:-:S02]  /*11f50*/  FMUL.FTZ R64, R8, R64 ;  /* 0x0000004008407220 */ /* 0x000fc40000410000 */
[C---:B------:R-:W-:Y:S02]  /*11f60*/  FMUL.FTZ R65, R8.reuse, R65 ;  /* 0x0000004108417220 */ /* 0x040fe40000410000 */
[C---:B------:R-:W-:Y:S02]  /*11f70*/  FMUL.FTZ R68, R8.reuse, R68 ;  /* 0x0000004408447220 */ /* 0x040fe40000410000 */
[C---:B------:R-:W-:Y:S02]  /*11f80*/  FMUL.FTZ R69, R8.reuse, R69 ;  /* 0x0000004508457220 */ /* 0x040fe40000410000 */
[C---:B------:R-:W-:Y:S02]  /*11f90*/  FMUL.FTZ R80, R8.reuse, R80 ;  /* 0x0000005008507220 */ /* 0x040fe40000410000 */
[C---:B------:R-:W-:Y:S02]  /*11fa0*/  FMUL.FTZ R81, R8.reuse, R81 ;  /* 0x0000005108517220 */ /* 0x040fe40000410000 */
[----:B------:R-:W-:-:S02]  /*11fb0*/  FMUL.FTZ R84, R8, R84 ;  /* 0x0000005408547220 */ /* 0x000fc40000410000 */
[C---:B------:R-:W-:Y:S01]  /*11fc0*/  FMUL.FTZ R85, R8.reuse, R85 ;  /* 0x0000005508557220 */ /* 0x040fe20000410000 */
[----:B----4-:R-:W-:Y:S01]  /*11fd0*/  MOV R5, 0xff800000 ;  /* 0xff80000000057802 */ /* 0x010fe20000000f00 */
[C---:B------:R-:W-:Y:S02]  /*11fe0*/  FMUL.FTZ R96, R8.reuse, R96 ;  /* 0x0000006008607220 */ /* 0x040fe40000410000 */
[----:B------:R-:W-:Y:S01]  /*11ff0*/  FMUL.FTZ R97, R8, R97 ;  /* 0x0000006108617220 */ /* 0x000fe20000410000 */
[----:B------:R-:W-:Y:S01]  /*12000*/  MOV R8, RZ ;  /* 0x000000ff00087202 */ /* 0x000fe20000000f00 */
[----:B-1----:R-:W-:Y:S02]  /*12010*/  @P3 FMUL.FTZ R16, R7, 0.69314718246459960938 ;  /* 0x3f31721807103820 */ /* 0x002fe40000410000 */
[----:B--2---:R-:W-:Y:S02]  /*12020*/  @P2 FMUL.FTZ R7, R6, 0.69314718246459960938 ;  /* 0x3f31721806072820 */ /* 0x004fe40000410000 */
[----:B---3--:R-:W-:Y:S01]  /*12030*/  @P1 FMUL.FTZ R11, R11, 0.69314718246459960938 ;  /* 0x3f3172180b0b1820 */ /* 0x008fe20000410000 */
[----:B------:R-:W-:Y:S01]  /*12040*/  @P0 MUFU.RCP R8, R4 ;  /* 0x0000000400080308 */ /* 0x000fe20000001000 */
[----:B------:R-:W-:-:S02]  /*12050*/  @P1 FMUL.FTZ R13, R13, c[0x0][0x2d0] ;  /* 0x0000b4000d0d1a20 */ /* 0x000fc40000410000 */
[----:B------:R-:W-:Y:S02]  /*12060*/  @P0 FMUL.FTZ R12, R12, c[0x0][0x2d0] ;  /* 0x0000b4000c0c0a20 */ /* 0x000fe40000410000 */
[C---:B------:R-:W-:Y:S02]  /*12070*/  FMUL.FTZ R146, R9.reuse, R146 ;  /* 0x0000009209927220 */ /* 0x040fe40000410000 */
[C---:B------:R-:W-:Y:S01]  /*12080*/  FMUL.FTZ R147, R9.reuse, R147 ;  /* 0x0000009309937220 */ /* 0x040fe20000410000 */
[----:B------:R-:W1:Y:S01]  /*12090*/  @P0 MUFU.LG2 R4, R4 ;  /* 0x0000000400040308 */ /* 0x000e620000000c00 */
        /* <DEDUP_REMOVED lines=8> */
[----:B-1----:R-:W-:-:S02]  /*12120*/  @P0 FMUL.FTZ R17, R4, 0.69314718246459960938 ;  /* 0x3f31721804110820 */ /* 0x002fc40000410000 */
        /* <DEDUP_REMOVED lines=13> */
[----:B------:R-:W-:Y:S01]  /*12200*/  FMUL.FTZ R99, R9, R99 ;  /* 0x0000006309637220 */ /* 0x000fe20000410000 */
[----:B------:R-:W-:Y:S01]  /*12210*/  MOV R9, 0xff800000 ;  /* 0xff80000000097802 */ /* 0x000fe20000000f00 */
        /* <DEDUP_REMOVED lines=50> */
[----:B------:R-:W-:Y:S02]  /*12540*/  @P3 FFMA.FTZ R5, R15, R3, R16 ;  /* 0x000000030f053223 */ /* 0x000fe40000010010 */
[----:B------:R-:W-:Y:S02]  /*12550*/  @P2 FFMA.FTZ R8, R14, R2, R7 ;  /* 0x000000020e082223 */ /* 0x000fe40000010007 */
[----:B------:R-:W-:Y:S02]  /*12560*/  @P1 FFMA.FTZ R9, R13, R0, R11 ;  /* 0x000000000d091223 */ /* 0x000fe4000001000b */
[----:B------:R-:W-:-:S02]  /*12570*/  @P0 FFMA.FTZ R10, R12, R152, R17 ;  /* 0x000000980c0a0223 */ /* 0x000fc40000010011 */
.L_x_446:
[----:B------:R-:W-:Y:S05]  /*12580*/  @P4 BRA `(.L_x_532) ;  /* 0x00001ab000004947 */ /* 0x000fea0003800000 */
[----:B------:R-:W1:Y:S01]  /*12590*/  S2R R7, SR_TID.X ;  /* 0x0000000000077919 */ /* 0x000e620000002100 */
[----:B------:R-:W-:Y:S01]  /*125a0*/  IMAD R16, RZ, RZ, -UR8 ;  /* 0x80000008ff107e24 */ /* 0x000fe2000f8e02ff */
[----:B------:R-:W-:Y:S01]  /*125b0*/  USHF.R.S32.HI UR6, URZ, 0x1f, UR8 ;  /* 0x0000001f3f067899 */ /* 0x000fe20008011408 */
[----:B------:R-:W-:Y:S01]  /*125c0*/  IMAD.MOV.U32 R12, RZ, RZ, c[0x0][0x4e8] ;  /* 0x00013a00ff0c7624 */ /* 0x000fe200078e00ff */
[----:B------:R-:W2:Y:S01]  /*125d0*/  S2R R3, SR_CTAID.Y ;  /* 0x0000000000037919 */ /* 0x000ea20000002600 */
[----:B------:R-:W-:Y:S01]  /*125e0*/  ULDC.64 UR4, c[0x0][0x4d0] ;  /* 0x0001340000047ab9 */ /* 0x000fe20000000a00 */
[----:B------:R-:W-:Y:S01]  /*125f0*/  BSSY B0, `(.L_x_533) ;  /* 0x00000c5000007945 */ /* 0x000fe20003800000 */
[----:B------:R-:W-:Y:S01]  /*12600*/  UIMAD UR7, UR6, UR4, URZ ;  /* 0x00000004060772a4 */ /* 0x000fe2000f8e023f */
[----:B------:R-:W3:Y:S01]  /*12610*/  S2R R20, SR_CTAID.Z ;  /* 0x0000000000147919 */ /* 0x000ee20000002700 */
[----:B------:R-:W-:-:S03]  /*12620*/  UIMAD.WIDE.U32 UR10, UR8, UR4, URZ ;  /* 0x00000004080a72a5 */ /* 0x000fc6000f8e003f */
[----:B------:R-:W-:Y:S01]  /*12630*/  BAR.SYNC.DEFER_BLOCKING 0x1, 0x80 ;  /* 0x0042000000007b1d */ /* 0x000fe20000010000 */
[----:B------:R-:W-:Y:S01]  /*12640*/  UIMAD UR5, UR8, UR5, UR7 ;  /* 0x00000005080572a4 */ /* 0x000fe2000f8e0207 */
[C---:B------:R-:W-:Y:S01]  /*12650*/  ISETP.NE.AND P0, PT, R12.reuse, 0x1, PT ;  /* 0x000000010c00780c */ /* 0x040fe20003f05270 */
[----:B------:R-:W-:Y:S02]  /*12660*/  IMAD.U32 R23, RZ, RZ, UR11 ;  /* 0x0000000bff177e24 */ /* 0x000fe4000f8e00ff */
[----:B------:R-:W-:Y:S01]  /*12670*/  UIADD3 UR5, UR11, UR5, URZ ;  /* 0x000000050b057290 */ /* 0x000fe2000fffe03f */
[----:B------:R-:W4:Y:S01]  /*12680*/  S2R R13, SR_CTAID.X ;  /* 0x00000000000d7919 */ /* 0x000f220000002500 */
[----:B------:R-:W-:Y:S02]  /*12690*/  IMAD.U32 R22, RZ, RZ, UR10 ;  /* 0x0000000aff167e24 */ /* 0x000fe4000f8e00ff */
[----:B------:R-:W-:Y:S02]  /*126a0*/  IMAD R12, R12, c[0x0][0x388], RZ ;  /* 0x0000e2000c0c7a24 */ /* 0x000fe400078e02ff */
[----:B------:R-:W-:Y:S01]  /*126b0*/  IMAD.U32 R23, RZ, RZ, UR5 ;  /* 0x00000005ff177e24 */ /* 0x000fe2000f8e00ff */
[----:B-1----:R-:W-:Y:S01]  /*126c0*/  SHF.R.S32.HI R4, RZ, 0x1f, R7 ;  /* 0x0000001fff047819 */ /* 0x002fe20000011407 */
[----:B------:R-:W-:-:S02]  /*126d0*/  ULDC.64 UR4, c[0x0][0x438] ;  /* 0x00010e0000047ab9 */ /* 0x000fc40000000a00 */
[----:B------:R-:W-:Y:S01]  /*126e0*/  UIMAD UR6, UR6, UR4, URZ ;  /* 0x00000004060672a4 */ /* 0x000fe2000f8e023f */
[-C--:B------:R-:W-:Y:S01]  /*126f0*/  LEA.HI R0, R4, R7.reuse, RZ, 0x2 ;  /* 0x0000000704007211 */ /* 0x080fe200078f10ff */
[----:B--2---:R-:W-:Y:S01]  /*12700*/  IMAD R16, R16, c[0x0][0x550], R3 ;  /* 0x0001540010107a24 */ /* 0x004fe200078e0203 */
[-C--:B------:R-:W-:Y:S01]  /*12710*/  LEA.HI R4, R4, R7.reuse, RZ, 0x5 ;  /* 0x0000000704047211 */ /* 0x080fe200078f28ff */
[----:B------:R-:W-:Y:S01]  /*12720*/  UIMAD.WIDE.U32 UR10, UR8, UR4, URZ ;  /* 0x00000004080a72a5 */ /* 0x000fe2000f8e003f */
[----:B------:R-:W-:Y:S01]  /*12730*/  LOP3.LUT R0, R0, 0xfffffffc, RZ, 0xc0, !PT ;  /* 0xfffffffc00007812 */ /* 0x000fe200078ec0ff */
[----:B------:R-:W-:Y:S01]  /*12740*/  UIMAD UR4, UR8, UR5, UR6 ;  /* 0x00000005080472a4 */ /* 0x000fe2000f8e0206 */
[----:B------:R-:W-:Y:S01]  /*12750*/  LOP3.LUT R2, R4, 0xffffffe0, RZ, 0xc0, !PT ;  /* 0xffffffe004027812 */ /* 0x000fe200078ec0ff */
[----:B---3--:R-:W-:Y:S01]  /*12760*/  IMAD.WIDE.U32 R22, R20, c[0x0][0x4d8], R22 ;  /* 0x0001360014167a25 */ /* 0x008fe200078e0016 */
[----:B------:R-:W-:Y:S01]  /*12770*/  IADD3 R0, -R0, R7, RZ ;  /* 0x0000000700007210 */ /* 0x000fe20007ffe1ff */
[----:B------:R-:W-:Y:S01]  /*12780*/  UIADD3 UR4, UR11, UR4, URZ ;  /* 0x000000040b047290 */ /* 0x000fe2000fffe03f */
[----:B------:R-:W-:Y:S01]  /*12790*/  SHF.R.S32.HI R17, RZ, 0x5, R4 ;  /* 0x00000005ff117819 */ /* 0x000fe20000011404 */
[----:B------:R-:W-:Y:S01]  /*127a0*/  IMAD.IADD R2, R7, 0x1, -R2 ;  /* 0x0000000107027824 */ /* 0x000fe200078e0a02 */
[----:B------:R-:W-:Y:S01]  /*127b0*/  LEA.HI R3, R0, R0, RZ, 0x1 ;  /* 0x0000000000037211 */ /* 0x000fe200078f08ff */
[----:B------:R-:W-:Y:S01]  /*127c0*/  IMAD.U32 R15, RZ, RZ, UR11 ;  /* 0x0000000bff0f7e24 */ /* 0x000fe2000f8e00ff */
[----:B------:R-:W-:Y:S01]  /*127d0*/  SHF.R.S32.HI R4, RZ, 0x1f, R4 ;  /* 0x0000001fff047819 */ /* 0x000fe20000011404 */
[----:B------:R-:W-:Y:S01]  /*127e0*/  IMAD.U32 R15, RZ, RZ, UR4 ;  /* 0x00000004ff0f7e24 */ /* 0x000fe2000f8e00ff */
[----:B------:R-:W-:-:S02]  /*127f0*/  LOP3.LUT R7, R3, 0x1ffffffe, RZ, 0xc0, !PT ;  /* 0x1ffffffe03077812 */ /* 0x000fc400078ec0ff */
[----:B------:R-:W-:Y:S02]  /*12800*/  LEA.HI R4, R4, R17, RZ, 0x2 ;  /* 0x0000001104047211 */ /* 0x000fe400078f10ff */
[----:B------:R-:W-:Y:S01]  /*12810*/  SHF.R.S32.HI R11, RZ, 0x1f, R2 ;  /* 0x0000001fff0b7819 */ /* 0x000fe20000011402 */
[----:B------:R-:W-:Y:S01]  /*12820*/  IMAD.IADD R0, R0, 0x1, -R7 ;  /* 0x0000000100007824 */ /* 0x000fe200078e0a07 */
[----:B------:R-:W-:Y:S02]  /*12830*/  SHF.L.U32 R7, R3, 0x5, RZ ;  /* 0x0000000503077819 */ /* 0x000fe400000006ff */
[----:B------:R-:W-:Y:S02]  /*12840*/  LOP3.LUT R4, R4, 0xffffffc, RZ, 0xc0, !PT ;  /* 0x0ffffffc04047812 */ /* 0x000fe400078ec0ff */
[----:B------:R-:W-:Y:S02]  /*12850*/  LOP3.LUT R7, R7, 0xffffffc0, RZ, 0xc0, !PT ;  /* 0xffffffc007077812 */ /* 0x000fe400078ec0ff */
[----:B------:R-:W-:Y:S01]  /*12860*/  SHF.R.S32.HI R3, RZ, 0x1f, R20 ;  /* 0x0000001fff037819 */ /* 0x000fe20000011414 */
[----:B------:R-:W-:Y:S01]  /*12870*/  IMAD.IADD R17, R17, 0x1, -R4 ;  /* 0x0000000111117824 */ /* 0x000fe200078e0a04 */
[----:B------:R-:W-:Y:S01]  /*12880*/  MOV R14, UR10 ;  /* 0x0000000a000e7c02 */ /* 0x000fe20008000f00 */
[----:B------:R-:W-:Y:S01]  /*12890*/  IMAD R7, R0, 0x8, R7 ;  /* 0x0000000800077824 */ /* 0x000fe200078e0207 */
[----:B------:R-:W-:Y:S01]  /*128a0*/  LEA.HI R0, R11, R2, RZ, 0x2 ;  /* 0x000000020b007211 */ /* 0x000fe200078f10ff */
[----:B------:R-:W-:-:S02]  /*128b0*/  IMAD R11, R3, c[0x0][0x4d8], RZ ;  /* 0x00013600030b7a24 */ /* 0x000fc400078e02ff */
[----:B------:R-:W-:Y:S01]  /*128c0*/  IMAD R3, R3, c[0x0][0x440], RZ ;  /* 0x0001100003037a24 */ /* 0x000fe200078e02ff */
[----:B------:R-:W-:Y:S01]  /*128d0*/  SHF.R.S32.HI R6, RZ, 0x2, R0 ;  /* 0x00000002ff067819 */ /* 0x000fe20000011400 */
[C---:B------:R-:W-:Y:S02]  /*128e0*/  IMAD R11, R20.reuse, c[0x0][0x4dc], R11 ;  /* 0x00013700140b7a24 */ /* 0x040fe400078e020b */
[C---:B------:R-:W-:Y:S02]  /*128f0*/  IMAD R3, R20.reuse, c[0x0][0x444], R3 ;  /* 0x0001110014037a24 */ /* 0x040fe400078e0203 */
[----:B------:R-:W-:Y:S01]  /*12900*/  IMAD R6, R17, 0x10, R6 ;  /* 0x0000001011067824 */ /* 0x000fe200078e0206 */
[----:B------:R-:W-:Y:S01]  /*12910*/  IADD3 R23, R23, R11, RZ ;  /* 0x0000000b17177210 */ /* 0x000fe20007ffe0ff */
[----:B------:R-:W-:Y:S01]  /*12920*/  IMAD.WIDE.U32 R20, R20, c[0x0][0x440], R14 ;  /* 0x0001100014147a25 */ /* 0x000fe200078e000e */
[----:B------:R-:W-:-:S03]  /*12930*/  SHF.R.S32.HI R14, RZ, 0x1f, R16 ;  /* 0x0000001fff0e7819 */ /* 0x000fc60000011410 */
[----:B------:R-:W-:Y:S02]  /*12940*/  IMAD.IADD R4, R6, 0x1, R7 ;  /* 0x0000000106047824 */ /* 0x000fe400078e0207 */
[----:B------:R-:W-:Y:S02]  /*12950*/  IMAD.IADD R21, R21, 0x1, R3 ;  /* 0x0000000115157824 */ /* 0x000fe400078e0203 */
[C---:B----4-:R-:W-:Y:S01]  /*12960*/  IMAD R11, R13.reuse, 0x80, R4 ;  /* 0x000000800d0b7824 */ /* 0x050fe200078e0204 */
[----:B------:R-:W-:Y:S01]  /*12970*/  LEA R13, R13, R6, 0x7 ;  /* 0x000000060d0d7211 */ /* 0x000fe200078e38ff */
[----:B------:R-:W-:Y:S02]  /*12980*/  IMAD R15, R14, c[0x0][0x448], RZ ;  /* 0x000112000e0f7a24 */ /* 0x000fe400078e02ff */
[----:B------:R-:W-:Y:S01]  /*12990*/  @P0 IMAD.HI.U32 R17, R11, c[0x0][0x4ec], RZ ;  /* 0x00013b000b110a27 */ /* 0x000fe200078e00ff */
[----:B------:R-:W-:-:S03]  /*129a0*/  MOV R3, R11 ;  /* 0x0000000b00037202 */ /* 0x000fc60000000f00 */
[----:B------:R-:W-:Y:S01]  /*129b0*/  @P0 IMAD.HI.U32 R7, R11, c[0x0][0x4ec], RZ ;  /* 0x00013b000b070a27 */ /* 0x000fe200078e00ff */
[----:B------:R-:W-:-:S03]  /*129c0*/  @P0 SHF.R.U32.HI R3, RZ, c[0x0][0x4f0], R17 ;  /* 0x00013c00ff030a19 */ /* 0x000fc60000011611 */
[----:B------:R-:W-:Y:S01]  /*129d0*/  IMAD.MOV.U32 R4, RZ, RZ, R11 ;  /* 0x000000ffff047224 */ /* 0x000fe200078e000b */
[----:B------:R-:W-:Y:S01]  /*129e0*/  @P0 SHF.R.U32.HI R4, RZ, c[0x0][0x4f0], R7 ;  /* 0x00013c00ff040a19 */ /* 0x000fe20000011607 */
[----:B------:R-:W-:Y:S02]  /*129f0*/  IMAD R7, R14, c[0x0][0x4e0], RZ ;  /* 0x000138000e077a24 */ /* 0x000fe400078e02ff */
[----:B------:R-:W-:Y:S02]  /*12a00*/  IMAD.MOV R18, RZ, RZ, -R3 ;  /* 0x000000ffff127224 */ /* 0x000fe400078e0a03 */
[C---:B------:R-:W-:Y:S02]  /*12a10*/  IMAD R15, R16.reuse, c[0x0][0x44c], R15 ;  /* 0x00011300100f7a24 */ /* 0x040fe400078e020f */
[----:B------:R-:W-:-:S04]  /*12a20*/  IMAD.WIDE.U32 R20, R16, c[0x0][0x448], R20 ;  /* 0x0001120010147a25 */ /* 0x000fc800078e0014 */
[C---:B------:R-:W-:Y:S01]  /*12a30*/  IMAD R14, R16.reuse, c[0x0][0x4e4], R7 ;  /* 0x00013900100e7a24 */ /* 0x040fe200078e0207 */
[----:B------:R-:W-:Y:S01]  /*12a40*/  SHF.R.S32.HI R7, RZ, 0x1f, R4 ;  /* 0x0000001fff077819 */ /* 0x000fe20000011404 */
[----:B------:R-:W-:-:S04]  /*12a50*/  IMAD.WIDE.U32 R16, R16, c[0x0][0x4e0], R22 ;  /* 0x0001380010107a25 */ /* 0x000fc800078e0016 */
[----:B------:R-:W-:Y:S01]  /*12a60*/  IMAD R18, R18, c[0x0][0x4e8], R11 ;  /* 0x00013a0012127a24 */ /* 0x000fe200078e020b */
[----:B------:R-:W-:Y:S01]  /*12a70*/  IADD3 R16, P0, R3, R16, RZ ;  /* 0x0000001003107210 */ /* 0x000fe20007f1e0ff */
[----:B------:R-:W-:Y:S01]  /*12a80*/  IMAD.IADD R21, R21, 0x1, R15 ;  /* 0x0000000115157824 */ /* 0x000fe200078e020f */
[----:B------:R-:W-:Y:S01]  /*12a90*/  SHF.R.S32.HI R15, RZ, 0x1f, R3 ;  /* 0x0000001fff0f7819 */ /* 0x000fe20000011403 */
[----:B------:R-:W-:Y:S01]  /*12aa0*/  IMAD R7, R7, c[0x0][0x430], RZ ;  /* 0x00010c0007077a24 */ /* 0x000fe200078e02ff */
[----:B------:R-:W-:Y:S02]  /*12ab0*/  SHF.R.S32.HI R3, RZ, 0x1f, R18 ;  /* 0x0000001fff037819 */ /* 0x000fe40000011412 */
[----:B------:R-:W-:Y:S01]  /*12ac0*/  IADD3.X R17, R15, R17, R14, P0, !PT ;  /* 0x000000110f117210 */ /* 0x000fe200007fe40e */
[----:B------:R-:W-:-:S04]  /*12ad0*/  IMAD.WIDE.U32 R14, R4, c[0x0][0x430], R20 ;  /* 0x00010c00040e7a25 */ /* 0x000fc800078e0014 */
[----:B------:R-:W-:Y:S02]  /*12ae0*/  IMAD R3, R3, c[0x0][0x4c8], RZ ;  /* 0x0001320003037a24 */ /* 0x000fe400078e02ff */
[C---:B------:R-:W-:Y:S01]  /*12af0*/  IMAD R7, R4.reuse, c[0x0][0x434], R7 ;  /* 0x00010d0004077a24 */ /* 0x040fe200078e0207 */
[----:B------:R-:W-:Y:S01]  /*12b00*/  IADD3 R4, -R4, RZ, RZ ;  /* 0x000000ff04047210 */ /* 0x000fe20007ffe1ff */
[----:B------:R-:W-:-:S04]  /*12b10*/  IMAD.WIDE.U32 R16, R18, c[0x0][0x4c8], R16 ;  /* 0x0001320012107a25 */ /* 0x000fc800078e0010 */
[----:B------:R-:W-:Y:S01]  /*12b20*/  IMAD R3, R18, c[0x0][0x4cc], R3 ;  /* 0x0001330012037a24 */ /* 0x000fe200078e0203 */
[----:B------:R-:W-:Y:S01]  /*12b30*/  LEA R23, P0, R16, c[0x0][0x4a8], 0x2 ;  /* 0x00012a0010177a11 */ /* 0x000fe200078010ff */
[----:B------:R-:W-:Y:S02]  /*12b40*/  IMAD R4, R4, c[0x0][0x4e8], R11 ;  /* 0x00013a0004047a24 */ /* 0x000fe400078e020b */
[----:B------:R-:W-:Y:S02]  /*12b50*/  IMAD.IADD R11, R17, 0x1, R3 ;  /* 0x00000001110b7824 */ /* 0x000fe400078e0203 */
[----:B------:R-:W-:Y:S01]  /*12b60*/  SHFL.IDX PT, R20, R23, RZ, 0x1c1f ;  /* 0x001c1fff17147589 */ /* 0x000fe200000e0000 */
[----:B------:R-:W-:Y:S01]  /*12b70*/  IMAD.IADD R7, R15, 0x1, R7 ;  /* 0x000000010f077824 */ /* 0x000fe200078e0207 */
[----:B------:R-:W-:Y:S01]  /*12b80*/  SHF.R.S32.HI R3, RZ, 0x1f, R4 ;  /* 0x0000001fff037819 */ /* 0x000fe20000011404 */
[----:B------:R-:W-:Y:S01]  /*12b90*/  IMAD.MOV.U32 R6, RZ, RZ, R14 ;  /* 0x000000ffff067224 */ /* 0x000fe200078e000e */
[----:B------:R-:W-:Y:S01]  /*12ba0*/  LEA.HI.X R22, R16, c[0x0][0x4ac], R11, 0x2, P0 ;  /* 0x00012b0010167a11 */ /* 0x000fe200000f140b */
[----:B------:R-:W-:Y:S01]  /*12bb0*/  SHFL.IDX PT, R18, R23, 0x1, 0x1c1f ;  /* 0x003c1f0017127f89 */ /* 0x000fe200000e0000 */
[----:B------:R-:W-:Y:S01]  /*12bc0*/  LOP3.LUT P0, RZ, R2, 0x3, RZ, 0xc0, !PT ;  /* 0x0000000302ff7812 */ /* 0x000fe2000780c0ff */
[C---:B------:R-:W-:Y:S01]  /*12bd0*/  IMAD.WIDE.U32 R24, R4.reuse, c[0x0][0x428], R6 ;  /* 0x00010a0004187a25 */ /* 0x040fe200078e0006 */
[C---:B------:R-:W-:Y:S01]  /*12be0*/  IADD3 R11, R13.reuse, 0x8, RZ ;  /* 0x000000080d0b7810 */ /* 0x040fe20007ffe0ff */
[----:B------:R-:W1:Y:S01]  /*12bf0*/  SHFL.IDX PT, R21, R22, RZ, 0x1c1f ;  /* 0x001c1fff16157589 */ /* 0x000e6200000e0000 */
[----:B------:R-:W-:Y:S01]  /*12c00*/  IADD3 R7, R13, 0x40, RZ ;  /* 0x000000400d077810 */ /* 0x000fe20007ffe0ff */
[----:B------:R-:W-:Y:S01]  /*12c10*/  IMAD R3, R3, c[0x0][0x428], RZ ;  /* 0x00010a0003037a24 */ /* 0x000fe200078e02ff */
[C---:B------:R-:W-:Y:S01]  /*12c20*/  IADD3 R6, R13.reuse, 0x48, RZ ;  /* 0x000000480d067810 */ /* 0x040fe20007ffe0ff */
[----:B------:R-:W2:Y:S01]  /*12c30*/  SHFL.IDX PT, R19, R22, 0x1, 0x1c1f ;  /* 0x003c1f0016137f89 */ /* 0x000ea200000e0000 */
[-C--:B------:R-:W-:Y:S01]  /*12c40*/  ISETP.GE.OR P4, PT, R13, R12.reuse, P0 ;  /* 0x0000000c0d00720c */ /* 0x080fe20000786670 */
[----:B------:R-:W-:Y:S01]  /*12c50*/  IMAD R3, R4, c[0x0][0x42c], R3 ;  /* 0x00010b0004037a24 */ /* 0x000fe200078e0203 */
[-C--:B------:R-:W-:Y:S01]  /*12c60*/  ISETP.GE.OR P3, PT, R11, R12.reuse, P0 ;  /* 0x0000000c0b00720c */ /* 0x080fe20000766670 */
[----:B------:R-:W-:Y:S01]  /*12c70*/  SHFL.IDX PT, R16, R23, 0x2, 0x1c1f ;  /* 0x005c1f0017107f89 */ /* 0x000fe200000e0000 */
[-C--:B------:R-:W-:Y:S01]  /*12c80*/  ISETP.GE.OR P2, PT, R7, R12.reuse, P0 ;  /* 0x0000000c0700720c */ /* 0x080fe20000746670 */
[----:B------:R-:W-:Y:S01]  /*12c90*/  IMAD.IADD R3, R25, 0x1, R3 ;  /* 0x0000000119037824 */ /* 0x000fe200078e0203 */
[----:B------:R-:W-:Y:S01]  /*12ca0*/  ISETP.GE.OR P0, PT, R6, R12, P0 ;  /* 0x0000000c0600720c */ /* 0x000fe20000706670 */
[----:B------:R-:W3:Y:S01]  /*12cb0*/  SHFL.IDX PT, R17, R22, 0x2, 0x1c1f ;  /* 0x005c1f0016117f89 */ /* 0x000ee200000e0000 */
[----:B------:R-:W-:-:S02]  /*12cc0*/  LEA R4, P1, R24, c[0x0][0x400], 0x2 ;  /* 0x0001000018047a11 */ /* 0x000fc400078210ff */
[-C--:B------:R-:W-:Y:S01]  /*12cd0*/  ISETP.GE.AND P5, PT, R11, R12.reuse, PT ;  /* 0x0000000c0b00720c */ /* 0x080fe20003fa6270 */
[----:B------:R-:W-:Y:S01]  /*12ce0*/  SHFL.IDX PT, R14, R23, 0x3, 0x1c1f ;  /* 0x007c1f00170e7f89 */ /* 0x000fe200000e0000 */
[----:B------:R-:W-:Y:S02]  /*12cf0*/  LOP3.LUT R11, R0, 0x7ffffffc, RZ, 0xc0, !PT ;  /* 0x7ffffffc000b7812 */ /* 0x000fe400078ec0ff */
[----:B------:R-:W-:Y:S01]  /*12d00*/  LEA.HI.X R3, R24, c[0x0][0x404], R3, 0x2, P1 ;  /* 0x0001010018037a11 */ /* 0x000fe200008f1403 */
[----:B------:R-:W4:Y:S01]  /*12d10*/  SHFL.IDX PT, R15, R22, 0x3, 0x1c1f ;  /* 0x007c1f00160f7f89 */ /* 0x000f2200000e0000 */
[-C--:B------:R-:W-:Y:S02]  /*12d20*/  ISETP.GE.AND P1, PT, R6, R12.reuse, PT ;  /* 0x0000000c0600720c */ /* 0x080fe40003f26270 */
[-C--:B------:R-:W-:Y:S01]  /*12d30*/  ISETP.GE.AND P6, PT, R7, R12.reuse, PT ;  /* 0x0000000c0700720c */ /* 0x080fe20003fc6270 */
[----:B-1----:R1:W-:Y:S04]  /*12d40*/  @!P4 ST.E [R20.64], R5 ;  /* 0x000000051400c985 */ /* 0x0023e8000c10190c */
[----:B--2---:R2:W-:Y:S04]  /*12d50*/  @!P3 ST.E [R18.64], R8 ;  /* 0x000000081200b985 */ /* 0x0045e8000c10190c */
[----:B------:R2:W2:Y:S04]  /*12d60*/  SHFL.IDX PT, R22, R4, RZ, 0x1c1f ;  /* 0x001c1fff04167589 */ /* 0x0004a800000e0000 */
[----:B---3--:R3:W-:Y:S04]  /*12d70*/  @!P2 ST.E [R16.64], R9 ;  /* 0x000000091000a985 */ /* 0x0087e8000c10190c */
[----:B------:R3:W2:Y:S04]  /*12d80*/  SHFL.IDX PT, R23, R3, RZ, 0x1c1f ;  /* 0x001c1fff03177589 */ /* 0x0006a800000e0000 */
[----:B----4-:R3:W-:Y:S01]  /*12d90*/  @!P0 ST.E [R14.64], R10 ;  /* 0x0000000a0e008985 */ /* 0x0107e2000c10190c */
[----:B------:R-:W-:-:S02]  /*12da0*/  ISETP.GE.AND P0, PT, R13, R12, PT ;  /* 0x0000000c0d00720c */ /* 0x000fc40003f06270 */
[----:B-1----:R-:W-:Y:S02]  /*12db0*/  IADD3 R5, R2, -R11, RZ ;  /* 0x8000000b02057210 */ /* 0x002fe40007ffe0ff */
[----:B------:R-:W-:-:S03]  /*12dc0*/  P2R R2, PR, RZ, 0x2 ;  /* 0x00000002ff027803 */ /* 0x000fc60000000000 */
[----:B------:R-:W-:-:S06]  /*12dd0*/  IMAD.SHL.U32 R5, R5, 0x2, RZ ;  /* 0x0000000205057824 */ /* 0x000fcc00078e00ff */
[----:B------:R-:W-:Y:S05]  /*12de0*/  @P0 BRA `(.L_x_534) ;  /* 0x0000045000000947 */ /* 0x000fea0003800000 */
[C---:B---3--:R-:W-:Y:S02]  /*12df0*/  IADD3 R9, R5.reuse, 0x8, RZ ;  /* 0x0000000805097810 */ /* 0x048fe40007ffe0ff */
[C---:B------:R-:W-:Y:S02]  /*12e00*/  IADD3 R7, R5.reuse, 0x10, RZ ;  /* 0x0000001005077810 */ /* 0x040fe40007ffe0ff */
[----:B------:R-:W-:Y:S02]  /*12e10*/  IADD3 R0, R5, 0x18, RZ ;  /* 0x0000001805007810 */ /* 0x000fe40007ffe0ff */
[----:B------:R-:W-:Y:S02]  /*12e20*/  ISETP.GE.AND P1, PT, R9, c[0x0][0x3c8], PT ;  /* 0x0000f20009007a0c */ /* 0x000fe40003f26270 */
[----:B------:R-:W-:Y:S02]  /*12e30*/  ISETP.GE.AND P0, PT, R7, c[0x0][0x3c8], PT ;  /* 0x0000f20007007a0c */ /* 0x000fe40003f06270 */
[----:B------:R-:W-:-:S02]  /*12e40*/  ISETP.GE.AND P4, PT, R0, c[0x0][0x3c8], PT ;  /* 0x0000f20000007a0c */ /* 0x000fc40003f86270 */
[C---:B------:R-:W-:Y:S02]  /*12e50*/  ISETP.GE.AND P2, PT, R5.reuse, c[0x0][0x3c8], PT ;  /* 0x0000f20005007a0c */ /* 0x040fe40003f46270 */
[C---:B------:R-:W-:Y:S02]  /*12e60*/  IADD3 R14, R5.reuse, 0x28, RZ ;  /* 0x00000028050e7810 */ /* 0x040fe40007ffe0ff */
[C---:B------:R-:W-:Y:S02]  /*12e70*/  IADD3 R12, R5.reuse, 0x30, RZ ;  /* 0x00000030050c7810 */ /* 0x040fe40007ffe0ff */
[----:B------:R-:W-:Y:S02]  /*12e80*/  IADD3 R15, R5, 0x58, RZ ;  /* 0x00000058050f7810 */ /* 0x000fe40007ffe0ff */
[----:B------:R-:W-:Y:S02]  /*12e90*/  @!P1 LEA.HI R9, R9, R9, RZ, 0x1 ;  /* 0x0000000909099211 */ /* 0x000fe400078f08ff */
[----:B------:R-:W-:-:S02]  /*12ea0*/  @!P0 LEA.HI R7, R7, R7, RZ, 0x1 ;  /* 0x0000000707078211 */ /* 0x000fc400078f08ff */
[----:B------:R-:W-:Y:S01]  /*12eb0*/  @!P4 LEA.HI R0, R0, R0, RZ, 0x1 ;  /* 0x000000000000c211 */ /* 0x000fe200078f08ff */
[--C-:B--2---:R-:W-:Y:S01]  /*12ec0*/  @!P2 IMAD.WIDE R10, R5, 0x4, R22.reuse ;  /* 0x00000004050aa825 */ /* 0x104fe200078e0216 */
[----:B------:R-:W-:Y:S02]  /*12ed0*/  @!P1 LOP3.LUT R9, R9, 0xfffffffe, RZ, 0xc0, !PT ;  /* 0xfffffffe09099812 */ /* 0x000fe400078ec0ff */
[----:B------:R-:W-:Y:S02]  /*12ee0*/  @!P0 LOP3.LUT R7, R7, 0xfffffffe, RZ, 0xc0, !PT ;  /* 0xfffffffe07078812 */ /* 0x000fe400078ec0ff */
[----:B------:R-:W-:Y:S01]  /*12ef0*/  @!P4 LOP3.LUT R13, R0, 0xfffffffe, RZ, 0xc0, !PT ;  /* 0xfffffffe000dc812 */ /* 0x000fe200078ec0ff */
[--C-:B------:R-:W-:Y:S01]  /*12f00*/  @!P1 IMAD.WIDE R8, R9, 0x4, R22.reuse ;  /* 0x0000000409089825 */ /* 0x100fe200078e0216 */
[----:B------:R-:W-:Y:S01]  /*12f10*/  IADD3 R0, R5, 0x20, RZ ;  /* 0x0000002005007810 */ /* 0x000fe20007ffe0ff */
[----:B------:R1:W-:Y:S01]  /*12f20*/  @!P2 ST.E.64 [R10.64], R144 ;  /* 0x000000900a00a985 */ /* 0x0003e2000c101b0c */
[----:B------:R-:W-:Y:S01]  /*12f30*/  ISETP.GE.AND P2, PT, R14, c[0x0][0x3c8], PT ;  /* 0x0000f2000e007a0c */ /* 0x000fe20003f46270 */
[--C-:B------:R-:W-:Y:S01]  /*12f40*/  @!P0 IMAD.WIDE R6, R7, 0x4, R22.reuse ;  /* 0x0000000407068825 */ /* 0x100fe200078e0216 */
[----:B------:R-:W-:Y:S01]  /*12f50*/  ISETP.GE.AND P3, PT, R0, c[0x0][0x3c8], PT ;  /* 0x0000f20000007a0c */ /* 0x000fe20003f66270 */
[----:B------:R2:W-:Y:S01]  /*12f60*/  @!P1 ST.E.64 [R8.64], R132 ;  /* 0x0000008408009985 */ /* 0x0005e2000c101b0c */
[----:B------:R-:W-:Y:S01]  /*12f70*/  ISETP.GE.AND P1, PT, R12, c[0x0][0x3c8], PT ;  /* 0x0000f2000c007a0c */ /* 0x000fe20003f26270 */
[----:B------:R-:W-:Y:S01]  /*12f80*/  @!P4 IMAD.WIDE R16, R13, 0x4, R22 ;  /* 0x000000040d10c825 */ /* 0x000fe200078e0216 */
[----:B------:R-:W-:Y:S01]  /*12f90*/  IADD3 R13, R5, 0x38, RZ ;  /* 0x00000038050d7810 */ /* 0x000fe20007ffe0ff */
[----:B------:R3:W-:Y:S03]  /*12fa0*/  @!P0 ST.E.64 [R6.64], R128 ;  /* 0x0000008006008985 */ /* 0x0007e6000c101b0c */
[----:B------:R-:W-:Y:S01]  /*12fb0*/  ISETP.GE.AND P0, PT, R13, c[0x0][0x3c8], PT ;  /* 0x0000f2000d007a0c */ /* 0x000fe20003f06270 */
[----:B------:R4:W-:Y:S02]  /*12fc0*/  @!P4 ST.E.64 [R16.64], R116 ;  /* 0x000000741000c985 */ /* 0x0009e4000c101b0c */
[----:B------:R-:W-:-:S02]  /*12fd0*/  @!P2 LEA.HI R14, R14, R14, RZ, 0x1 ;  /* 0x0000000e0e0ea211 */ /* 0x000fc400078f08ff */
[----:B------:R-:W-:Y:S02]  /*12fe0*/  @!P3 LEA.HI R0, R0, R0, RZ, 0x1 ;  /* 0x000000000000b211 */ /* 0x000fe400078f08ff */
[----:B------:R-:W-:-:S06]  /*12ff0*/  @!P1 LEA.HI R12, R12, R12, RZ, 0x1 ;  /* 0x0000000c0c0c9211 */ /* 0x000fcc00078f08ff */
[----:B------:R-:W-:-:S04]  /*13000*/  @!P0 LEA.HI R13, R13, R13, RZ, 0x1 ;  /* 0x0000000d0d0d8211 */ /* 0x000fc800078f08ff */
[----:B------:R-:W-:Y:S02]  /*13010*/  @!P0 LOP3.LUT R13, R13, 0xfffffffe, RZ, 0xc0, !PT ;  /* 0xfffffffe0d0d8812 */ /* 0x000fe400078ec0ff */
[----:B-1----:R-:W-:Y:S02]  /*13020*/  @!P1 LOP3.LUT R11, R12, 0xfffffffe, RZ, 0xc0, !PT ;  /* 0xfffffffe0c0b9812 */ /* 0x002fe400078ec0ff */
[----:B--2---:R-:W-:Y:S01]  /*13030*/  @!P2 LOP3.LUT R9, R14, 0xfffffffe, RZ, 0xc0, !PT ;  /* 0xfffffffe0e09a812 */ /* 0x004fe200078ec0ff */
[--C-:B------:R-:W-:Y:S01]  /*13040*/  @!P0 IMAD.WIDE R12, R13, 0x4, R22.reuse ;  /* 0x000000040d0c8825 */ /* 0x100fe200078e0216 */
[----:B------:R-:W-:Y:S02]  /*13050*/  IADD3 R14, R5, 0x48, RZ ;  /* 0x00000048050e7810 */ /* 0x000fe40007ffe0ff */
[----:B---3--:R-:W-:Y:S01]  /*13060*/  @!P3 LOP3.LUT R7, R0, 0xfffffffe, RZ, 0xc0, !PT ;  /* 0xfffffffe0007b812 */ /* 0x008fe200078ec0ff */
[----:B------:R-:W-:Y:S01]  /*13070*/  @!P2 IMAD.WIDE R8, R9, 0x4, R22 ;  /* 0x000000040908a825 */ /* 0x000fe200078e0216 */
[----:B------:R-:W-:-:S02]  /*13080*/  IADD3 R0, R5, 0x40, RZ ;  /* 0x0000004005007810 */ /* 0x000fc40007ffe0ff */
[----:B----4-:R-:W-:Y:S01]  /*13090*/  IADD3 R16, R5, 0x50, RZ ;  /* 0x0000005005107810 */ /* 0x010fe20007ffe0ff */
[----:B------:R-:W-:-:S04]  /*130a0*/  @!P3 IMAD.WIDE R6, R7, 0x4, R22 ;  /* 0x000000040706b825 */ /* 0x000fc800078e0216 */
[----:B------:R-:W-:Y:S01]  /*130b0*/  @!P1 IMAD.WIDE R10, R11, 0x4, R22 ;  /* 0x000000040b0a9825 */ /* 0x000fe200078e0216 */
[----:B------:R1:W-:Y:S01]  /*130c0*/  @!P3 ST.E.64 [R6.64], R112 ;  /* 0x000000700600b985 */ /* 0x0003e2000c101b0c */
[----:B------:R-:W-:-:S03]  /*130d0*/  ISETP.GE.AND P3, PT, R0, c[0x0][0x3c8], PT ;  /* 0x0000f20000007a0c */ /* 0x000fc60003f66270 */
[----:B------:R2:W-:Y:S01]  /*130e0*/  @!P2 ST.E.64 [R8.64], R100 ;  /* 0x000000640800a985 */ /* 0x0005e2000c101b0c */
[----:B------:R-:W-:-:S03]  /*130f0*/  ISETP.GE.AND P2, PT, R14, c[0x0][0x3c8], PT ;  /* 0x0000f2000e007a0c */ /* 0x000fc60003f46270 */
[----:B------:R3:W-:Y:S01]  /*13100*/  @!P1 ST.E.64 [R10.64], R52 ;  /* 0x000000340a009985 */ /* 0x0007e2000c101b0c */
[----:B------:R-:W-:-:S03]  /*13110*/  ISETP.GE.AND P1, PT, R16, c[0x0][0x3c8], PT ;  /* 0x0000f20010007a0c */ /* 0x000fc60003f26270 */
[----:B------:R4:W-:Y:S01]  /*13120*/  @!P0 ST.E.64 [R12.64], R64 ;  /* 0x000000400c008985 */ /* 0x0009e2000c101b0c */
[----:B------:R-:W-:Y:S02]  /*13130*/  ISETP.GE.AND P0, PT, R15, c[0x0][0x3c8], PT ;  /* 0x0000f2000f007a0c */ /* 0x000fe40003f06270 */
[----:B------:R-:W-:-:S03]  /*13140*/  @!P3 LEA.HI R0, R0, R0, RZ, 0x1 ;  /* 0x000000000000b211 */ /* 0x000fc600078f08ff */
[----:B------:R-:W-:-:S04]  /*13150*/  @!P2 LEA.HI R14, R14, R14, RZ, 0x1 ;  /* 0x0000000e0e0ea211 */ /* 0x000fc800078f08ff */
[----:B------:R-:W-:-:S04]  /*13160*/  @!P1 LEA.HI R16, R16, R16, RZ, 0x1 ;  /* 0x0000001010109211 */ /* 0x000fc800078f08ff */
[----:B------:R-:W-:Y:S02]  /*13170*/  @!P0 LEA.HI R15, R15, R15, RZ, 0x1 ;  /* 0x0000000f0f0f8211 */ /* 0x000fe400078f08ff */
[----:B-1----:R-:W-:Y:S02]  /*13180*/  @!P3 LOP3.LUT R7, R0, 0xfffffffe, RZ, 0xc0, !PT ;  /* 0xfffffffe0007b812 */ /* 0x002fe400078ec0ff */
[----:B------:R-:W-:Y:S02]  /*13190*/  @!P0 LOP3.LUT R15, R15, 0xfffffffe, RZ, 0xc0, !PT ;  /* 0xfffffffe0f0f8812 */ /* 0x000fe400078ec0ff */
[----:B--2---:R-:W-:Y:S01]  /*131a0*/  @!P2 LOP3.LUT R9, R14, 0xfffffffe, RZ, 0xc0, !PT ;  /* 0xfffffffe0e09a812 */ /* 0x004fe200078ec0ff */
[----:B------:R-:W-:Y:S01]  /*131b0*/  @!P3 IMAD.WIDE R6, R7, 0x4, R22 ;  /* 0x000000040706b825 */ /* 0x000fe200078e0216 */
[----:B---3--:R-:W-:-:S03]  /*131c0*/  @!P1 LOP3.LUT R11, R16, 0xfffffffe, RZ, 0xc0, !PT ;  /* 0xfffffffe100b9812 */ /* 0x008fc600078ec0ff */
[--C-:B------:R-:W-:Y:S01]  /*131d0*/  @!P2 IMAD.WIDE R8, R9, 0x4, R22.reuse ;  /* 0x000000040908a825 */ /* 0x100fe200078e0216 */
[----:B------:R4:W-:Y:S03]  /*131e0*/  @!P3 ST.E.64 [R6.64], R68 ;  /* 0x000000440600b985 */ /* 0x0009e6000c101b0c */
[--C-:B------:R-:W-:Y:S01]  /*131f0*/  @!P1 IMAD.WIDE R10, R11, 0x4, R22.reuse ;  /* 0x000000040b0a9825 */ /* 0x100fe200078e0216 */
[----:B------:R4:W-:Y:S03]  /*13200*/  @!P2 ST.E.64 [R8.64], R80 ;  /* 0x000000500800a985 */ /* 0x0009e6000c101b0c */
[----:B------:R-:W-:Y:S01]  /*13210*/  @!P0 IMAD.WIDE R22, R15, 0x4, R22 ;  /* 0x000000040f168825 */ /* 0x000fe200078e0216 */
[----:B------:R4:W-:Y:S04]  /*13220*/  @!P1 ST.E.64 [R10.64], R84 ;  /* 0x000000540a009985 */ /* 0x0009e8000c101b0c */
[----:B------:R4:W-:Y:S02]  /*13230*/  @!P0 ST.E.64 [R22.64], R96 ;  /* 0x0000006016008985 */ /* 0x0009e4000c101b0c */
.L_x_534:
[----:B------:R-:W-:Y:S05]  /*13240*/  BSYNC B0 ;  /* 0x0000000000007941 */ /* 0x000fea0003800000 */
.L_x_533:
[----:B----4-:R1:W4:Y:S01]  /*13250*/  SHFL.IDX PT, R13, R3, 0x1, 0x1c1f ;  /* 0x003c1f00030d7f89 */ /* 0x01032200000e0000 */
[----:B------:R-:W-:Y:S03]  /*13260*/  BSSY B0, `(.L_x_535) ;  /* 0x0000048000007945 */ /* 0x000fe60003800000 */
[----:B------:R1:W3:Y:S01]  /*13270*/  SHFL.IDX PT, R12, R4, 0x1, 0x1c1f ;  /* 0x003c1f00040c7f89 */ /* 0x0002e200000e0000 */
[----:B------:R-:W-:Y:S05]  /*13280*/  @P5 BRA `(.L_x_536) ;  /* 0x0000045000005947 */ /* 0x000fea0003800000 */
[C---:B---3--:R-:W-:Y:S02]  /*13290*/  IADD3 R10, R5.reuse, 0x8, RZ ;  /* 0x00000008050a7810 */ /* 0x048fe40007ffe0ff */
[----:B------:R-:W-:-:S02]  /*132a0*/  ISETP.GE.AND P1, PT, R5, c[0x0][0x3c8], PT ;  /* 0x0000f20005007a0c */ /* 0x000fc40003f26270 */
[----:B------:R-:W-:Y:S02]  /*132b0*/  ISETP.GE.AND P0, PT, R10, c[0x0][0x3c8], PT ;  /* 0x0000f2000a007a0c */ /* 0x000fe40003f06270 */
[C---:B------:R-:W-:Y:S02]  /*132c0*/  IADD3 R9, R5.reuse, 0x10, RZ ;  /* 0x0000001005097810 */ /* 0x040fe40007ffe0ff */
[----:B--2---:R-:W-:Y:S02]  /*132d0*/  IADD3 R8, R5, 0x18, RZ ;  /* 0x0000001805087810 */ /* 0x004fe40007ffe0ff */
[----:B------:R-:W-:Y:S02]  /*132e0*/  ISETP.GE.AND P4, PT, R9, c[0x0][0x3c8], PT ;  /* 0x0000f20009007a0c */ /* 0x000fe40003f86270 */
[C---:B------:R-:W-:Y:S02]  /*132f0*/  IADD3 R7, R5.reuse, 0x20, RZ ;  /* 0x0000002005077810 */ /* 0x040fe40007ffe0ff */
[C---:B------:R-:W-:Y:S01]  /*13300*/  IADD3 R6, R5.reuse, 0x28, RZ ;  /* 0x0000002805067810 */ /* 0x040fe20007ffe0ff */
[C---:B----4-:R-:W-:Y:S01]  /*13310*/  @!P1 IMAD.WIDE R14, R5.reuse, 0x4, R12 ;  /* 0x00000004050e9825 */ /* 0x050fe200078e020c */
[----:B------:R-:W-:-:S02]  /*13320*/  IADD3 R0, R5, 0x30, RZ ;  /* 0x0000003005007810 */ /* 0x000fc40007ffe0ff */
[----:B------:R-:W-:Y:S02]  /*13330*/  @!P0 LEA.HI R10, R10, R10, RZ, 0x1 ;  /* 0x0000000a0a0a8211 */ /* 0x000fe400078f08ff */
[----:B------:R-:W-:Y:S01]  /*13340*/  ISETP.GE.AND P3, PT, R8, c[0x0][0x3c8], PT ;  /* 0x0000f20008007a0c */ /* 0x000fe20003f66270 */
[----:B------:R2:W-:Y:S01]  /*13350*/  @!P1 ST.E.64 [R14.64], R146 ;  /* 0x000000920e009985 */ /* 0x0005e2000c101b0c */
[----:B------:R-:W-:Y:S02]  /*13360*/  @!P0 LOP3.LUT R10, R10, 0xfffffffe, RZ, 0xc0, !PT ;  /* 0xfffffffe0a0a8812 */ /* 0x000fe400078ec0ff */
[----:B------:R-:W-:Y:S02]  /*13370*/  ISETP.GE.AND P2, PT, R7, c[0x0][0x3c8], PT ;  /* 0x0000f20007007a0c */ /* 0x000fe40003f46270 */
[----:B------:R-:W-:Y:S01]  /*13380*/  ISETP.GE.AND P1, PT, R6, c[0x0][0x3c8], PT ;  /* 0x0000f20006007a0c */ /* 0x000fe20003f26270 */
[----:B------:R-:W-:Y:S01]  /*13390*/  @!P0 IMAD.WIDE R10, R10, 0x4, R12 ;  /* 0x000000040a0a8825 */ /* 0x000fe200078e020c */
[----:B------:R-:W-:-:S02]  /*133a0*/  @!P4 LEA.HI R9, R9, R9, RZ, 0x1 ;  /* 0x000000090909c211 */ /* 0x000fc400078f08ff */
[----:B------:R-:W-:Y:S02]  /*133b0*/  IADD3 R18, R5, 0x40, RZ ;  /* 0x0000004005127810 */ /* 0x000fe40007ffe0ff */
[----:B------:R3:W-:Y:S01]  /*133c0*/  @!P0 ST.E.64 [R10.64], R134 ;  /* 0x000000860a008985 */ /* 0x0007e2000c101b0c */
[----:B------:R-:W-:Y:S02]  /*133d0*/  ISETP.GE.AND P0, PT, R0, c[0x0][0x3c8], PT ;  /* 0x0000f20000007a0c */ /* 0x000fe40003f06270 */
[----:B------:R-:W-:Y:S02]  /*133e0*/  @!P3 LEA.HI R8, R8, R8, RZ, 0x1 ;  /* 0x000000080808b211 */ /* 0x000fe400078f08ff */
[----:B------:R-:W-:Y:S02]  /*133f0*/  @!P4 LOP3.LUT R9, R9, 0xfffffffe, RZ, 0xc0, !PT ;  /* 0xfffffffe0909c812 */ /* 0x000fe400078ec0ff */
[----:B------:R-:W-:Y:S02]  /*13400*/  @!P2 LEA.HI R7, R7, R7, RZ, 0x1 ;  /* 0x000000070707a211 */ /* 0x000fe400078f08ff */
[----:B------:R-:W-:-:S02]  /*13410*/  @!P1 LEA.HI R6, R6, R6, RZ, 0x1 ;  /* 0x0000000606069211 */ /* 0x000fc400078f08ff */
[----:B------:R-:W-:Y:S02]  /*13420*/  @!P3 LOP3.LUT R17, R8, 0xfffffffe, RZ, 0xc0, !PT ;  /* 0xfffffffe0811b812 */ /* 0x000fe400078ec0ff */
[----:B------:R-:W-:Y:S02]  /*13430*/  @!P2 LOP3.LUT R7, R7, 0xfffffffe, RZ, 0xc0, !PT ;  /* 0xfffffffe0707a812 */ /* 0x000fe400078ec0ff */
[----:B------:R-:W-:Y:S01]  /*13440*/  @!P0 LEA.HI R0, R0, R0, RZ, 0x1 ;  /* 0x0000000000008211 */ /* 0x000fe200078f08ff */
[--C-:B------:R-:W-:Y:S01]  /*13450*/  @!P3 IMAD.WIDE R16, R17, 0x4, R12.reuse ;  /* 0x000000041110b825 */ /* 0x100fe200078e020c */
[C---:B------:R-:W-:Y:S02]  /*13460*/  IADD3 R20, R5.reuse, 0x48, RZ ;  /* 0x0000004805147810 */ /* 0x040fe40007ffe0ff */
[----:B------:R-:W-:Y:S01]  /*13470*/  IADD3 R19, R5, 0x50, RZ ;  /* 0x0000005005137810 */ /* 0x000fe20007ffe0ff */
[----:B--2---:R-:W-:Y:S01]  /*13480*/  @!P4 IMAD.WIDE R14, R9, 0x4, R12 ;  /* 0x00000004090ec825 */ /* 0x004fe200078e020c */
[----:B------:R-:W-:-:S03]  /*13490*/  @!P1 LOP3.LUT R9, R6, 0xfffffffe, RZ, 0xc0, !PT ;  /* 0xfffffffe06099812 */ /* 0x000fc600078ec0ff */
[--C-:B------:R-:W-:Y:S01]  /*134a0*/  @!P2 IMAD.WIDE R6, R7, 0x4, R12.reuse ;  /* 0x000000040706a825 */ /* 0x100fe200078e020c */
[----:B------:R2:W-:Y:S03]  /*134b0*/  @!P4 ST.E.64 [R14.64], R130 ;  /* 0x000000820e00c985 */ /* 0x0005e6000c101b0c */
[--C-:B------:R-:W-:Y:S01]  /*134c0*/  @!P1 IMAD.WIDE R8, R9, 0x4, R12.reuse ;  /* 0x0000000409089825 */ /* 0x100fe200078e020c */
[----:B---3--:R-:W-:Y:S01]  /*134d0*/  @!P0 LOP3.LUT R11, R0, 0xfffffffe, RZ, 0xc0, !PT ;  /* 0xfffffffe000b8812 */ /* 0x008fe200078ec0ff */
[----:B------:R-:W-:Y:S01]  /*134e0*/  @!P3 ST.E.64 [R16.64], R118 ;  /* 0x000000761000b985 */ /* 0x000fe2000c101b0c */
[----:B------:R-:W-:Y:S02]  /*134f0*/  IADD3 R0, R5, 0x38, RZ ;  /* 0x0000003805007810 */ /* 0x000fe40007ffe0ff */
[----:B------:R-:W-:Y:S01]  /*13500*/  ISETP.GE.AND P3, PT, R18, c[0x0][0x3c8], PT ;  /* 0x0000f20012007a0c */ /* 0x000fe20003f66270 */
[----:B------:R-:W-:Y:S01]  /*13510*/  @!P0 IMAD.WIDE R10, R11, 0x4, R12 ;  /* 0x000000040b0a8825 */ /* 0x000fe200078e020c */
[----:B------:R-:W-:Y:S01]  /*13520*/  ISETP.GE.AND P4, PT, R0, c[0x0][0x3c8], PT ;  /* 0x0000f20000007a0c */ /* 0x000fe20003f86270 */
[----:B------:R3:W-:Y:S01]  /*13530*/  @!P2 ST.E.64 [R6.64], R114 ;  /* 0x000000720600a985 */ /* 0x0007e2000c101b0c */
[----:B------:R-:W-:-:S03]  /*13540*/  ISETP.GE.AND P2, PT, R20, c[0x0][0x3c8], PT ;  /* 0x0000f20014007a0c */ /* 0x000fc60003f46270 */
[----:B------:R4:W-:Y:S01]  /*13550*/  @!P1 ST.E.64 [R8.64], R102 ;  /* 0x0000006608009985 */ /* 0x0009e2000c101b0c */
[----:B------:R-:W-:-:S03]  /*13560*/  ISETP.GE.AND P1, PT, R19, c[0x0][0x3c8], PT ;  /* 0x0000f20013007a0c */ /* 0x000fc60003f26270 */
[----:B------:R1:W-:Y:S02]  /*13570*/  @!P0 ST.E.64 [R10.64], R54 ;  /* 0x000000360a008985 */ /* 0x0003e4000c101b0c */
[----:B------:R-:W-:Y:S02]  /*13580*/  @!P3 LEA.HI R18, R18, R18, RZ, 0x1 ;  /* 0x000000121212b211 */ /* 0x000fe400078f08ff */
[----:B------:R-:W-:Y:S02]  /*13590*/  @!P4 LEA.HI R0, R0, R0, RZ, 0x1 ;  /* 0x000000000000c211 */ /* 0x000fe400078f08ff */
[----:B------:R-:W-:Y:S02]  /*135a0*/  @!P2 LEA.HI R20, R20, R20, RZ, 0x1 ;  /* 0x000000141414a211 */ /* 0x000fe400078f08ff */
[----:B--2---:R-:W-:Y:S02]  /*135b0*/  IADD3 R14, R5, 0x58, RZ ;  /* 0x00000058050e7810 */ /* 0x004fe40007ffe0ff */
[----:B------:R-:W-:-:S02]  /*135c0*/  @!P1 LEA.HI R19, R19, R19, RZ, 0x1 ;  /* 0x0000001313139211 */ /* 0x000fc400078f08ff */
[----:B------:R-:W-:Y:S02]  /*135d0*/  ISETP.GE.AND P0, PT, R14, c[0x0][0x3c8], PT ;  /* 0x0000f2000e007a0c */ /* 0x000fe40003f06270 */
[----:B------:R-:W-:Y:S02]  /*135e0*/  @!P1 LOP3.LUT R19, R19, 0xfffffffe, RZ, 0xc0, !PT ;  /* 0xfffffffe13139812 */ /* 0x000fe400078ec0ff */
[----:B---3--:R-:W-:-:S03]  /*135f0*/  @!P4 LOP3.LUT R7, R0, 0xfffffffe, RZ, 0xc0, !PT ;  /* 0xfffffffe0007c812 */ /* 0x008fc600078ec0ff */
[----:B------:R-:W-:Y:S01]  /*13600*/  @!P1 IMAD.WIDE R16, R19, 0x4, R12 ;  /* 0x0000000413109825 */ /* 0x000fe200078e020c */
[----:B----4-:R-:W-:-:S03]  /*13610*/  @!P3 LOP3.LUT R9, R18, 0xfffffffe, RZ, 0xc0, !PT ;  /* 0xfffffffe1209b812 */ /* 0x010fc600078ec0ff */
[--C-:B------:R-:W-:Y:S02]  /*13620*/  @!P4 IMAD.WIDE R6, R7, 0x4, R12.reuse ;  /* 0x000000040706c825 */ /* 0x100fe400078e020c */
[----:B------:R-:W-:Y:S02]  /*13630*/  @!P0 LEA.HI R14, R14, R14, RZ, 0x1 ;  /* 0x0000000e0e0e8211 */ /* 0x000fe400078f08ff */
[----:B-1----:R-:W-:Y:S01]  /*13640*/  @!P2 LOP3.LUT R11, R20, 0xfffffffe, RZ, 0xc0, !PT ;  /* 0xfffffffe140ba812 */ /* 0x002fe200078ec0ff */
[--C-:B------:R-:W-:Y:S01]  /*13650*/  @!P3 IMAD.WIDE R8, R9, 0x4, R12.reuse ;  /* 0x000000040908b825 */ /* 0x100fe200078e020c */
[----:B------:R-:W-:Y:S01]  /*13660*/  @!P0 LOP3.LUT R15, R14, 0xfffffffe, RZ, 0xc0, !PT ;  /* 0xfffffffe0e0f8812 */ /* 0x000fe200078ec0ff */
[----:B------:R1:W-:Y:S02]  /*13670*/  @!P4 ST.E.64 [R6.64], R66 ;  /* 0x000000420600c985 */ /* 0x0003e4000c101b0c */
[--C-:B------:R-:W-:Y:S02]  /*13680*/  @!P2 IMAD.WIDE R10, R11, 0x4, R12.reuse ;  /* 0x000000040b0aa825 */ /* 0x100fe400078e020c */
[----:B------:R1:W-:Y:S02]  /*13690*/  @!P3 ST.E.64 [R8.64], R70 ;  /* 0x000000460800b985 */ /* 0x0003e4000c101b0c */
[----:B------:R-:W-:-:S02]  /*136a0*/  @!P0 IMAD.WIDE R12, R15, 0x4, R12 ;  /* 0x000000040f0c8825 */ /* 0x000fc400078e020c */
[----:B------:R1:W-:Y:S04]  /*136b0*/  @!P2 ST.E.64 [R10.64], R82 ;  /* 0x000000520a00a985 */ /* 0x0003e8000c101b0c */
[----:B------:R1:W-:Y:S04]  /*136c0*/  @!P1 ST.E.64 [R16.64], R86 ;  /* 0x0000005610009985 */ /* 0x0003e8000c101b0c */
[----:B------:R1:W-:Y:S02]  /*136d0*/  @!P0 ST.E.64 [R12.64], R98 ;  /* 0x000000620c008985 */ /* 0x0003e4000c101b0c */
.L_x_536:
[----:B------:R-:W-:Y:S05]  /*136e0*/  BSYNC B0 ;  /* 0x0000000000007941 */ /* 0x000fea0003800000 */
.L_x_535:
[----:B-1----:R1:W4:Y:S01]  /*136f0*/  SHFL.IDX PT, R11, R3, 0x2, 0x1c1f ;  /* 0x005c1f00030b7f89 */ /* 0x00232200000e0000 */
[----:B------:R-:W-:Y:S03]  /*13700*/  BSSY B0, `(.L_x_537) ;  /* 0x0000048000007945 */ /* 0x000fe60003800000 */
[----:B---3--:R1:W3:Y:S01]  /*13710*/  SHFL.IDX PT, R10, R4, 0x2, 0x1c1f ;  /* 0x005c1f00040a7f89 */ /* 0x0082e200000e0000 */
[----:B------:R-:W-:Y:S05]  /*13720*/  @P6 BRA `(.L_x_538) ;  /* 0x0000045000006947 */ /* 0x000fea0003800000 */
[C---:B------:R-:W-:Y:S02]  /*13730*/  IADD3 R9, R5.reuse, 0x8, RZ ;  /* 0x0000000805097810 */ /* 0x040fe40007ffe0ff */
[----:B--2---:R-:W-:-:S02]  /*13740*/  IADD3 R8, R5, 0x10, RZ ;  /* 0x0000001005087810 */ /* 0x004fc40007ffe0ff */
[----:B------:R-:W-:Y:S02]  /*13750*/  ISETP.GE.AND P4, PT, R9, c[0x0][0x3c8], PT ;  /* 0x0000f20009007a0c */ /* 0x000fe40003f86270 */
[C---:B------:R-:W-:Y:S02]  /*13760*/  IADD3 R7, R5.reuse, 0x18, RZ ;  /* 0x0000001805077810 */ /* 0x040fe40007ffe0ff */
[C---:B------:R-:W-:Y:S02]  /*13770*/  IADD3 R6, R5.reuse, 0x20, RZ ;  /* 0x0000002005067810 */ /* 0x040fe40007ffe0ff */
[C---:B------:R-:W-:Y:S02]  /*13780*/  IADD3 R0, R5.reuse, 0x28, RZ ;  /* 0x0000002805007810 */ /* 0x040fe40007ffe0ff */
[----:B------:R-:W-:Y:S02]  /*13790*/  ISETP.GE.AND P3, PT, R8, c[0x0][0x3c8], PT ;  /* 0x0000f20008007a0c */ /* 0x000fe40003f66270 */
[----:B------:R-:W-:-:S02]  /*137a0*/  ISETP.GE.AND P5, PT, R5, c[0x0][0x3c8], PT ;  /* 0x0000f20005007a0c */ /* 0x000fc40003fa6270 */
[----:B------:R-:W-:Y:S02]  /*137b0*/  ISETP.GE.AND P2, PT, R7, c[0x0][0x3c8], PT ;  /* 0x0000f20007007a0c */ /* 0x000fe40003f46270 */
[----:B------:R-:W-:Y:S02]  /*137c0*/  ISETP.GE.AND P1, PT, R6, c[0x0][0x3c8], PT ;  /* 0x0000f20006007a0c */ /* 0x000fe40003f26270 */
[----:B------:R-:W-:Y:S02]  /*137d0*/  ISETP.GE.AND P0, PT, R0, c[0x0][0x3c8], PT ;  /* 0x0000f20000007a0c */ /* 0x000fe40003f06270 */
[----:B------:R-:W-:Y:S02]  /*137e0*/  @!P4 LEA.HI R9, R9, R9, RZ, 0x1 ;  /* 0x000000090909c211 */ /* 0x000fe400078f08ff */
[C---:B------:R-:W-:Y:S02]  /*137f0*/  IADD3 R18, R5.reuse, 0x38, RZ ;  /* 0x0000003805127810 */ /* 0x040fe40007ffe0ff */
[----:B------:R-:W-:Y:S01]  /*13800*/  @!P3 LEA.HI R8, R8, R8, RZ, 0x1 ;  /* 0x000000080808b211 */ /* 0x000fe200078f08ff */
[----:B---34-:R-:W-:Y:S01]  /*13810*/  @!P5 IMAD.WIDE R12, R5, 0x4, R10 ;  /* 0x00000004050cd825 */ /* 0x018fe200078e020a */
[----:B------:R-:W-:-:S02]  /*13820*/  @!P4 LOP3.LUT R9, R9, 0xfffffffe, RZ, 0xc0, !PT ;  /* 0xfffffffe0909c812 */ /* 0x000fc400078ec0ff */
[----:B------:R-:W-:Y:S02]  /*13830*/  @!P2 LEA.HI R7, R7, R7, RZ, 0x1 ;  /* 0x000000070707a211 */ /* 0x000fe400078f08ff */
[----:B------:R-:W-:Y:S01]  /*13840*/  @!P1 LEA.HI R6, R6, R6, RZ, 0x1 ;  /* 0x0000000606069211 */ /* 0x000fe200078f08ff */
[--C-:B------:R-:W-:Y:S01]  /*13850*/  @!P4 IMAD.WIDE R16, R9, 0x4, R10.reuse ;  /* 0x000000040910c825 */ /* 0x100fe200078e020a */
[----:B------:R-:W-:Y:S01]  /*13860*/  @!P0 LEA.HI R0, R0, R0, RZ, 0x1 ;  /* 0x0000000000008211 */ /* 0x000fe200078f08ff */
[----:B------:R2:W-:Y:S01]  /*13870*/  @!P5 ST.E.64 [R12.64], R140 ;  /* 0x0000008c0c00d985 */ /* 0x0005e2000c101b0c */
[----:B------:R-:W-:Y:S02]  /*13880*/  @!P3 LOP3.LUT R15, R8, 0xfffffffe, RZ, 0xc0, !PT ;  /* 0xfffffffe080fb812 */ /* 0x000fe400078ec0ff */
[----:B------:R-:W-:Y:S01]  /*13890*/  @!P2 LOP3.LUT R7, R7, 0xfffffffe, RZ, 0xc0, !PT ;  /* 0xfffffffe0707a812 */ /* 0x000fe200078ec0ff */
[----:B------:R3:W-:Y:S01]  /*138a0*/  @!P4 ST.E.64 [R16.64], R136 ;  /* 0x000000881000c985 */ /* 0x0007e2000c101b0c */
[----:B------:R-:W-:Y:S01]  /*138b0*/  @!P1 LOP3.LUT R9, R6, 0xfffffffe, RZ, 0xc0, !PT ;  /* 0xfffffffe06099812 */ /* 0x000fe200078ec0ff */
[----:B------:R-:W-:Y:S01]  /*138c0*/  @!P3 IMAD.WIDE R14, R15, 0x4, R10 ;  /* 0x000000040f0eb825 */ /* 0x000fe200078e020a */
[----:B------:R-:W-:-:S02]  /*138d0*/  IADD3 R20, R5, 0x40, RZ ;  /* 0x0000004005147810 */ /* 0x000fc40007ffe0ff */
[----:B------:R-:W-:Y:S01]  /*138e0*/  IADD3 R19, R5, 0x48, RZ ;  /* 0x0000004805137810 */ /* 0x000fe20007ffe0ff */
[--C-:B------:R-:W-:Y:S01]  /*138f0*/  @!P2 IMAD.WIDE R6, R7, 0x4, R10.reuse ;  /* 0x000000040706a825 */ /* 0x100fe200078e020a */
[----:B------:R-:W-:Y:S01]  /*13900*/  @!P3 ST.E.64 [R14.64], R124 ;  /* 0x0000007c0e00b985 */ /* 0x000fe2000c101b0c */
[----:B------:R-:W-:Y:S02]  /*13910*/  ISETP.GE.AND P4, PT, R18, c[0x0][0x3c8], PT ;  /* 0x0000f20012007a0c */ /* 0x000fe40003f86270 */
[----:B------:R-:W-:Y:S01]  /*13920*/  @!P1 IMAD.WIDE R8, R9, 0x4, R10 ;  /* 0x0000000409089825 */ /* 0x000fe200078e020a */
[----:B------:R-:W-:Y:S01]  /*13930*/  @!P2 ST.E.64 [R6.64], R120 ;  /* 0x000000780600a985 */ /* 0x000fe2000c101b0c */
[----:B------:R-:W-:Y:S02]  /*13940*/  ISETP.GE.AND P3, PT, R20, c[0x0][0x3c8], PT ;  /* 0x0000f20014007a0c */ /* 0x000fe40003f66270 */
[----:B------:R-:W-:Y:S01]  /*13950*/  ISETP.GE.AND P2, PT, R19, c[0x0][0x3c8], PT ;  /* 0x0000f20013007a0c */ /* 0x000fe20003f46270 */
[----:B------:R4:W-:Y:S06]  /*13960*/  @!P1 ST.E.64 [R8.64], R108 ;  /* 0x0000006c08009985 */ /* 0x0009ec000c101b0c */
[----:B------:R-:W-:-:S02]  /*13970*/  @!P4 LEA.HI R18, R18, R18, RZ, 0x1 ;  /* 0x000000121212c211 */ /* 0x000fc400078f08ff */
[----:B--2---:R-:W-:Y:S02]  /*13980*/  @!P0 LOP3.LUT R13, R0, 0xfffffffe, RZ, 0xc0, !PT ;  /* 0xfffffffe000d8812 */ /* 0x004fe400078ec0ff */
[C---:B------:R-:W-:Y:S02]  /*13990*/  IADD3 R0, R5.reuse, 0x30, RZ ;  /* 0x0000003005007810 */ /* 0x040fe40007ffe0ff */
[----:B---3--:R-:W-:Y:S01]  /*139a0*/  IADD3 R17, R5, 0x50, RZ ;  /* 0x0000005005117810 */ /* 0x008fe20007ffe0ff */
[----:B------:R-:W-:Y:S01]  /*139b0*/  @!P0 IMAD.WIDE R12, R13, 0x4, R10 ;  /* 0x000000040d0c8825 */ /* 0x000fe200078e020a */
[----:B------:R-:W-:Y:S02]  /*139c0*/  ISETP.GE.AND P5, PT, R0, c[0x0][0x3c8], PT ;  /* 0x0000f20000007a0c */ /* 0x000fe40003fa6270 */
[----:B------:R-:W-:Y:S02]  /*139d0*/  IADD3 R16, R5, 0x58, RZ ;  /* 0x0000005805107810 */ /* 0x000fe40007ffe0ff */
[----:B------:R2:W-:Y:S01]  /*139e0*/  @!P0 ST.E.64 [R12.64], R104 ;  /* 0x000000680c008985 */ /* 0x0005e2000c101b0c */
[----:B------:R-:W-:-:S02]  /*139f0*/  ISETP.GE.AND P1, PT, R17, c[0x0][0x3c8], PT ;  /* 0x0000f20011007a0c */ /* 0x000fc40003f26270 */
[----:B------:R-:W-:Y:S02]  /*13a00*/  ISETP.GE.AND P0, PT, R16, c[0x0][0x3c8], PT ;  /* 0x0000f20010007a0c */ /* 0x000fe40003f06270 */
[----:B------:R-:W-:Y:S02]  /*13a10*/  @!P3 LEA.HI R20, R20, R20, RZ, 0x1 ;  /* 0x000000141414b211 */ /* 0x000fe400078f08ff */
[----:B------:R-:W-:Y:S02]  /*13a20*/  @!P2 LEA.HI R19, R19, R19, RZ, 0x1 ;  /* 0x000000131313a211 */ /* 0x000fe400078f08ff */
[----:B------:R-:W-:Y:S02]  /*13a30*/  @!P5 LEA.HI R0, R0, R0, RZ, 0x1 ;  /* 0x000000000000d211 */ /* 0x000fe400078f08ff */
[----:B----4-:R-:W-:Y:S02]  /*13a40*/  @!P4 LOP3.LUT R9, R18, 0xfffffffe, RZ, 0xc0, !PT ;  /* 0xfffffffe1209c812 */ /* 0x010fe400078ec0ff */
[----:B------:R-:W-:-:S02]  /*13a50*/  @!P5 LOP3.LUT R7, R0, 0xfffffffe, RZ, 0xc0, !PT ;  /* 0xfffffffe0007d812 */ /* 0x000fc400078ec0ff */
[----:B------:R-:W-:Y:S01]  /*13a60*/  @!P1 LEA.HI R17, R17, R17, RZ, 0x1 ;  /* 0x0000001111119211 */ /* 0x000fe200078f08ff */
[--C-:B------:R-:W-:Y:S01]  /*13a70*/  @!P4 IMAD.WIDE R8, R9, 0x4, R10.reuse ;  /* 0x000000040908c825 */ /* 0x100fe200078e020a */
[----:B------:R-:W-:Y:S02]  /*13a80*/  @!P0 LEA.HI R16, R16, R16, RZ, 0x1 ;  /* 0x0000001010108211 */ /* 0x000fe400078f08ff */
[----:B------:R-:W-:Y:S01]  /*13a90*/  @!P2 LOP3.LUT R19, R19, 0xfffffffe, RZ, 0xc0, !PT ;  /* 0xfffffffe1313a812 */ /* 0x000fe200078ec0ff */
[--C-:B------:R-:W-:Y:S01]  /*13aa0*/  @!P5 IMAD.WIDE R6, R7, 0x4, R10.reuse ;  /* 0x000000040706d825 */ /* 0x100fe200078e020a */
[----:B------:R-:W-:Y:S02]  /*13ab0*/  @!P1 LOP3.LUT R17, R17, 0xfffffffe, RZ, 0xc0, !PT ;  /* 0xfffffffe11119812 */ /* 0x000fe400078ec0ff */
[----:B------:R-:W-:Y:S01]  /*13ac0*/  @!P0 LOP3.LUT R15, R16, 0xfffffffe, RZ, 0xc0, !PT ;  /* 0xfffffffe100f8812 */ /* 0x000fe200078ec0ff */
[--C-:B------:R-:W-:Y:S01]  /*13ad0*/  @!P2 IMAD.WIDE R18, R19, 0x4, R10.reuse ;  /* 0x000000041312a825 */ /* 0x100fe200078e020a */
[----:B------:R3:W-:Y:S03]  /*13ae0*/  @!P5 ST.E.64 [R6.64], R56 ;  /* 0x000000380600d985 */ /* 0x0007e6000c101b0c */
[--C-:B------:R-:W-:Y:S01]  /*13af0*/  @!P1 IMAD.WIDE R16, R17, 0x4, R10.reuse ;  /* 0x0000000411109825 */ /* 0x100fe200078e020a */
[----:B--2---:R-:W-:Y:S01]  /*13b00*/  @!P3 LOP3.LUT R13, R20, 0xfffffffe, RZ, 0xc0, !PT ;  /* 0xfffffffe140db812 */ /* 0x004fe200078ec0ff */
[----:B------:R3:W-:Y:S04]  /*13b10*/  @!P4 ST.E.64 [R8.64], R60 ;  /* 0x0000003c0800c985 */ /* 0x0007e8000c101b0c */
[----:B------:R-:W-:-:S04]  /*13b20*/  @!P3 IMAD.WIDE R12, R13, 0x4, R10 ;  /* 0x000000040d0cb825 */ /* 0x000fc800078e020a */
[----:B------:R-:W-:Y:S01]  /*13b30*/  @!P0 IMAD.WIDE R10, R15, 0x4, R10 ;  /* 0x000000040f0a8825 */ /* 0x000fe200078e020a */
[----:B------:R3:W-:Y:S04]  /*13b40*/  @!P3 ST.E.64 [R12.64], R72 ;  /* 0x000000480c00b985 */ /* 0x0007e8000c101b0c */
[----:B------:R3:W-:Y:S04]  /*13b50*/  @!P2 ST.E.64 [R18.64], R76 ;  /* 0x0000004c1200a985 */ /* 0x0007e8000c101b0c */
[----:B------:R3:W-:Y:S04]  /*13b60*/  @!P1 ST.E.64 [R16.64], R88 ;  /* 0x0000005810009985 */ /* 0x0007e8000c101b0c */
[----:B------:R3:W-:Y:S02]  /*13b70*/  @!P0 ST.E.64 [R10.64], R92 ;  /* 0x0000005c0a008985 */ /* 0x0007e4000c101b0c */
.L_x_538:
[----:B------:R-:W-:Y:S05]  /*13b80*/  BSYNC B0 ;  /* 0x0000000000007941 */ /* 0x000fea0003800000 */
.L_x_537:
[----:B------:R-:W-:Y:S01]  /*13b90*/  ISETP.NE.AND P0, PT, R2, RZ, PT ;  /* 0x000000ff0200720c */ /* 0x000fe20003f05270 */
[----:B---3--:R3:W1:Y:S04]  /*13ba0*/  SHFL.IDX PT, R9, R3, 0x3, 0x1c1f ;  /* 0x007c1f0003097f89 */ /* 0x00866800000e0000 */
[----:B--2---:R3:W2:Y:S08]  /*13bb0*/  SHFL.IDX PT, R8, R4, 0x3, 0x1c1f ;  /* 0x007c1f0004087f89 */ /* 0x0046b000000e0000 */
[----:B------:R-:W-:Y:S05]  /*13bc0*/  @P0 EXIT ;  /* 0x000000000000094d */ /* 0x000fea0003800000 */
[C---:B------:R-:W-:Y:S02]  /*13bd0*/  IADD3 R6, R5.reuse, 0x8, RZ ;  /* 0x0000000805067810 */ /* 0x040fe40007ffe0ff */
[----:B-1-3--:R-:W-:-:S02]  /*13be0*/  IADD3 R4, R5, 0x10, RZ ;  /* 0x0000001005047810 */ /* 0x00afc40007ffe0ff */
        /* <DEDUP_REMOVED lines=11> */
[----:B--2-4-:R-:W-:Y:S01]  /*13ca0*/  @!P3 IMAD.WIDE R10, R5, 0x4, R8 ;  /* 0x00000004050ab825 */ /* 0x014fe200078e0208 */
[----:B------:R-:W-:-:S02]  /*13cb0*/  @!P2 LOP3.LUT R6, R6, 0xfffffffe, RZ, 0xc0, !PT ;  /* 0xfffffffe0606a812 */ /* 0x000fc400078ec0ff */
[----:B------:R-:W-:Y:S02]  /*13cc0*/  @!P1 LOP3.LUT R4, R4, 0xfffffffe, RZ, 0xc0, !PT ;  /* 0xfffffffe04049812 */ /* 0x000fe400078ec0ff */
[----:B------:R-:W-:Y:S01]  /*13cd0*/  @!P0 LOP3.LUT R3, R3, 0xfffffffe, RZ, 0xc0, !PT ;  /* 0xfffffffe03038812 */ /* 0x000fe200078ec0ff */
[--C-:B------:R-:W-:Y:S01]  /*13ce0*/  @!P2 IMAD.WIDE R6, R6, 0x4, R8.reuse ;  /* 0x000000040606a825 */ /* 0x100fe200078e0208 */
[----:B------:R-:W-:Y:S01]  /*13cf0*/  ISETP.GE.AND P5, PT, R0, c[0x0][0x3c8], PT ;  /* 0x0000f20000007a0c */ /* 0x000fe20003fa6270 */
[----:B------:R1:W-:Y:S01]  /*13d00*/  @!P3 ST.E.64 [R10.64], R142 ;  /* 0x0000008e0a00b985 */ /* 0x0003e2000c101b0c */
[C---:B------:R-:W-:Y:S01]  /*13d10*/  IADD3 R18, R5.reuse, 0x30, RZ ;  /* 0x0000003005127810 */ /* 0x040fe20007ffe0ff */
[--C-:B------:R-:W-:Y:S01]  /*13d20*/  @!P1 IMAD.WIDE R12, R4, 0x4, R8.reuse ;  /* 0x00000004040c9825 */ /* 0x100fe200078e0208 */
[C---:B------:R-:W-:Y:S01]  /*13d30*/  IADD3 R17, R5.reuse, 0x38, RZ ;  /* 0x0000003805117810 */ /* 0x040fe20007ffe0ff */
[----:B------:R2:W-:Y:S01]  /*13d40*/  @!P2 ST.E.64 [R6.64], R138 ;  /* 0x0000008a0600a985 */ /* 0x0005e2000c101b0c */
[----:B------:R-:W-:Y:S01]  /*13d50*/  IADD3 R16, R5, 0x40, RZ ;  /* 0x0000004005107810 */ /* 0x000fe20007ffe0ff */
[----:B------:R-:W-:Y:S01]  /*13d60*/  @!P0 IMAD.WIDE R14, R3, 0x4, R8 ;  /* 0x00000004030e8825 */ /* 0x000fe200078e0208 */
[C---:B------:R-:W-:Y:S01]  /*13d70*/  IADD3 R4, R5.reuse, 0x48, RZ ;  /* 0x0000004805047810 */ /* 0x040fe20007ffe0ff */
[----:B------:R3:W-:Y:S01]  /*13d80*/  @!P1 ST.E.64 [R12.64], R126 ;  /* 0x0000007e0c009985 */ /* 0x0007e2000c101b0c */
[----:B------:R-:W-:-:S02]  /*13d90*/  IADD3 R3, R5, 0x50, RZ ;  /* 0x0000005005037810 */ /* 0x000fc40007ffe0ff */
[----:B------:R-:W-:Y:S01]  /*13da0*/  ISETP.GE.AND P4, PT, R18, c[0x0][0x3c8], PT ;  /* 0x0000f20012007a0c */ /* 0x000fe20003f86270 */
[----:B------:R4:W-:Y:S01]  /*13db0*/  @!P0 ST.E.64 [R14.64], R122 ;  /* 0x0000007a0e008985 */ /* 0x0009e2000c101b0c */
[----:B------:R-:W-:Y:S02]  /*13dc0*/  ISETP.GE.AND P3, PT, R17, c[0x0][0x3c8], PT ;  /* 0x0000f20011007a0c */ /* 0x000fe40003f66270 */
[----:B------:R-:W-:Y:S02]  /*13dd0*/  ISETP.GE.AND P2, PT, R16, c[0x0][0x3c8], PT ;  /* 0x0000f20010007a0c */ /* 0x000fe40003f46270 */
[----:B------:R-:W-:Y:S02]  /*13de0*/  ISETP.GE.AND P1, PT, R4, c[0x0][0x3c8], PT ;  /* 0x0000f20004007a0c */ /* 0x000fe40003f26270 */
[----:B------:R-:W-:Y:S02]  /*13df0*/  ISETP.GE.AND P0, PT, R3, c[0x0][0x3c8], PT ;  /* 0x0000f20003007a0c */ /* 0x000fe40003f06270 */
[----:B------:R-:W-:-:S02]  /*13e00*/  @!P6 LEA.HI R2, R2, R2, RZ, 0x1 ;  /* 0x000000020202e211 */ /* 0x000fc400078f08ff */
[----:B------:R-:W-:Y:S02]  /*13e10*/  @!P5 LEA.HI R0, R0, R0, RZ, 0x1 ;  /* 0x000000000000d211 */ /* 0x000fe400078f08ff */
[----:B------:R-:W-:Y:S02]  /*13e20*/  @!P4 LEA.HI R18, R18, R18, RZ, 0x1 ;  /* 0x000000121212c211 */ /* 0x000fe400078f08ff */
[----:B------:R-:W-:Y:S02]  /*13e30*/  @!P3 LEA.HI R17, R17, R17, RZ, 0x1 ;  /* 0x000000111111b211 */ /* 0x000fe400078f08ff */
[----:B-1----:R-:W-:Y:S02]  /*13e40*/  @!P5 LOP3.LUT R11, R0, 0xfffffffe, RZ, 0xc0, !PT ;  /* 0xfffffffe000bd812 */ /* 0x002fe400078ec0ff */
[----:B------:R-:W-:Y:S02]  /*13e50*/  @!P2 LEA.HI R16, R16, R16, RZ, 0x1 ;  /* 0x000000101010a211 */ /* 0x000fe400078f08ff */
[----:B--2---:R-:W-:Y:S01]  /*13e60*/  @!P6 LOP3.LUT R7, R2, 0xfffffffe, RZ, 0xc0, !PT ;  /* 0xfffffffe0207e812 */ /* 0x004fe200078ec0ff */
[----:B------:R-:W-:Y:S01]  /*13e70*/  @!P5 IMAD.WIDE R10, R11, 0x4, R8 ;  /* 0x000000040b0ad825 */ /* 0x000fe200078e0208 */
[----:B------:R-:W-:-:S02]  /*13e80*/  @!P1 LEA.HI R4, R4, R4, RZ, 0x1 ;  /* 0x0000000404049211 */ /* 0x000fc400078f08ff */
[----:B------:R-:W-:Y:S01]  /*13e90*/  @!P0 LEA.HI R3, R3, R3, RZ, 0x1 ;  /* 0x0000000303038211 */ /* 0x000fe200078f08ff */
[----:B------:R-:W-:Y:S01]  /*13ea0*/  @!P6 IMAD.WIDE R6, R7, 0x4, R8 ;  /* 0x000000040706e825 */ /* 0x000fe200078e0208 */
[----:B---3--:R-:W-:Y:S02]  /*13eb0*/  @!P4 LOP3.LUT R13, R18, 0xfffffffe, RZ, 0xc0, !PT ;  /* 0xfffffffe120dc812 */ /* 0x008fe400078ec0ff */
[----:B------:R-:W-:Y:S02]  /*13ec0*/  @!P3 LOP3.LUT R17, R17, 0xfffffffe, RZ, 0xc0, !PT ;  /* 0xfffffffe1111b812 */ /* 0x000fe400078ec0ff */
[----:B----4-:R-:W-:Y:S01]  /*13ed0*/  @!P2 LOP3.LUT R15, R16, 0xfffffffe, RZ, 0xc0, !PT ;  /* 0xfffffffe100fa812 */ /* 0x010fe200078ec0ff */
[----:B------:R1:W-:Y:S01]  /*13ee0*/  @!P6 ST.E.64 [R6.64], R110 ;  /* 0x0000006e0600e985 */ /* 0x0003e2000c101b0c */
[----:B------:R-:W-:Y:S02]  /*13ef0*/  @!P1 LOP3.LUT R19, R4, 0xfffffffe, RZ, 0xc0, !PT ;  /* 0xfffffffe04139812 */ /* 0x000fe400078ec0ff */
[----:B------:R-:W-:Y:S01]  /*13f00*/  @!P0 LOP3.LUT R3, R3, 0xfffffffe, RZ, 0xc0, !PT ;  /* 0xfffffffe03038812 */ /* 0x000fe200078ec0ff */
[----:B------:R2:W-:Y:S01]  /*13f10*/  @!P5 ST.E.64 [R10.64], R106 ;  /* 0x0000006a0a00d985 */ /* 0x0005e2000c101b0c */
[----:B------:R-:W-:-:S03]  /*13f20*/  IADD3 R5, R5, 0x58, RZ ;  /* 0x0000005805057810 */ /* 0x000fc60007ffe0ff */
[----:B------:R-:W-:-:S04]  /*13f30*/  @!P0 IMAD.WIDE R2, R3, 0x4, R8 ;  /* 0x0000000403028825 */ /* 0x000fc800078e0208 */
[----:B-1----:R-:W-:-:S04]  /*13f40*/  @!P4 IMAD.WIDE R6, R13, 0x4, R8 ;  /* 0x000000040d06c825 */ /* 0x002fc800078e0208 */
[--C-:B--2---:R-:W-:Y:S01]  /*13f50*/  @!P3 IMAD.WIDE R10, R17, 0x4, R8.reuse ;  /* 0x00000004110ab825 */ /* 0x104fe200078e0208 */
[----:B------:R1:W-:Y:S03]  /*13f60*/  @!P4 ST.E.64 [R6.64], R58 ;  /* 0x0000003a0600c985 */ /* 0x0003e6000c101b0c */
[--C-:B------:R-:W-:Y:S01]  /*13f70*/  @!P2 IMAD.WIDE R12, R15, 0x4, R8.reuse ;  /* 0x000000040f0ca825 */ /* 0x100fe200078e0208 */
[----:B------:R1:W-:Y:S03]  /*13f80*/  @!P3 ST.E.64 [R10.64], R62 ;  /* 0x0000003e0a00b985 */ /* 0x0003e6000c101b0c */
[----:B------:R-:W-:Y:S01]  /*13f90*/  @!P1 IMAD.WIDE R14, R19, 0x4, R8 ;  /* 0x00000004130e9825 */ /* 0x000fe200078e0208 */
[----:B------:R1:W-:Y:S04]  /*13fa0*/  @!P2 ST.E.64 [R12.64], R74 ;  /* 0x0000004a0c00a985 */ /* 0x0003e8000c101b0c */
[----:B------:R1:W-:Y:S04]  /*13fb0*/  @!P1 ST.E.64 [R14.64], R78 ;  /* 0x0000004e0e009985 */ /* 0x0003e8000c101b0c */
[----:B------:R1:W-:Y:S01]  /*13fc0*/  @!P0 ST.E.64 [R2.64], R90 ;  /* 0x0000005a02008985 */ /* 0x0003e2000c101b0c */
[----:B------:R-:W-:-:S13]  /*13fd0*/  ISETP.GE.AND P0, PT, R5, c[0x0][0x3c8], PT ;  /* 0x0000f20005007a0c */ /* 0x000fda0003f06270 */
[----:B------:R-:W-:Y:S05]  /*13fe0*/  @P0 EXIT ;  /* 0x000000000000094d */ /* 0x000fea0003800000 */
[----:B-1----:R-:W-:-:S04]  /*13ff0*/  LEA.HI R3, R5, R5, RZ, 0x1 ;  /* 0x0000000505037211 */ /* 0x002fc800078f08ff */
[----:B------:R-:W-:-:S05]  /*14000*/  LOP3.LUT R3, R3, 0xfffffffe, RZ, 0xc0, !PT ;  /* 0xfffffffe03037812 */ /* 0x000fca00078ec0ff */
[----:B------:R-:W-:-:S05]  /*14010*/  IMAD.WIDE R8, R3, 0x4, R8 ;  /* 0x0000000403087825 */ /* 0x000fca00078e0208 */
[----:B------:R-:W-:Y:S01]  /*14020*/  ST.E.64 [R8.64], R94 ;  /* 0x0000005e08007985 */ /* 0x000fe2000c101b0c */
[----:B------:R-:W-:Y:S05]  /*14030*/  EXIT ;  /* 0x000000000000794d */ /* 0x000fea0003800000 */
.L_x_532:
[----:B------:R-:W1:Y:S02]  /*14040*/  S2R R4, SR_TID.X ;  /* 0x0000000000047919 */ /* 0x000e640000002100 */
[----:B-1----:R-:W-:-:S13]  /*14050*/  ISETP.GT.AND P0, PT, R4, 0x7f, PT ;  /* 0x0000007f0400780c */ /* 0x002fda0003f04270 */
[----:B------:R-:W-:Y:S05]  /*14060*/  @P0 EXIT ;  /* 0x000000000000094d */ /* 0x000fea0003800000 */
[----:B------:R-:W1:Y:S01]  /*14070*/  S2R R7, SR_CTAID.X ;  /* 0x0000000000077919 */ /* 0x000e620000002500 */
[----:B------:R-:W-:-:S05]  /*14080*/  MOV R0, c[0x0][0x4e8] ;  /* 0x00013a0000007a02 */ /* 0x000fca0000000f00 */
[----:B------:R-:W-:Y:S01]  /*14090*/  IMAD R2, R0, c[0x0][0x388], RZ ;  /* 0x0000e20000027a24 */ /* 0x000fe200078e02ff */
[----:B-1----:R-:W-:-:S04]  /*140a0*/  LEA R7, R7, R4, 0x7 ;  /* 0x0000000407077211 */ /* 0x002fc800078e38ff */
[----:B------:R-:W-:-:S13]  /*140b0*/  ISETP.GE.AND P0, PT, R7, R2, PT ;  /* 0x000000020700720c */ /* 0x000fda0003f06270 */
[----:B------:R-:W-:Y:S05]  /*140c0*/  @P0 EXIT ;  /* 0x000000000000094d */ /* 0x000fea0003800000 */
[----:B------:R-:W1:Y:S01]  /*140d0*/  S2R R5, SR_CTAID.Z ;  /* 0x0000000000057919 */ /* 0x000e620000002700 */
[----:B------:R-:W-:Y:S01]  /*140e0*/  USHF.R.S32.HI UR6, URZ, 0x1f, UR8 ;  /* 0x0000001f3f067899 */ /* 0x000fe20008011408 */
[----:B------:R-:W-:Y:S01]  /*140f0*/  ISETP.NE.AND P0, PT, R0, 0x1, PT ;  /* 0x000000010000780c */ /* 0x000fe20003f05270 */
[----:B------:R-:W-:Y:S01]  /*14100*/  ULDC.64 UR4, c[0x0][0x4d0] ;  /* 0x0001340000047ab9 */ /* 0x000fe20000000a00 */
[----:B------:R-:W2:Y:S01]  /*14110*/  S2R R3, SR_CTAID.Y ;  /* 0x0000000000037919 */ /* 0x000ea20000002600 */
[----:B------:R-:W-:Y:S01]  /*14120*/  UIMAD UR6, UR6, UR4, URZ ;  /* 0x00000004060672a4 */ /* 0x000fe2000f8e023f */
[----:B------:R-:W-:Y:S01]  /*14130*/  IADD3 R2, RZ, -UR8, RZ ;  /* 0x80000008ff027c10 */ /* 0x000fe2000fffe0ff */
[----:B------:R-:W-:Y:S01]  /*14140*/  UIMAD.WIDE.U32 UR10, UR8, UR4, URZ ;  /* 0x00000004080a72a5 */ /* 0x000fe2000f8e003f */
[----:B------:R-:W-:Y:S01]  /*14150*/  MOV R6, R7 ;  /* 0x0000000700067202 */ /* 0x000fe20000000f00 */
[----:B------:R-:W-:-:S04]  /*14160*/  UIMAD UR4, UR8, UR5, UR6 ;  /* 0x00000005080472a4 */ /* 0x000fc8000f8e0206 */
[----:B------:R-:W-:Y:S01]  /*14170*/  UIADD3 UR4, UR11, UR4, URZ ;  /* 0x000000040b047290 */ /* 0x000fe2000fffe03f */
[----:B------:R-:W-:Y:S01]  /*14180*/  MOV R9, UR11 ;  /* 0x0000000b00097c02 */ /* 0x000fe20008000f00 */
[----:B------:R-:W-:-:S04]  /*14190*/  @P0 IMAD.HI.U32 R4, R7, c[0x0][0x4ec], RZ ;  /* 0x00013b0007040a27 */ /* 0x000fc800078e00ff */
[----:B------:R-:W-:Y:S01]  /*141a0*/  IMAD.U32 R8, RZ, RZ, UR10 ;  /* 0x0000000aff087e24 */ /* 0x000fe2000f8e00ff */
[----:B------:R-:W-:Y:S01]  /*141b0*/  @P0 SHF.R.U32.HI R6, RZ, c[0x0][0x4f0], R4 ;  /* 0x00013c00ff060a19 */ /* 0x000fe20000011604 */
[----:B------:R-:W-:Y:S01]  /*141c0*/  IMAD.U32 R9, RZ, RZ, UR4 ;  /* 0x00000004ff097e24 */ /* 0x000fe2000f8e00ff */
[----:B-1----:R-:W-:-:S03]  /*141d0*/  SHF.R.S32.HI R0, RZ, 0x1f, R5 ;  /* 0x0000001fff007819 */ /* 0x002fc60000011405 */
[----:B------:R-:W-:Y:S01]  /*141e0*/  IMAD.WIDE.U32 R8, R5, c[0x0][0x4d8], R8 ;  /* 0x0001360005087a25 */ /* 0x000fe200078e0008 */
[----:B------:R-:W-:-:S03]  /*141f0*/  IADD3 R4, -R6, RZ, RZ ;  /* 0x000000ff06047210 */ /* 0x000fc60007ffe1ff */
[----:B------:R-:W-:Y:S02]  /*14200*/  IMAD R0, R0, c[0x0][0x4d8], RZ ;  /* 0x0001360000007a24 */ /* 0x000fe400078e02ff */
[----:B--2---:R-:W-:Y:S02]  /*14210*/  IMAD R2, R2, c[0x0][0x550], R3 ;  /* 0x0001540002027a24 */ /* 0x004fe400078e0203 */
[----:B------:R-:W-:Y:S02]  /*14220*/  IMAD R0, R5, c[0x0][0x4dc], R0 ;  /* 0x0001370005007a24 */ /* 0x000fe400078e0200 */
[----:B------:R-:W-:Y:S01]  /*14230*/  IMAD R4, R4, c[0x0][0x4e8], R7 ;  /* 0x00013a0004047a24 */ /* 0x000fe200078e0207 */
[----:B------:R-:W-:Y:S01]  /*14240*/  SHF.R.S32.HI R3, RZ, 0x1f, R2 ;  /* 0x0000001fff037819 */ /* 0x000fe20000011402 */
[----:B------:R-:W-:Y:S01]  /*14250*/  IMAD.IADD R9, R0, 0x1, R9 ;  /* 0x0000000100097824 */ /* 0x000fe200078e0209 */
[----:B------:R-:W-:-:S03]  /*14260*/  SHF.R.S32.HI R0, RZ, 0x1f, R6 ;  /* 0x0000001fff007819 */ /* 0x000fc60000011406 */
[----:B------:R-:W-:Y:S02]  /*14270*/  IMAD R3, R3, c[0x0][0x4e0], RZ ;  /* 0x0001380003037a24 */ /* 0x000fe400078e02ff */
[----:B------:R-:W-:-:S04]  /*14280*/  IMAD.WIDE.U32 R8, R2, c[0x0][0x4e0], R8 ;  /* 0x0001380002087a25 */ /* 0x000fc800078e0008 */
[----:B------:R-:W-:Y:S01]  /*14290*/  IMAD R3, R2, c[0x0][0x4e4], R3 ;  /* 0x0001390002037a24 */ /* 0x000fe200078e0203 */
[----:B------:R-:W-:Y:S02]  /*142a0*/  SHF.R.S32.HI R2, RZ, 0x1f, R4 ;  /* 0x0000001fff027819 */ /* 0x000fe40000011404 */
[----:B------:R-:W-:-:S03]  /*142b0*/  IADD3 R6, P0, R6, R8, RZ ;  /* 0x0000000806067210 */ /* 0x000fc60007f1e0ff */
[----:B------:R-:W-:Y:S01]  /*142c0*/  IMAD R5, R2, c[0x0][0x4c8], RZ ;  /* 0x0001320002057a24 */ /* 0x000fe200078e02ff */
[----:B------:R-:W-:-:S03]  /*142d0*/  IADD3.X R7, R0, R9, R3, P0, !PT ;  /* 0x0000000900077210 */ /* 0x000fc600007fe403 */
[C---:B------:R-:W-:Y:S02]  /*142e0*/  IMAD R5, R4.reuse, c[0x0][0x4cc], R5 ;  /* 0x0001330004057a24 */ /* 0x040fe400078e0205 */
[----:B------:R-:W-:-:S05]  /*142f0*/  IMAD.WIDE.U32 R6, R4, c[0x0][0x4c8], R6 ;  /* 0x0001320004067a25 */ /* 0x000fca00078e0006 */
[----:B------:R-:W-:Y:S02]  /*14300*/  IADD3 R5, R7, R5, RZ ;  /* 0x0000000507057210 */ /* 0x000fe40007ffe0ff */
[----:B------:R-:W-:-:S04]  /*14310*/  LEA R2, P0, R6, c[0x0][0x4a8], 0x2 ;  /* 0x00012a0006027a11 */ /* 0x000fc800078010ff */
[----:B------:R-:W-:Y:S02]  /*14320*/  LEA.HI.X R3, R6, c[0x0][0x4ac], R5, 0x2, P0 ;  /* 0x00012b0006037a11 */ /* 0x000fe400000f1405 */
[----:B------:R-:W-:-:S05]  /*14330*/  MOV R5, 0xff800000 ;  /* 0xff80000000057802 */ /* 0x000fca0000000f00 */
[----:B------:R-:W-:Y:S01]  /*14340*/  STG.E [R2.64], R5 ;  /* 0x0000000502007986 */ /* 0x000fe2000c10190c */
[----:B------:R-:W-:Y:S05]  /*14350*/  EXIT ;  /* 0x000000000000794d */ /* 0x000fea0003800000 */
.L_x_455:
[----:B------:R-:W-:Y:S01]  /*14360*/  IMAD.MOV.U32 R7, RZ, RZ, 0x1 ;  /* 0x00000001ff077424 */ /* 0x000fe200078e00ff */
[----:B------:R-:W-:Y:S02]  /*14370*/  MOV R10, 0x1c1f ;  /* 0x00001c1f000a7802 */ /* 0x000fe40000000f00 */
[----:B------:R-:W-:Y:S02]  /*14380*/  MOV R8, 0x143a0 ;  /* 0x000143a000087802 */ /* 0x000fe40000000f00 */
[----:B-1----:R-:W-:Y:S05]  /*14390*/  CALL.REL.NOINC `($__internal_8_$__cuda_sm70_shflsync_idx_p) ;  /* 0x0000028000007944 */ /* 0x002fea0003c00000 */
[----:B--2---:R-:W-:Y:S01]  /*143a0*/  IMAD.MOV.U32 R14, RZ, RZ, R7 ;  /* 0x000000ffff0e7224 */ /* 0x004fe200078e0007 */
[----:B------:R-:W-:Y:S01]  /*143b0*/  MOV R7, 0x1 ;  /* 0x0000000100077802 */ /* 0x000fe20000000f00 */
[----:B-1----:R-:W-:Y:S01]  /*143c0*/  IMAD.MOV.U32 R12, RZ, RZ, R11 ;  /* 0x000000ffff0c7224 */ /* 0x002fe200078e000b */
[----:B------:R-:W-:Y:S02]  /*143d0*/  MOV R10, 0x1c1f ;  /* 0x00001c1f000a7802 */ /* 0x000fe40000000f00 */
[----:B------:R-:W-:Y:S02]  /*143e0*/  MOV R8, 0x14400 ;  /* 0x0001440000087802 */ /* 0x000fe40000000f00 */
[----:B------:R-:W-:Y:S05]  /*143f0*/  CALL.REL.NOINC `($__internal_8_$__cuda_sm70_shflsync_idx_p) ;  /* 0x0000022000007944 */ /* 0x000fea0003c00000 */
[----:B-12---:R-:W-:Y:S05]  /*14400*/  BRA `(.L_x_539) ;  /* 0xfffedf4000007947 */ /* 0x006fea000383ffff */
.L_x_482:
[----:B----4-:R-:W-:Y:S01]  /*14410*/  MOV R10, 0x1c1f ;  /* 0x00001c1f000a7802 */ /* 0x010fe20000000f00 */
[----:B------:R-:W-:Y:S01]  /*14420*/  IMAD.MOV.U32 R7, RZ, RZ, 0x1 ;  /* 0x00000001ff077424 */ /* 0x000fe200078e00ff */
[----:B------:R-:W-:Y:S02]  /*14430*/  MOV R8, 0x14450 ;  /* 0x0001445000087802 */ /* 0x000fe40000000f00 */
[----:B-123--:R-:W-:Y:S05]  /*14440*/  CALL.REL.NOINC `($__internal_8_$__cuda_sm70_shflsync_idx_p) ;  /* 0x000001d000007944 */ /* 0x00efea0003c00000 */
[----:B-1----:R-:W-:Y:S01]  /*14450*/  MOV R10, 0x1c1f ;  /* 0x00001c1f000a7802 */ /* 0x002fe20000000f00 */
[----:B--2---:R-:W-:Y:S01]  /*14460*/  IMAD.MOV.U32 R3, RZ, RZ, R7 ;  /* 0x000000ffff037224 */ /* 0x004fe200078e0007 */
[----:B------:R-:W-:Y:S01]  /*14470*/  MOV R7, 0x1 ;  /* 0x0000000100077802 */ /* 0x000fe20000000f00 */
[----:B------:R-:W-:Y:S01]  /*14480*/  IMAD.MOV.U32 R12, RZ, RZ, R0 ;  /* 0x000000ffff0c7224 */ /* 0x000fe200078e0000 */
[----:B------:R-:W-:Y:S02]  /*14490*/  MOV R8, 0x144b0 ;  /* 0x000144b000087802 */ /* 0x000fe40000000f00 */
[----:B------:R-:W-:Y:S05]  /*144a0*/  CALL.REL.NOINC `($__internal_8_$__cuda_sm70_shflsync_idx_p) ;  /* 0x0000017000007944 */ /* 0x000fea0003c00000 */
[----:B-12---:R-:W-:-:S05]  /*144b0*/  BRA `(.L_x_540) ;  /* 0xffff1e9000007947 */ /* 0x006fca000383ffff */
.L_x_507:
        /* <DEDUP_REMOVED lines=11> */
.L_x_513:
[----:B--2---:R-:W-:Y:S01]  /*14570*/  MOV R10, 0x1c1f ;  /* 0x00001c1f000a7802 */ /* 0x004fe20000000f00 */
[----:B------:R-:W-:Y:S01]  /*14580*/  IMAD.MOV.U32 R7, RZ, RZ, 0x1 ;  /* 0x00000001ff077424 */ /* 0x000fe200078e00ff */
[----:B------:R-:W-:Y:S02]  /*14590*/  MOV R8, 0x145b0 ;  /* 0x000145b000087802 */ /* 0x000fe40000000f00 */
[----:B-1-3--:R-:W-:Y:S05]  /*145a0*/  CALL.REL.NOINC `($__internal_8_$__cuda_sm70_shflsync_idx_p) ;  /* 0x0000007000007944 */ /* 0x00afea0003c00000 */
[----:B-1----:R-:W-:Y:S01]  /*145b0*/  MOV R10, 0x1c1f ;  /* 0x00001c1f000a7802 */ /* 0x002fe20000000f00 */
[----:B--2---:R-:W-:Y:S01]  /*145c0*/  IMAD.MOV.U32 R6, RZ, RZ, R7 ;  /* 0x000000ffff067224 */ /* 0x004fe200078e0007 */
[----:B------:R-:W-:Y:S01]  /*145d0*/  MOV R7, 0x1 ;  /* 0x0000000100077802 */ /* 0x000fe20000000f00 */
[----:B------:R-:W-:Y:S01]  /*145e0*/  IMAD.MOV.U32 R12, RZ, RZ, R4 ;  /* 0x000000ffff0c7224 */ /* 0x000fe200078e0004 */
[----:B------:R-:W-:Y:S02]  /*145f0*/  MOV R8, 0x14610 ;  /* 0x0001461000087802 */ /* 0x000fe40000000f00 */
[----:B------:R-:W-:Y:S05]  /*14600*/  CALL.REL.NOINC `($__internal_8_$__cuda_sm70_shflsync_idx_p) ;  /* 0x0000001000007944 */ /* 0x000fea0003c00000 */
[----:B-12---:R-:W-:-:S05]  /*14610*/  BRA `(.L_x_542) ;  /* 0xffff952000007947 */ /* 0x006fca000383ffff */
        .weak           $__internal_8_$__cuda_sm70_shflsync_idx_p
        .type           $__internal_8_$__cuda_sm70_shflsync_idx_p,@function
        .size           $__internal_8_$__cuda_sm70_shflsync_idx_p,(.L_x_3639 - $__internal_8_$__cuda_sm70_shflsync_idx_p)
$__internal_8_$__cuda_sm70_shflsync_idx_p:
[----:B------:R-:W-:Y:S01]  /*14620*/  MOV R9, 0x0 ;  /* 0x0000000000097802 */ /* 0x000fe20000000f00 */
[----:B------:R-:W-:Y:S04]  /*14630*/  WARPSYNC R223 ;  /* 0x000000df00007348 */ /* 0x000fe80003800000 */
[----:B------:R1:W2:Y:S01]  /*14640*/  SHFL.IDX PT, R7, R12, R7, R10 ;  /* 0x000000070c077389 */ /* 0x0002a200000e000a */
[----:B------:R-:W-:Y:S05]  /*14650*/  RET.REL.NODEC R8 `(_ZN7cutlass13device_kernelIN5flash19enable_sm80_to_sm89INS1_16FlashAttnFwdSm80INS1_25CollectiveMainloopFwdSm80ILi4ELi1ELb0EN4cute5tupleIJNS5_1CILi128EEENS7_ILi48EEENS7_ILi96EEEEEELi96ENS_6half_tEfNS_4arch4Sm80ELb0ELb1ELb1ELb0ELb1ELb0ELb1ELb1EEENS1_21CollectiveEpilogueFwdINS6_IJS8_SA_S9_EEENS6_IJNS7_ILi1EEESI_SI_EEESC_SE_Li128ELb0ELb1ELb1ELb0EEENS1_19SingleTileSchedulerILb0ELb1ELb1ELi128EEEEEEEEEvNT_6ParamsE) ;  /* 0xfffeb9a008007950 */ /* 0x000fea0003c3ffff */
.L_x_543:
        /* <DEDUP_REMOVED lines=10> */
.L_x_3639:


//--------------------- .text._ZN7cutlass13device_kernelIN5flash19enable_sm80_to_sm89INS1_16FlashAttnFwdSm80INS1_25CollectiveMainloopFwdSm80ILi4ELi1ELb0EN4cute5tupleIJNS5_1CILi128EEENS7_ILi48EEENS7_ILi96EEEEEELi96ENS_6half_tEfNS_4arch4Sm80ELb0ELb1ELb1ELb1ELb1ELb0ELb1ELb1EEENS1_21CollectiveEpilogueFwdINS6_IJS8_SA_S9_EEENS6_IJNS7_ILi1EEESI_SI_EEESC_SE_Li128ELb1ELb1ELb1ELb0EEENS1_36VarlenDynamicPersistentTileSchedulerILi128ELi48ELi128ELi128ELb1ELb1ELb0ELb1ELb0ELb1EEEEEEEEEvNT_6ParamsE --------------------------
	.section	.text._ZN7cutlass13device_kernelIN5flash19enable_sm80_to_sm89INS1_16FlashAttnFwdSm80INS1_25CollectiveMainloopFwdSm80ILi4ELi1ELb0EN4cute5tupleIJNS5_1CILi128EEENS7_ILi48EEENS7_ILi96EEEEEELi96ENS_6half_tEfNS_4arch4Sm80ELb0ELb1ELb1ELb1ELb1ELb0ELb1ELb1EEENS1_21CollectiveEpilogueFwdINS6_IJS8_SA_S9_EEENS6_IJNS7_ILi1EEESI_SI_EEESC_SE_Li128ELb1ELb1ELb1ELb0EEENS1_36VarlenDynamicPersistentTileSchedulerILi128ELi48ELi128ELi128ELb1ELb1ELb0ELb1ELb0ELb1EEEEEEEEEvNT_6ParamsE,"ax",@progbits
	.sectioninfo	@"SHI_REGISTERS=255"
	.align	128
.text._ZN7cutlass13device_kernelIN5flash19enable_sm80_to_sm89INS1_16FlashAttnFwdSm80INS1_25CollectiveMainloopFwdSm80ILi4ELi1ELb0EN4cute5tupleIJNS5_1CILi128EEENS7_ILi48EEENS7_ILi96EEEEEELi96ENS_6half_tEfNS_4arch4Sm80ELb0ELb1ELb1ELb1ELb1ELb0ELb1ELb1EEENS1_21CollectiveEpilogueFwdINS6_IJS8_SA_S9_EEENS6_IJNS7_ILi1EEESI_SI_EEESC_SE_Li128ELb1ELb1ELb1ELb0EEENS1_36VarlenDynamicPersistentTileSchedulerILi128ELi48ELi128ELi128ELb1ELb1ELb0ELb1ELb0ELb1EEEEEEEEEvNT_6ParamsE:
        .type           _ZN7cutlass13device_kernelIN5flash19enable_sm80_to_sm89INS1_16FlashAttnFwdSm80INS1_25CollectiveMainloopFwdSm80ILi4ELi1ELb0EN4cute5tupleIJNS5_1CILi128EEENS7_ILi48EEENS7_ILi96EEEEEELi96ENS_6half_tEfNS_4arch4Sm80ELb0ELb1ELb1ELb1ELb1ELb0ELb1ELb1EEENS1_21CollectiveEpilogueFwdINS6_IJS8_SA_S9_EEENS6_IJNS7_ILi1EEESI_SI_EEESC_SE_Li128ELb1ELb1ELb1ELb0EEENS1_36VarlenDynamicPersistentTileSchedulerILi128ELi48ELi128ELi128ELb1ELb1ELb0ELb1ELb0ELb1EEEEEEEEEvNT_6ParamsE,@function
        .size           _ZN7cutlass13device_kernelIN5flash19enable_sm80_to_sm89INS1_16FlashAttnFwdSm80INS1_25CollectiveMainloopFwdSm80ILi4ELi1ELb0EN4cute5tupleIJNS5_1CILi128EEENS7_ILi48EEENS7_ILi96EEEEEELi96ENS_6half_tEfNS_4arch4Sm80ELb0ELb1ELb1ELb1ELb1ELb0ELb1ELb1EEENS1_21CollectiveEpilogueFwdINS6_IJS8_SA_S9_EEENS6_IJNS7_ILi1EEESI_SI_EEESC_SE_Li128ELb1ELb1ELb1ELb0EEENS1_36VarlenDynamicPersistentTileSchedulerILi128ELi48ELi128ELi128ELb1ELb1ELb0ELb1ELb0ELb1EEEEEEEEEvNT_6ParamsE,(.L_x_3641 - _ZN7cutlass13device_kernelIN5flash19enable_sm80_to_sm89INS1_16FlashAttnFwdSm80INS1_25CollectiveMainloopFwdSm80ILi4ELi1ELb0EN4cute5tupleIJNS5_1CILi128EEENS7_ILi48EEENS7_ILi96EEEEEELi96ENS_6half_tEfNS_4arch4Sm80ELb0ELb1ELb1ELb1ELb1ELb0ELb1ELb1EEENS1_21CollectiveEpilogueFwdINS6_IJS8_SA_S9_EEENS6_IJNS7_ILi1EEESI_SI_EEESC_SE_Li128ELb1ELb1ELb1ELb0EEENS1_36VarlenDynamicPersistentTileSchedulerILi128ELi48ELi128ELi128ELb1ELb1ELb0ELb1ELb0ELb1EEEEEEEEEvNT_6ParamsE)
        .other          _ZN7cutlass13device_kernelIN5flash19enable_sm80_to_sm89INS1_16FlashAttnFwdSm80INS1_25CollectiveMainloopFwdSm80ILi4ELi1ELb0EN4cute5tupleIJNS5_1CILi128EEENS7_ILi48EEENS7_ILi96EEEEEELi96ENS_6half_tEfNS_4arch4Sm80ELb0ELb1ELb1ELb1ELb1ELb0ELb1ELb1EEENS1_21CollectiveEpilogueFwdINS6_IJS8_SA_S9_EEENS6_IJNS7_ILi1EEESI_SI_EEESC_SE_Li128ELb1ELb1ELb1ELb0EEENS1_36VarlenDynamicPersistentTileSchedulerILi128ELi48ELi128ELi128ELb1ELb1ELb0ELb1ELb0ELb1EEEEEEEEEvNT_6ParamsE,@"STO_CUDA_ENTRY STV_DEFAULT"
_ZN7cutlass13device_kernelIN5flash19enable_sm80_to_sm89INS1_16FlashAttnFwdSm80INS1_25CollectiveMainloopFwdSm80ILi4ELi1ELb0EN4cute5tupleIJNS5_1CILi128EEENS7_ILi48EEENS7_ILi96EEEEEELi96ENS_6half_tEfNS_4arch4Sm80ELb0ELb1ELb1ELb1ELb1ELb0ELb1ELb1EEENS1_21CollectiveEpilogueFwdINS6_IJS8_SA_S9_EEENS6_IJNS7_ILi1EEESI_SI_EEESC_SE_Li128ELb1ELb1ELb1ELb0EEENS1_36VarlenDynamicPersistentTileSchedulerILi128ELi48ELi128ELi128ELb1ELb1ELb0ELb1ELb0ELb1EEEEEEEEEvNT_6ParamsE:
        /* <DEDUP_REMOVED lines=15> */
[----:B------:R-:W-:-:S03]  /*00f0*/  CS2R R8, SRZ ;  /* 0x0000000000087805 */ /* 0x000fc6000001ff00 */
[----:B------:R-:W-:-:S04]  /*0100*/  ISETP.NE.AND P6, PT, R13, 0x1f, PT ;  /* 0x0000001f0d00780c */ /* 0x000fc80003fc5270 */
[----:B------:R-:W-:-:S13]  /*0110*/  ISETP.GE.OR P0, PT, R13, c[0x0][0x53c], !P6 ;  /* 0x00014f000d007a0c */ /* 0x000fda0007706670 */
[----:B-1----:R-:W-:Y:S02]  /*0120*/  @!P0 IMAD.MOV.U32 R4, RZ, RZ, 0x4 ;  /* 0x00000004ff048424 */ /* 0x002fe400078e00ff */
[----:B------:R-:W-:Y:S02]  /*0130*/  @!P0 IMAD.MOV.U32 R2, RZ, RZ, 0x4 ;  /* 0x00000004ff028424 */ /* 0x000fe400078e00ff */
[----:B------:R-:W-:-:S04]  /*0140*/  @!P0 IMAD.WIDE.U32 R4, R13, R4, c[0x0][0x580] ;  /* 0x000160000d048625 */ /* 0x000fc800078e0004 */
[C---:B------:R-:W-:Y:S01]  /*0150*/  @!P0 IMAD.WIDE.U32 R2, R13.reuse, R2, c[0x0][0x578] ;  /* 0x00015e000d028625 */ /* 0x040fe200078e0002 */
[----:B------:R-:W2:Y:S04]  /*0160*/  @!P0 LDG.E R9, [R4.64] ;  /* 0x0000000604098981 */ /* 0x000ea8000c1e1900 */
[----:B------:R-:W2:Y:S01]  /*0170*/  @!P0 LDG.E R8, [R2.64] ;  /* 0x0000000602088981 */ /* 0x000ea2000c1e1900 */
[C---:B------:R-:W-:Y:S01]  /*0180*/  ISETP.NE.AND P5, PT, R13.reuse, RZ, PT ;  /* 0x000000ff0d00720c */ /* 0x040fe20003fa5270 */
[----:B------:R-:W1:Y:S01]  /*0190*/  S2UR UR4, SR_CTAID.X ;  /* 0x00000000000479c3 */ /* 0x000e620000002500 */
[C---:B------:R-:W-:Y:S01]  /*01a0*/  ISETP.GE.U32.AND P4, PT, R13.reuse, 0x2, PT ;  /* 0x000000020d00780c */ /* 0x040fe20003f86070 */
[----:B------:R-:W-:Y:S01]  /*01b0*/  IMAD.MOV.U32 R6, RZ, RZ, RZ ;  /* 0x000000ffff067224 */ /* 0x000fe200078e00ff */
        /* <DEDUP_REMOVED lines=26> */
.L_x_549:
[----:B------:R-:W-:-:S04]  /*0360*/  IADD3 R0, R6, 0x1f, RZ ;  /* 0x0000001f06007810 */ /* 0x000fc80007ffe0ff */
[----:B------:R-:W-:-:S13]  /*0370*/  ISETP.GE.AND P0, PT, R0, c[0x0][0x53c], PT ;  /* 0x00014f0000007a0c */ /* 0x000fda0003f06270 */
[----:B------:R-:W-:Y:S05]  /*0380*/  @P0 BRA `(.L_x_546) ;  /* 0x00000c4000000947 */ /* 0x000fea0003800000 */
[----:B------:R-:W-:Y:S01]  /*0390*/  MOV R6, R0 ;  /* 0x0000000000067202 */ /* 0x000fe20000000f00 */
[----:B------:R-:W-:-:S03]  /*03a0*/  CS2R R8, SRZ ;  /* 0x0000000000087805 */ /* 0x000fc6000001ff00 */
[----:B------:R-:W-:-:S04]  /*03b0*/  IADD3 R0, R13, R6, RZ ;  /* 0x000000060d007210 */ /* 0x000fc80007ffe0ff */
[----:B------:R-:W-:-:S13]  /*03c0*/  ISETP.GE.OR P0, PT, R0, c[0x0][0x53c], !P6 ;  /* 0x00014f0000007a0c */ /* 0x000fda0007706670 */
[----:B------:R-:W-:Y:S02]  /*03d0*/  @!P0 MOV R2, 0x4 ;  /* 0x0000000400028802 */ /* 0x000fe40000000f00 */
[----:B------:R-:W-:-:S03]  /*03e0*/  @!P0 MOV R3, 0x4 ;  /* 0x0000000400038802 */ /* 0x000fc60000000f00 */
[----:B------:R-:W-:-:S04]  /*03f0*/  @!P0 IMAD.WIDE R4, R0, R2, c[0x0][0x580] ;  /* 0x0001600000048625 */ /* 0x000fc800078e0202 */
[----:B------:R-:W-:Y:S01]  /*0400*/  @!P0 IMAD.WIDE R2, R0, R3, c[0x0][0x578] ;  /* 0x00015e0000028625 */ /* 0x000fe200078e0203 */
[----:B------:R-:W2:Y:S04]  /*0410*/  @!P0 LDG.E R9, [R4.64] ;  /* 0x0000000604098981 */ /* 0x000ea8000c1e1900 */
[----:B------:R-:W2:Y:S02]  /*0420*/  @!P0 LDG.E R8, [R2.64] ;  /* 0x0000000602088981 */ /* 0x000ea4000c1e1900 */
[----:B--2---:R-:W-:Y:S01]  /*0430*/  IMAD R5, R9, R8, RZ ;  /* 0x0000000809057224 */ /* 0x004fe200078e02ff */
[----:B------:R-:W-:Y:S05]  /*0440*/  BRA.DIV ~URZ, `(.L_x_547) ;  /* 0x00018cb27f007947 */ /* 0x000fea000b800000 */
[----:B------:R1:W2:Y:S02]  /*0450*/  SHFL.UP PT, R0, R5, 0x1, RZ ;  /* 0x0420000005007989 */ /* 0x0002a400000e00ff */
.L_x_776:
        /* <DEDUP_REMOVED lines=16> */
.L_x_777:
[----:B--2---:R-:W-:-:S05]  /*0560*/  IMAD R0, R0, c[0x0][0x538], RZ ;  /* 0x00014e0000007a24 */ /* 0x004fca00078e02ff */
[----:B------:R-:W-:-:S04]  /*0570*/  IADD3 R7, R0, R7, RZ ;  /* 0x0000000700077210 */ /* 0x000fc80007ffe0ff */
[----:B------:R-:W-:-:S13]  /*0580*/  ISETP.GT.AND P0, PT, R7, UR4, PT ;  /* 0x0000000407007c0c */ /* 0x000fda000bf04270 */
[----:B-1----:R-:W-:Y:S05]  /*0590*/  @!P0 BRA `(.L_x_549) ;  /* 0xfffffdc000008947 */ /* 0x002fea000383ffff */
.L_x_545:
[----:B------:R-:W-:-:S05]  /*05a0*/  IADD3 R10, -R0, R7, RZ ;  /* 0x00000007000a7210 */ /* 0x000fca0007ffe1ff */
[----:B------:R-:W-:-:S05]  /*05b0*/  IMAD R0, R4, c[0x0][0x538], R10 ;  /* 0x00014e0004007a24 */ /* 0x000fca00078e020a */
[----:B------:R-:W-:Y:S01]  /*05c0*/  ISETP.GT.AND P0, PT, R0, UR4, PT ;  /* 0x0000000400007c0c */ /* 0x000fe2000bf04270 */
[----:B------:R-:W-:-:S12]  /*05d0*/  BRA.DIV ~URZ, `(.L_x_550) ;  /* 0x00018d427f007947 */ /* 0x000fd8000b800000 */
[----:B------:R-:W-:-:S04]  /*05e0*/  VOTE.ANY R7, PT, !P0 ;  /* 0x0000000000077806 */ /* 0x000fc800040e0100 */
.L_x_778:
[----:B------:R-:W1:Y:S02]  /*05f0*/  POPC R0, R7 ;  /* 0x0000000700007309 */ /* 0x000e640000000000 */
[----:B-1----:R-:W-:-:S05]  /*0600*/  IADD3 R2, R0, R6, RZ ;  /* 0x0000000600027210 */ /* 0x002fca0007ffe0ff */
[----:B------:R1:W-:Y:S01]  /*0610*/  STL [R1+0xc], R2 ;  /* 0x00000c0201007387 */ /* 0x0003e20000100800 */
[----:B------:R-:W-:Y:S05]  /*0620*/  BRA.DIV ~URZ, `(.L_x_551) ;  /* 0x00018d427f007947 */ /* 0x000fea000b800000 */
[----:B------:R2:W3:Y:S01]  /*0630*/  SHFL.IDX PT, R12, R9, R0, 0x1f ;  /* 0x00001f00090c7589 */ /* 0x0004e200000e0000 */
[----:B------:R-:W-:-:S03]  /*0640*/  MOV R6, RZ ;  /* 0x000000ff00067202 */ /* 0x000fc60000000f00 */
[----:B------:R2:W4:Y:S04]  /*0650*/  SHFL.IDX PT, R9, R8, R0, 0x1f ;  /* 0x00001f0008097589 */ /* 0x00052800000e0000 */
.L_x_779:
[----:B------:R-:W-:Y:S01]  /*0660*/  ISETP.NE.AND P0, PT, R7, RZ, PT ;  /* 0x000000ff0700720c */ /* 0x000fe20003f05270 */
[----:B------:R-:W-:-:S12]  /*0670*/  BSSY B0, `(.L_x_552) ;  /* 0x0000005000007945 */ /* 0x000fd80003800000 */
[----:B------:R-:W-:Y:S05]  /*0680*/  @!P0 BRA `(.L_x_553) ;  /* 0x0000003000008947 */ /* 0x000fea0003800000 */
[----:B--2---:R-:W-:Y:S01]  /*0690*/  IADD3 R0, R0, -0x1, RZ ;  /* 0xffffffff00007810 */ /* 0x004fe20007ffe0ff */
[----:B------:R-:W-:Y:S05]  /*06a0*/  BRA.DIV ~URZ, `(.L_x_554) ;  /* 0x00018da27f007947 */ /* 0x000fea000b800000 */
[----:B------:R2:W1:Y:S02]  /*06b0*/  SHFL.IDX PT, R6, R4, R0, 0x1f ;  /* 0x00001f0004067589 */ /* 0x00046400000e0000 */
.L_x_553:
[----:B------:R-:W-:Y:S05]  /*06c0*/  BSYNC B0 ;  /* 0x0000000000007941 */ /* 0x000fea0003800000 */
.L_x_552:
[----:B-12---:R-:W-:Y:S01]  /*06d0*/  IMAD R0, R6, c[0x0][0x538], R10 ;  /* 0x00014e0006007a24 */ /* 0x006fe200078e020a */
[----:B----4-:R-:W-:Y:S01]  /*06e0*/  ISETP.NE.AND P0, PT, R9, 0x1, PT ;  /* 0x000000010900780c */ /* 0x010fe20003f05270 */
[----:B------:R-:W-:Y:S03]  /*06f0*/  BSSY B0, `(.L_x_555) ;  /* 0x0000089000007945 */ /* 0x000fe60003800000 */
[----:B------:R1:W-:Y:S01]  /*0700*/  STL [R1], R0 ;  /* 0x0000000001007387 */ /* 0x0003e20000100800 */
[----:B------:R-:W-:-:S08]  /*0710*/  IADD3 R11, -R0, UR4, RZ ;  /* 0x00000004000b7c10 */ /* 0x000fd0000fffe1ff */
[----:B------:R-:W-:Y:S05]  /*0720*/  @!P0 BRA `(.L_x_556) ;  /* 0x000003f000008947 */ /* 0x000fea0003800000 */
[-C--:B-1-3--:R-:W-:Y:S02]  /*0730*/  IABS R0, R12.reuse ;  /* 0x0000000c00007213 */ /* 0x08afe40000000000 */
[----:B------:R-:W-:-:S03]  /*0740*/  IABS R6, R12 ;  /* 0x0000000c00067213 */ /* 0x000fc60000000000 */
[----:B------:R-:W-:Y:S01]  /*0750*/  IMAD.MOV.U32 R5, RZ, RZ, R0 ;  /* 0x000000ffff057224 */ /* 0x000fe200078e0000 */
[----:B------:R-:W-:-:S03]  /*0760*/  IABS R0, R9 ;  /* 0x0000000900007213 */ /* 0x000fc60000000000 */
[----:B------:R-:W1:Y:S02]  /*0770*/  I2F.RP R2, R5 ;  /* 0x0000000500027306 */ /* 0x000e640000209400 */
[----:B------:R-:W-:Y:S01]  /*0780*/  IMAD.MOV.U32 R8, RZ, RZ, R0 ;  /* 0x000000ffff087224 */ /* 0x000fe200078e0000 */
[----:B------:R-:W-:-:S05]  /*0790*/  IABS R0, R11 ;  /* 0x0000000b00007213 */ /* 0x000fca0000000000 */
[----:B------:R-:W-:Y:S08]  /*07a0*/  I2F.RP R7, R8 ;  /* 0x0000000800077306 */ /* 0x000ff00000209400 */
[----:B-1----:R-:W1:Y:S02]  /*07b0*/  MUFU.RCP R2, R2 ;  /* 0x0000000200027308 */ /* 0x002e640000001000 */
[----:B-1----:R-:W-:-:S06]  /*07c0*/  IADD3 R2, R2, 0xffffffe, RZ ;  /* 0x0ffffffe02027810 */ /* 0x002fcc0007ffe0ff */
[----:B------:R-:W1:Y:S02]  /*07d0*/  F2I.FTZ.U32.TRUNC.NTZ R3, R2 ;  /* 0x0000000200037305 */ /* 0x000e64000021f000 */
[----:B-1----:R-:W-:-:S04]  /*07e0*/  IMAD.MOV R2, RZ, RZ, -R3 ;  /* 0x000000ffff027224 */ /* 0x002fc800078e0a03 */
[----:B------:R-:W-:Y:S02]  /*07f0*/  IMAD R4, R2, R5, RZ ;  /* 0x0000000502047224 */ /* 0x000fe400078e02ff */
[----:B------:R-:W-:-:S04]  /*0800*/  IMAD.MOV.U32 R2, RZ, RZ, RZ ;  /* 0x000000ffff027224 */ /* 0x000fc800078e00ff */
[----:B------:R-:W-:Y:S01]  /*0810*/  IMAD.HI.U32 R2, R3, R4, R2 ;  /* 0x0000000403027227 */ /* 0x000fe200078e0002 */
[----:B------:R-:W-:-:S03]  /*0820*/  MOV R3, R0 ;  /* 0x0000000000037202 */ /* 0x000fc60000000f00 */
[----:B------:R-:W-:Y:S02]  /*0830*/  IMAD.MOV R0, RZ, RZ, -R6 ;  /* 0x000000ffff007224 */ /* 0x000fe400078e0a06 */
        /* <DEDUP_REMOVED lines=28> */
[----:B------:R-:W-:-:S03]  /*0a00*/  IMAD.MOV R5, RZ, RZ, -R4 ;  /* 0x000000ffff057224 */ /* 0x000fc600078e0a04 */
        /* <DEDUP_REMOVED lines=10> */
[----:B------:R-:W-:-:S04]  /*0ab0*/  IMAD.MOV R2, RZ, RZ, -R0 ;  /* 0x000000ffff027224 */ /* 0x000fc800078e0a00 */
[C---:B------:R-:W-:Y:S01]  /*0ac0*/  IMAD R3, R9.reuse, R2, R4 ;  /* 0x0000000209037224 */ /* 0x040fe200078e0204 */
[----:B------:R-:W-:Y:S01]  /*0ad0*/  LEA R2, R9, R0, 0x18 ;  /* 0x0000000009027211 */ /* 0x000fe200078ec0ff */
[----:B------:R-:W-:-:S04]  /*0ae0*/  IMAD R0, R12, R5, R11 ;  /* 0x000000050c007224 */ /* 0x000fc800078e020b */
[----:B------:R-:W-:-:S05]  /*0af0*/  IMAD R2, R3, 0x10000, R2 ;  /* 0x0001000003027824 */ /* 0x000fca00078e0202 */
[----:B------:R1:W-:Y:S01]  /*0b00*/  STL [R1+0x8], R2 ;  /* 0x0000080201007387 */ /* 0x0003e20000100800 */
[----:B------:R-:W-:Y:S05]  /*0b10*/  BRA `(.L_x_557) ;  /* 0x0000046000007947 */ /* 0x000fea0003800000 */
.L_x_556:
[----:B------:R-:W2:Y:S01]  /*0b20*/  LDL R3, [R1+0xc] ;  /* 0x00000c0001037983 */ /* 0x000ea20000100800 */
[----:B------:R-:W-:-:S04]  /*0b30*/  IMAD.MOV.U32 R2, RZ, RZ, 0x4 ;  /* 0x00000004ff027424 */ /* 0x000fc800078e00ff */
[----:B--2---:R-:W-:-:S05]  /*0b40*/  IMAD.WIDE R2, R3, R2, c[0x0][0x590] ;  /* 0x0001640003027625 */ /* 0x004fca00078e0202 */
[----:B------:R-:W2:Y:S02]  /*0b50*/  LDG.E R7, [R2.64] ;  /* 0x0000000602077981 */ /* 0x000ea4000c1e1900 */
[----:B--23--:R-:W-:-:S05]  /*0b60*/  IMAD R9, R7, R12, RZ ;  /* 0x0000000c07097224 */ /* 0x00cfca00078e02ff */
[-C--:B-1----:R-:W-:Y:S02]  /*0b70*/  IABS R0, R9.reuse ;  /* 0x0000000900007213 */ /* 0x082fe40000000000 */
[----:B------:R-:W-:-:S03]  /*0b80*/  IABS R8, R9 ;  /* 0x0000000900087213 */ /* 0x000fc60000000000 */
[----:B------:R-:W-:-:S04]  /*0b90*/  IMAD.MOV.U32 R6, RZ, RZ, R0 ;  /* 0x000000ffff067224 */ /* 0x000fc800078e0000 */
[----:B------:R-:W1:Y:S08]  /*0ba0*/  I2F.RP R2, R6 ;  /* 0x0000000600027306 */ /* 0x000e700000209400 */
[----:B-1----:R-:W1:Y:S02]  /*0bb0*/  MUFU.RCP R2, R2 ;  /* 0x0000000200027308 */ /* 0x002e640000001000 */
[----:B-1----:R-:W-:-:S06]  /*0bc0*/  IADD3 R2, R2, 0xffffffe, RZ ;  /* 0x0ffffffe02027810 */ /* 0x002fcc0007ffe0ff */
[----:B------:R-:W1:Y:S02]  /*0bd0*/  F2I.FTZ.U32.TRUNC.NTZ R3, R2 ;  /* 0x0000000200037305 */ /* 0x000e64000021f000 */
[----:B-1----:R-:W-:-:S04]  /*0be0*/  IMAD.MOV R0, RZ, RZ, -R3 ;  /* 0x000000ffff007224 */ /* 0x002fc800078e0a03 */
[----:B------:R-:W-:Y:S01]  /*0bf0*/  IMAD.MOV.U32 R2, RZ, RZ, R0 ;  /* 0x000000ffff027224 */ /* 0x000fe200078e0000 */
[----:B------:R-:W-:-:S03]  /*0c00*/  IABS R0, R11 ;  /* 0x0000000b00007213 */ /* 0x000fc60000000000 */
[----:B------:R-:W-:Y:S01]  /*0c10*/  IMAD R4, R2, R6, RZ ;  /* 0x0000000602047224 */ /* 0x000fe200078e02ff */
[----:B------:R-:W-:Y:S01]  /*0c20*/  MOV R5, R0 ;  /* 0x0000000000057202 */ /* 0x000fe20000000f00 */
[----:B------:R-:W-:-:S04]  /*0c30*/  IMAD.MOV.U32 R2, RZ, RZ, RZ ;  /* 0x000000ffff027224 */ /* 0x000fc800078e00ff */
[----:B------:R-:W-:-:S04]  /*0c40*/  IMAD.HI.U32 R0, R3, R4, R2 ;  /* 0x0000000403007227 */ /* 0x000fc800078e0002 */
[----:B------:R-:W-:Y:S02]  /*0c50*/  IMAD.MOV R2, RZ, RZ, -R8 ;  /* 0x000000ffff027224 */ /* 0x000fe400078e0a08 */
        /* <DEDUP_REMOVED lines=9> */
[----:B------:R-:W-:-:S04]  /*0cf0*/  @P2 IADD3 R0, R0, 0x1, RZ ;  /* 0x0000000100002810 */ /* 0x000fc80007ffe0ff */
[----:B------:R-:W-:-:S05]  /*0d00*/  MOV R4, R0 ;  /* 0x0000000000047202 */ /* 0x000fca0000000f00 */
[----:B------:R-:W-:Y:S01]  /*0d10*/  @!P1 IMAD.MOV R4, RZ, RZ, -R4 ;  /* 0x000000ffff049224 */ /* 0x000fe200078e0a04 */
[----:B------:R-:W-:-:S05]  /*0d20*/  @!P0 LOP3.LUT R4, RZ, R9, RZ, 0x33, !PT ;  /* 0x00000009ff048212 */ /* 0x000fca00078e33ff */
[----:B------:R-:W-:-:S05]  /*0d30*/  IMAD R10, R7, R4, RZ ;  /* 0x00000004070a7224 */ /* 0x000fca00078e02ff */
[----:B------:R-:W-:-:S04]  /*0d40*/  IADD3 R0, -R10, c[0x0][0x538], RZ ;  /* 0x00014e000a007a10 */ /* 0x000fc80007ffe1ff */
[----:B------:R-:W-:-:S04]  /*0d50*/  IMNMX R6, R7, R0, PT ;  /* 0x0000000007067217 */ /* 0x000fc80003800200 */
[----:B------:R-:W-:-:S05]  /*0d60*/  IABS R0, R6 ;  /* 0x0000000600007213 */ /* 0x000fca0000000000 */
[----:B------:R-:W-:-:S04]  /*0d70*/  IMAD.MOV.U32 R5, RZ, RZ, R0 ;  /* 0x000000ffff057224 */ /* 0x000fc800078e0000 */
[----:B------:R-:W1:Y:S08]  /*0d80*/  I2F.RP R2, R5 ;  /* 0x0000000500027306 */ /* 0x000e700000209400 */
[----:B-1----:R-:W1:Y:S02]  /*0d90*/  MUFU.RCP R2, R2 ;  /* 0x0000000200027308 */ /* 0x002e640000001000 */
[----:B-1----:R-:W-:-:S06]  /*0da0*/  IADD3 R2, R2, 0xffffffe, RZ ;  /* 0x0ffffffe02027810 */ /* 0x002fcc0007ffe0ff */
[----:B------:R1:W2:Y:S02]  /*0db0*/  F2I.FTZ.U32.TRUNC.NTZ R3, R2 ;  /* 0x0000000200037305 */ /* 0x0002a4000021f000 */
[----:B-1----:R-:W-:Y:S01]  /*0dc0*/  IMAD.MOV R2, RZ, RZ, -R4 ;  /* 0x000000ffff027224 */ /* 0x002fe200078e0a04 */
[----:B--2---:R-:W-:-:S03]  /*0dd0*/  IADD3 R0, RZ, -R3, RZ ;  /* 0x80000003ff007210 */ /* 0x004fc60007ffe0ff */
[----:B------:R-:W-:Y:S01]  /*0de0*/  IMAD R8, R9, R2, R11 ;  /* 0x0000000209087224 */ /* 0x000fe200078e020b */
[----:B------:R-:W-:Y:S01]  /*0df0*/  IABS R9, R6 ;  /* 0x0000000600097213 */ /* 0x000fe20000000000 */
[----:B------:R-:W-:-:S03]  /*0e00*/  IMAD.MOV.U32 R2, RZ, RZ, R0 ;  /* 0x000000ffff027224 */ /* 0x000fc600078e0000 */
[----:B------:R-:W-:Y:S01]  /*0e10*/  IABS R0, R8 ;  /* 0x0000000800007213 */ /* 0x000fe20000000000 */
[----:B------:R-:W-:Y:S02]  /*0e20*/  IMAD R7, R2, R5, RZ ;  /* 0x0000000502077224 */ /* 0x000fe400078e02ff */
[----:B------:R-:W-:Y:S02]  /*0e30*/  IMAD.MOV.U32 R2, RZ, RZ, RZ ;  /* 0x000000ffff027224 */ /* 0x000fe400078e00ff */
[----:B------:R-:W-:Y:S01]  /*0e40*/  IMAD.MOV.U32 R4, RZ, RZ, R0 ;  /* 0x000000ffff047224 */ /* 0x000fe200078e0000 */
[----:B------:R-:W-:Y:S01]  /*0e50*/  IADD3 R0, RZ, -R9, RZ ;  /* 0x80000009ff007210 */ /* 0x000fe20007ffe0ff */
[----:B------:R-:W-:-:S04]  /*0e60*/  IMAD.HI.U32 R3, R3, R7, R2 ;  /* 0x0000000703037227 */ /* 0x000fc800078e0002 */
[----:B------:R-:W-:Y:S02]  /*0e70*/  IMAD.MOV.U32 R2, RZ, RZ, R0 ;  /* 0x000000ffff027224 */ /* 0x000fe400078e0000 */
[----:B------:R-:W-:Y:S01]  /*0e80*/  IMAD.HI.U32 R0, R3, R4, RZ ;  /* 0x0000000403007227 */ /* 0x000fe200078e00ff */
[----:B------:R-:W-:-:S03]  /*0e90*/  IADD3 R3, R10, 0x1000000, R8 ;  /* 0x010000000a037810 */ /* 0x000fc60007ffe008 */
[----:B------:R-:W-:-:S05]  /*0ea0*/  IMAD R2, R0, R2, R4 ;  /* 0x0000000200027224 */ /* 0x000fca00078e0204 */
[----:B------:R-:W-:-:S13]  /*0eb0*/  ISETP.GT.U32.AND P0, PT, R5, R2, PT ;  /* 0x000000020500720c */ /* 0x000fda0003f04070 */
[----:B------:R-:W-:Y:S01]  /*0ec0*/  @!P0 IMAD.IADD R2, R2, 0x1, -R5 ;  /* 0x0000000102028824 */ /* 0x000fe200078e0a05 */
[----:B------:R-:W-:Y:S02]  /*0ed0*/  @!P0 IADD3 R0, R0, 0x1, RZ ;  /* 0x0000000100008810 */ /* 0x000fe40007ffe0ff */
[----:B------:R-:W-:Y:S02]  /*0ee0*/  ISETP.NE.AND P0, PT, R6, RZ, PT ;  /* 0x000000ff0600720c */ /* 0x000fe40003f05270 */
[----:B------:R-:W-:Y:S02]  /*0ef0*/  ISETP.GE.U32.AND P2, PT, R2, R5, PT ;  /* 0x000000050200720c */ /* 0x000fe40003f46070 */
[----:B------:R-:W-:-:S04]  /*0f00*/  LOP3.LUT R2, R8, R6, RZ, 0x3c, !PT ;  /* 0x0000000608027212 */ /* 0x000fc800078e3cff */
[----:B------:R-:W-:Y:S01]  /*0f10*/  ISETP.GE.AND P1, PT, R2, RZ, PT ;  /* 0x000000ff0200720c */ /* 0x000fe20003f26270 */
[----:B------:R-:W-:-:S06]  /*0f20*/  IMAD.MOV R2, RZ, RZ, -R6 ;  /* 0x000000ffff027224 */ /* 0x000fcc00078e0a06 */
[----:B------:R-:W-:-:S06]  /*0f30*/  @P2 IADD3 R0, R0, 0x1, RZ ;  /* 0x0000000100002810 */ /* 0x000fcc0007ffe0ff */
[----:B------:R-:W-:Y:S02]  /*0f40*/  @!P1 IADD3 R0, -R0, RZ, RZ ;  /* 0x000000ff00009210 */ /* 0x000fe40007ffe1ff */
[----:B------:R-:W-:-:S05]  /*0f50*/  @!P0 LOP3.LUT R0, RZ, R6, RZ, 0x33, !PT ;  /* 0x00000006ff008212 */ /* 0x000fca00078e33ff */
[----:B------:R-:W-:-:S05]  /*0f60*/  IMAD R2, R0, R2, R3 ;  /* 0x0000000200027224 */ /* 0x000fca00078e0203 */
[----:B------:R1:W-:Y:S02]  /*0f70*/  STL [R1+0x8], R2 ;  /* 0x0000080201007387 */ /* 0x0003e40000100800 */
.L_x_557:
[----:B------:R-:W-:Y:S05]  /*0f80*/  BSYNC B0 ;  /* 0x0000000000007941 */ /* 0x000fea0003800000 */
.L_x_555:
[----:B------:R-:W-:-:S04]  /*0f90*/  LOP3.LUT R0, RZ, R0, RZ, 0x33, !PT ;  /* 0x00000000ff007212 */ /* 0x000fc800078e33ff */
[----:B------:R-:W-:-:S05]  /*0fa0*/  IADD3 R0, R0, R12, RZ ;  /* 0x0000000c00007210 */ /* 0x000fca0007ffe0ff */
[----:B------:R2:W-:Y:S01]  /*0fb0*/  STL [R1+0x4], R0 ;  /* 0x0000040001007387 */ /* 0x0005e20000100800 */
[----:B------:R-:W-:Y:S05]  /*0fc0*/  BRA `(.L_x_558) ;  /* 0x0000006000007947 */ /* 0x000fea0003800000 */
.L_x_546:
[----:B------:R-:W-:Y:S01]  /*0fd0*/  MOV R0, UR4 ;  /* 0x0000000400007c02 */ /* 0x000fe20008000f00 */
[----:B------:R-:W-:Y:S04]  /*0fe0*/  STL [R1+0x4], RZ ;  /* 0x000004ff01007387 */ /* 0x000fe80000100800 */
[----:B------:R1:W-:Y:S04]  /*0ff0*/  STL [R1], R0 ;  /* 0x0000000001007387 */ /* 0x0003e80000100800 */
[----:B------:R2:W-:Y:S01]  /*1000*/  STL [R1+0x8], RZ ;  /* 0x000008ff01007387 */ /* 0x0005e20000100800 */
[----:B-1----:R-:W-:-:S05]  /*1010*/  MOV R0, c[0x0][0x53c] ;  /* 0x00014f0000007a02 */ /* 0x002fca0000000f00 */
[----:B------:R2:W-:Y:S02]  /*1020*/  STL [R1+0xc], R0 ;  /* 0x00000c0001007387 */ /* 0x0005e40000100800 */
.L_x_558:
[----:B------:R-:W3:Y:S04]  /*1030*/  LDL R4, [R1] ;  /* 0x0000000001047983 */ /* 0x000ee80000100800 */
[----:B------:R-:W3:Y:S04]  /*1040*/  LDL R5, [R1+0x4] ;  /* 0x0000040001057983 */ /* 0x000ee80000100800 */
[----:B------:R-:W3:Y:S04]  /*1050*/  LDL R6, [R1+0x8] ;  /* 0x0000080001067983 */ /* 0x000ee80000100800 */
[----:B------:R-:W3:Y:S01]  /*1060*/  LDL R7, [R1+0xc] ;  /* 0x00000c0001077983 */ /* 0x000ee20000100800 */
[----:B------:R-:W-:Y:S01]  /*1070*/  ISETP.NE.AND P0, PT, R13, RZ, PT ;  /* 0x000000ff0d00720c */ /* 0x000fe20003f05270 */
[----:B------:R-:W-:-:S12]  /*1080*/  WARPSYNC 0xffffffff ;  /* 0xffffffff00007948 */ /* 0x000fd80003800000 */
[----:B---3--:R3:W-:Y:S04]  /*1090*/  @!P0 STS.128 [0xc080], R4 ;  /* 0x00c08004ff008388 */ /* 0x0087e80000000c00 */
[----:B------:R-:W-:Y:S06]  /*10a0*/  BAR.ARV 0x5, 0x80 ;  /* 0x0142000000007b1d */ /* 0x000fec0000002000 */
.L_x_544:
[----:B--2---:R-:W2:Y:S02]  /*10b0*/  LDL R0, [R1+0xc] ;  /* 0x00000c0001007983 */ /* 0x004ea40000100800 */
[----:B--2---:R-:W-:-:S13]  /*10c0*/  ISETP.GE.AND P0, PT, R0, c[0x0][0x53c], PT ;  /* 0x00014f0000007a0c */ /* 0x004fda0003f06270 */
[----:B------:R-:W-:Y:S05]  /*10d0*/  @P0 EXIT ;  /* 0x000000000000094d */ /* 0x000fea0003800000 */
[----:B------:R-:W2:Y:S01]  /*10e0*/  S2R R17, SR_TID.X ;  /* 0x0000000000117919 */ /* 0x000ea20000002100 */
[----:B------:R-:W-:Y:S02]  /*10f0*/  ULDC UR5, c[0x0][0x2ac] ;  /* 0x0000ab0000057ab9 */ /* 0x000fe40000000800 */
[----:B------:R-:W-:Y:S02]  /*1100*/  ULDC UR4, c[0x0][0x1d0] ;  /* 0x0000740000047ab9 */ /* 0x000fe40000000800 */
[----:B------:R-:W-:Y:S01]  /*1110*/  UIMAD UR5, UR5, UR4, URZ ;  /* 0x00000004050572a4 */ /* 0x000fe2000f8e023f */
[----:B-123--:R-:W-:-:S04]  /*1120*/  SHF.R.S32.HI R6, RZ, 0x1f, R17 ;  /* 0x0000001fff067819 */ /* 0x00efc80000011411 */
[CC--:B------:R-:W-:Y:S02]  /*1130*/  LEA.HI R16, R6.reuse, R17.reuse, RZ, 0x3 ;  /* 0x0000001106107211 */ /* 0x0c0fe400078f18ff */
[-C--:B------:R-:W-:Y:S02]  /*1140*/  LEA.HI R8, R6, R17.reuse, RZ, 0x2 ;  /* 0x0000001106087211 */ /* 0x080fe400078f10ff */
[----:B------:R-:W-:Y:S02]  /*1150*/  SHF.R.S32.HI R0, RZ, 0x3, R16 ;  /* 0x00000003ff007819 */ /* 0x000fe40000011410 */
[----:B------:R-:W-:Y:S02]  /*1160*/  LOP3.LUT R2, R8, 0xfffffffc, RZ, 0xc0, !PT ;  /* 0xfffffffc08027812 */ /* 0x000fe400078ec0ff */
[----:B------:R-:W-:Y:S01]  /*1170*/  LEA.HI R4, R6, R17, RZ, 0x4 ;  /* 0x0000001106047211 */ /* 0x000fe200078f20ff */
[----:B------:R-:W-:Y:S01]  /*1180*/  IMAD.SHL.U32 R0, R0, 0x40, RZ ;  /* 0x0000004000007824 */ /* 0x000fe200078e00ff */
[----:B------:R-:W-:Y:S01]  /*1190*/  SHF.R.S32.HI R239, RZ, 0x2, R8 ;  /* 0x00000002ffef7819 */ /* 0x000fe20000011408 */
[----:B------:R-:W-:Y:S01]  /*11a0*/  IMAD.IADD R238, R17, 0x1, -R2 ;  /* 0x0000000111ee7824 */ /* 0x000fe200078e0a02 */
[----:B------:R-:W-:-:S02]  /*11b0*/  SHF.R.S32.HI R5, RZ, 0x4, R4 ;  /* 0x00000004ff057819 */ /* 0x000fc40000011404 */
[----:B------:R-:W-:Y:S01]  /*11c0*/  LOP3.LUT R0, R0, 0xc0, RZ, 0xc0, !PT ;  /* 0x000000c000007812 */ /* 0x000fe200078ec0ff */
[----:B------:R-:W-:Y:S01]  /*11d0*/  IMAD.SHL.U32 R210, R238, 0x8, RZ ;  /* 0x00000008eed27824 */ /* 0x000fe200078e00ff */
[----:B------:R-:W-:Y:S02]  /*11e0*/  LEA.HI R3, R4, R5, RZ, 0x1 ;  /* 0x0000000504037211 */ /* 0x000fe400078f08ff */
[----:B------:R-:W-:Y:S02]  /*11f0*/  SHF.R.U32.HI R2, RZ, 0x3, R0 ;  /* 0x00000003ff027819 */ /* 0x000fe40000011600 */
[----:B------:R-:W-:Y:S02]  /*1200*/  LOP3.LUT R0, R0, 0x18, R210, 0xf8, !PT ;  /* 0x0000001800007812 */ /* 0x000fe400078ef8d2 */
[----:B------:R-:W-:Y:S02]  /*1210*/  LOP3.LUT R3, R3, 0xfffffffe, RZ, 0xc0, !PT ;  /* 0xfffffffe03037812 */ /* 0x000fe400078ec0ff */
[----:B------:R-:W-:-:S02]  /*1220*/  LOP3.LUT R7, R0, R2, RZ, 0x3c, !PT ;  /* 0x0000000200077212 */ /* 0x000fc400078e3cff */
[----:B------:R-:W-:Y:S01]  /*1230*/  LOP3.LUT R0, R4, 0xfffffff0, RZ, 0xc0, !PT ;  /* 0xfffffff004007812 */ /* 0x000fe200078ec0ff */
[----:B------:R-:W-:Y:S01]  /*1240*/  IMAD.IADD R12, R5, 0x1, -R3 ;  /* 0x00000001050c7824 */ /* 0x000fe200078e0a03 */
[----:B------:R-:W-:Y:S02]  /*1250*/  LOP3.LUT R3, R16, 0xfffffff8, RZ, 0xc0, !PT ;  /* 0xfffffff810037812 */ /* 0x000fe400078ec0ff */
[----:B------:R-:W-:Y:S01]  /*1260*/  LEA.HI R2, R8, R239, RZ, 0x1 ;  /* 0x000000ef08027211 */ /* 0x000fe200078f08ff */
[C---:B------:R-:W-:Y:S01]  /*1270*/  IMAD.IADD R0, R17.reuse, 0x1, -R0 ;  /* 0x0000000111007824 */ /* 0x040fe200078e0a00 */
[----:B------:R-:W-:Y:S01]  /*1280*/  LEA.HI R11, R6, R17, RZ, 0x5 ;  /* 0x00000011060b7211 */ /* 0x000fe200078f28ff */
[----:B------:R-:W-:Y:S01]  /*1290*/  IMAD.IADD R3, R17, 0x1, -R3 ;  /* 0x0000000111037824 */ /* 0x000fe200078e0a03 */
[----:B------:R-:W-:Y:S02]  /*12a0*/  LOP3.LUT R2, R2, 0x7fffffe, RZ, 0xc0, !PT ;  /* 0x07fffffe02027812 */ /* 0x000fe400078ec0ff */
[----:B------:R-:W-:-:S02]  /*12b0*/  LEA.HI R6, R0, R0, RZ, 0x1 ;  /* 0x0000000000067211 */ /* 0x000fc400078f08ff */
[----:B------:R-:W-:Y:S01]  /*12c0*/  SHF.R.S32.HI R5, RZ, 0x1f, R0 ;  /* 0x0000001fff057819 */ /* 0x000fe20000011400 */
[----:B------:R-:W-:Y:S01]  /*12d0*/  IMAD.IADD R2, R239, 0x1, -R2 ;  /* 0x00000001ef027824 */ /* 0x000fe200078e0a02 */
[----:B------:R-:W-:Y:S02]  /*12e0*/  LEA.HI R9, R3, R3, RZ, 0x1 ;  /* 0x0000000303097211 */ /* 0x000fe400078f08ff */
[----:B------:R-:W-:Y:S02]  /*12f0*/  SHF.R.S32.HI R10, RZ, 0x5, R11 ;  /* 0x00000005ff0a7819 */ /* 0x000fe4000001140b */
[----:B------:R-:W-:Y:S02]  /*1300*/  LOP3.LUT R4, R6, 0x7fffffe, RZ, 0xc0, !PT ;  /* 0x07fffffe06047812 */ /* 0x000fe400078ec0ff */
[----:B------:R-:W-:Y:S01]  /*1310*/  LEA.HI R15, R5, R0, RZ, 0x3 ;  /* 0x00000000050f7211 */ /* 0x000fe200078f18ff */
[----:B------:R-:W-:Y:S01]  /*1320*/  IMAD R2, R10, 0x8, R2 ;  /* 0x000000080a027824 */ /* 0x000fe200078e0202 */
[----:B------:R-:W-:Y:S01]  /*1330*/  LOP3.LUT R5, R9, 0x3fffffe, RZ, 0xc0, !PT ;  /* 0x03fffffe09057812 */ /* 0x000fe200078ec0ff */
[----:B------:R-:W-:Y:S01]  /*1340*/  IMAD.IADD R13, R0, 0x1, -R4 ;  /* 0x00000001000d7824 */ /* 0x000fe200078e0a04 */
[----:B------:R-:W-:-:S02]  /*1350*/  LEA.HI R0, R238, R238, RZ, 0x1 ;  /* 0x000000eeee007211 */ /* 0x000fc400078f08ff */
[----:B------:R-:W-:Y:S01]  /*1360*/  SHF.R.S32.HI R4, RZ, 0x1f, R11 ;  /* 0x0000001fff047819 */ /* 0x000fe2000001140b */
[----:B------:R-:W-:Y:S01]  /*1370*/  IMAD.IADD R14, R3, 0x1, -R5 ;  /* 0x00000001030e7824 */ /* 0x000fe200078e0a05 */
[----:B------:R-:W-:Y:S01]  /*1380*/  SHF.R.S32.HI R5, RZ, 0x1f, R8 ;  /* 0x0000001fff057819 */ /* 0x000fe20000011408 */
[----:B------:R-:W-:Y:S01]  /*1390*/  IMAD.U32 R3, R2, 0x20, R7 ;  /* 0x0000002002037824 */ /* 0x000fe200078e0007 */
[C---:B------:R-:W-:Y:S01]  /*13a0*/  LOP3.LUT R2, R0.reuse, 0x1ffffffe, RZ, 0xc0, !PT ;  /* 0x1ffffffe00027812 */ /* 0x040fe200078ec0ff */
[----:B------:R-:W-:Y:S01]  /*13b0*/  IMAD.SHL.U32 R0, R0, 0x20, RZ ;  /* 0x0000002000007824 */ /* 0x000fe200078e00ff */
[----:B------:R-:W-:Y:S02]  /*13c0*/  LOP3.LUT R7, R11, 0xffffffe0, RZ, 0xc0, !PT ;  /* 0xffffffe00b077812 */ /* 0x000fe400078ec0ff */
[----:B------:R1:W-:Y:S01]  /*13d0*/  STL [R1+0x28], R3 ;  /* 0x0000280301007387 */ /* 0x0003e20000100800 */
[----:B------:R-:W-:Y:S02]  /*13e0*/  LEA.HI R4, R4, R10, RZ, 0x2 ;  /* 0x0000000a04047211 */ /* 0x000fe400078f10ff */
[----:B------:R-:W-:Y:S01]  /*13f0*/  LOP3.LUT R0, R0, 0xffffffc0, RZ, 0xc0, !PT ;  /* 0xffffffc000007812 */ /* 0x000fe200078ec0ff */
[----:B------:R-:W-:Y:S01]  /*1400*/  IMAD.IADD R20, R17, 0x1, -R7 ;  /* 0x0000000111147824 */ /* 0x000fe200078e0a07 */
[----:B------:R-:W-:-:S02]  /*1410*/  SHF.R.S32.HI R8, RZ, 0x1, R6 ;  /* 0x00000001ff087819 */ /* 0x000fc40000011406 */
[----:B------:R-:W-:Y:S02]  /*1420*/  SHF.R.S32.HI R7, RZ, 0x1f, R6 ;  /* 0x0000001fff077819 */ /* 0x000fe40000011406 */
[C---:B------:R-:W-:Y:S02]  /*1430*/  IADD3 R235, R210.reuse, 0x20, RZ ;  /* 0x00000020d2eb7810 */ /* 0x040fe40007ffe0ff */
[----:B------:R-:W-:Y:S01]  /*1440*/  IADD3 R236, R210, 0x40, RZ ;  /* 0x00000040d2ec7810 */ /* 0x000fe20007ffe0ff */
[----:B-1----:R-:W-:Y:S01]  /*1450*/  IMAD.IADD R3, R238, 0x1, -R2 ;  /* 0x00000001ee037824 */ /* 0x002fe200078e0a02 */
[----:B------:R-:W-:-:S03]  /*1460*/  LEA.HI R2, R5, R239, RZ, 0x3 ;  /* 0x000000ef05027211 */ /* 0x000fc600078f18ff */
[----:B------:R-:W-:Y:S01]  /*1470*/  IMAD R251, R3, 0x8, R0 ;  /* 0x0000000803fb7824 */ /* 0x000fe200078e0200 */
[----:B------:R-:W-:Y:S02]  /*1480*/  LOP3.LUT R0, R2, 0xfffffff8, RZ, 0xc0, !PT ;  /* 0xfffffff802007812 */ /* 0x000fe400078ec0ff */
[----:B------:R-:W-:Y:S02]  /*1490*/  LOP3.LUT R3, R4, 0xffffffc, RZ, 0xc0, !PT ;  /* 0x0ffffffc04037812 */ /* 0x000fe400078ec0ff */
[----:B------:R-:W-:Y:S01]  /*14a0*/  SHF.R.S32.HI R2, RZ, 0x1f, R20 ;  /* 0x0000001fff027819 */ /* 0x000fe20000011414 */
[----:B------:R-:W-:Y:S01]  /*14b0*/  IMAD.IADD R4, R239, 0x1, -R0 ;  /* 0x00000001ef047824 */ /* 0x000fe200078e0a00 */
[----:B------:R-:W-:Y:S01]  /*14c0*/  SHF.R.S32.HI R0, RZ, 0x1, R9 ;  /* 0x00000001ff007819 */ /* 0x000fe20000011409 */
[----:B------:R-:W-:Y:S01]  /*14d0*/  IMAD.IADD R3, R10, 0x1, -R3 ;  /* 0x000000010a037824 */ /* 0x000fe200078e0a03 */
[----:B------:R-:W-:Y:S02]  /*14e0*/  LEA.HI R11, R2, R20, RZ, 0x2 ;  /* 0x00000014020b7211 */ /* 0x000fe400078f10ff */
[----:B------:R-:W-:-:S02]  /*14f0*/  LEA.HI R6, R4, R4, RZ, 0x1 ;  /* 0x0000000404067211 */ /* 0x000fc400078f08ff */
[C---:B------:R-:W-:Y:S01]  /*1500*/  LOP3.LUT P2, RZ, R0.reuse, 0x2, RZ, 0xc0, !PT ;  /* 0x0000000200ff7812 */ /* 0x040fe2000784c0ff */
[----:B------:R-:W-:Y:S01]  /*1510*/  IMAD.SHL.U32 R0, R0, 0x40, RZ ;  /* 0x0000004000007824 */ /* 0x000fe200078e00ff */
[----:B------:R-:W-:Y:S02]  /*1520*/  SHF.R.S32.HI R2, RZ, 0x2, R11 ;  /* 0x00000002ff027819 */ /* 0x000fe4000001140b */
[----:B------:R-:W-:Y:S02]  /*1530*/  LOP3.LUT R5, R6, 0x3fffffe, RZ, 0xc0, !PT ;  /* 0x03fffffe06057812 */ /* 0x000fe400078ec0ff */
[----:B------:R-:W-:Y:S01]  /*1540*/  LOP3.LUT R0, R0, 0xc0, RZ, 0xc0, !PT ;  /* 0x000000c000007812 */ /* 0x000fe200078ec0ff */
[----:B------:R-:W-:Y:S01]  /*1550*/  IMAD R19, R3, 0x10, R2 ;  /* 0x0000001003137824 */ /* 0x000fe200078e0202 */
[----:B------:R-:W-:Y:S01]  /*1560*/  LEA.HI R2, R7, R8, RZ, 0x2 ;  /* 0x0000000807027211 */ /* 0x000fe200078f10ff */
[----:B------:R-:W-:Y:S01]  /*1570*/  IMAD.IADD R5, R4, 0x1, -R5 ;  /* 0x0000000104057824 */ /* 0x000fe200078e0a05 */
[----:B------:R-:W-:Y:S01]  /*1580*/  LOP3.LUT R4, R0, 0x8, R16, 0xf8, !PT ;  /* 0x0000000800047812 */ /* 0x000fe200078ef810 */
[----:B------:R-:W-:Y:S01]  /*1590*/  IMAD.SHL.U32 R7, R10, 0x200, RZ ;  /* 0x000002000a077824 */ /* 0x000fe200078e00ff */
[----:B------:R-:W-:Y:S01]  /*15a0*/  SHF.R.U32.HI R3, RZ, 0x3, R0 ;  /* 0x00000003ff037819 */ /* 0x000fe20000011600 */
[----:B------:R1:W-:Y:S01]  /*15b0*/  STL [R1+0x34], R19 ;  /* 0x0000341301007387 */ /* 0x0003e20000100800 */
[----:B------:R-:W-:Y:S01]  /*15c0*/  SHF.R.S32.HI R0, RZ, 0x1, R6 ;  /* 0x00000001ff007819 */ /* 0x000fe20000011406 */
[----:B------:R-:W-:Y:S01]  /*15d0*/  IMAD R9, R238, 0x2, R7 ;  /* 0x00000002ee097824 */ /* 0x000fe200078e0207 */
[----:B------:R-:W-:Y:S01]  /*15e0*/  LOP3.LUT R10, R4, R3, RZ, 0x3c, !PT ;  /* 0x00000003040a7212 */ /* 0x000fe200078e3cff */
[----:B------:R-:W-:Y:S01]  /*15f0*/  IMAD.IADD R251, R19, 0x1, R251 ;  /* 0x0000000113fb7824 */ /* 0x000fe200078e02fb */
[----:B------:R-:W-:Y:S01]  /*1600*/  LOP3.LUT R2, R2, 0xfffffffc, RZ, 0xc0, !PT ;  /* 0xfffffffc02027812 */ /* 0x000fe200078ec0ff */
[C---:B------:R-:W-:Y:S01]  /*1610*/  IMAD.SHL.U32 R3, R0.reuse, 0x40, RZ ;  /* 0x0000004000037824 */ /* 0x040fe200078e00ff */
[C---:B------:R-:W-:Y:S01]  /*1620*/  LOP3.LUT R4, R0.reuse, 0x1, RZ, 0xc0, !PT ;  /* 0x0000000100047812 */ /* 0x040fe200078ec0ff */
[----:B------:R-:W-:Y:S01]  /*1630*/  IMAD R6, R5, 0x20, R9 ;  /* 0x0000002005067824 */ /* 0x000fe200078e0209 */
[----:B------:R-:W-:Y:S01]  /*1640*/  LOP3.LUT P0, RZ, R0, 0x2, RZ, 0xc0, !PT ;  /* 0x0000000200ff7812 */ /* 0x000fe2000780c0ff */
[----:B------:R-:W-:Y:S01]  /*1650*/  IMAD.IADD R2, R8, 0x1, -R2 ;  /* 0x0000000108027824 */ /* 0x000fe200078e0a02 */
[----:B------:R-:W-:Y:S01]  /*1660*/  LOP3.LUT R3, R3, 0xc0, RZ, 0xc0, !PT ;  /* 0x000000c003037812 */ /* 0x000fe200078ec0ff */
[----:B------:R-:W-:Y:S01]  /*1670*/  IMAD.SHL.U32 R5, R15, 0x20, RZ ;  /* 0x000000200f057824 */ /* 0x000fe200078e00ff */
[----:B------:R-:W-:Y:S01]  /*1680*/  ISETP.NE.U32.AND P1, PT, R4, 0x1, PT ;  /* 0x000000010400780c */ /* 0x000fe20003f25070 */
[C---:B------:R-:W-:Y:S01]  /*1690*/  IMAD.SHL.U32 R8, R12.reuse, 0x8, RZ ;  /* 0x000000080c087824 */ /* 0x040fe200078e00ff */
[----:B------:R-:W-:Y:S01]  /*16a0*/  LEA.HI R3, R3, R3, RZ, 0x1d ;  /* 0x0000000303037211 */ /* 0x000fe200078fe8ff */
[----:B------:R-:W-:Y:S01]  /*16b0*/  IMAD R9, R12, 0x8, R14 ;  /* 0x000000080c097824 */ /* 0x000fe200078e020e */
[C---:B------:R-:W-:Y:S01]  /*16c0*/  LOP3.LUT P3, RZ, R2.reuse, 0x2, RZ, 0xc0, !PT ;  /* 0x0000000202ff7812 */ /* 0x040fe2000786c0ff */
[----:B------:R-:W-:Y:S01]  /*16d0*/  IMAD.SHL.U32 R2, R2, 0x40, RZ ;  /* 0x0000004002027824 */ /* 0x000fe200078e00ff */
[----:B------:R-:W-:Y:S01]  /*16e0*/  LOP3.LUT R0, R5, 0xffffff00, RZ, 0xc0, !PT ;  /* 0xffffff0005007812 */ /* 0x000fe200078ec0ff */
[----:B------:R-:W-:-:S02]  /*16f0*/  IMAD.IADD R3, R3, 0x1, R6 ;  /* 0x0000000103037824 */ /* 0x000fc400078e0206 */
[----:B------:R-:W-:Y:S01]  /*1700*/  IMAD R238, R238, 0x20, R239 ;  /* 0x00000020eeee7824 */ /* 0x000fe200078e02ef */
[----:B------:R-:W-:Y:S01]  /*1710*/  LOP3.LUT R2, R2, 0xc0, RZ, 0xc0, !PT ;  /* 0x000000c002027812 */ /* 0x000fe200078ec0ff */
[----:B------:R-:W-:Y:S02]  /*1720*/  IMAD.IADD R4, R0, 0x1, R7 ;  /* 0x0000000100047824 */ /* 0x000fe400078e0207 */
[----:B------:R-:W-:Y:S01]  /*1730*/  IMAD.SHL.U32 R18, R3, 0x2, RZ ;  /* 0x0000000203127824 */ /* 0x000fe200078e00ff */
[----:B------:R-:W-:Y:S01]  /*1740*/  LOP3.LUT R6, R2, 0x8, R8, 0xf8, !PT ;  /* 0x0000000802067812 */ /* 0x000fe200078ef808 */
[C---:B------:R-:W-:Y:S01]  /*1750*/  IMAD R7, R13.reuse, 0x20, R0 ;  /* 0x000000200d077824 */ /* 0x040fe200078e0200 */
[----:B------:R-:W-:Y:S01]  /*1760*/  SHF.R.U32.HI R5, RZ, 0x3, R2 ;  /* 0x00000003ff057819 */ /* 0x000fe20000011602 */
[----:B------:R-:W-:Y:S01]  /*1770*/  IMAD R2, R13, 0x20, R4 ;  /* 0x000000200d027824 */ /* 0x000fe200078e0204 */
[C---:B------:R-:W-:Y:S01]  /*1780*/  IADD3 R4, R18.reuse, 0x80, RZ ;  /* 0x0000008012047810 */ /* 0x040fe20007ffe0ff */
[----:B------:R-:W-:Y:S01]  /*1790*/  IMAD.U32 R0, R9, 0x20, R10 ;  /* 0x0000002009007824 */ /* 0x000fe200078e000a */
[----:B------:R-:W-:Y:S01]  /*17a0*/  IADD3 R17, R18, 0x70, RZ ;  /* 0x0000007012117810 */ /* 0x000fe20007ffe0ff */
[----:B------:R-:W-:Y:S01]  /*17b0*/  STL [R1+0x10], R18 ;  /* 0x0000101201007387 */ /* 0x000fe20000100800 */
[----:B------:R-:W-:-:S02]  /*17c0*/  @P1 IADD3 R17, R4, 0x10, RZ ;  /* 0x0000001004111810 */ /* 0x000fc40007ffe0ff */
[----:B------:R-:W-:Y:S02]  /*17d0*/  LOP3.LUT R4, R11, 0x7ffffffc, RZ, 0xc0, !PT ;  /* 0x7ffffffc0b047812 */ /* 0x000fe400078ec0ff */
[----:B------:R-:W-:Y:S01]  /*17e0*/  LOP3.LUT R3, R6, R5, RZ, 0x3c, !PT ;  /* 0x0000000506037212 */ /* 0x000fe200078e3cff */
[----:B------:R-:W-:Y:S01]  /*17f0*/  IMAD.MOV.U32 R6, RZ, RZ, 0x20 ;  /* 0x00000020ff067424 */ /* 0x000fe200078e00ff */
[----:B------:R-:W-:Y:S01]  /*1800*/  SHF.R.S32.HI R5, RZ, 0x1f, R235 ;  /* 0x0000001fff057819 */ /* 0x000fe200000114eb */
[----:B------:R-:W-:Y:S01]  /*1810*/  IMAD.IADD R4, R20, 0x1, -R4 ;  /* 0x0000000114047824 */ /* 0x000fe200078e0a04 */
[----:B------:R-:W-:Y:S01]  /*1820*/  LEA R180, R0, 0x3c80, 0x1 ;  /* 0x00003c8000b47811 */ /* 0x000fe200078e08ff */
[----:B------:R-:W-:Y:S01]  /*1830*/  STL [R1+0x14], R17 ;  /* 0x0000141101007387 */ /* 0x000fe20000100800 */
[----:B------:R-:W-:Y:S01]  /*1840*/  SEL R5, R6, 0xffffffe0, !P0 ;  /* 0xffffffe006057807 */ /* 0x000fe20004000000 */
[----:B------:R-:W-:Y:S01]  /*1850*/  IMAD.SHL.U32 R234, R4, 0x2, RZ ;  /* 0x0000000204ea7824 */ /* 0x000fe200078e00ff */
[----:B------:R-:W-:Y:S01]  /*1860*/  SHF.R.S32.HI R4, RZ, 0x1f, R236 ;  /* 0x0000001fff047819 */ /* 0x000fe200000114ec */
[C---:B------:R-:W-:Y:S01]  /*1870*/  IMAD.IADD R2, R3.reuse, 0x1, R2 ;  /* 0x0000000103027824 */ /* 0x040fe200078e0202 */
[----:B------:R-:W-:Y:S01]  /*1880*/  IADD3 R185, R180, 0x20, RZ ;  /* 0x00000020b4b97810 */ /* 0x000fe20007ffe0ff */
[----:B------:R-:W-:Y:S01]  /*1890*/  IMAD.IADD R3, R3, 0x1, R7 ;  /* 0x0000000103037824 */ /* 0x000fe200078e0207 */
[----:B------:R-:W-:-:S02]  /*18a0*/  IADD3 R10, R234, 0x40, RZ ;  /* 0x00000040ea0a7810 */ /* 0x000fc40007ffe0ff */
[----:B------:R-:W-:Y:S02]  /*18b0*/  IADD3 R8, R234, 0x50, RZ ;  /* 0x00000050ea087810 */ /* 0x000fe40007ffe0ff */
[----:B------:R-:W-:Y:S02]  /*18c0*/  SHF.R.S32.HI R0, RZ, 0x1f, R10 ;  /* 0x0000001fff007819 */ /* 0x000fe4000001140a */
[----:B------:R-:W-:Y:S01]  /*18d0*/  SHF.R.S32.HI R0, RZ, 0x1f, R8 ;  /* 0x0000001fff007819 */ /* 0x000fe20000011408 */
[----:B------:R-:W-:Y:S01]  /*18e0*/  IMAD.IADD R0, R18, 0x1, R5 ;  /* 0x0000000112007824 */ /* 0x000fe200078e0205 */
[C---:B------:R-:W-:Y:S02]  /*18f0*/  IADD3 R16, R234.reuse, 0x10, RZ ;  /* 0x00000010ea107810 */ /* 0x040fe40007ffe0ff */
[----:B------:R-:W-:Y:S02]  /*1900*/  SHF.R.S32.HI R4, RZ, 0x1f, R234 ;  /* 0x0000001fff047819 */ /* 0x000fe400000114ea */
[----:B------:R2:W-:Y:S01]  /*1910*/  STL [R1+0x1c], R0 ;  /* 0x00001c0001007387 */ /* 0x0005e20000100800 */
[----:B------:R-:W-:-:S02]  /*1920*/  IADD3 R13, R234, 0x28, RZ ;  /* 0x00000028ea0d7810 */ /* 0x000fc40007ffe0ff */
[----:B------:R-:W-:Y:S02]  /*1930*/  SHF.R.S32.HI R7, RZ, 0x1f, R210 ;  /* 0x0000001fff077819 */ /* 0x000fe400000114d2 */
[----:B------:R-:W-:Y:S02]  /*1940*/  IADD3 R11, R234, 0x38, RZ ;  /* 0x00000038ea0b7810 */ /* 0x000fe40007ffe0ff */
[----:B------:R-:W-:Y:S02]  /*1950*/  SEL R4, R6, 0xffffffe0, !P3 ;  /* 0xffffffe006047807 */ /* 0x000fe40005800000 */
[----:B------:R-:W-:Y:S02]  /*1960*/  LEA R183, R2, 0x6080, 0x1 ;  /* 0x0000608002b77811 */ /* 0x000fe400078e08ff */
[----:B------:R-:W-:Y:S02]  /*1970*/  LEA R181, R3, 0x1880, 0x1 ;  /* 0x0000188003b57811 */ /* 0x000fe400078e08ff */
[C---:B-1----:R-:W-:Y:S01]  /*1980*/  IADD3 R19, R234.reuse, 0x8, RZ ;  /* 0x00000008ea137810 */ /* 0x042fe20007ffe0ff */
[----:B------:R-:W-:Y:S01]  /*1990*/  IMAD.IADD R184, R183, 0x1, R4 ;  /* 0x00000001b7b87824 */ /* 0x000fe200078e0204 */
[----:B------:R-:W-:Y:S01]  /*19a0*/  IADD3 R15, R234, 0x18, RZ ;  /* 0x00000018ea0f7810 */ /* 0x000fe20007ffe0ff */
[----:B------:R-:W-:Y:S01]  /*19b0*/  IMAD.IADD R182, R4, 0x1, R181 ;  /* 0x0000000104b67824 */ /* 0x000fe200078e02b5 */
[----:B------:R-:W-:-:S02]  /*19c0*/  IADD3 R14, R234, 0x20, RZ ;  /* 0x00000020ea0e7810 */ /* 0x000fc40007ffe0ff */
[C---:B------:R-:W-:Y:S02]  /*19d0*/  IADD3 R12, R234.reuse, 0x30, RZ ;  /* 0x00000030ea0c7810 */ /* 0x040fe40007ffe0ff */
[C---:B------:R-:W-:Y:S02]  /*19e0*/  IADD3 R9, R234.reuse, 0x48, RZ ;  /* 0x00000048ea097810 */ /* 0x040fe40007ffe0ff */
[----:B------:R-:W-:Y:S01]  /*19f0*/  IADD3 R7, R234, 0x58, RZ ;  /* 0x00000058ea077810 */ /* 0x000fe20007ffe0ff */
[----:B--2---:R-:W-:Y:S01]  /*1a00*/  IMAD.IADD R0, R5, 0x1, R17 ;  /* 0x0000000105007824 */ /* 0x004fe200078e0211 */
[----:B------:R-:W-:Y:S02]  /*1a10*/  @P2 IADD3 R185, R180, -0x20, RZ ;  /* 0xffffffe0b4b92810 */ /* 0x000fe40007ffe0ff */
[----:B------:R-:W-:Y:S02]  /*1a20*/  SHF.R.S32.HI R6, RZ, 0x1f, R16 ;  /* 0x0000001fff067819 */ /* 0x000fe40000011410 */
[----:B------:R1:W-:Y:S01]  /*1a30*/  STL [R1+0x18], R0 ;  /* 0x0000180001007387 */ /* 0x0003e20000100800 */
[----:B------:R-:W-:-:S02]  /*1a40*/  SHF.R.S32.HI R6, RZ, 0x1f, R13 ;  /* 0x0000001fff067819 */ /* 0x000fc4000001140d */
[----:B------:R-:W-:Y:S02]  /*1a50*/  SHF.R.S32.HI R6, RZ, 0x1f, R11 ;  /* 0x0000001fff067819 */ /* 0x000fe4000001140b */
[----:B------:R-:W-:Y:S02]  /*1a60*/  SHF.R.S32.HI R19, RZ, 0x1f, R19 ;  /* 0x0000001fff137819 */ /* 0x000fe40000011413 */
[----:B------:R-:W-:Y:S02]  /*1a70*/  SHF.R.S32.HI R15, RZ, 0x1f, R15 ;  /* 0x0000001fff0f7819 */ /* 0x000fe4000001140f */
[----:B------:R-:W-:Y:S02]  /*1a80*/  SHF.R.S32.HI R14, RZ, 0x1f, R14 ;  /* 0x0000001fff0e7819 */ /* 0x000fe4000001140e */
[----:B------:R-:W-:Y:S02]  /*1a90*/  SHF.R.S32.HI R12, RZ, 0x1f, R12 ;  /* 0x0000001fff0c7819 */ /* 0x000fe4000001140c */
[----:B------:R-:W-:-:S02]  /*1aa0*/  SHF.R.S32.HI R9, RZ, 0x1f, R9 ;  /* 0x0000001fff097819 */ /* 0x000fc40000011409 */
[----:B------:R-:W-:Y:S02]  /*1ab0*/  SHF.R.S32.HI R6, RZ, 0x1f, R7 ;  /* 0x0000001fff067819 */ /* 0x000fe40000011407 */
[C---:B------:R-:W-:Y:S02]  /*1ac0*/  IADD3 R193, R185.reuse, 0x400, RZ ;  /* 0x00000400b9c17810 */ /* 0x040fe40007ffe0ff */
[C---:B------:R-:W-:Y:S02]  /*1ad0*/  IADD3 R192, R185.reuse, 0x800, RZ ;  /* 0x00000800b9c07810 */ /* 0x040fe40007ffe0ff */
[C---:B------:R-:W-:Y:S02]  /*1ae0*/  IADD3 R191, R185.reuse, 0xc00, RZ ;  /* 0x00000c00b9bf7810 */ /* 0x040fe40007ffe0ff */
[C---:B------:R-:W-:Y:S02]  /*1af0*/  IADD3 R190, R185.reuse, 0x1000, RZ ;  /* 0x00001000b9be7810 */ /* 0x040fe40007ffe0ff */
[----:B------:R-:W-:-:S02]  /*1b00*/  IADD3 R189, R185, 0x1400, RZ ;  /* 0x00001400b9bd7810 */ /* 0x000fc40007ffe0ff */
[C---:B------:R-:W-:Y:S02]  /*1b10*/  IADD3 R188, R185.reuse, 0x1800, RZ ;  /* 0x00001800b9bc7810 */ /* 0x040fe40007ffe0ff */
[C---:B------:R-:W-:Y:S02]  /*1b20*/  IADD3 R187, R185.reuse, 0x1c00, RZ ;  /* 0x00001c00b9bb7810 */ /* 0x040fe40007ffe0ff */
[----:B-1----:R-:W-:Y:S02]  /*1b30*/  IADD3 R186, R185, 0x2000, RZ ;  /* 0x00002000b9ba7810 */ /* 0x002fe40007ffe0ff */
.L_x_775:
[----:B------:R-:W2:Y:S01]  /*1b40*/  LDL R16, [R1+0xc] ;  /* 0x00000c0001107983 */ /* 0x000ea20000100800 */
[----:B------:R-:W-:Y:S01]  /*1b50*/  ISETP.NE.U32.AND P0, PT, RZ, c[0x0][0x370], PT ;  /* 0x0000dc00ff007a0c */ /* 0x000fe20003f05070 */
[----:B------:R-:W-:Y:S01]  /*1b60*/  IMAD.MOV.U32 R13, RZ, RZ, 0x4 ;  /* 0x00000004ff0d7424 */ /* 0x000fe200078e00ff */
[----:B------:R-:W-:Y:S01]  /*1b70*/  ISETP.NE.U32.AND P2, PT, RZ, c[0x0][0x360], PT ;  /* 0x0000d800ff007a0c */ /* 0x000fe20003f45070 */
[----:B------:R-:W-:Y:S01]  /*1b80*/  IMAD.MOV.U32 R240, RZ, RZ, RZ ;  /* 0x000000fffff07224 */ /* 0x000fe200078e00ff */
[----:B------:R-:W-:Y:S01]  /*1b90*/  ISETP.NE.AND.EX P1, PT, RZ, c[0x0][0x374], PT, P0 ;  /* 0x0000dd00ff007a0c */ /* 0x000fe20003f25300 */
[----:B------:R-:W-:Y:S01]  /*1ba0*/  IMAD.MOV.U32 R12, RZ, RZ, RZ ;  /* 0x000000ffff0c7224 */ /* 0x000fe200078e00ff */
[----:B------:R-:W-:-:S02]  /*1bb0*/  ISETP.NE.AND.EX P0, PT, RZ, c[0x0][0x364], PT, P2 ;  /* 0x0000d900ff007a0c */ /* 0x000fc40003f05320 */
[----:B------:R-:W-:-:S04]  /*1bc0*/  ISETP.NE.U32.AND P3, PT, RZ, c[0x0][0x348], PT ;  /* 0x0000d200ff007a0c */ /* 0x000fc80003f65070 */
[----:B------:R-:W-:Y:S01]  /*1bd0*/  ISETP.NE.AND.EX P3, PT, RZ, c[0x0][0x34c], PT, P3 ;  /* 0x0000d300ff007a0c */ /* 0x000fe20003f65330 */
[----:B--2---:R-:W-:-:S04]  /*1be0*/  IMAD.WIDE R2, R16, R13, c[0x0][0x348] ;  /* 0x0000d20010027625 */ /* 0x004fc800078e020d */
[----:B------:R-:W-:-:S08]  /*1bf0*/  @P1 IMAD.WIDE R6, R16, R13, c[0x0][0x370] ;  /* 0x0000dc0010061625 */ /* 0x000fd000078e020d */
[----:B------:R1:W5:Y:S01]  /*1c00*/  @P3 LDG.E R12, [R2.64] ;  /* 0x00000006020c3981 */ /* 0x000362000c1e1900 */
[----:B------:R-:W-:-:S03]  /*1c10*/  @P0 IMAD.WIDE R4, R16, R13, c[0x0][0x360] ;  /* 0x0000d80010040625 */ /* 0x000fc600078e020d */
[----:B------:R1:W5:Y:S04]  /*1c20*/  @P1 LDG.E R240, [R6.64] ;  /* 0x0000000606f01981 */ /* 0x000368000c1e1900 */
[----:B------:R1:W5:Y:S01]  /*1c30*/  @P0 LDG.E R232, [R4.64] ;  /* 0x0000000604e80981 */ /* 0x000362000c1e1900 */
[----:B------:R-:W-:Y:S01]  /*1c40*/  YIELD ;  /* 0x0000000000007946 */ /* 0x000fe20003800000 */
[----:B------:R-:W-:Y:S05]  /*1c50*/  @P0 BRA `(.L_x_559) ;  /* 0x0000005000000947 */ /* 0x000fea0003800000 */
[----:B-----5:R-:W-:Y:S01]  /*1c60*/  MOV R232, c[0x0][0x168] ;  /* 0x00005a0000e87a02 */ /* 0x020fe20000000f00 */
[----:B------:R-:W-:Y:S05]  /*1c70*/  @!P3 BRA `(.L_x_559) ;  /* 0x000000300000b947 */ /* 0x000fea0003800000 */
[----:B------:R2:W3:Y:S04]  /*1c80*/  LDG.E R0, [R2.64] ;  /* 0x0000000602007981 */ /* 0x0004e8000c1e1900 */
[----:B-12---:R-:W3:Y:S02]  /*1c90*/  LDG.E R2, [R2.64+0x4] ;  /* 0x0000040602027981 */ /* 0x006ee4000c1e1900 */
[----:B---3--:R-:W-:-:S02]  /*1ca0*/  IADD3 R232, -R0, R2, RZ ;  /* 0x0000000200e87210 */ /* 0x008fc40007ffe1ff */
.L_x_559:
[----:B------:R-:W-:-:S04]  /*1cb0*/  ISETP.NE.U32.AND P0, PT, RZ, c[0x0][0x368], PT ;  /* 0x0000da00ff007a0c */ /* 0x000fc80003f05070 */
[----:B------:R-:W-:-:S13]  /*1cc0*/  ISETP.NE.AND.EX P0, PT, RZ, c[0x0][0x36c], PT, P0 ;  /* 0x0000db00ff007a0c */ /* 0x000fda0003f05300 */
[----:B------:R-:W-:Y:S05]  /*1cd0*/  @!P0 BRA `(.L_x_560) ;  /* 0x0000003000008947 */ /* 0x000fea0003800000 */
[----:B-1----:R-:W-:-:S05]  /*1ce0*/  IMAD.WIDE R2, R16, R13, c[0x0][0x368] ;  /* 0x0000da0010027625 */ /* 0x002fca00078e020d */
[----:B------:R1:W5:Y:S01]  /*1cf0*/  LDG.E R0, [R2.64] ;  /* 0x0000000602007981 */ /* 0x000362000c1e1900 */
[----:B------:R-:W-:Y:S05]  /*1d00*/  BRA `(.L_x_561) ;  /* 0x0000008000007947 */ /* 0x000fea0003800000 */
.L_x_560:
[----:B------:R-:W-:Y:S01]  /*1d10*/  ISETP.NE.U32.AND P0, PT, RZ, c[0x0][0x350], PT ;  /* 0x0000d400ff007a0c */ /* 0x000fe20003f05070 */
[----:B------:R-:W-:-:S03]  /*1d20*/  IMAD.U32 R0, RZ, RZ, UR5 ;  /* 0x00000005ff007e24 */ /* 0x000fc6000f8e00ff */
[----:B------:R-:W-:-:S13]  /*1d30*/  ISETP.NE.AND.EX P0, PT, RZ, c[0x0][0x354], PT, P0 ;  /* 0x0000d500ff007a0c */ /* 0x000fda0003f05300 */
[----:B------:R-:W-:Y:S05]  /*1d40*/  @!P0 BRA `(.L_x_561) ;  /* 0x0000004000008947 */ /* 0x000fea0003800000 */
[----:B-1----:R-:W-:-:S05]  /*1d50*/  IMAD.WIDE R2, R16, R13, c[0x0][0x350] ;  /* 0x0000d40010027625 */ /* 0x002fca00078e020d */
[----:B------:R-:W2:Y:S04]  /*1d60*/  LDG.E R4, [R2.64] ;  /* 0x0000000602047981 */ /* 0x000ea8000c1e1900 */
[----:B------:R-:W2:Y:S02]  /*1d70*/  LDG.E R0, [R2.64+0x4] ;  /* 0x0000040602007981 */ /* 0x000ea4000c1e1900 */
[----:B--2---:R-:W-:Y:S02]  /*1d80*/  IADD3 R0, -R4, R0, RZ ;  /* 0x0000000004007210 */ /* 0x004fe40007ffe1ff */
.L_x_561:
[----:B-1----:R-:W2:Y:S01]  /*1d90*/  LDL.LU R2, [R1+0x4] ;  /* 0x0000040001027983 */ /* 0x002ea20000300800 */
[----:B------:R-:W-:Y:S01]  /*1da0*/  IMAD.MOV.U32 R3, RZ, RZ, c[0x0][0x2c4] ;  /* 0x0000b100ff037624 */ /* 0x000fe200078e00ff */
[----:B------:R-:W-:Y:S01]  /*1db0*/  LOP3.LUT R194, R194, 0xfffffdff, RZ, 0xc0, !PT ;  /* 0xfffffdffc2c27812 */ /* 0x000fe200078ec0ff */
[----:B------:R-:W-:Y:S02]  /*1dc0*/  IMAD.MOV.U32 R6, RZ, RZ, c[0x0][0x32c] ;  /* 0x0000cb00ff067624 */ /* 0x000fe400078e00ff */
[----:B-----5:R-:W-:Y:S01]  /*1dd0*/  IMAD.IADD R233, R0, 0x1, -R240 ;  /* 0x0000000100e97824 */ /* 0x020fe200078e0af0 */
[----:B------:R-:W-:-:S02]  /*1de0*/  ISETP.NE.AND P4, PT, R3, 0x1, PT ;  /* 0x000000010300780c */ /* 0x000fc40003f85270 */
[----:B------:R-:W-:-:S11]  /*1df0*/  ISETP.GE.AND P1, PT, R6, 0x1, PT ;  /* 0x000000010600780c */ /* 0x000fd60003f26270 */
[----:B------:R-:W-:-:S04]  /*1e00*/  @P4 LOP3.LUT R194, R194, 0x200, RZ, 0xfc, !PT ;  /* 0x00000200c2c24812 */ /* 0x000fc800078efcff */
[----:B------:R-:W-:-:S04]  /*1e10*/  LOP3.LUT R194, R194, 0xffffff7f, RZ, 0xc0, !PT ;  /* 0xffffff7fc2c27812 */ /* 0x000fc800078ec0ff */
[----:B------:R-:W-:Y:S01]  /*1e20*/  @P1 LOP3.LUT R194, R194, 0x80, RZ, 0xfc, !PT ;  /* 0x00000080c2c21812 */ /* 0x000fe200078efcff */
[----:B--2---:R-:W-:-:S05]  /*1e30*/  IMAD.SHL.U32 R250, R2, 0x80, RZ ;  /* 0x0000008002fa7824 */ /* 0x004fca00078e00ff */
[----:B------:R-:W-:-:S05]  /*1e40*/  IADD3 R2, R250, 0x7f, RZ ;  /* 0x0000007ffa027810 */ /* 0x000fca0007ffe0ff */
[----:B------:R-:W-:-:S04]  /*1e50*/  @P4 IMAD.HI.U32 R3, R2, c[0x0][0x2c8], RZ ;  /* 0x0000b20002034a27 */ /* 0x000fc800078e00ff */
[----:B------:R-:W-:Y:S01]  /*1e60*/  IMAD.MOV.U32 R0, RZ, RZ, R2 ;  /* 0x000000ffff007224 */ /* 0x000fe200078e0002 */
[----:B------:R-:W-:Y:S02]  /*1e70*/  IADD3 R2, R233, 0x1, -R232 ;  /* 0x00000001e9027810 */ /* 0x000fe40007ffe8e8 */
[----:B------:R-:W-:-:S05]  /*1e80*/  @P4 SHF.R.U32.HI R0, RZ, c[0x0][0x2cc], R3 ;  /* 0x0000b300ff004a19 */ /* 0x000fca0000011603 */
[----:B------:R-:W-:-:S05]  /*1e90*/  IMAD.IADD R0, R2, 0x1, R0 ;  /* 0x0000000102007824 */ /* 0x000fca00078e0200 */
[----:B------:R-:W-:Y:S01]  /*1ea0*/  IADD3 R3, R0, c[0x0][0x328], RZ ;  /* 0x0000ca0000037a10 */ /* 0x000fe20007ffe0ff */
[----:B------:R-:W-:Y:S05]  /*1eb0*/  @!P1 BRA `(.L_x_562) ;  /* 0x0000010000009947 */ /* 0x000fea0003800000 */
[C---:B------:R-:W-:Y:S01]  /*1ec0*/  ISETP.GT.AND P0, PT, R0.reuse, RZ, PT ;  /* 0x000000ff0000720c */ /* 0x040fe20003f04270 */
[----:B------:R-:W-:Y:S01]  /*1ed0*/  BSSY B0, `(.L_x_563) ;  /* 0x000000c000007945 */ /* 0x000fe20003800000 */
[----:B------:R-:W-:-:S11]  /*1ee0*/  IADD3 R2, R0, -0x1, RZ ;  /* 0xffffffff00027810 */ /* 0x000fd60007ffe0ff */
[----:B------:R-:W-:Y:S05]  /*1ef0*/  @P0 BRA `(.L_x_564) ;  /* 0x0000006000000947 */ /* 0x000fea0003800000 */
[----:B------:R-:W-:Y:S01]  /*1f00*/  ISETP.NE.AND P0, PT, R6, 0x1, PT ;  /* 0x000000010600780c */ /* 0x000fe20003f05270 */
[----:B------:R-:W-:-:S12]  /*1f10*/  IMAD.MOV R0, RZ, RZ, -R0 ;  /* 0x000000ffff007224 */ /* 0x000fd800078e0a00 */
[----:B------:R-:W-:-:S05]  /*1f20*/  @P0 IMAD.HI.U32 R2, R0, c[0x0][0x330], RZ ;  /* 0x0000cc0000020a27 */ /* 0x000fca00078e00ff */
[----:B------:R-:W-:-:S04]  /*1f30*/  @P0 SHF.R.U32.HI R0, RZ, c[0x0][0x334], R2 ;  /* 0x0000cd00ff000a19 */ /* 0x000fc80000011602 */
[----:B------:R-:W-:Y:S01]  /*1f40*/  LOP3.LUT R2, RZ, R0, RZ, 0x33, !PT ;  /* 0x00000000ff027212 */ /* 0x000fe200078e33ff */
[----:B------:R-:W-:Y:S05]  /*1f50*/  BRA `(.L_x_565) ;  /* 0x0000003000007947 */ /* 0x000fea0003800000 */
.L_x_564:
[----:B------:R-:W-:-:S13]  /*1f60*/  ISETP.NE.AND P0, PT, R6, 0x1, PT ;  /* 0x000000010600780c */ /* 0x000fda0003f05270 */
[----:B------:R-:W-:-:S05]  /*1f70*/  @P0 IMAD.HI.U32 R0, R2, c[0x0][0x330], RZ ;  /* 0x0000cc0002000a27 */ /* 0x000fca00078e00ff */
[----:B------:R-:W-:Y:S02]  /*1f80*/  @P0 SHF.R.U32.HI R2, RZ, c[0x0][0x334], R0 ;  /* 0x0000cd00ff020a19 */ /* 0x000fe40000011600 */
.L_x_565:
[----:B------:R-:W-:Y:S05]  /*1f90*/  BSYNC B0 ;  /* 0x0000000000007941 */ /* 0x000fea0003800000 */
.L_x_563:
[----:B------:R-:W-:-:S05]  /*1fa0*/  IMAD R2, R2, R6, c[0x0][0x32c] ;  /* 0x0000cb0002027624 */ /* 0x000fca00078e0206 */
[----:B------:R-:W-:-:S03]  /*1fb0*/  IMNMX R3, R3, R2, PT ;  /* 0x0000000203037217 */ /* 0x000fc60003800200 */
.L_x_562:
[----:B------:R-:W-:Y:S01]  /*1fc0*/  IMAD.IADD R7, R233, 0x1, -R232 ;  /* 0x00000001e9077824 */ /* 0x000fe200078e0ae8 */
[----:B------:R-:W-:Y:S01]  /*1fd0*/  IADD3 R3, R3, 0x2f, RZ ;  /* 0x0000002f03037810 */ /* 0x000fe20007ffe0ff */
[----:B------:R-:W-:Y:S01]  /*1fe0*/  @P4 IMAD.HI.U32 R4, R250, c[0x0][0x2c8], RZ ;  /* 0x0000b200fa044a27 */ /* 0x000fe200078e00ff */
[----:B------:R-:W-:Y:S02]  /*1ff0*/  IADD3 R2, R233, 0x2f, RZ ;  /* 0x0000002fe9027810 */ /* 0x000fe40007ffe0ff */
[----:B------:R1:W-:Y:S01]  /*2000*/  STL [R1+0x20], R7 ;  /* 0x0000200701007387 */ /* 0x0003e20000100800 */
[----:B------:R-:W-:-:S04]  /*2010*/  IMAD.HI R5, R3, 0x2aaaaaab, RZ ;  /* 0x2aaaaaab03057827 */ /* 0x000fc800078e02ff */
[----:B------:R-:W-:-:S04]  /*2020*/  IMAD.HI R2, R2, 0x2aaaaaab, RZ ;  /* 0x2aaaaaab02027827 */ /* 0x000fc800078e02ff */
[----:B------:R-:W-:Y:S01]  /*2030*/  IMAD.MOV.U32 R0, RZ, RZ, R250 ;  /* 0x000000ffff007224 */ /* 0x000fe200078e00fa */
[----:B------:R-:W-:Y:S02]  /*2040*/  @P4 SHF.R.U32.HI R0, RZ, c[0x0][0x2cc], R4 ;  /* 0x0000b300ff004a19 */ /* 0x000fe40000011604 */
[----:B------:R-:W-:Y:S02]  /*2050*/  SHF.R.U32.HI R4, RZ, 0x1f, R5 ;  /* 0x0000001fff047819 */ /* 0x000fe40000011605 */
[----:B------:R-:W-:Y:S01]  /*2060*/  SHF.R.U32.HI R3, RZ, 0x1f, R2 ;  /* 0x0000001fff037819 */ /* 0x000fe20000011602 */
[----:B------:R-:W-:Y:S01]  /*2070*/  IMAD.IADD R0, R7, 0x1, R0 ;  /* 0x0000000107007824 */ /* 0x000fe200078e0200 */
[----:B------:R-:W-:Y:S02]  /*2080*/  LEA.HI.SX32 R4, R5, R4, 0x1d ;  /* 0x0000000405047211 */ /* 0x000fe400078feaff */
[----:B------:R-:W-:Y:S02]  /*2090*/  LEA.HI.SX32 R3, R2, R3, 0x1d ;  /* 0x0000000302037211 */ /* 0x000fe400078feaff */
[----:B------:R-:W-:-:S02]  /*20a0*/  IADD3 R2, R0, -c[0x0][0x324], RZ ;  /* 0x8000c90000027a10 */ /* 0x000fc40007ffe0ff */
[----:B------:R-:W-:Y:S01]  /*20b0*/  IMNMX R10, R3, R4, PT ;  /* 0x00000004030a7217 */ /* 0x000fe20003800200 */
[----:B------:R-:W-:Y:S05]  /*20c0*/  @!P1 BRA `(.L_x_566) ;  /* 0x000000f000009947 */ /* 0x000fea0003800000 */
[----:B------:R-:W-:Y:S01]  /*20d0*/  ISETP.GT.AND P0, PT, R0, -0x1, PT ;  /* 0xffffffff0000780c */ /* 0x000fe20003f04270 */
[----:B------:R-:W-:-:S12]  /*20e0*/  BSSY B0, `(.L_x_567) ;  /* 0x000000b000007945 */ /* 0x000fd80003800000 */
[----:B------:R-:W-:Y:S05]  /*20f0*/  @P0 BRA `(.L_x_568) ;  /* 0x0000006000000947 */ /* 0x000fea0003800000 */
[----:B------:R-:W-:Y:S02]  /*2100*/  ISETP.NE.AND P0, PT, R6, 0x1, PT ;  /* 0x000000010600780c */ /* 0x000fe40003f05270 */
[----:B------:R-:W-:-:S11]  /*2110*/  LOP3.LUT R0, RZ, R0, RZ, 0x33, !PT ;  /* 0x00000000ff007212 */ /* 0x000fd600078e33ff */
[----:B------:R-:W-:-:S05]  /*2120*/  @P0 IMAD.HI.U32 R3, R0, c[0x0][0x330], RZ ;  /* 0x0000cc0000030a27 */ /* 0x000fca00078e00ff */
[----:B------:R-:W-:-:S04]  /*2130*/  @P0 SHF.R.U32.HI R0, RZ, c[0x0][0x334], R3 ;  /* 0x0000cd00ff000a19 */ /* 0x000fc80000011603 */
[----:B------:R-:W-:Y:S01]  /*2140*/  LOP3.LUT R0, RZ, R0, RZ, 0x33, !PT ;  /* 0x00000000ff007212 */ /* 0x000fe200078e33ff */
[----:B------:R-:W-:Y:S05]  /*2150*/  BRA `(.L_x_569) ;  /* 0x0000003000007947 */ /* 0x000fea0003800000 */
.L_x_568:
[----:B------:R-:W-:-:S13]  /*2160*/  ISETP.NE.AND P0, PT, R6, 0x1, PT ;  /* 0x000000010600780c */ /* 0x000fda0003f05270 */
[----:B------:R-:W-:-:S05]  /*2170*/  @P0 IMAD.HI.U32 R3, R0, c[0x0][0x330], RZ ;  /* 0x0000cc0000030a27 */ /* 0x000fca00078e00ff */
[----:B------:R-:W-:Y:S02]  /*2180*/  @P0 SHF.R.U32.HI R0, RZ, c[0x0][0x334], R3 ;  /* 0x0000cd00ff000a19 */ /* 0x000fe40000011603 */
.L_x_569:
[----:B------:R-:W-:Y:S05]  /*2190*/  BSYNC B0 ;  /* 0x0000000000007941 */ /* 0x000fea0003800000 */
.L_x_567:
[----:B------:R-:W-:-:S05]  /*21a0*/  IMAD R0, R0, c[0x0][0x32c], RZ ;  /* 0x0000cb0000007a24 */ /* 0x000fca00078e02ff */
[----:B------:R-:W-:-:S04]  /*21b0*/  IMNMX R2, R2, R0, !PT ;  /* 0x0000000002027217 */ /* 0x000fc80007800200 */
.L_x_566:
[----:B------:R-:W2:Y:S01]  /*21c0*/  LDL R15, [R1+0x8] ;  /* 0x00000800010f7983 */ /* 0x000ea20000100800 */
[----:B------:R-:W-:Y:S01]  /*21d0*/  IMAD.HI R2, R2, 0x2aaaaaab, RZ ;  /* 0x2aaaaaab02027827 */ /* 0x000fe200078e02ff */
[----:B------:R-:W-:Y:S04]  /*21e0*/  BSSY B0, `(.L_x_570) ;  /* 0x000002e000007945 */ /* 0x000fe80003800000 */
[----:B------:R-:W-:-:S04]  /*21f0*/  SHF.R.U32.HI R0, RZ, 0x1f, R2 ;  /* 0x0000001fff007819 */ /* 0x000fc80000011602 */
[----:B------:R-:W-:-:S04]  /*2200*/  LEA.HI.SX32 R2, R2, R0, 0x1d ;  /* 0x0000000002027211 */ /* 0x000fc800078feaff */
[----:B------:R-:W-:Y:S01]  /*2210*/  IMNMX R6, RZ, R2, !PT ;  /* 0x00000002ff067217 */ /* 0x000fe20007800200 */
[----:B------:R-:W-:-:S03]  /*2220*/  IMAD.MOV.U32 R2, RZ, RZ, RZ ;  /* 0x000000ffff027224 */ /* 0x000fc600078e00ff */
[----:B------:R-:W-:Y:S02]  /*2230*/  ISETP.GT.AND P0, PT, R10, R6, PT ;  /* 0x000000060a00720c */ /* 0x000fe40003f04270 */
        /* <DEDUP_REMOVED lines=9> */
[----:B------:R-:W-:-:S04]  /*22d0*/  ISETP.NE.AND P0, PT, R5, RZ, PT ;  /* 0x000000ff0500720c */ /* 0x000fc80003f05270 */
[----:B------:R-:W-:-:S04]  /*22e0*/  SEL R0, R5, c[0x0][0x338], P0 ;  /* 0x0000ce0005007a07 */ /* 0x000fc80000000000 */
[----:B------:R-:W-:Y:S02]  /*22f0*/  IABS R3, R0 ;  /* 0x0000000000037213 */ /* 0x000fe40000000000 */
[----:B-1----:R-:W-:Y:S02]  /*2300*/  IADD3 R7, R0, -0x1, R10 ;  /* 0xffffffff00077810 */ /* 0x002fe40007ffe00a */
[----:B------:R-:W1:Y:S03]  /*2310*/  I2F.RP R2, R3 ;  /* 0x0000000300027306 */ /* 0x000e660000209400 */
[----:B------:R-:W-:-:S05]  /*2320*/  IMAD.IADD R7, R7, 0x1, -R6 ;  /* 0x0000000107077824 */ /* 0x000fca00078e0a06 */
[----:B------:R-:W-:Y:S01]  /*2330*/  IABS R11, R7 ;  /* 0x00000007000b7213 */ /* 0x000fe20000000000 */
[----:B-1----:R-:W1:Y:S02]  /*2340*/  MUFU.RCP R2, R2 ;  /* 0x0000000200027308 */ /* 0x002e640000001000 */
[----:B-1----:R-:W-:-:S06]  /*2350*/  IADD3 R2, R2, 0xffffffe, RZ ;  /* 0x0ffffffe02027810 */ /* 0x002fcc0007ffe0ff */
[----:B--2---:R-:W1:Y:S02]  /*2360*/  F2I.FTZ.U32.TRUNC.NTZ R5, R2 ;  /* 0x0000000200057305 */ /* 0x004e64000021f000 */
        /* <DEDUP_REMOVED lines=21> */
.L_x_571:
[----:B------:R-:W-:Y:S05]  /*24c0*/  BSYNC B0 ;  /* 0x0000000000007941 */ /* 0x000fea0003800000 */
.L_x_570:
[----:B------:R-:W-:Y:S01]  /*24d0*/  IMAD R237, R14, R2, R6 ;  /* 0x000000020eed7224 */ /* 0x000fe200078e0206 */
[----:B------:R-:W-:Y:S01]  /*24e0*/  PRMT R0, RZ, 0x7610, R0 ;  /* 0x00007610ff007816 */ /* 0x000fe20000000000 */
[----:B------:R-:W-:Y:S01]  /*24f0*/  CS2R R22, SRZ ;  /* 0x0000000000167805 */ /* 0x000fe2000001ff00 */
[----:B------:R-:W-:Y:S01]  /*2500*/  CS2R R24, SRZ ;  /* 0x0000000000187805 */ /* 0x000fe2000001ff00 */
        /* <DEDUP_REMOVED lines=52> */
[----:B------:R-:W-:-:S04]  /*2850*/  ISETP.NE.U32.AND P0, PT, RZ, c[0x0][0x340], PT ;  /* 0x0000d000ff007a0c */ /* 0x000fc80003f05070 */
[----:B------:R-:W-:-:S13]  /*2860*/  ISETP.NE.AND.EX P1, PT, RZ, c[0x0][0x344], PT, P0 ;  /* 0x0000d100ff007a0c */ /* 0x000fda0003f25300 */
[----:B------:R-:W-:-:S05]  /*2870*/  @P1 IMAD.WIDE R2, R16, R13, c[0x0][0x340] ;  /* 0x0000d00010021625 */ /* 0x000fca00078e020d */
[----:B--2---:R2:W5:Y:S01]  /*2880*/  @P1 LDG.E R14, [R2.64] ;  /* 0x00000006020e1981 */ /* 0x004562000c1e1900 */
[----:B------:R-:W-:Y:S01]  /*2890*/  SHF.R.S32.HI R0, RZ, 0x1f, R12 ;  /* 0x0000001fff007819 */ /* 0x000fe2000001140c */
[----:B------:R-:W-:Y:S01]  /*28a0*/  IMAD.IADD R5, R238, 0x1, R250 ;  /* 0x00000001ee057824 */ /* 0x000fe200078e02fa */
[----:B------:R-:W-:Y:S02]  /*28b0*/  LOP3.LUT R15, R15, 0xffff, RZ, 0xc0, !PT ;  /* 0x0000ffff0f0f7812 */ /* 0x000fe400078ec0ff */
[----:B------:R-:W-:Y:S01]  /*28c0*/  SEL R4, R16, RZ, !P3 ;  /* 0x000000ff10047207 */ /* 0x000fe20005800000 */
[----:B------:R-:W-:Y:S01]  /*28d0*/  IMAD R0, R0, c[0x0][0x178], RZ ;  /* 0x00005e0000007a24 */ /* 0x000fe200078e02ff */
[----:B------:R-:W-:Y:S01]  /*28e0*/  ISETP.GE.AND P2, PT, R236, c[0x0][0x198], PT ;  /* 0x00006600ec007a0c */ /* 0x000fe20003f46270 */
[----:B-1----:R-:W-:Y:S01]  /*28f0*/  @P4 IMAD.HI.U32 R7, R5, c[0x0][0x2c8], RZ ;  /* 0x0000b20005074a27 */ /* 0x002fe200078e00ff */
[----:B------:R-:W-:-:S03]  /*2900*/  IADD3 R137, R208, -0x1, RZ ;  /* 0xffffffffd0897810 */ /* 0x000fc60007ffe0ff */
[C---:B------:R-:W-:Y:S02]  /*2910*/  IMAD R0, R12.reuse, c[0x0][0x17c], R0 ;  /* 0x00005f000c007a24 */ /* 0x040fe400078e0200 */
[----:B--2---:R-:W-:-:S05]  /*2920*/  IMAD.WIDE.U32 R2, R12, c[0x0][0x178], RZ ;  /* 0x00005e000c027a25 */ /* 0x004fca00078e00ff */
[----:B------:R-:W-:Y:S02]  /*2930*/  IADD3 R3, R3, R0, RZ ;  /* 0x0000000003037210 */ /* 0x000fe40007ffe0ff */
[----:B------:R-:W-:-:S03]  /*2940*/  SHF.R.S32.HI R0, RZ, 0x1f, R16 ;  /* 0x0000001fff007819 */ /* 0x000fc60000011410 */
[C---:B------:R-:W-:Y:S01]  /*2950*/  IMAD.WIDE.U32 R2, R15.reuse, c[0x0][0x1b8], R2 ;  /* 0x00006e000f027a25 */ /* 0x040fe200078e0002 */
[----:B------:R-:W-:Y:S02]  /*2960*/  SEL R6, R0, RZ, !P3 ;  /* 0x000000ff00067207 */ /* 0x000fe40005800000 */
[----:B------:R-:W-:Y:S01]  /*2970*/  MOV R0, R5 ;  /* 0x0000000500007202 */ /* 0x000fe20000000f00 */
[----:B------:R-:W-:Y:S01]  /*2980*/  IMAD R3, R15, c[0x0][0x1bc], R3 ;  /* 0x00006f000f037a24 */ /* 0x000fe200078e0203 */
[----:B------:R-:W-:Y:S01]  /*2990*/  @P4 SHF.R.U32.HI R0, RZ, c[0x0][0x2cc], R7 ;  /* 0x0000b300ff004a19 */ /* 0x000fe20000011607 */
[----:B------:R-:W-:Y:S01]  /*29a0*/  IMAD R6, R6, c[0x0][0x1c0], RZ ;  /* 0x0000700006067a24 */ /* 0x000fe200078e02ff */
[----:B------:R-:W-:Y:S01]  /*29b0*/  ISETP.GE.AND P4, PT, R210, c[0x0][0x198], PT ;  /* 0x00006600d2007a0c */ /* 0x000fe20003f86270 */
[C---:B------:R-:W-:Y:S01]  /*29c0*/  IMAD.WIDE.U32 R2, R4.reuse, c[0x0][0x1c0], R2 ;  /* 0x0000700004027a25 */ /* 0x040fe200078e0002 */
[----:B------:R-:W-:Y:S02]  /*29d0*/  SHF.R.S32.HI R7, RZ, 0x1f, R0 ;  /* 0x0000001fff077819 */ /* 0x000fe40000011400 */
[----:B------:R-:W-:Y:S01]  /*29e0*/  ISETP.GE.AND P3, PT, R235, c[0x0][0x198], PT ;  /* 0x00006600eb007a0c */ /* 0x000fe20003f66270 */
[----:B------:R-:W-:-:S02]  /*29f0*/  IMAD R6, R4, c[0x0][0x1c4], R6 ;  /* 0x0000710004067a24 */ /* 0x000fc400078e0206 */
[----:B------:R-:W-:-:S03]  /*2a00*/  IMAD.MOV R4, RZ, RZ, -R0 ;  /* 0x000000ffff047224 */ /* 0x000fc600078e0a00 */
[----:B------:R-:W-:Y:S01]  /*2a10*/  IADD3 R3, R3, R6, RZ ;  /* 0x0000000603037210 */ /* 0x000fe20007ffe0ff */
[----:B------:R-:W-:Y:S02]  /*2a20*/  IMAD R4, R4, c[0x0][0x2c4], R5 ;  /* 0x0000b10004047a24 */ /* 0x000fe400078e0205 */
[----:B------:R-:W-:Y:S02]  /*2a30*/  IMAD R5, R7, c[0x0][0x1b0], RZ ;  /* 0x00006c0007057a24 */ /* 0x000fe400078e02ff */
[----:B------:R-:W-:-:S04]  /*2a40*/  IMAD.WIDE.U32 R2, R0, c[0x0][0x1b0], R2 ;  /* 0x00006c0000027a25 */ /* 0x000fc800078e0002 */
[----:B------:R-:W-:Y:S01]  /*2a50*/  IMAD R6, R0, c[0x0][0x1b4], R5 ;  /* 0x00006d0000067a24 */ /* 0x000fe200078e0205 */
[----:B------:R-:W-:-:S03]  /*2a60*/  SHF.R.S32.HI R5, RZ, 0x1f, R4 ;  /* 0x0000001fff057819 */ /* 0x000fc60000011404 */
[----:B------:R-:W-:Y:S02]  /*2a70*/  IMAD.IADD R3, R3, 0x1, R6 ;  /* 0x0000000103037824 */ /* 0x000fe400078e0206 */
[----:B------:R-:W-:Y:S02]  /*2a80*/  IMAD R0, R5, c[0x0][0x1a8], RZ ;  /* 0x00006a0005007a24 */ /* 0x000fe400078e02ff */
[----:B------:R-:W-:-:S04]  /*2a90*/  IMAD.WIDE.U32 R2, R4, c[0x0][0x1a8], R2 ;  /* 0x00006a0004027a25 */ /* 0x000fc800078e0002 */
[----:B------:R-:W-:Y:S01]  /*2aa0*/  IMAD R0, R4, c[0x0][0x1ac], R0 ;  /* 0x00006b0004007a24 */ /* 0x000fe200078e0200 */
[----:B------:R-:W-:-:S04]  /*2ab0*/  LEA R13, P0, R2, c[0x0][0x160], 0x1 ;  /* 0x00005800020d7a11 */ /* 0x000fc800078008ff */
[----:B------:R-:W-:-:S04]  /*2ac0*/  IADD3 R0, R3, R0, RZ ;  /* 0x0000000003007210 */ /* 0x000fc80007ffe0ff */
[----:B------:R-:W-:Y:S02]  /*2ad0*/  LEA.HI.X R10, R2, c[0x0][0x164], R0, 0x1, P0 ;  /* 0x00005900020a7a11 */ /* 0x000fe400000f0c00 */
[----:B------:R-:W-:Y:S01]  /*2ae0*/  @!P1 MOV R14, R16 ;  /* 0x00000010000e9202 */ /* 0x000fe20000000f00 */
[----:B------:R-:W-:Y:S05]  /*2af0*/  BRA.DIV ~URZ, `(.L_x_573) ;  /* 0x000169c27f007947 */ /* 0x000fea000b800000 */
[----:B------:R1:W2:Y:S02]  /*2b00*/  SHFL.IDX PT, R4, R10, RZ, 0x1c1f ;  /* 0x001c1fff0a047589 */ /* 0x0002a400000e0000 */
.L_x_780:
[----:B------:R-:W-:Y:S05]  /*2b10*/  BRA.DIV ~URZ, `(.L_x_574) ;  /* 0x00016a127f007947 */ /* 0x000fea000b800000 */
[----:B------:R3:W4:Y:S02]  /*2b20*/  SHFL.IDX PT, R0, R13, RZ, 0x1c1f ;  /* 0x001c1fff0d007589 */ /* 0x00072400000e0000 */
.L_x_781:
[----:B------:R-:W-:Y:S01]  /*2b30*/  IMAD R12, R232, c[0x0][0x2c4], RZ ;  /* 0x0000b100e80c7a24 */ /* 0x000fe200078e02ff */
[----:B------:R-:W-:Y:S01]  /*2b40*/  IADD3 R11, R239, R250, RZ ;  /* 0x000000faef0b7210 */ /* 0x000fe20007ffe0ff */
[----:B------:R-:W-:Y:S03]  /*2b50*/  BSSY B0, `(.L_x_575) ;  /* 0x0000014000007945 */ /* 0x000fe60003800000 */
[----:B------:R-:W-:-:S13]  /*2b60*/  ISETP.GE.AND P0, PT, R11, R12, PT ;  /* 0x0000000c0b00720c */ /* 0x000fda0003f06270 */
[----:B------:R-:W-:Y:S05]  /*2b70*/  @P0 BRA `(.L_x_576) ;  /* 0x0000011000000947 */ /* 0x000fea0003800000 */
[----:B---3--:R-:W3:Y:S01]  /*2b80*/  LDL R5, [R1+0x28] ;  /* 0x0000280001057983 */ /* 0x008ee20000100800 */
[CC--:B----4-:R-:W-:Y:S02]  /*2b90*/  LEA R8, P0, R210.reuse, R0.reuse, 0x1 ;  /* 0x00000000d2087211 */ /* 0x0d0fe400078008ff */
[----:B------:R-:W-:Y:S02]  /*2ba0*/  SHF.R.S32.HI R2, RZ, 0x1f, R210 ;  /* 0x0000001fff027819 */ /* 0x000fe400000114d2 */
[----:B------:R-:W-:Y:S02]  /*2bb0*/  LEA R6, P1, R235, R0, 0x1 ;  /* 0x00000000eb067211 */ /* 0x000fe400078208ff */
[----:B------:R-:W-:Y:S02]  /*2bc0*/  SHF.R.S32.HI R17, RZ, 0x1f, R235 ;  /* 0x0000001fff117819 */ /* 0x000fe400000114eb */
[----:B--2---:R-:W-:Y:S02]  /*2bd0*/  LEA.HI.X R9, R210, R4, R2, 0x1, P0 ;  /* 0x00000004d2097211 */ /* 0x004fe400000f0c02 */
[----:B------:R-:W-:-:S02]  /*2be0*/  SHF.R.S32.HI R16, RZ, 0x1f, R236 ;  /* 0x0000001fff107819 */ /* 0x000fc400000114ec */
[C---:B------:R-:W-:Y:S02]  /*2bf0*/  LEA R2, P0, R236.reuse, R0, 0x1 ;  /* 0x00000000ec027211 */ /* 0x040fe400078008ff */
        /* <DEDUP_REMOVED lines=9> */
.L_x_576:
[----:B------:R-:W-:Y:S05]  /*2c90*/  BSYNC B0 ;  /* 0x0000000000007941 */ /* 0x000fea0003800000 */
.L_x_575:
[----:B------:R-:W-:Y:S05]  /*2ca0*/  BRA.DIV ~URZ, `(.L_x_577) ;  /* 0x000168f27f007947 */ /* 0x000fea000b800000 */
[----:B--2---:R2:W1:Y:S04]  /*2cb0*/  SHFL.IDX PT, R4, R10, 0x1, 0x1c1f ;  /* 0x003c1f000a047f89 */ /* 0x00446800000e0000 */
[----:B----4-:R2:W4:Y:S02]  /*2cc0*/  SHFL.IDX PT, R0, R13, 0x1, 0x1c1f ;  /* 0x003c1f000d007f89 */ /* 0x01052400000e0000 */
.L_x_782:
[----:B------:R-:W-:Y:S01]  /*2cd0*/  IADD3 R2, R11, 0x20, RZ ;  /* 0x000000200b027810 */ /* 0x000fe20007ffe0ff */
[----:B------:R-:W-:Y:S03]  /*2ce0*/  BSSY B0, `(.L_x_578) ;  /* 0x0000014000007945 */ /* 0x000fe60003800000 */
[----:B------:R-:W-:-:S13]  /*2cf0*/  ISETP.GE.AND P0, PT, R2, R12, PT ;  /* 0x0000000c0200720c */ /* 0x000fda0003f06270 */
[----:B------:R-:W-:Y:S05]  /*2d00*/  @P0 BRA `(.L_x_579) ;  /* 0x0000011000000947 */ /* 0x000fea0003800000 */
[----:B--2---:R-:W2:Y:S01]  /*2d10*/  LDL R5, [R1+0x28] ;  /* 0x0000280001057983 */ /* 0x004ea20000100800 */
[CC--:B----4-:R-:W-:Y:S02]  /*2d20*/  LEA R8, P0, R210.reuse, R0.reuse, 0x1 ;  /* 0x00000000d2087211 */ /* 0x0d0fe400078008ff */
[----:B------:R-:W-:Y:S02]  /*2d30*/  SHF.R.S32.HI R3, RZ, 0x1f, R210 ;  /* 0x0000001fff037819 */ /* 0x000fe400000114d2 */
[----:B------:R-:W-:Y:S02]  /*2d40*/  LEA R6, P1, R235, R0, 0x1 ;  /* 0x00000000eb067211 */ /* 0x000fe400078208ff */
[----:B------:R-:W-:Y:S02]  /*2d50*/  SHF.R.S32.HI R17, RZ, 0x1f, R235 ;  /* 0x0000001fff117819 */ /* 0x000fe400000114eb */
[----:B-1----:R-:W-:Y:S02]  /*2d60*/  LEA.HI.X R9, R210, R4, R3, 0x1, P0 ;  /* 0x00000004d2097211 */ /* 0x002fe400000f0c03 */
[----:B------:R-:W-:-:S02]  /*2d70*/  SHF.R.S32.HI R16, RZ, 0x1f, R236 ;  /* 0x0000001fff107819 */ /* 0x000fc400000114ec */
[C---:B------:R-:W-:Y:S02]  /*2d80*/  LEA R2, P0, R236.reuse, R0, 0x1 ;  /* 0x00000000ec027211 */ /* 0x040fe400078008ff */
        /* <DEDUP_REMOVED lines=9> */
.L_x_579:
[----:B------:R-:W-:Y:S05]  /*2e20*/  BSYNC B0 ;  /* 0x0000000000007941 */ /* 0x000fea0003800000 */
.L_x_578:
[----:B------:R-:W-:Y:S05]  /*2e30*/  BRA.DIV ~URZ, `(.L_x_580) ;  /* 0x000168327f007947 */ /* 0x000fea000b800000 */
[----:B-1----:R1:W2:Y:S02]  /*2e40*/  SHFL.IDX PT, R4, R10, 0x2, 0x1c1f ;  /* 0x005c1f000a047f89 */ /* 0x0022a400000e0000 */
.L_x_783:
[----:B------:R-:W-:Y:S05]  /*2e50*/  BRA.DIV ~URZ, `(.L_x_581) ;  /* 0x000168827f007947 */ /* 0x000fea000b800000 */
[----:B----4-:R4:W1:Y:S02]  /*2e60*/  SHFL.IDX PT, R0, R13, 0x2, 0x1c1f ;  /* 0x005c1f000d007f89 */ /* 0x01086400000e0000 */
.L_x_784:
[----:B------:R-:W-:Y:S01]  /*2e70*/  IADD3 R2, R11, 0x40, RZ ;  /* 0x000000400b027810 */ /* 0x000fe20007ffe0ff */
[----:B------:R-:W-:Y:S03]  /*2e80*/  BSSY B0, `(.L_x_582) ;  /* 0x0000014000007945 */ /* 0x000fe60003800000 */
[----:B------:R-:W-:-:S13]  /*2e90*/  ISETP.GE.AND P0, PT, R2, R12, PT ;  /* 0x0000000c0200720c */ /* 0x000fda0003f06270 */
[----:B------:R-:W-:Y:S05]  /*2ea0*/  @P0 BRA `(.L_x_583) ;  /* 0x0000011000000947 */ /* 0x000fea0003800000 */
[----:B---3--:R-:W3:Y:S01]  /*2eb0*/  LDL R5, [R1+0x28] ;  /* 0x0000280001057983 */ /* 0x008ee20000100800 */
[CC--:B-1----:R-:W-:Y:S02]  /*2ec0*/  LEA R8, P0, R210.reuse, R0.reuse, 0x1 ;  /* 0x00000000d2087211 */ /* 0x0c2fe400078008ff */
        /* <DEDUP_REMOVED lines=15> */
.L_x_583:
[----:B------:R-:W-:Y:S05]  /*2fc0*/  BSYNC B0 ;  /* 0x0000000000007941 */ /* 0x000fea0003800000 */
.L_x_582:
[----:B------:R-:W-:Y:S05]  /*2fd0*/  BRA.DIV ~URZ, `(.L_x_584) ;  /* 0x000167727f007947 */ /* 0x000fea000b800000 */
[----:B--2---:R2:W3:Y:S04]  /*2fe0*/  SHFL.IDX PT, R4, R10, 0x3, 0x1c1f ;  /* 0x007c1f000a047f89 */ /* 0x0044e800000e0000 */
[----:B-1----:R2:W1:Y:S02]  /*2ff0*/  SHFL.IDX PT, R0, R13, 0x3, 0x1c1f ;  /* 0x007c1f000d007f89 */ /* 0x00246400000e0000 */
.L_x_785:
[----:B--2---:R-:W2:Y:S01]  /*3000*/  LDL R20, [R1+0x28] ;  /* 0x0000280001147983 */ /* 0x004ea20000100800 */
[----:B------:R-:W-:Y:S01]  /*3010*/  IADD3 R2, R11, 0x60, RZ ;  /* 0x000000600b027810 */ /* 0x000fe20007ffe0ff */
[----:B-----5:R-:W-:Y:S01]  /*3020*/  IMAD.WIDE.U32 R244, R14, c[0x0][0x2b0], RZ ;  /* 0x0000ac000ef47a25 */ /* 0x020fe200078e00ff */
[----:B---34-:R-:W-:-:S02]  /*3030*/  SHF.R.S32.HI R13, RZ, 0x1f, R210 ;  /* 0x0000001fff0d7819 */ /* 0x018fc400000114d2 */
[----:B------:R-:W-:Y:S02]  /*3040*/  ISETP.GE.AND P0, PT, R2, R12, PT ;  /* 0x0000000c0200720c */ /* 0x000fe40003f06270 */
[----:B------:R-:W-:Y:S02]  /*3050*/  SHF.R.S32.HI R19, RZ, 0x1f, R235 ;  /* 0x0000001fff137819 */ /* 0x000fe400000114eb */
[----:B------:R-:W-:-:S09]  /*3060*/  SHF.R.S32.HI R18, RZ, 0x1f, R236 ;  /* 0x0000001fff127819 */ /* 0x000fd200000114ec */
[----:B-1----:R-:W-:-:S04]  /*3070*/  @!P0 LEA R8, P1, R210, R0, 0x1 ;  /* 0x00000000d2088211 */ /* 0x002fc800078208ff */
[----:B------:R-:W-:Y:S02]  /*3080*/  @!P0 LEA.HI.X R9, R210, R4, R13, 0x1, P1 ;  /* 0x00000004d2098211 */ /* 0x000fe400008f0c0d */
[----:B------:R-:W-:-:S04]  /*3090*/  @!P0 LEA R6, P1, R235, R0, 0x1 ;  /* 0x00000000eb068211 */ /* 0x000fc800078208ff */
[----:B------:R-:W-:Y:S02]  /*30a0*/  @!P0 LEA.HI.X R7, R235, R4, R19, 0x1, P1 ;  /* 0x00000004eb078211 */ /* 0x000fe400008f0c13 */
[C---:B------:R-:W-:Y:S02]  /*30b0*/  @!P0 LEA R2, P1, R236.reuse, R0, 0x1 ;  /* 0x00000000ec028211 */ /* 0x040fe400078208ff */
[----:B------:R-:W-:Y:S02]  /*30c0*/  SHF.R.S32.HI R0, RZ, 0x1f, R14 ;  /* 0x0000001fff007819 */ /* 0x000fe4000001140e */
[----:B------:R-:W-:-:S03]  /*30d0*/  @!P0 LEA.HI.X R3, R236, R4, R18, 0x1, P1 ;  /* 0x00000004ec038211 */ /* 0x000fc600008f0c12 */
[----:B------:R-:W-:-:S04]  /*30e0*/  IMAD R0, R0, c[0x0][0x2b0], RZ ;  /* 0x0000ac0000007a24 */ /* 0x000fc800078e02ff */
[----:B------:R-:W-:-:S04]  /*30f0*/  IMAD R0, R14, c[0x0][0x2b4], R0 ;  /* 0x0000ad000e007a24 */ /* 0x000fc800078e0200 */
[----:B------:R-:W-:Y:S02]  /*3100*/  IMAD.IADD R248, R245, 0x1, R0 ;  /* 0x00000001f5f87824 */ /* 0x000fe400078e0200 */
[----:B--2---:R-:W-:-:S05]  /*3110*/  IMAD.SHL.U32 R195, R20, 0x2, RZ ;  /* 0x0000000214c37824 */ /* 0x004fca00078e00ff */
[----:B------:R-:W-:Y:S01]  /*3120*/  @!PT LDS RZ, [RZ] ;  /* 0x00000000fffff984 */ /* 0x000fe20000000800 */
[----:B------:R-:W-:Y:S01]  /*3130*/  @!PT LDS RZ, [RZ] ;  /* 0x00000000fffff984 */ /* 0x000fe20000000800 */
[----:B------:R-:W-:Y:S01]  /*3140*/  @!PT LDS RZ, [RZ] ;  /* 0x00000000fffff984 */ /* 0x000fe20000000800 */
[----:B------:R1:W-:Y:S04]  /*3150*/  @!P0 LDGSTS.E.BYPASS.LTC128B.128 [R195+0x7880], [R8.64], !P4 ;  /* 0x0788000008c38fae */ /* 0x0003e8000e101d46 */
[----:B------:R1:W-:Y:S04]  /*3160*/  @!P0 LDGSTS.E.BYPASS.LTC128B.128 [R195+0x9880], [R6.64], !P3 ;  /* 0x0988000006c38fae */ /* 0x0003e8000d901d46 */
[----:B------:R1:W-:Y:S04]  /*3170*/  @!P0 LDGSTS.E.BYPASS.LTC128B.128 [R195+0xb880], [R2.64], !P2 ;  /* 0x0b88000002c38fae */ /* 0x0003e8000d101d46 */
[----:B------:R-:W0:Y:S01]  /*3180*/  LDGDEPBAR ;  /* 0x00000000000079af */ /* 0x000e220000000000 */
[----:B------:R-:W-:Y:S02]  /*3190*/  WARPSYNC 0xffffffff ;  /* 0xffffffff00007948 */ /* 0x000fe40003800000 */
[----:B------:R-:W-:Y:S01]  /*31a0*/  IMAD.MOV.U32 R40, RZ, RZ, 0x30 ;  /* 0x00000030ff287424 */ /* 0x000fe200078e00ff */
[----:B------:R-:W-:Y:S01]  /*31b0*/  BAR.SYNC.DEFER_BLOCKING 0x0 ;  /* 0x0000000000007b1d */ /* 0x000fe20000010000 */
[----:B------:R-:W-:Y:S01]  /*31c0*/  IMAD.MOV.U32 R0, RZ, RZ, c[0x0][0x2b8] ;  /* 0x0000ae00ff007624 */ /* 0x000fe200078e00ff */
[----:B------:R-:W-:Y:S01]  /*31d0*/  LOP3.LUT R194, R194, 0xfffffeff, RZ, 0xc0, !PT ;  /* 0xfffffeffc2c27812 */ /* 0x000fe200078ec0ff */
[----:B------:R-:W-:-:S02]  /*31e0*/  IMAD R136, R208, R40, -0x30 ;  /* 0xffffffd0d0887424 */ /* 0x000fc400078e0228 */
[----:B------:R-:W-:Y:S01]  /*31f0*/  IMAD.MOV.U32 R207, RZ, RZ, RZ ;  /* 0x000000ffffcf7224 */ /* 0x000fe200078e00ff */
[----:B------:R-:W-:Y:S01]  /*3200*/  ISETP.NE.AND P1, PT, R0, 0x1, PT ;  /* 0x000000010000780c */ /* 0x000fe20003f25270 */
[----:B-1----:R-:W-:-:S05]  /*3210*/  IMAD.IADD R2, R238, 0x1, R136 ;  /* 0x00000001ee027824 */ /* 0x002fca00078e0288 */
[C---:B------:R-:W-:Y:S01]  /*3220*/  ISETP.GE.AND P0, PT, R2.reuse, R233, PT ;  /* 0x000000e90200720c */ /* 0x040fe20003f06270 */
[----:B------:R-:W-:-:S03]  /*3230*/  IMAD.IADD R2, R2, 0x1, R240 ;  /* 0x0000000102027824 */ /* 0x000fc600078e02f0 */
[----:B------:R-:W-:Y:S01]  /*3240*/  ISETP.GT.OR P0, PT, R238, 0x2f, P0 ;  /* 0x0000002fee00780c */ /* 0x000fe20000704670 */
[----:B------:R-:W-:Y:S02]  /*3250*/  IMAD.MOV.U32 R0, RZ, RZ, R2 ;  /* 0x000000ffff007224 */ /* 0x000fe400078e0002 */
[----:B------:R-:W-:Y:S01]  /*3260*/  @P1 IMAD.HI.U32 R3, R2, c[0x0][0x2bc], RZ ;  /* 0x0000af0002031a27 */ /* 0x000fe200078e00ff */
[----:B------:R-:W-:-:S04]  /*3270*/  @P1 LOP3.LUT R194, R194, 0x100, RZ, 0xfc, !PT ;  /* 0x00000100c2c21812 */ /* 0x000fc800078efcff */
[----:B------:R-:W-:-:S05]  /*3280*/  @P1 SHF.R.U32.HI R0, RZ, c[0x0][0x2c0], R3 ;  /* 0x0000b000ff001a19 */ /* 0x000fca0000011603 */
[----:B------:R-:W-:-:S04]  /*3290*/  @!P0 IADD3 R3, P1, R0, R244, RZ ;  /* 0x000000f400038210 */ /* 0x000fc80007f3e0ff */
[----:B------:R-:W-:Y:S02]  /*32a0*/  @!P0 LEA.HI.X.SX32 R5, R0, R248, 0x1, P1 ;  /* 0x000000f800058211 */ /* 0x000fe400008f0eff */
[----:B------:R-:W-:-:S04]  /*32b0*/  @!P0 LEA R4, P1, R3, c[0x0][0x2a0], 0x2 ;  /* 0x0000a80003048a11 */ /* 0x000fc800078210ff */
[----:B------:R-:W-:-:S05]  /*32c0*/  @!P0 LEA.HI.X R5, R3, c[0x0][0x2a4], R5, 0x2, P1 ;  /* 0x0000a90003058a11 */ /* 0x000fca00008f1405 */
[----:B------:R1:W2:Y:S01]  /*32d0*/  @!P0 LDG.E R207, [R4.64] ;  /* 0x0000000604cf8981 */ /* 0x0002a2000c1e1900 */
[----:B------:R-:W-:Y:S01]  /*32e0*/  IMAD.MOV R0, RZ, RZ, -R0 ;  /* 0x000000ffff007224 */ /* 0x000fe200078e0a00 */
[----:B------:R-:W-:Y:S01]  /*32f0*/  SHF.L.U64.HI R217, R210, 0x1, R13 ;  /* 0x00000001d2d97819 */ /* 0x000fe2000001020d */
[----:B------:R-:W-:Y:S01]  /*3300*/  IMAD.WIDE.U32 R242, R15, c[0x0][0x1e8], RZ ;  /* 0x00007a000ff27a25 */ /* 0x000fe200078e00ff */
[----:B------:R-:W-:Y:S01]  /*3310*/  SHF.L.U64.HI R215, R235, 0x1, R19 ;  /* 0x00000001ebd77819 */ /* 0x000fe20000010213 */
[----:B------:R-:W-:Y:S01]  /*3320*/  BSSY B0, `(.L_x_585) ;  /* 0x0000085000007945 */ /* 0x000fe20003800000 */
[----:B------:R-:W-:Y:S01]  /*3330*/  SHF.L.U64.HI R216, R236, 0x1, R18 ;  /* 0x00000001ecd87819 */ /* 0x000fe20000010212 */
[----:B------:R-:W-:Y:S01]  /*3340*/  IMAD R209, R0, c[0x0][0x2b8], R2 ;  /* 0x0000ae0000d17a24 */ /* 0x000fe200078e0202 */
[----:B------:R-:W-:Y:S01]  /*3350*/  LOP3.LUT R194, R194, 0xfffffbff, RZ, 0xc0, !PT ;  /* 0xfffffbffc2c27812 */ /* 0x000fe200078ec0ff */
[----:B------:R-:W-:Y:S02]  /*3360*/  IMAD R40, R208, -0x30, R40 ;  /* 0xffffffd0d0287824 */ /* 0x000fe400078e0228 */
[----:B------:R-:W-:Y:S01]  /*3370*/  IMAD.WIDE.U32 R2, R209, c[0x0][0x1e0], RZ ;  /* 0x00007800d1027a25 */ /* 0x000fe200078e00ff */
[----:B------:R-:W-:-:S03]  /*3380*/  LOP3.LUT R194, R194, 0xffffffbf, RZ, 0xc0, !PT ;  /* 0xffffffbfc2c27812 */ /* 0x000fc600078ec0ff */
[----:B------:R-:W-:Y:S02]  /*3390*/  IMAD R241, R15, c[0x0][0x1ec], R243 ;  /* 0x00007b000ff17a24 */ /* 0x000fe400078e02f3 */
[----:B------:R-:W-:Y:S02]  /*33a0*/  IMAD.IADD R41, R233, 0x1, R40 ;  /* 0x00000001e9297824 */ /* 0x000fe400078e0228 */
[----:B------:R-:W-:-:S03]  /*33b0*/  IMAD.WIDE.U32 R246, R15, c[0x0][0x210], RZ ;  /* 0x000084000ff67a25 */ /* 0x000fc600078e00ff */
[----:B------:R-:W-:Y:S01]  /*33c0*/  IMNMX R7, R41, 0x30, PT ;  /* 0x0000003029077817 */ /* 0x000fe20003800200 */
[----:B------:R-:W-:Y:S01]  /*33d0*/  IMAD R249, R15, c[0x0][0x214], R247 ;  /* 0x000085000ff97a24 */ /* 0x000fe200078e02f7 */
[----:B-1----:R-:W-:-:S03]  /*33e0*/  SHF.R.S32.HI R4, RZ, 0x1f, R209 ;  /* 0x0000001fff047819 */ /* 0x002fc600000114d1 */
[----:B------:R-:W-:Y:S02]  /*33f0*/  IMAD.IADD R7, R7, 0x1, -R239 ;  /* 0x0000000107077824 */ /* 0x000fe400078e0aef */
[----:B------:R-:W-:-:S03]  /*3400*/  IMAD R0, R4, c[0x0][0x1e0], RZ ;  /* 0x0000780004007a24 */ /* 0x000fc600078e02ff */
[----:B------:R-:W-:Y:S01]  /*3410*/  ISETP.GE.AND P1, PT, R7, 0x1, PT ;  /* 0x000000010700780c */ /* 0x000fe20003f26270 */
[----:B------:R-:W-:-:S04]  /*3420*/  IMAD R0, R209, c[0x0][0x1e4], R0 ;  /* 0x00007900d1007a24 */ /* 0x000fc800078e0200 */
[----:B------:R-:W-:-:S08]  /*3430*/  IMAD.IADD R3, R3, 0x1, R0 ;  /* 0x0000000103037824 */ /* 0x000fd000078e0200 */
[----:B------:R-:W-:Y:S01]  /*3440*/  @P1 ISETP.GE.AND P3, PT, R210, c[0x0][0x1d4], PT ;  /* 0x00007500d2001a0c */ /* 0x000fe20003f66270 */
[----:B------:R-:W-:Y:S01]  /*3450*/  @P1 IMAD.SHL.U32 R9, R20, 0x2, RZ ;  /* 0x0000000214091824 */ /* 0x000fe200078e00ff */
[----:B------:R-:W-:Y:S02]  /*3460*/  @P1 ISETP.GE.AND P4, PT, R235, c[0x0][0x1d4], PT ;  /* 0x00007500eb001a0c */ /* 0x000fe40003f86270 */
[----:B--2---:R-:W-:Y:S01]  /*3470*/  SHF.R.S32.HI R12, RZ, 0x1f, R207 ;  /* 0x0000001fff0c7819 */ /* 0x004fe200000114cf */
[----:B------:R-:W-:-:S04]  /*3480*/  IMAD.WIDE.U32 R2, R207, c[0x0][0x1f0], R2 ;  /* 0x00007c00cf027a25 */ /* 0x000fc800078e0002 */
[----:B------:R-:W-:-:S04]  /*3490*/  IMAD R0, R12, c[0x0][0x1f0], RZ ;  /* 0x00007c000c007a24 */ /* 0x000fc800078e02ff */
[----:B------:R-:W-:Y:S01]  /*34a0*/  IMAD R5, R207, c[0x0][0x1f4], R0 ;  /* 0x00007d00cf057a24 */ /* 0x000fe200078e0200 */
[----:B------:R-:W-:-:S04]  /*34b0*/  IADD3 R0, P0, R2, R242, RZ ;  /* 0x000000f202007210 */ /* 0x000fc80007f1e0ff */
[----:B------:R-:W-:Y:S01]  /*34c0*/  IADD3.X R3, R241, R3, R5, P0, !PT ;  /* 0x00000003f1037210 */ /* 0x000fe200007fe405 */
[----:B------:R-:W-:Y:S01]  /*34d0*/  IMAD R5, R4, c[0x0][0x208], RZ ;  /* 0x0000820004057a24 */ /* 0x000fe200078e02ff */
[----:B------:R-:W-:-:S03]  /*34e0*/  LEA R2, P0, R0, c[0x0][0x1c8], 0x1 ;  /* 0x0000720000027a11 */ /* 0x000fc600078008ff */
[C---:B------:R-:W-:Y:S01]  /*34f0*/  IMAD R6, R209.reuse, c[0x0][0x20c], R5 ;  /* 0x00008300d1067a24 */ /* 0x040fe200078e0205 */
[----:B------:R-:W-:Y:S01]  /*3500*/  LEA.HI.X R11, R0, c[0x0][0x1cc], R3, 0x1, P0 ;  /* 0x00007300000b7a11 */ /* 0x000fe200000f0c03 */
[----:B------:R-:W-:Y:S04]  /*3510*/  SHFL.IDX PT, R10, R2, 0x1, 0x1c1f ;  /* 0x003c1f00020a7f89 */ /* 0x000fe800000e0000 */
[----:B------:R1:W2:Y:S04]  /*3520*/  SHFL.IDX PT, R0, R2, RZ, 0x1c1f ;  /* 0x001c1fff02007589 */ /* 0x0002a800000e0000 */
[----:B------:R-:W3:Y:S04]  /*3530*/  SHFL.IDX PT, R8, R11, RZ, 0x1c1f ;  /* 0x001c1fff0b087589 */ /* 0x000ee800000e0000 */
[----:B------:R-:W4:Y:S01]  /*3540*/  SHFL.IDX PT, R11, R11, 0x1, 0x1c1f ;  /* 0x003c1f000b0b7f89 */ /* 0x000f2200000e0000 */
[----:B-1----:R-:W-:Y:S01]  /*3550*/  IMAD.WIDE.U32 R2, R209, c[0x0][0x208], RZ ;  /* 0x00008200d1027a25 */ /* 0x002fe200078e00ff */
[----:B--2---:R-:W-:-:S03]  /*3560*/  @P1 LEA R4, P0, R210, R0, 0x1 ;  /* 0x00000000d2041211 */ /* 0x004fc600078008ff */
[----:B------:R-:W-:Y:S01]  /*3570*/  IMAD.IADD R3, R3, 0x1, R6 ;  /* 0x0000000103037824 */ /* 0x000fe200078e0206 */
[----:B---3--:R-:W-:Y:S02]  /*3580*/  @P1 LEA.HI.X R5, R210, R8, R13, 0x1, P0 ;  /* 0x00000008d2051211 */ /* 0x008fe400000f0c0d */
[----:B------:R-:W-:Y:S01]  /*3590*/  @P1 LEA R6, P2, R235, R0, 0x1 ;  /* 0x00000000eb061211 */ /* 0x000fe200078408ff */
[----:B------:R-:W-:Y:S01]  /*35a0*/  IMAD.WIDE.U32 R2, R207, c[0x0][0x218], R2 ;  /* 0x00008600cf027a25 */ /* 0x000fe200078e0002 */
[----:B------:R-:W-:Y:S01]  /*35b0*/  ISETP.GE.AND P0, PT, R7, 0x21, PT ;  /* 0x000000210700780c */ /* 0x000fe20003f06270 */
[----:B------:R1:W-:Y:S01]  /*35c0*/  @P1 LDGSTS.E.BYPASS.LTC128B.128 [R9+0x3c80], [R4.64], !P3 ;  /* 0x03c8000004091fae */ /* 0x0003e2000d901d46 */
[----:B------:R-:W-:-:S05]  /*35d0*/  @P1 LEA.HI.X R7, R235, R8, R19, 0x1, P2 ;  /* 0x00000008eb071211 */ /* 0x000fca00010f0c13 */
[----:B------:R2:W-:Y:S01]  /*35e0*/  @P1 LDGSTS.E.BYPASS.LTC128B.128 [R9+0x4880], [R6.64], !P4 ;  /* 0x0488000006091fae */ /* 0x0005e2000e101d46 */
[----:B------:R-:W-:Y:S01]  /*35f0*/  ISETP.GE.AND P4, PT, R235, c[0x0][0x1d4], PT ;  /* 0x00007500eb007a0c */ /* 0x000fe20003f86270 */
[----:B-1----:R-:W-:Y:S01]  /*3600*/  IMAD R5, R12, c[0x0][0x218], RZ ;  /* 0x000086000c057a24 */ /* 0x002fe200078e02ff */
[----:B------:R-:W-:Y:S02]  /*3610*/  @P1 LEA R4, P2, R236, R0, 0x1 ;  /* 0x00000000ec041211 */ /* 0x000fe400078408ff */
[----:B------:R-:W-:Y:S01]  /*3620*/  IADD3 R0, P3, R2, R246, RZ ;  /* 0x000000f602007210 */ /* 0x000fe20007f7e0ff */
[----:B--2---:R-:W-:Y:S01]  /*3630*/  IMAD R6, R207, c[0x0][0x21c], R5 ;  /* 0x00008700cf067a24 */ /* 0x004fe200078e0205 */
[----:B------:R-:W-:Y:S01]  /*3640*/  @P1 LEA.HI.X R5, R236, R8, R18, 0x1, P2 ;  /* 0x00000008ec051211 */ /* 0x000fe200010f0c12 */
[C---:B------:R-:W-:Y:S01]  /*3650*/  IMAD.SHL.U32 R8, R210.reuse, 0x2, RZ ;  /* 0x00000002d2087824 */ /* 0x040fe200078e00ff */
[----:B------:R-:W-:Y:S02]  /*3660*/  @P0 LEA R2, P2, R210, R10, 0x1 ;  /* 0x0000000ad2020211 */ /* 0x000fe400078408ff */
[----:B------:R-:W-:-:S02]  /*3670*/  IADD3.X R6, R249, R3, R6, P3, !PT ;  /* 0x00000003f9067210 */ /* 0x000fc40001ffe406 */
[----:B------:R-:W-:Y:S02]  /*3680*/  @P1 ISETP.GE.AND P3, PT, R236, c[0x0][0x1d4], PT ;  /* 0x00007500ec001a0c */ /* 0x000fe40003f66270 */
[----:B----4-:R-:W-:Y:S02]  /*3690*/  @P0 LEA.HI.X R3, R210, R11, R13, 0x1, P2 ;  /* 0x0000000bd2030211 */ /* 0x010fe400010f0c0d */
[----:B------:R-:W-:-:S04]  /*36a0*/  LEA R17, P2, R0, c[0x0][0x1f8], 0x1 ;  /* 0x00007e0000117a11 */ /* 0x000fc800078408ff */
[----:B------:R-:W-:Y:S01]  /*36b0*/  LEA.HI.X R16, R0, c[0x0][0x1fc], R6, 0x1, P2 ;  /* 0x00007f0000107a11 */ /* 0x000fe200010f0c06 */
[----:B------:R-:W-:Y:S01]  /*36c0*/  @P0 IMAD.SHL.U32 R0, R20, 0x2, RZ ;  /* 0x0000000214000824 */ /* 0x000fe200078e00ff */
[----:B------:R-:W-:Y:S01]  /*36d0*/  @P0 ISETP.GE.AND P2, PT, R210, c[0x0][0x1d4], PT ;  /* 0x00007500d2000a0c */ /* 0x000fe20003f46270 */
[----:B------:R-:W1:Y:S04]  /*36e0*/  SHFL.IDX PT, R7, R17, RZ, 0x1c1f ;  /* 0x001c1fff11077589 */ /* 0x000e6800000e0000 */
[----:B------:R2:W-:Y:S01]  /*36f0*/  @P1 LDGSTS.E.BYPASS.LTC128B.128 [R9+0x5480], [R4.64], !P3 ;  /* 0x0548000004091fae */ /* 0x0005e2000d901d46 */
[----:B------:R-:W-:-:S03]  /*3700*/  @P0 ISETP.GE.AND P3, PT, R235, c[0x0][0x1d4], PT ;  /* 0x00007500eb000a0c */ /* 0x000fc60003f66270 */
[----:B------:R-:W3:Y:S04]  /*3710*/  SHFL.IDX PT, R6, R16, RZ, 0x1c1f ;  /* 0x001c1fff10067589 */ /* 0x000ee800000e0000 */
[----:B------:R4:W-:Y:S01]  /*3720*/  @P0 LDGSTS.E.BYPASS.LTC128B.128 [R0+0x4480], [R2.64], !P2 ;  /* 0x0448000002000fae */ /* 0x0009e2000d101d46 */
[----:B--2---:R-:W-:-:S04]  /*3730*/  @P0 LEA R4, P1, R235, R10, 0x1 ;  /* 0x0000000aeb040211 */ /* 0x004fc800078208ff */
[-C--:B------:R-:W-:Y:S02]  /*3740*/  @P0 LEA.HI.X R5, R235, R11.reuse, R19, 0x1, P1 ;  /* 0x0000000beb050211 */ /* 0x080fe400008f0c13 */
[C---:B------:R-:W-:Y:S02]  /*3750*/  @P0 ISETP.GE.AND P1, PT, R236.reuse, c[0x0][0x1d4], PT ;  /* 0x00007500ec000a0c */ /* 0x040fe40003f26270 */
[----:B----4-:R-:W-:Y:S01]  /*3760*/  @P0 LEA R2, P2, R236, R10, 0x1 ;  /* 0x0000000aec020211 */ /* 0x010fe200078408ff */
[----:B------:R2:W-:Y:S01]  /*3770*/  @P0 LDGSTS.E.BYPASS.LTC128B.128 [R0+0x5080], [R4.64], !P3 ;  /* 0x0508000004000fae */ /* 0x0005e2000d901d46 */
[----:B------:R-:W-:Y:S02]  /*3780*/  ISETP.GE.AND P3, PT, R210, c[0x0][0x1d4], PT ;  /* 0x00007500d2007a0c */ /* 0x000fe40003f66270 */
[C---:B------:R-:W-:Y:S02]  /*3790*/  @P0 LEA.HI.X R3, R236.reuse, R11, R18, 0x1, P2 ;  /* 0x0000000bec030211 */ /* 0x040fe400010f0c12 */
[----:B------:R-:W4:Y:S01]  /*37a0*/  S2R R18, SR_TID.X ;  /* 0x0000000000127919 */ /* 0x000f220000002100 */
[----:B------:R-:W-:-:S04]  /*37b0*/  ISETP.GE.AND P2, PT, R236, c[0x0][0x1d4], PT ;  /* 0x00007500ec007a0c */ /* 0x000fc80003f46270 */
[----:B------:R1:W-:Y:S04]  /*37c0*/  @P0 LDGSTS.E.BYPASS.LTC128B.128 [R0+0x5c80], [R2.64], !P1 ;  /* 0x05c8000002000fae */ /* 0x0003e8000c901d46 */
[----:B------:R-:W0:Y:S01]  /*37d0*/  LDGDEPBAR ;  /* 0x00000000000079af */ /* 0x000e220000000000 */
[----:B--2---:R-:W-:Y:S01]  /*37e0*/  IMAD.SHL.U32 R4, R235, 0x2, RZ ;  /* 0x00000002eb047824 */ /* 0x004fe200078e00ff */
[----:B-1----:R-:W-:Y:S01]  /*37f0*/  IADD3 R2, P0, R7, R8, RZ ;  /* 0x0000000807027210 */ /* 0x002fe20007f1e0ff */
[----:B------:R-:W-:-:S04]  /*3800*/  DEPBAR.LE SB0, 0x1 ;  /* 0x000080400000791a */ /* 0x000fc80000000000 */
[----:B------:R-:W-:-:S04]  /*3810*/  DEPBAR.LE SB0, 0x0 ;  /* 0x000080000000791a */ /* 0x000fc80000000000 */
[----:B------:R-:W-:Y:S01]  /*3820*/  BAR.SYNC.DEFER_BLOCKING 0x0 ;  /* 0x0000000000007b1d */ /* 0x000fe20000010000 */
[----:B------:R-:W-:Y:S02]  /*3830*/  IMAD.IADD R0, R41, 0x1, -R239 ;  /* 0x0000000129007824 */ /* 0x000fe400078e0aef */
[----:B---3--:R-:W-:-:S03]  /*3840*/  IMAD.X R3, R6, 0x1, R217, P0 ;  /* 0x0000000106037824 */ /* 0x008fc600000e06d9 */
[C---:B------:R-:W-:Y:S02]  /*3850*/  ISETP.LT.OR P0, PT, R0.reuse, 0x1, P3 ;  /* 0x000000010000780c */ /* 0x040fe40001f01670 */
[----:B------:R-:W-:Y:S01]  /*3860*/  ISETP.LT.OR P1, PT, R0, 0x1, P4 ;  /* 0x000000010000780c */ /* 0x000fe20002721670 */
[----:B------:R1:W2:Y:S04]  /*3870*/  LDSM.16.M88.4 R12, [R183] ;  /* 0x00000000b70c783b */ /* 0x0002a80000000200 */
[----:B------:R1:W3:Y:S04]  /*3880*/  LDSM.16.M88.4 R8, [R183+0x1000] ;  /* 0x00100000b708783b */ /* 0x0002e80000000200 */
[----:B------:R1:W1:Y:S04]  /*3890*/  LDSM.16.M88.4 R20, [R180] ;  /* 0x00000000b414783b */ /* 0x0002680000000200 */
        /* <DEDUP_REMOVED lines=11> */
[----:B------:R-:W-:-:S05]  /*3950*/  IADD3 R4, P0, R7, R4, RZ ;  /* 0x0000000407047210 */ /* 0x000fca0007f1e0ff */
[----:B------:R-:W-:-:S05]  /*3960*/  IMAD.X R5, R6, 0x1, R215, P0 ;  /* 0x0000000106057824 */ /* 0x000fca00000e06d7 */
[----:B------:R1:W-:Y:S01]  /*3970*/  LDGSTS.E.BYPASS.LTC128B.128 [R195+0x2480], [R4.64], !P1 ;  /* 0x0248000004c37fae */ /* 0x0003e2000c901d46 */
[----:B------:R-:W-:-:S13]  /*3980*/  ISETP.GT.AND P1, PT, R238, 0x2f, PT ;  /* 0x0000002fee00780c */ /* 0x000fda0003f24270 */
[----:B------:R-:W-:Y:S01]  /*3990*/  @P1 LOP3.LUT R194, R194, 0x40, RZ, 0xfc, !PT ;  /* 0x00000040c2c21812 */ /* 0x000fe200078efcff */
[----:B-----5:R-:W-:-:S05]  /*39a0*/  IMAD.SHL.U32 R2, R236, 0x2, RZ ;  /* 0x00000002ec027824 */ /* 0x020fca00078e00ff */
[----:B------:R-:W-:-:S05]  /*39b0*/  IADD3 R2, P0, R7, R2, RZ ;  /* 0x0000000207027210 */ /* 0x000fca0007f1e0ff */
[----:B------:R-:W-:Y:S01]  /*39c0*/  IMAD.X R3, R6, 0x1, R216, P0 ;  /* 0x0000000106037824 */ /* 0x000fe200000e06d8 */
[----:B------:R-:W-:-:S13]  /*39d0*/  ISETP.LT.OR P0, PT, R0, 0x1, P2 ;  /* 0x000000010000780c */ /* 0x000fda0001701670 */
[----:B------:R1:W-:Y:S01]  /*39e0*/  LDGSTS.E.BYPASS.LTC128B.128 [R195+0x3080], [R2.64], !P0 ;  /* 0x0308000002c37fae */ /* 0x0003e2000c101d46 */
[----:B----4-:R-:W-:-:S13]  /*39f0*/  ISETP.GT.AND P0, PT, R18, 0x3f, PT ;  /* 0x0000003f1200780c */ /* 0x010fda0003f04270 */
[----:B------:R-:W-:Y:S01]  /*3a00*/  @P0 LOP3.LUT R194, R194, 0x400, RZ, 0xfc, !PT ;  /* 0x00000400c2c20812 */ /* 0x000fe200078efcff */
[----:B------:R-:W-:Y:S05]  /*3a10*/  @P0 BRA `(.L_x_586) ;  /* 0x0000015000000947 */ /* 0x000fea0003800000 */
[----:B--23--:R-:W-:Y:S05]  /*3a20*/  BRA.DIV ~URZ, `(.L_x_587) ;  /* 0x00015df27f007947 */ /* 0x00cfea000b800000 */
[----:B-1----:R1:W2:Y:S04]  /*3a30*/  SHFL.IDX PT, R4, R16, 0x1, 0x1c1f ;  /* 0x003c1f0010047f89 */ /* 0x0022a800000e0000 */
[----:B------:R1:W3:Y:S02]  /*3a40*/  SHFL.IDX PT, R2, R17, 0x1, 0x1c1f ;  /* 0x003c1f0011027f89 */ /* 0x0002e400000e0000 */
.L_x_786:
[----:B------:R-:W-:Y:S01]  /*3a50*/  IMAD.SHL.U32 R3, R210, 0x2, RZ ;  /* 0x00000002d2037824 */ /* 0x000fe200078e00ff */
[----:B------:R-:W-:Y:S01]  /*3a60*/  ISETP.LT.OR P1, PT, R0, 0x21, P4 ;  /* 0x000000210000780c */ /* 0x000fe20002721670 */
[----:B------:R-:W-:-:S03]  /*3a70*/  IMAD.SHL.U32 R5, R235, 0x2, RZ ;  /* 0x00000002eb057824 */ /* 0x000fc600078e00ff */
[----:B-1-3--:R-:W-:Y:S01]  /*3a80*/  IADD3 R16, P0, R2, R3, RZ ;  /* 0x0000000302107210 */ /* 0x00afe20007f1e0ff */
[----:B------:R-:W-:-:S04]  /*3a90*/  IMAD.SHL.U32 R3, R236, 0x2, RZ ;  /* 0x00000002ec037824 */ /* 0x000fc800078e00ff */
[----:B--2---:R-:W-:Y:S01]  /*3aa0*/  IMAD.X R17, R4, 0x1, R217, P0 ;  /* 0x0000000104117824 */ /* 0x004fe200000e06d9 */
[----:B------:R-:W-:-:S05]  /*3ab0*/  IADD3 R6, P0, R2, R5, RZ ;  /* 0x0000000502067210 */ /* 0x000fca0007f1e0ff */
[----:B------:R-:W-:Y:S01]  /*3ac0*/  IMAD.X R7, R4, 0x1, R215, P0 ;  /* 0x0000000104077824 */ /* 0x000fe200000e06d7 */
[----:B------:R-:W-:-:S05]  /*3ad0*/  IADD3 R2, P0, R2, R3, RZ ;  /* 0x0000000302027210 */ /* 0x000fca0007f1e0ff */
[----:B------:R-:W-:Y:S01]  /*3ae0*/  IMAD.X R3, R4, 0x1, R216, P0 ;  /* 0x0000000104037824 */ /* 0x000fe200000e06d8 */
[----:B------:R-:W-:-:S13]  /*3af0*/  ISETP.LT.OR P0, PT, R0, 0x21, P3 ;  /* 0x000000210000780c */ /* 0x000fda0001f01670 */
[----:B------:R-:W-:Y:S01]  /*3b00*/  @!PT LDS RZ, [RZ] ;  /* 0x00000000fffff984 */ /* 0x000fe20000000800 */
[----:B------:R-:W-:Y:S01]  /*3b10*/  @!PT LDS RZ, [RZ] ;  /* 0x00000000fffff984 */ /* 0x000fe20000000800 */
[----:B------:R-:W-:Y:S01]  /*3b20*/  @!PT LDS RZ, [RZ] ;  /* 0x00000000fffff984 */ /* 0x000fe20000000800 */
[----:B------:R1:W-:Y:S01]  /*3b30*/  LDGSTS.E.BYPASS.LTC128B.128 [R195+0x2080], [R16.64], !P0 ;  /* 0x0208000010c37fae */ /* 0x0003e2000c101d46 */
[----:B------:R-:W-:-:S03]  /*3b40*/  ISETP.LT.OR P0, PT, R0, 0x21, P2 ;  /* 0x000000210000780c */ /* 0x000fc60001701670 */
[----:B------:R1:W-:Y:S10]  /*3b50*/  LDGSTS.E.BYPASS.LTC128B.128 [R195+0x2c80], [R6.64], !P1 ;  /* 0x02c8000006c37fae */ /* 0x0003f4000c901d46 */
[----:B------:R1:W-:Y:S02]  /*3b60*/  LDGSTS.E.BYPASS.LTC128B.128 [R195+0x3880], [R2.64], !P0 ;  /* 0x0388000002c37fae */ /* 0x0003e4000c101d46 */
.L_x_586:
[----:B--23--:R-:W-:Y:S05]  /*3b70*/  BSYNC B0 ;  /* 0x0000000000007941 */ /* 0x00cfea0003800000 */
.L_x_585:
[----:B------:R-:W0:Y:S01]  /*3b80*/  LDGDEPBAR ;  /* 0x00000000000079af */ /* 0x000e220000000000 */
[----:B------:R-:W-:Y:S01]  /*3b90*/  WARPSYNC 0xffffffff ;  /* 0xffffffff00007948 */ /* 0x000fe20003800000 */
[-C--:B-1----:R-:W-:Y:S01]  /*3ba0*/  HMMA.16816.F32 R4, R12, R20.reuse, RZ ;  /* 0x000000140c04723c */ /* 0x082fe200000018ff */
[----:B------:R-:W-:Y:S01]  /*3bb0*/  ISETP.GT.AND P0, PT, R137, R237, PT ;  /* 0x000000ed8900720c */ /* 0x000fe20003f04270 */
[----:B------:R-:W-:Y:S01]  /*3bc0*/  LDSM.16.M88.4 R64, [R180+0xc00] ;  /* 0x000c0000b440783b */ /* 0x000fe20000000200 */
[----:B------:R-:W-:Y:S03]  /*3bd0*/  BSSY B1, `(.L_x_588) ;  /* 0x000010d000017945 */ /* 0x000fe60003800000 */
[----:B------:R-:W1:Y:S02]  /*3be0*/  LDSM.16.M88.4 R36, [R183+0x2000] ;  /* 0x00200000b724783b */ /* 0x000e640000000200 */
[C---:B------:R-:W-:Y:S02]  /*3bf0*/  HMMA.16816.F32 R16, R8.reuse, R20, RZ ;  /* 0x000000140810723c */ /* 0x040fe400000018ff */
[----:B------:R-:W2:Y:S04]  /*3c00*/  LDSM.16.M88.4 R32, [R183+0x3000] ;  /* 0x00300000b720783b */ /* 0x000ea80000000200 */
[----:B------:R-:W-:Y:S02]  /*3c10*/  LDSM.16.M88.4 R56, [R191] ;  /* 0x00000000bf38783b */ /* 0x000fe40000000200 */
[----:B------:R-:W-:Y:S08]  /*3c20*/  HMMA.16816.F32 R84, R8, R28, RZ ;  /* 0x0000001c0854723c */ /* 0x000ff000000018ff */
[----:B------:R-:W-:Y:S08]  /*3c30*/  HMMA.16816.F32 R4, R44, R52, R4 ;  /* 0x000000342c04723c */ /* 0x000ff00000001804 */
[----:B------:R-:W-:Y:S08]  /*3c40*/  HMMA.16816.F32 R80, R8, R30, RZ ;  /* 0x0000001e0850723c */ /* 0x000ff000000018ff */
[C---:B------:R-:W-:Y:S08]  /*3c50*/  HMMA.16816.F32 R108, R12.reuse, R28, RZ ;  /* 0x0000001c0c6c723c */ /* 0x040ff000000018ff */
[C---:B------:R-:W-:Y:S08]  /*3c60*/  HMMA.16816.F32 R60, R12.reuse, R22, RZ ;  /* 0x000000160c3c723c */ /* 0x040ff000000018ff */
[----:B------:R-:W-:Y:S01]  /*3c70*/  HMMA.16816.F32 R120, R12, R30, RZ ;  /* 0x0000001e0c78723c */ /* 0x000fe200000018ff */
[----:B------:R-:W3:Y:S07]  /*3c80*/  LDSM.16.M88.4 R28, [R184+0x2000] ;  /* 0x00200000b81c783b */ /* 0x000eee0000000200 */
[C---:B------:R-:W-:Y:S08]  /*3c90*/  HMMA.16816.F32 R72, R8.reuse, R48, RZ ;  /* 0x000000300848723c */ /* 0x040ff000000018ff */
[C---:B------:R-:W-:Y:S01]  /*3ca0*/  HMMA.16816.F32 R68, R8.reuse, R22, RZ ;  /* 0x000000160844723c */ /* 0x040fe200000018ff */
[----:B------:R-:W4:Y:S07]  /*3cb0*/  LDSM.16.M88.4 R20, [R184+0x3000] ;  /* 0x00300000b814783b */ /* 0x000f2e0000000200 */
[----:B------:R-:W-:Y:S08]  /*3cc0*/  HMMA.16816.F32 R88, R8, R50, RZ ;  /* 0x000000320858723c */ /* 0x000ff000000018ff */
[----:B------:R-:W-:Y:S01]  /*3cd0*/  HMMA.16816.F32 R8, R24, R52, R16 ;  /* 0x000000341808723c */ /* 0x000fe20000001810 */
[----:B------:R-:W-:Y:S07]  /*3ce0*/  LDSM.16.M88.4 R16, [R183+0x4000] ;  /* 0x00400000b710783b */ /* 0x000fee0000000200 */
[----:B-1----:R-:W-:Y:S08]  /*3cf0*/  HMMA.16816.F32 R4, R36, R64, R4 ;  /* 0x000000402404723c */ /* 0x002ff00000001804 */
[-C--:B------:R-:W-:Y:S01]  /*3d00*/  HMMA.16816.F32 R76, R44, R54.reuse, R60 ;  /* 0x000000362c4c723c */ /* 0x080fe2000000183c */
[----:B------:R-:W1:Y:S07]  /*3d10*/  LDSM.16.M88.4 R60, [R180+0x1800] ;  /* 0x00180000b43c783b */ /* 0x000e6e0000000200 */
[----:B------:R-:W-:Y:S08]  /*3d20*/  HMMA.16816.F32 R100, R24, R54, R68 ;  /* 0x000000361864723c */ /* 0x000ff00000001844 */
[----:B--2---:R-:W-:Y:S01]  /*3d30*/  HMMA.16816.F32 R52, R32, R64, R8 ;  /* 0x000000402034723c */ /* 0x004fe20000001808 */
[----:B------:R-:W-:Y:S07]  /*3d40*/  LDSM.16.M88.4 R8, [R184+0x4000] ;  /* 0x00400000b808783b */ /* 0x000fee0000000200 */
[C---:B------:R-:W-:Y:S08]  /*3d50*/  HMMA.16816.F32 R112, R12.reuse, R48, RZ ;  /* 0x000000300c70723c */ /* 0x040ff000000018ff */
[----:B------:R-:W-:Y:S01]  /*3d60*/  HMMA.16816.F32 R116, R12, R50, RZ ;  /* 0x000000320c74723c */ /* 0x000fe200000018ff */
[----:B------:R-:W2:Y:S04]  /*3d70*/  LDSM.16.M88.4 R12, [R183+0x5000] ;  /* 0x00500000b70c783b */ /* 0x000ea80000000200 */
[----:B------:R-:W5:Y:S03]  /*3d80*/  LDSM.16.M88.4 R48, [R188] ;  /* 0x00000000bc30783b */ /* 0x000f660000000200 */
[----:B---3--:R-:W-:Y:S01]  /*3d90*/  HMMA.16816.F32 R68, R28, R56, R4 ;  /* 0x000000381c44723c */ /* 0x008fe20000001804 */
[----:B------:R-:W-:Y:S07]  /*3da0*/  LDSM.16.M88.4 R4, [R184+0x5000] ;  /* 0x00500000b804783b */ /* 0x000fee0000000200 */
[C---:B------:R-:W-:Y:S08]  /*3db0*/  HMMA.16816.F32 R104, R24.reuse, R92, R84 ;  /* 0x0000005c1868723c */ /* 0x040ff00000001854 */
[C---:B------:R-:W-:Y:S08]  /*3dc0*/  HMMA.16816.F32 R128, R24.reuse, R96, R72 ;  /* 0x000000601880723c */ /* 0x040ff00000001848 */
[C---:B------:R-:W-:Y:S08]  /*3dd0*/  HMMA.16816.F32 R124, R24.reuse, R94, R80 ;  /* 0x0000005e187c723c */ /* 0x040ff00000001850 */
[----:B------:R-:W-:Y:S08]  /*3de0*/  HMMA.16816.F32 R132, R24, R98, R88 ;  /* 0x000000621884723c */ /* 0x000ff00000001858 */
[----:B----4-:R-:W-:Y:S01]  /*3df0*/  HMMA.16816.F32 R24, R20, R56, R52 ;  /* 0x000000381418723c */ /* 0x010fe20000001834 */
[----:B------:R-:W3:Y:S07]  /*3e00*/  LDSM.16.M88.4 R52, [R180+0x1000] ;  /* 0x00100000b434783b */ /* 0x000eee0000000200 */
[-C--:B------:R-:W-:Y:S08]  /*3e10*/  HMMA.16816.F32 R76, R36, R66.reuse, R76 ;  /* 0x00000042244c723c */ /* 0x080ff0000000184c */
[----:B------:R-:W-:Y:S01]  /*3e20*/  HMMA.16816.F32 R80, R32, R66, R100 ;  /* 0x000000422050723c */ /* 0x000fe20000001864 */
[----:B------:R-:W4:Y:S07]  /*3e30*/  LDSM.16.M88.4 R64, [R190] ;  /* 0x00000000be40783b */ /* 0x000f2e0000000200 */
[----:B-1----:R-:W-:Y:S08]  /*3e40*/  HMMA.16816.F32 R72, R16, R60, R68 ;  /* 0x0000003c1048723c */ /* 0x002ff00000001844 */
[----:B------:R-:W-:Y:S08]  /*3e50*/  HMMA.16816.F32 R88, R44, R92, R108 ;  /* 0x0000005c2c58723c */ /* 0x000ff0000000186c */
[----:B--2---:R-:W-:Y:S08]  /*3e60*/  HMMA.16816.F32 R24, R12, R60, R24 ;  /* 0x0000003c0c18723c */ /* 0x004ff00000001818 */
[-C--:B------:R-:W-:Y:S08]  /*3e70*/  HMMA.16816.F32 R68, R28, R58.reuse, R76 ;  /* 0x0000003a1c44723c */ /* 0x080ff0000000184c */
[----:B------:R-:W-:Y:S08]  /*3e80*/  HMMA.16816.F32 R76, R20, R58, R80 ;  /* 0x0000003a144c723c */ /* 0x000ff00000001850 */
[----:B-----5:R-:W-:Y:S08]  /*3e90*/  HMMA.16816.F32 R84, R8, R48, R72 ;  /* 0x000000300854723c */ /* 0x020ff00000001848 */
[----:B---3--:R-:W-:Y:S08]  /*3ea0*/  HMMA.16816.F32 R72, R36, R52, R88 ;  /* 0x000000342448723c */ /* 0x008ff00000001858 */
[----:B------:R-:W-:Y:S01]  /*3eb0*/  HMMA.16816.F32 R80, R4, R48, R24 ;  /* 0x000000300450723c */ /* 0x000fe20000001818 */
[----:B------:R-:W1:Y:S07]  /*3ec0*/  LDSM.16.M88.4 R24, [R180+0x1c00] ;  /* 0x001c0000b418783b */ /* 0x000e6e0000000200 */
[----:B------:R-:W-:Y:S01]  /*3ed0*/  HMMA.16816.F32 R56, R16, R62, R68 ;  /* 0x0000003e1038723c */ /* 0x000fe20000001844 */
[----:B------:R-:W-:-:S04]  /*3ee0*/  FMUL.FTZ R0, R84, c[0x0][0x320] ;  /* 0x0000c80054007a20 */ /* 0x000fc80000410000 */
[----:B------:R2:W3:Y:S03]  /*3ef0*/  MUFU.TANH R108, R0 ;  /* 0x00000000006c7308 */ /* 0x0004e60000002400 */
[C---:B------:R-:W-:Y:S08]  /*3f00*/  HMMA.16816.F32 R112, R44.reuse, R96, R112 ;  /* 0x000000602c70723c */ /* 0x040ff00000001870 */
[----:B------:R-:W-:Y:S01]  /*3f10*/  HMMA.16816.F32 R92, R44, R94, R120 ;  /* 0x0000005e2c5c723c */ /* 0x000fe20000001878 */
[----:B--2---:R-:W-:-:S07]  /*3f20*/  FMUL.FTZ R0, R85, c[0x0][0x320] ;  /* 0x0000c80055007a20 */ /* 0x004fce0000410000 */
[----:B------:R-:W-:Y:S01]  /*3f30*/  HMMA.16816.F32 R116, R44, R98, R116 ;  /* 0x000000622c74723c */ /* 0x000fe20000001874 */
[----:B------:R2:W1:Y:S07]  /*3f40*/  MUFU.TANH R101, R0 ;  /* 0x0000000000657308 */ /* 0x00046e0000002400 */
[----:B------:R-:W-:Y:S01]  /*3f50*/  HMMA.16816.F32 R68, R12, R62, R76 ;  /* 0x0000003e0c44723c */ /* 0x000fe2000000184c */
[----:B------:R-:W5:Y:S07]  /*3f60*/  LDSM.16.M88.4 R60, [R187] ;  /* 0x00000000bb3c783b */ /* 0x000f6e0000000200 */
[----:B------:R-:W-:Y:S01]  /*3f70*/  HMMA.16816.F32 R44, R32, R52, R104 ;  /* 0x00000034202c723c */ /* 0x000fe20000001868 */
[----:B--2---:R-:W-:-:S04]  /*3f80*/  FMUL.FTZ R0, R86, c[0x0][0x320] ;  /* 0x0000c80056007a20 */ /* 0x004fc80000410000 */
[----:B------:R2:W1:Y:S03]  /*3f90*/  MUFU.TANH R105, R0 ;  /* 0x0000000000697308 */ /* 0x0004660000002400 */
[----:B----4-:R-:W-:Y:S08]  /*3fa0*/  HMMA.16816.F32 R72, R28, R64, R72 ;  /* 0x000000401c48723c */ /* 0x010ff00000001848 */
[----:B------:R-:W-:Y:S01]  /*3fb0*/  HMMA.16816.F32 R76, R8, R50, R56 ;  /* 0x00000032084c723c */ /* 0x000fe20000001838 */
[----:B------:R-:W4:Y:S01]  /*3fc0*/  LDSM.16.M88.4 R56, [R180+0x1400] ;  /* 0x00140000b438783b */ /* 0x000f220000000200 */
[----:B--2---:R-:W-:-:S06]  /*3fd0*/  FMUL.FTZ R0, R87, c[0x0][0x320] ;  /* 0x0000c80057007a20 */ /* 0x004fcc0000410000 */
[----:B------:R-:W-:Y:S01]  /*3fe0*/  HMMA.16816.F32 R84, R4, R50, R68 ;  /* 0x000000320454723c */ /* 0x000fe20000001844 */
[----:B------:R2:W1:Y:S07]  /*3ff0*/  MUFU.TANH R102, R0 ;  /* 0x0000000000667308 */ /* 0x00046e0000002400 */
[----:B------:R-:W-:Y:S08]  /*4000*/  HMMA.16816.F32 R44, R20, R64, R44 ;  /* 0x00000040142c723c */ /* 0x000ff0000000182c */
[----:B------:R-:W-:Y:S01]  /*4010*/  HMMA.16816.F32 R48, R36, R54, R92 ;  /* 0x000000362430723c */ /* 0x000fe2000000185c */
[----:B--2---:R-:W-:-:S04]  /*4020*/  FMUL.FTZ R0, R80, c[0x0][0x320] ;  /* 0x0000c80050007a20 */ /* 0x004fc80000410000 */
[----:B------:R2:W2:Y:S03]  /*4030*/  MUFU.TANH R106, R0 ;  /* 0x00000000006a7308 */ /* 0x0004a60000002400 */
[----:B-1----:R-:W-:Y:S08]  /*4040*/  HMMA.16816.F32 R68, R16, R24, R72 ;  /* 0x000000181044723c */ /* 0x002ff00000001848 */
[----:B------:R-:W-:Y:S01]  /*4050*/  HMMA.16816.F32 R72, R32, R54, R124 ;  /* 0x000000362048723c */ /* 0x000fe2000000187c */
[----:B--2---:R-:W-:-:S07]  /*4060*/  FMUL.FTZ R0, R81, c[0x0][0x320] ;  /* 0x0000c80051007a20 */ /* 0x004fce0000410000 */
[----:B------:R-:W-:Y:S01]  /*4070*/  HMMA.16816.F32 R44, R12, R24, R44 ;  /* 0x000000180c2c723c */ /* 0x000fe2000000182c */
[----:B------:R1:W2:Y:S07]  /*4080*/  MUFU.TANH R103, R0 ;  /* 0x0000000000677308 */ /* 0x0002ae0000002400 */
[----:B------:R-:W-:Y:S01]  /*4090*/  HMMA.16816.F32 R52, R28, R66, R48 ;  /* 0x000000421c34723c */ /* 0x000fe20000001830 */
[----:B------:R-:W2:Y:S01]  /*40a0*/  LDSM.16.M88.4 R48, [R189] ;  /* 0x00000000bd30783b */ /* 0x000ea20000000200 */
[----:B-1----:R-:W-:-:S04]  /*40b0*/  FMUL.FTZ R0, R82, c[0x0][0x320] ;  /* 0x0000c80052007a20 */ /* 0x002fc80000410000 */
[----:B------:R1:W1:Y:S10]  /*40c0*/  MUFU.TANH R109, R0 ;  /* 0x00000000006d7308 */ /* 0x0002740000002400 */
[----:B-----5:R-:W-:Y:S01]  /*40d0*/  HMMA.16816.F32 R88, R4, R60, R44 ;  /* 0x0000003c0458723c */ /* 0x020fe2000000182c */
[----:B------:R-:W5:Y:S07]  /*40e0*/  LDSM.16.M88.4 R44, [R180+0x2000] ;  /* 0x00200000b42c783b */ /* 0x000f6e0000000200 */
[----:B------:R-:W-:Y:S01]  /*40f0*/  HMMA.16816.F32 R52, R16, R26, R52 ;  /* 0x0000001a1034723c */ /* 0x000fe20000001834 */
[----:B-1----:R-:W-:-:S07]  /*4100*/  FMUL.FTZ R0, R83, c[0x0][0x320] ;  /* 0x0000c80053007a20 */ /* 0x002fce0000410000 */
[----:B------:R-:W-:Y:S01]  /*4110*/  HMMA.16816.F32 R80, R8, R60, R68 ;  /* 0x0000003c0850723c */ /* 0x000fe20000001844 */
[----:B------:R1:W1:Y:S07]  /*4120*/  MUFU.TANH R104, R0 ;  /* 0x0000000000687308 */ /* 0x00026e0000002400 */
[----:B------:R-:W-:Y:S08]  /*4130*/  HMMA.16816.F32 R68, R20, R66, R72 ;  /* 0x000000421444723c */ /* 0x000ff00000001848 */
[----:B----4-:R-:W-:Y:S01]  /*4140*/  HMMA.16816.F32 R64, R36, R56, R112 ;  /* 0x000000382440723c */ /* 0x010fe20000001870 */
[----:B-1----:R-:W-:-:S04]  /*4150*/  FMUL.FTZ R0, R76, c[0x0][0x320] ;  /* 0x0000c8004c007a20 */ /* 0x002fc80000410000 */
[----:B------:R1:W4:Y:S03]  /*4160*/  MUFU.TANH R94, R0 ;  /* 0x00000000005e7308 */ /* 0x0003260000002400 */
[----:B------:R-:W-:Y:S08]  /*4170*/  HMMA.16816.F32 R36, R36, R58, R116 ;  /* 0x0000003a2424723c */ /* 0x000ff00000001874 */
[----:B------:R-:W-:Y:S01]  /*4180*/  HMMA.16816.F32 R72, R12, R26, R68 ;  /* 0x0000001a0c48723c */ /* 0x000fe20000001844 */
[----:B------:R-:W3:Y:S01]  /*4190*/  LDSM.16.M88.4 R24, [R186] ;  /* 0x00000000ba18783b */ /* 0x000ee20000000200 */
[----:B------:R-:W-:-:S04]  /*41a0*/  DEPBAR.LE SB0, 0x0 ;  /* 0x000080000000791a */ /* 0x000fc80000000000 */
[----:B-1----:R-:W-:Y:S02]  /*41b0*/  FMUL.FTZ R0, R77, c[0x0][0x320] ;  /* 0x0000c8004d007a20 */ /* 0x002fe40000410000 */
[C---:B--2---:R-:W-:Y:S02]  /*41c0*/  HMMA.16816.F32 R64, R28.reuse, R48, R64 ;  /* 0x000000301c40723c */ /* 0x044fe40000001840 */
[----:B------:R1:W2:Y:S06]  /*41d0*/  MUFU.TANH R93, R0 ;  /* 0x00000000005d7308 */ /* 0x0002ac0000002400 */
[----:B------:R-:W-:Y:S08]  /*41e0*/  HMMA.16816.F32 R28, R28, R50, R36 ;  /* 0x000000321c1c723c */ /* 0x000ff00000001824 */
[----:B------:R-:W-:Y:S01]  /*41f0*/  HMMA.16816.F32 R72, R4, R62, R72 ;  /* 0x0000003e0448723c */ /* 0x000fe20000001848 */
[----:B-1----:R-:W-:-:S04]  /*4200*/  FMUL.FTZ R0, R78, c[0x0][0x320] ;  /* 0x0000c8004e007a20 */ /* 0x002fc80000410000 */
[----:B------:R1:W1:Y:S02]  /*4210*/  MUFU.TANH R96, R0 ;  /* 0x0000000000607308 */ /* 0x0002640000002400 */
[----:B-1----:R-:W-:Y:S02]  /*4220*/  FMUL.FTZ R0, R79, c[0x0][0x320] ;  /* 0x0000c8004f007a20 */ /* 0x002fe40000410000 */
[C---:B------:R-:W-:Y:S04]  /*4230*/  HMMA.16816.F32 R76, R32.reuse, R56, R128 ;  /* 0x00000038204c723c */ /* 0x040fe80000001880 */
[----:B------:R1:W1:Y:S04]  /*4240*/  MUFU.TANH R95, R0 ;  /* 0x00000000005f7308 */ /* 0x0002680000002400 */
[----:B------:R-:W-:Y:S01]  /*4250*/  HMMA.16816.F32 R32, R32, R58, R132 ;  /* 0x0000003a2020723c */ /* 0x000fe20000001884 */
[----:B-1----:R-:W-:-:S04]  /*4260*/  FMUL.FTZ R0, R84, c[0x0][0x320] ;  /* 0x0000c80054007a20 */ /* 0x002fc80000410000 */
[----:B------:R1:W1:Y:S11]  /*4270*/  MUFU.TANH R98, R0 ;  /* 0x0000000000627308 */ /* 0x0002760000002400 */
[C---:B------:R-:W-:Y:S08]  /*4280*/  HMMA.16816.F32 R68, R20.reuse, R48, R76 ;  /* 0x000000301444723c */ /* 0x040ff0000000184c */
[----:B------:R-:W-:Y:S01]  /*4290*/  HMMA.16816.F32 R48, R20, R50, R32 ;  /* 0x000000321430723c */ /* 0x000fe20000001820 */
[----:B-1----:R-:W-:-:S04]  /*42a0*/  FMUL.FTZ R0, R85, c[0x0][0x320] ;  /* 0x0000c80055007a20 */ /* 0x002fc80000410000 */
[----:B------:R1:W1:Y:S11]  /*42b0*/  MUFU.TANH R97, R0 ;  /* 0x0000000000617308 */ /* 0x0002760000002400 */
[C---:B-----5:R-:W-:Y:S08]  /*42c0*/  HMMA.16816.F32 R36, R12.reuse, R44, R68 ;  /* 0x0000002c0c24723c */ /* 0x060ff00000001844 */
[----:B------:R-:W-:Y:S01]  /*42d0*/  HMMA.16816.F32 R12, R12, R46, R48 ;  /* 0x0000002e0c0c723c */ /* 0x000fe20000001830 */
[----:B-1----:R-:W-:-:S04]  /*42e0*/  FMUL.FTZ R0, R86, c[0x0][0x320] ;  /* 0x0000c80056007a20 */ /* 0x002fc80000410000 */
[----:B------:R1:W1:Y:S11]  /*42f0*/  MUFU.TANH R100, R0 ;  /* 0x0000000000647308 */ /* 0x0002760000002400 */
[----:B---3--:R-:W-:Y:S01]  /*4300*/  HMMA.16816.F32 R20, R4, R24, R36 ;  /* 0x000000180414723c */ /* 0x008fe20000001824 */
[----:B-1----:R-:W-:-:S07]  /*4310*/  FMUL.FTZ R0, R87, c[0x0][0x320] ;  /* 0x0000c80057007a20 */ /* 0x002fce0000410000 */
[----:B------:R-:W-:Y:S01]  /*4320*/  HMMA.16816.F32 R4, R4, R26, R12 ;  /* 0x0000001a0404723c */ /* 0x000fe2000000180c */
[----:B------:R1:W3:Y:S02]  /*4330*/  MUFU.TANH R99, R0 ;  /* 0x0000000000637308 */ /* 0x0002e40000002400 */
        /* <DEDUP_REMOVED lines=71> */
[----:B--234-:R-:W-:Y:S01]  /*47b0*/  IMAD.MOV.U32 R2, RZ, RZ, c[0x0][0x2b8] ;  /* 0x0000ae00ff027624 */ /* 0x01cfe200078e00ff */
[----:B------:R-:W-:Y:S01]  /*47c0*/  ISETP.GT.AND P1, PT, R238, 0x2f, PT ;  /* 0x0000002fee00780c */ /* 0x000fe20003f24270 */
[----:B------:R-:W-:-:S03]  /*47d0*/  IMAD.MOV.U32 R207, RZ, RZ, RZ ;  /* 0x000000ffffcf7224 */ /* 0x000fc600078e00ff */
[----:B------:R-:W-:Y:S02]  /*47e0*/  ISETP.NE.AND P2, PT, R2, 0x1, PT ;  /* 0x000000010200780c */ /* 0x000fe40003f45270 */
[----:B------:R-:W-:-:S04]  /*47f0*/  IADD3 R2, R238, R136, R240 ;  /* 0x00000088ee027210 */ /* 0x000fc80007ffe0f0 */
[----:B------:R-:W-:-:S05]  /*4800*/  IADD3 R2, R2, -0x30, RZ ;  /* 0xffffffd002027810 */ /* 0x000fca0007ffe0ff */
[----:B-1----:R-:W-:Y:S02]  /*4810*/  IMAD.MOV.U32 R0, RZ, RZ, R2 ;  /* 0x000000ffff007224 */ /* 0x002fe400078e0002 */
        /* <DEDUP_REMOVED lines=18> */
[----:B------:R-:W-:-:S04]  /*4940*/  IMAD R0, R0, c[0x0][0x1f0], RZ ;  /* 0x00007c0000007a24 */ /* 0x000fc800078e02ff */
[----:B------:R-:W-:Y:S01]  /*4950*/  IMAD R4, R207, c[0x0][0x1f4], R0 ;  /* 0x00007d00cf047a24 */ /* 0x000fe200078e0200 */
[----:B------:R-:W-:-:S04]  /*4960*/  IADD3 R0, P0, R242, R2, RZ ;  /* 0x00000002f2007210 */ /* 0x000fc80007f1e0ff */
[----:B------:R-:W-:Y:S02]  /*4970*/  IADD3.X R2, R241, R3, R4, P0, !PT ;  /* 0x00000003f1027210 */ /* 0x000fe400007fe404 */
[----:B------:R-:W-:-:S04]  /*4980*/  LEA R9, P0, R0, c[0x0][0x1c8], 0x1 ;  /* 0x0000720000097a11 */ /* 0x000fc800078008ff */
[----:B------:R-:W-:Y:S01]  /*4990*/  LEA.HI.X R8, R0, c[0x0][0x1cc], R2, 0x1, P0 ;  /* 0x0000730000087a11 */ /* 0x000fe200000f0c02 */
[----:B------:R-:W-:Y:S06]  /*49a0*/  BRA.DIV ~URZ, `(.L_x_590) ;  /* 0x00014f427f007947 */ /* 0x000fec000b800000 */
[----:B------:R1:W2:Y:S02]  /*49b0*/  SHFL.IDX PT, R4, R8, RZ, 0x1c1f ;  /* 0x001c1fff08047589 */ /* 0x0002a400000e0000 */
.L_x_787:
[----:B------:R-:W-:Y:S05]  /*49c0*/  BRA.DIV ~URZ, `(.L_x_591) ;  /* 0x00014f927f007947 */ /* 0x000fea000b800000 */
[----:B------:R3:W4:Y:S02]  /*49d0*/  SHFL.IDX PT, R0, R9, RZ, 0x1c1f ;  /* 0x001c1fff09007589 */ /* 0x00072400000e0000 */
.L_x_788:
[----:B------:R-:W-:Y:S01]  /*49e0*/  BSSY B0, `(.L_x_592) ;  /* 0x0000014000007945 */ /* 0x000fe20003800000 */
[----:B------:R-:W-:Y:S05]  /*49f0*/  @!P1 BRA `(.L_x_593) ;  /* 0x0000012000009947 */ /* 0x000fea0003800000 */
[C---:B------:R-:W-:Y:S01]  /*4a00*/  IMAD.SHL.U32 R2, R210.reuse, 0x2, RZ ;  /* 0x00000002d2027824 */ /* 0x040fe200078e00ff */
[----:B------:R-:W-:Y:S01]  /*4a10*/  ISETP.GE.AND P0, PT, R210, c[0x0][0x1d4], PT ;  /* 0x00007500d2007a0c */ /* 0x000fe20003f06270 */
[----:B------:R-:W-:Y:S02]  /*4a20*/  IMAD.SHL.U32 R6, R235, 0x2, RZ ;  /* 0x00000002eb067824 */ /* 0x000fe400078e00ff */
[----:B------:R-:W-:Y:S01]  /*4a30*/  IMAD.SHL.U32 R5, R236, 0x2, RZ ;  /* 0x00000002ec057824 */ /* 0x000fe200078e00ff */
[----:B----4-:R-:W-:-:S05]  /*4a40*/  IADD3 R2, P1, R0, R2, RZ ;  /* 0x0000000200027210 */ /* 0x010fca0007f3e0ff */
[----:B--2---:R-:W-:Y:S01]  /*4a50*/  IMAD.X R3, R4, 0x1, R217, P1 ;  /* 0x0000000104037824 */ /* 0x004fe200008e06d9 */
[----:B------:R-:W-:-:S04]  /*4a60*/  IADD3 R6, P1, R0, R6, RZ ;  /* 0x0000000600067210 */ /* 0x000fc80007f3e0ff */
[----:B------:R-:W-:Y:S01]  /*4a70*/  @!PT LDS RZ, [RZ] ;  /* 0x00000000fffff984 */ /* 0x000fe20000000800 */
[----:B------:R-:W-:Y:S01]  /*4a80*/  @!PT LDS RZ, [RZ] ;  /* 0x00000000fffff984 */ /* 0x000fe20000000800 */
[----:B------:R-:W-:Y:S01]  /*4a90*/  @!PT LDS RZ, [RZ] ;  /* 0x00000000fffff984 */ /* 0x000fe20000000800 */
[----:B------:R2:W-:Y:S01]  /*4aa0*/  LDGSTS.E.BYPASS.LTC128B.128 [R195+0x3c80], [R2.64], !P0 ;  /* 0x03c8000002c37fae */ /* 0x0005e2000c101d46 */
[----:B------:R-:W-:Y:S01]  /*4ab0*/  IMAD.X R7, R4, 0x1, R215, P1 ;  /* 0x0000000104077824 */ /* 0x000fe200008e06d7 */
[----:B------:R-:W-:-:S13]  /*4ac0*/  ISETP.GE.AND P1, PT, R235, c[0x0][0x1d4], PT ;  /* 0x00007500eb007a0c */ /* 0x000fda0003f26270 */
[----:B------:R4:W-:Y:S01]  /*4ad0*/  LDGSTS.E.BYPASS.LTC128B.128 [R195+0x4880], [R6.64], !P1 ;  /* 0x0488000006c37fae */ /* 0x0009e2000c901d46 */
[----:B--2---:R-:W-:-:S05]  /*4ae0*/  IADD3 R2, P0, R0, R5, RZ ;  /* 0x0000000500027210 */ /* 0x004fca0007f1e0ff */
[----:B------:R-:W-:Y:S01]  /*4af0*/  IMAD.X R3, R4, 0x1, R216, P0 ;  /* 0x0000000104037824 */ /* 0x000fe200000e06d8 */
[----:B------:R-:W-:-:S13]  /*4b00*/  ISETP.GE.AND P0, PT, R236, c[0x0][0x1d4], PT ;  /* 0x00007500ec007a0c */ /* 0x000fda0003f06270 */
[----:B------:R4:W-:Y:S02]  /*4b10*/  LDGSTS.E.BYPASS.LTC128B.128 [R195+0x5480], [R2.64], !P0 ;  /* 0x0548000002c37fae */ /* 0x0009e4000c101d46 */
.L_x_593:
[----:B------:R-:W-:Y:S05]  /*4b20*/  BSYNC B0 ;  /* 0x0000000000007941 */ /* 0x000fea0003800000 */
.L_x_592:
[----:B------:R-:W-:Y:S01]  /*4b30*/  ISETP.GE.AND P0, PT, R10, 0x21, PT ;  /* 0x000000210a00780c */ /* 0x000fe20003f06270 */
[----:B------:R-:W-:Y:S06]  /*4b40*/  BRA.DIV ~URZ, `(.L_x_594) ;  /* 0x00014e827f007947 */ /* 0x000fec000b800000 */
[----:B--2---:R2:W1:Y:S04]  /*4b50*/  SHFL.IDX PT, R4, R8, 0x1, 0x1c1f ;  /* 0x003c1f0008047f89 */ /* 0x00446800000e0000 */
[----:B----4-:R2:W4:Y:S02]  /*4b60*/  SHFL.IDX PT, R0, R9, 0x1, 0x1c1f ;  /* 0x003c1f0009007f89 */ /* 0x01052400000e0000 */
.L_x_789:
[----:B------:R-:W-:Y:S05]  /*4b70*/  @!P0 BRA `(.L_x_589) ;  /* 0x0000012000008947 */ /* 0x000fea0003800000 */
[C---:B------:R-:W-:Y:S01]  /*4b80*/  IMAD.SHL.U32 R2, R210.reuse, 0x2, RZ ;  /* 0x00000002d2027824 */ /* 0x040fe200078e00ff */
[----:B------:R-:W-:Y:S01]  /*4b90*/  ISETP.GE.AND P0, PT, R210, c[0x0][0x1d4], PT ;  /* 0x00007500d2007a0c */ /* 0x000fe20003f06270 */
[----:B------:R-:W-:Y:S02]  /*4ba0*/  IMAD.SHL.U32 R6, R235, 0x2, RZ ;  /* 0x00000002eb067824 */ /* 0x000fe400078e00ff */
[----:B------:R-:W-:Y:S01]  /*4bb0*/  IMAD.SHL.U32 R5, R236, 0x2, RZ ;  /* 0x00000002ec057824 */ /* 0x000fe200078e00ff */
[----:B----4-:R-:W-:-:S05]  /*4bc0*/  IADD3 R2, P1, R0, R2, RZ ;  /* 0x0000000200027210 */ /* 0x010fca0007f3e0ff */
[----:B-1----:R-:W-:Y:S01]  /*4bd0*/  IMAD.X R3, R4, 0x1, R217, P1 ;  /* 0x0000000104037824 */ /* 0x002fe200008e06d9 */
        /* <DEDUP_REMOVED lines=8> */
[----:B-1----:R-:W-:-:S05]  /*4c60*/  IADD3 R2, P0, R0, R5, RZ ;  /* 0x0000000500027210 */ /* 0x002fca0007f1e0ff */
[----:B------:R-:W-:Y:S01]  /*4c70*/  IMAD.X R3, R4, 0x1, R216, P0 ;  /* 0x0000000104037824 */ /* 0x000fe200000e06d8 */
[----:B------:R-:W-:-:S13]  /*4c80*/  ISETP.GE.AND P0, PT, R236, c[0x0][0x1d4], PT ;  /* 0x00007500ec007a0c */ /* 0x000fda0003f06270 */
[----:B------:R4:W-:Y:S02]  /*4c90*/  LDGSTS.E.BYPASS.LTC128B.128 [R195+0x5c80], [R2.64], !P0 ;  /* 0x05c8000002c37fae */ /* 0x0009e4000c101d46 */
.L_x_589:
[----:B--234-:R-:W-:Y:S05]  /*4ca0*/  BSYNC B1 ;  /* 0x0000000000017941 */ /* 0x01cfea0003800000 */
.L_x_588:
[----:B-1----:R-:W-:Y:S01]  /*4cb0*/  IMAD.MOV.U32 R0, RZ, RZ, c[0x0][0x2c4] ;  /* 0x0000b100ff007624 */ /* 0x002fe200078e00ff */
[----:B------:R-:W-:Y:S01]  /*4cc0*/  ULDC UR4, c[0x0][0x324] ;  /* 0x0000c90000047ab9 */ /* 0x000fe20000000800 */
[----:B------:R-:W-:Y:S01]  /*4cd0*/  IADD3 R2, -R234, 0x1, R41 ;  /* 0x00000001ea027810 */ /* 0x000fe20007ffe129 */
[----:B------:R-:W-:Y:S01]  /*4ce0*/  ULOP3.LUT UR4, URZ, UR4, URZ, 0x33, !UPT ;  /* 0x000000043f047292 */ /* 0x000fe2000f8e333f */
[----:B------:R-:W0:Y:S01]  /*4cf0*/  LDGDEPBAR ;  /* 0x00000000000079af */ /* 0x000e220000000000 */
[----:B------:R-:W-:Y:S01]  /*4d00*/  ISETP.NE.AND P0, PT, R0, 0x1, PT ;  /* 0x000000010000780c */ /* 0x000fe20003f05270 */
[----:B------:R-:W-:Y:S01]  /*4d10*/  IMAD.IADD R0, R251, 0x1, R250 ;  /* 0x00000001fb007824 */ /* 0x000fe200078e02fa */
[----:B------:R-:W-:Y:S01]  /*4d20*/  IADD3 R8, -R234, R40, RZ ;  /* 0x00000028ea087210 */ /* 0x000fe20007ffe1ff */
[----:B------:R-:W-:Y:S02]  /*4d30*/  IMAD.IADD R7, R41, 0x1, -R234 ;  /* 0x0000000129077824 */ /* 0x000fe400078e0aea */
[----:B------:R-:W-:-:S08]  /*4d40*/  IMAD.MOV.U32 R5, RZ, RZ, R0 ;  /* 0x000000ffff057224 */ /* 0x000fd000078e0000 */
[----:B------:R-:W-:Y:S01]  /*4d50*/  @P0 IMAD.HI.U32 R3, R0, c[0x0][0x2c8], RZ ;  /* 0x0000b20000030a27 */ /* 0x000fe200078e00ff */
[----:B------:R-:W-:-:S04]  /*4d60*/  IADD3 R0, R2, -R232, RZ ;  /* 0x800000e802007210 */ /* 0x000fc80007ffe0ff */
[C---:B------:R-:W-:Y:S02]  /*4d70*/  IADD3 R6, R0.reuse, UR4, RZ ;  /* 0x0000000400067c10 */ /* 0x040fe4000fffe0ff */
[----:B------:R-:W-:Y:S02]  /*4d80*/  @P0 SHF.R.U32.HI R5, RZ, c[0x0][0x2cc], R3 ;  /* 0x0000b300ff050a19 */ /* 0x000fe40000011603 */
[----:B------:R-:W-:Y:S01]  /*4d90*/  IADD3 R4, R0, c[0x0][0x328], RZ ;  /* 0x0000ca0000047a10 */ /* 0x000fe20007ffe0ff */
[----:B------:R-:W-:Y:S05]  /*4da0*/  BRA.DIV ~URZ, `(.L_x_595) ;  /* 0x00014cf27f007947 */ /* 0x000fea000b800000 */
[----:B------:R1:W2:Y:S02]  /*4db0*/  SHFL.IDX PT, R3, R5, RZ, 0x1c1f ;  /* 0x001c1fff05037589 */ /* 0x0002a400000e0000 */
.L_x_790:
[----:B------:R-:W-:Y:S01]  /*4dc0*/  IMAD.MOV.U32 R0, RZ, RZ, c[0x0][0x32c] ;  /* 0x0000cb00ff007624 */ /* 0x000fe200078e00ff */
[----:B--2---:R-:W-:-:S04]  /*4dd0*/  IADD3 R2, R4, R3, RZ ;  /* 0x0000000304027210 */ /* 0x004fc80007ffe0ff */
[----:B------:R-:W-:Y:S01]  /*4de0*/  ISETP.GE.AND P0, PT, R0, 0x1, PT ;  /* 0x000000010000780c */ /* 0x000fe20003f06270 */
[----:B------:R-:W-:Y:S01]  /*4df0*/  IMAD.IADD R0, R6, 0x1, R3 ;  /* 0x0000000106007824 */ /* 0x000fe200078e0203 */
[----:B------:R-:W-:-:S11]  /*4e00*/  IMNMX R2, R7, R2, PT ;  /* 0x0000000207027217 */ /* 0x000fd60003800200 */
[----:B------:R-:W-:Y:S05]  /*4e10*/  @!P0 BRA `(.L_x_596) ;  /* 0x0000014000008947 */ /* 0x000fea0003800000 */
[----:B------:R-:W-:Y:S01]  /*4e20*/  IADD3 R3, -R232, R233, R3 ;  /* 0x000000e9e8037210 */ /* 0x000fe20007ffe103 */
[----:B------:R-:W-:Y:S03]  /*4e30*/  BSSY B0, `(.L_x_597) ;  /* 0x000000e000007945 */ /* 0x000fe60003800000 */
        /* <DEDUP_REMOVED lines=9> */
.L_x_598:
[----:B------:R-:W-:-:S04]  /*4ed0*/  MOV R9, 0x1 ;  /* 0x0000000100097802 */ /* 0x000fc80000000f00 */
[----:B------:R-:W-:-:S13]  /*4ee0*/  ISETP.NE.AND P0, PT, R9, c[0x0][0x32c], PT ;  /* 0x0000cb0009007a0c */ /* 0x000fda0003f05270 */
[----:B------:R-:W-:-:S05]  /*4ef0*/  @P0 IMAD.HI.U32 R9, R3, c[0x0][0x330], RZ ;  /* 0x0000cc0003090a27 */ /* 0x000fca00078e00ff */
[----:B------:R-:W-:Y:S02]  /*4f00*/  @P0 SHF.R.U32.HI R3, RZ, c[0x0][0x334], R9 ;  /* 0x0000cd00ff030a19 */ /* 0x000fe40000011609 */
.L_x_599:
[----:B------:R-:W-:Y:S05]  /*4f10*/  BSYNC B0 ;  /* 0x0000000000007941 */ /* 0x000fea0003800000 */
.L_x_597:
[----:B------:R-:W-:-:S05]  /*4f20*/  IMAD R3, R3, c[0x0][0x32c], R8 ;  /* 0x0000cb0003037a24 */ /* 0x000fca00078e0208 */
[----:B------:R-:W-:Y:S02]  /*4f30*/  IADD3 R9, R3, c[0x0][0x32c], RZ ;  /* 0x0000cb0003097a10 */ /* 0x000fe40007ffe0ff */
[----:B------:R-:W-:Y:S02]  /*4f40*/  IMNMX R0, R0, R3, !PT ;  /* 0x0000000300007217 */ /* 0x000fe40007800200 */
[----:B------:R-:W-:Y:S02]  /*4f50*/  IMNMX R2, R2, R9, PT ;  /* 0x0000000902027217 */ /* 0x000fe40003800200 */
.L_x_596:
[----:B------:R-:W-:Y:S02]  /*4f60*/  ISETP.GE.AND P0, PT, R40, 0x2, PT ;  /* 0x000000022800780c */ /* 0x000fe40003f06270 */
[----:B------:R-:W-:Y:S02]  /*4f70*/  LOP3.LUT R194, R194, 0xfffffff7, RZ, 0xc0, !PT ;  /* 0xfffffff7c2c27812 */ /* 0x000fe400078ec0ff */
[C---:B------:R-:W-:Y:S02]  /*4f80*/  ISETP.GE.AND P1, PT, R40.reuse, 0x9, PT ;  /* 0x000000092800780c */ /* 0x040fe40003f26270 */
[----:B------:R-:W-:-:S02]  /*4f90*/  ISETP.GE.AND P6, PT, R40, 0x12, PT ;  /* 0x000000122800780c */ /* 0x000fc40003fc6270 */
[C---:B------:R-:W-:Y:S02]  /*4fa0*/  ISETP.GE.AND P5, PT, R40.reuse, 0x19, PT ;  /* 0x000000192800780c */ /* 0x040fe40003fa6270 */
[C---:B------:R-:W-:Y:S02]  /*4fb0*/  ISETP.GE.AND P4, PT, R40.reuse, 0x1a, PT ;  /* 0x0000001a2800780c */ /* 0x040fe40003f86270 */
[----:B------:R-:W-:Y:S02]  /*4fc0*/  ISETP.GE.AND P3, PT, R40, 0x21, PT ;  /* 0x000000212800780c */ /* 0x000fe40003f66270 */
[----:B------:R-:W-:Y:S02]  /*4fd0*/  @P0 LOP3.LUT R194, R194, 0x8, RZ, 0xfc, !PT ;  /* 0x00000008c2c20812 */ /* 0x000fe400078efcff */
[----:B------:R-:W-:Y:S02]  /*4fe0*/  ISETP.GT.AND P0, PT, R0, 0x1, !P0 ;  /* 0x000000010000780c */ /* 0x000fe40004704270 */
[----:B------:R-:W-:-:S02]  /*4ff0*/  LOP3.LUT R194, R194, 0xfffffffb, RZ, 0xc0, !PT ;  /* 0xfffffffbc2c27812 */ /* 0x000fc400078ec0ff */
[----:B------:R-:W-:Y:S02]  /*5000*/  ISETP.LT.OR P0, PT, R2, 0x2, P0 ;  /* 0x000000020200780c */ /* 0x000fe40000701670 */
[----:B------:R-:W-:Y:S02]  /*5010*/  @P1 LOP3.LUT R194, R194, 0x4, RZ, 0xfc, !PT ;  /* 0x00000004c2c21812 */ /* 0x000fe400078efcff */
[----:B------:R-:W-:Y:S02]  /*5020*/  FSEL R19, R101, -INF , !P0 ;  /* 0xff80000065137808 */ /* 0x000fe40004000000 */
[----:B------:R-:W-:Y:S02]  /*5030*/  ISETP.GT.AND P0, PT, R0, 0x8, !P1 ;  /* 0x000000080000780c */ /* 0x000fe40004f04270 */
[----:B------:R-:W-:Y:S02]  /*5040*/  ISETP.GE.AND P1, PT, R40, 0xa, PT ;  /* 0x0000000a2800780c */ /* 0x000fe40003f26270 */
[----:B------:R-:W-:-:S02]  /*5050*/  ISETP.LT.OR P0, PT, R2, 0x9, P0 ;  /* 0x000000090200780c */ /* 0x000fc40000701670 */
[----:B------:R-:W-:Y:S02]  /*5060*/  LOP3.LUT R194, R194, 0xfffffffd, RZ, 0xc0, !PT ;  /* 0xfffffffdc2c27812 */ /* 0x000fe400078ec0ff */
[----:B------:R-:W-:Y:S02]  /*5070*/  FSEL R27, R94, -INF , !P0 ;  /* 0xff8000005e1b7808 */ /* 0x000fe40004000000 */
[----:B------:R-:W-:Y:S02]  /*5080*/  ISETP.GT.AND P0, PT, R0, 0x9, !P1 ;  /* 0x000000090000780c */ /* 0x000fe40004f04270 */
[----:B------:R-:W-:Y:S02]  /*5090*/  ISETP.GE.AND P2, PT, R40, 0x22, PT ;  /* 0x000000222800780c */ /* 0x000fe40003f46270 */
[----:B------:R-:W-:Y:S02]  /*50a0*/  ISETP.LT.OR P0, PT, R2, 0xa, P0 ;  /* 0x0000000a0200780c */ /* 0x000fe40000701670 */
[----:B------:R-:W-:-:S02]  /*50b0*/  @P1 LOP3.LUT R194, R194, 0x2, RZ, 0xfc, !PT ;  /* 0x00000002c2c21812 */ /* 0x000fc400078efcff */
[----:B------:R-:W-:Y:S02]  /*50c0*/  ISETP.GE.AND P1, PT, R40, 0x11, PT ;  /* 0x000000112800780c */ /* 0x000fe40003f26270 */
[----:B------:R-:W-:Y:S02]  /*50d0*/  FSEL R30, R93, -INF , !P0 ;  /* 0xff8000005d1e7808 */ /* 0x000fe40004000000 */
[----:B------:R-:W-:Y:S02]  /*50e0*/  ISETP.GT.AND P0, PT, R0, 0x10, !P1 ;  /* 0x000000100000780c */ /* 0x000fe40004f04270 */
[----:B------:R-:W-:Y:S02]  /*50f0*/  LOP3.LUT R194, R194, 0xfffffffe, RZ, 0xc0, !PT ;  /* 0xfffffffec2c27812 */ /* 0x000fe400078ec0ff */
[----:B------:R-:W-:-:S04]  /*5100*/  ISETP.LT.OR P0, PT, R2, 0x11, P0 ;  /* 0x000000110200780c */ /* 0x000fc80000701670 */
[----:B------:R-:W-:Y:S02]  /*5110*/  FSEL R33, R85, -INF , !P0 ;  /* 0xff80000055217808 */ /* 0x000fe40004000000 */
[----:B------:R-:W-:Y:S02]  /*5120*/  ISETP.GT.AND P0, PT, R0, 0x11, !P6 ;  /* 0x000000110000780c */ /* 0x000fe40007704270 */
[----:B------:R-:W-:Y:S02]  /*5130*/  @P1 LOP3.LUT R194, R194, 0x1, RZ, 0xfc, !PT ;  /* 0x00000001c2c21812 */ /* 0x000fe400078efcff */
[----:B------:R-:W-:Y:S02]  /*5140*/  ISETP.LT.OR P0, PT, R2, 0x12, P0 ;  /* 0x000000120200780c */ /* 0x000fe40000701670 */
[----:B------:R-:W-:Y:S02]  /*5150*/  ISETP.GE.AND P1, PT, R40, 0x29, PT ;  /* 0x000000292800780c */ /* 0x000fe40003f26270 */
[----:B------:R-:W-:-:S02]  /*5160*/  FSEL R34, R84, -INF , !P0 ;  /* 0xff80000054227808 */ /* 0x000fc40004000000 */
[----:B------:R-:W-:Y:S02]  /*5170*/  ISETP.GT.AND P0, PT, R0, 0x18, !P5 ;  /* 0x000000180000780c */ /* 0x000fe40006f04270 */
[----:B------:R-:W-:Y:S02]  /*5180*/  LOP3.LUT R194, R194, 0xffffffef, RZ, 0xc0, !PT ;  /* 0xffffffefc2c27812 */ /* 0x000fe400078ec0ff */
[----:B------:R-:W-:-:S04]  /*5190*/  ISETP.LT.OR P0, PT, R2, 0x19, P0 ;  /* 0x000000190200780c */ /* 0x000fc80000701670 */
[----:B------:R-:W-:Y:S02]  /*51a0*/  FSEL R39, R60, -INF , !P0 ;  /* 0xff8000003c277808 */ /* 0x000fe40004000000 */
[----:B------:R-:W-:Y:S02]  /*51b0*/  ISETP.GT.AND P0, PT, R0, 0x19, !P4 ;  /* 0x000000190000780c */ /* 0x000fe40006704270 */
[----:B------:R-:W-:Y:S02]  /*51c0*/  @P1 LOP3.LUT R194, R194, 0x10, RZ, 0xfc, !PT ;  /* 0x00000010c2c21812 */ /* 0x000fe400078efcff */
[----:B------:R-:W-:Y:S02]  /*51d0*/  ISETP.LT.OR P0, PT, R2, 0x1a, P0 ;  /* 0x0000001a0200780c */ /* 0x000fe40000701670 */
[----:B------:R-:W-:Y:S02]  /*51e0*/  LOP3.LUT R194, R194, 0xffffffdf, RZ, 0xc0, !PT ;  /* 0xffffffdfc2c27812 */ /* 0x000fe400078ec0ff */
[----:B------:R-:W-:-:S02]  /*51f0*/  FSEL R41, R57, -INF , !P0 ;  /* 0xff80000039297808 */ /* 0x000fc40004000000 */
[----:B------:R-:W-:-:S04]  /*5200*/  ISETP.GT.AND P0, PT, R0, 0x20, !P3 ;  /* 0x000000200000780c */ /* 0x000fc80005f04270 */
[----:B------:R-:W-:-:S04]  /*5210*/  ISETP.LT.OR P0, PT, R2, 0x21, P0 ;  /* 0x000000210200780c */ /* 0x000fc80000701670 */
[----:B------:R-:W-:Y:S02]  /*5220*/  FSEL R139, R25, -INF , !P0 ;  /* 0xff800000198b7808 */ /* 0x000fe40004000000 */
[----:B------:R-:W-:-:S04]  /*5230*/  ISETP.GT.AND P0, PT, R0, 0x21, !P2 ;  /* 0x000000210000780c */ /* 0x000fc80005704270 */
[----:B------:R-:W-:-:S04]  /*5240*/  ISETP.LT.OR P0, PT, R2, 0x22, P0 ;  /* 0x000000220200780c */ /* 0x000fc80000701670 */
[----:B------:R-:W-:Y:S02]  /*5250*/  FSEL R138, R24, -INF , !P0 ;  /* 0xff800000188a7808 */ /* 0x000fe40004000000 */
[----:B------:R-:W-:Y:S02]  /*5260*/  ISETP.GT.AND P0, PT, R0, 0x28, !P1 ;  /* 0x000000280000780c */ /* 0x000fe40004f04270 */
[----:B------:R-:W-:Y:S02]  /*5270*/  ISETP.GE.AND P1, PT, R40, 0x1, PT ;  /* 0x000000012800780c */ /* 0x000fe40003f26270 */
[----:B------:R-:W-:-:S04]  /*5280*/  ISETP.LT.OR P0, PT, R2, 0x29, P0 ;  /* 0x000000290200780c */ /* 0x000fc80000701670 */
[----:B------:R-:W-:Y:S02]  /*5290*/  FSEL R137, R13, -INF , !P0 ;  /* 0xff8000000d897808 */ /* 0x000fe40004000000 */
[----:B------:R-:W-:-:S04]  /*52a0*/  ISETP.GT.AND P0, PT, R0, RZ, !P1 ;  /* 0x000000ff0000720c */ /* 0x000fc80004f04270 */
[----:B------:R-:W-:-:S04]  /*52b0*/  ISETP.LT.OR P0, PT, R2, 0x1, P0 ;  /* 0x000000010200780c */ /* 0x000fc80000701670 */
[----:B------:R-:W-:Y:S02]  /*52c0*/  FSEL R18, R108, -INF , !P0 ;  /* 0xff8000006c127808 */ /* 0x000fe40004000000 */
[----:B------:R-:W-:-:S13]  /*52d0*/  ISETP.GE.AND P0, PT, R40, 0x2a, PT ;  /* 0x0000002a2800780c */ /* 0x000fda0003f06270 */
[----:B------:R-:W-:Y:S02]  /*52e0*/  @P0 LOP3.LUT R194, R194, 0x20, RZ, 0xfc, !PT ;  /* 0x00000020c2c20812 */ /* 0x000fe400078efcff */
[----:B------:R-:W-:-:S04]  /*52f0*/  ISETP.GT.AND P0, PT, R0, 0x29, !P0 ;  /* 0x000000290000780c */ /* 0x000fc80004704270 */
[----:B------:R-:W-:-:S04]  /*5300*/  ISETP.LT.OR P0, PT, R2, 0x2a, P0 ;  /* 0x0000002a0200780c */ /* 0x000fc80000701670 */
[----:B------:R-:W-:Y:S01]  /*5310*/  FSEL R136, R12, -INF , !P0 ;  /* 0xff8000000c887808 */ /* 0x000fe20004000000 */
[----:B------:R-:W-:Y:S06]  /*5320*/  BRA.DIV ~URZ, `(.L_x_600) ;  /* 0x000147d27f007947 */ /* 0x000fec000b800000 */
[----:B------:R2:W3:Y:S02]  /*5330*/  SHFL.IDX PT, R3, R5, 0x1, 0x1c1f ;  /* 0x003c1f0005037f89 */ /* 0x0004e400000e0000 */
.L_x_791:
[----:B------:R-:W-:Y:S01]  /*5340*/  IMAD.MOV.U32 R0, RZ, RZ, c[0x0][0x32c] ;  /* 0x0000cb00ff007624 */ /* 0x000fe200078e00ff */
[----:B---3--:R-:W-:-:S04]  /*5350*/  IADD3 R2, R4, R3, RZ ;  /* 0x0000000304027210 */ /* 0x008fc80007ffe0ff */
        /* <DEDUP_REMOVED lines=15> */
.L_x_603:
[----:B------:R-:W-:-:S04]  /*5450*/  MOV R9, 0x1 ;  /* 0x0000000100097802 */ /* 0x000fc80000000f00 */
[----:B------:R-:W-:-:S13]  /*5460*/  ISETP.NE.AND P0, PT, R9, c[0x0][0x32c], PT ;  /* 0x0000cb0009007a0c */ /* 0x000fda0003f05270 */
[----:B------:R-:W-:-:S05]  /*5470*/  @P0 IMAD.HI.U32 R9, R3, c[0x0][0x330], RZ ;  /* 0x0000cc0003090a27 */ /* 0x000fca00078e00ff */
[----:B------:R-:W-:Y:S02]  /*5480*/  @P0 SHF.R.U32.HI R3, RZ, c[0x0][0x334], R9 ;  /* 0x0000cd00ff030a19 */ /* 0x000fe40000011609 */
.L_x_604:
[----:B------:R-:W-:Y:S05]  /*5490*/  BSYNC B0 ;  /* 0x0000000000007941 */ /* 0x000fea0003800000 */
.L_x_602:
[----:B------:R-:W-:-:S05]  /*54a0*/  IMAD R3, R3, c[0x0][0x32c], R8 ;  /* 0x0000cb0003037a24 */ /* 0x000fca00078e0208 */
[----:B------:R-:W-:Y:S02]  /*54b0*/  IADD3 R9, R3, c[0x0][0x32c], RZ ;  /* 0x0000cb0003097a10 */ /* 0x000fe40007ffe0ff */
[----:B------:R-:W-:Y:S02]  /*54c0*/  IMNMX R0, R0, R3, !PT ;  /* 0x0000000300007217 */ /* 0x000fe40007800200 */
[----:B------:R-:W-:Y:S02]  /*54d0*/  IMNMX R2, R2, R9, PT ;  /* 0x0000000902027217 */ /* 0x000fe40003800200 */
.L_x_601:
[----:B------:R-:W-:-:S04]  /*54e0*/  LOP3.LUT P0, RZ, R194, 0x8, RZ, 0xc0, !PT ;  /* 0x00000008c2ff7812 */ /* 0x000fc8000780c0ff */
[----:B------:R-:W-:-:S04]  /*54f0*/  ISETP.GT.AND P0, PT, R0, 0x1, !P0 ;  /* 0x000000010000780c */ /* 0x000fc80004704270 */
[----:B------:R-:W-:-:S04]  /*5500*/  ISETP.LT.OR P0, PT, R2, 0x2, P0 ;  /* 0x000000020200780c */ /* 0x000fc80000701670 */
[----:B------:R-:W-:Y:S02]  /*5510*/  FSEL R17, R102, -INF , !P0 ;  /* 0xff80000066117808 */ /* 0x000fe40004000000 */
        /* <DEDUP_REMOVED lines=27> */
[----:B------:R-:W-:-:S04]  /*56d0*/  LOP3.LUT P0, RZ, R194, 0x10, RZ, 0xc0, !PT ;  /* 0x00000010c2ff7812 */ /* 0x000fc8000780c0ff */
[----:B------:R-:W-:-:S04]  /*56e0*/  ISETP.GT.AND P0, PT, R0, 0x28, !P0 ;  /* 0x000000280000780c */ /* 0x000fc80004704270 */
[----:B------:R-:W-:-:S04]  /*56f0*/  ISETP.LT.OR P0, PT, R2, 0x29, P0 ;  /* 0x000000290200780c */ /* 0x000fc80000701670 */
[----:B------:R-:W-:Y:S02]  /*5700*/  FSEL R125, R14, -INF , !P0 ;  /* 0xff8000000e7d7808 */ /* 0x000fe40004000000 */
[----:B------:R-:W-:-:S04]  /*5710*/  ISETP.GT.AND P0, PT, R0, RZ, !P1 ;  /* 0x000000ff0000720c */ /* 0x000fc80004f04270 */
[----:B------:R-:W-:-:S04]  /*5720*/  ISETP.LT.OR P0, PT, R2, 0x1, P0 ;  /* 0x000000010200780c */ /* 0x000fc80000701670 */
[----:B------:R-:W-:Y:S02]  /*5730*/  FSEL R15, R105, -INF , !P0 ;  /* 0xff800000690f7808 */ /* 0x000fe40004000000 */
[----:B------:R-:W-:-:S04]  /*5740*/  LOP3.LUT P0, RZ, R194, 0x20, RZ, 0xc0, !PT ;  /* 0x00000020c2ff7812 */ /* 0x000fc8000780c0ff */
[----:B------:R-:W-:-:S04]  /*5750*/  ISETP.GT.AND P0, PT, R0, 0x29, !P0 ;  /* 0x000000290000780c */ /* 0x000fc80004704270 */
[----:B------:R-:W-:-:S04]  /*5760*/  ISETP.LT.OR P0, PT, R2, 0x2a, P0 ;  /* 0x0000002a0200780c */ /* 0x000fc80000701670 */
[----:B------:R-:W-:Y:S01]  /*5770*/  FSEL R124, R11, -INF , !P0 ;  /* 0xff8000000b7c7808 */ /* 0x000fe20004000000 */
[----:B------:R-:W-:Y:S06]  /*5780*/  BRA.DIV ~URZ, `(.L_x_605) ;  /* 0x000143d27f007947 */ /* 0x000fec000b800000 */
[----:B------:R3:W4:Y:S02]  /*5790*/  SHFL.IDX PT, R3, R5, 0x2, 0x1c1f ;  /* 0x005c1f0005037f89 */ /* 0x00072400000e0000 */
.L_x_792:
[----:B------:R-:W-:Y:S01]  /*57a0*/  IMAD.MOV.U32 R0, RZ, RZ, c[0x0][0x32c] ;  /* 0x0000cb00ff007624 */ /* 0x000fe200078e00ff */
[----:B----4-:R-:W-:-:S04]  /*57b0*/  IADD3 R2, R4, R3, RZ ;  /* 0x0000000304027210 */ /* 0x010fc80007ffe0ff */
        /* <DEDUP_REMOVED lines=15> */
.L_x_608:
[----:B------:R-:W-:-:S04]  /*58b0*/  MOV R9, 0x1 ;  /* 0x0000000100097802 */ /* 0x000fc80000000f00 */
[----:B------:R-:W-:-:S13]  /*58c0*/  ISETP.NE.AND P0, PT, R9, c[0x0][0x32c], PT ;  /* 0x0000cb0009007a0c */ /* 0x000fda0003f05270 */
[----:B------:R-:W-:-:S05]  /*58d0*/  @P0 IMAD.HI.U32 R9, R3, c[0x0][0x330], RZ ;  /* 0x0000cc0003090a27 */ /* 0x000fca00078e00ff */
[----:B------:R-:W-:Y:S02]  /*58e0*/  @P0 SHF.R.U32.HI R3, RZ, c[0x0][0x334], R9 ;  /* 0x0000cd00ff030a19 */ /* 0x000fe40000011609 */
.L_x_609:
[----:B------:R-:W-:Y:S05]  /*58f0*/  BSYNC B0 ;  /* 0x0000000000007941 */ /* 0x000fea0003800000 */
.L_x_607:
[----:B------:R-:W-:-:S05]  /*5900*/  IMAD R3, R3, c[0x0][0x32c], R8 ;  /* 0x0000cb0003037a24 */ /* 0x000fca00078e0208 */
[----:B------:R-:W-:Y:S02]  /*5910*/  IADD3 R9, R3, c[0x0][0x32c], RZ ;  /* 0x0000cb0003097a10 */ /* 0x000fe40007ffe0ff */
[----:B------:R-:W-:Y:S02]  /*5920*/  IMNMX R0, R0, R3, !PT ;  /* 0x0000000300007217 */ /* 0x000fe40007800200 */
[----:B------:R-:W-:Y:S02]  /*5930*/  IMNMX R2, R2, R9, PT ;  /* 0x0000000902027217 */ /* 0x000fe40003800200 */
.L_x_606:
        /* <DEDUP_REMOVED lines=43> */
[----:B------:R4:W1:Y:S02]  /*5bf0*/  SHFL.IDX PT, R3, R5, 0x3, 0x1c1f ;  /* 0x007c1f0005037f89 */ /* 0x00086400000e0000 */
.L_x_793:
[----:B------:R-:W-:Y:S01]  /*5c00*/  IMAD.MOV.U32 R0, RZ, RZ, c[0x0][0x32c] ;  /* 0x0000cb00ff007624 */ /* 0x000fe200078e00ff */
[----:B-1----:R-:W-:-:S04]  /*5c10*/  IADD3 R2, R4, R3, RZ ;  /* 0x0000000304027210 */ /* 0x002fc80007ffe0ff */
        /* <DEDUP_REMOVED lines=15> */
.L_x_613:
[----:B------:R-:W-:-:S04]  /*5d10*/  MOV R4, 0x1 ;  /* 0x0000000100047802 */ /* 0x000fc80000000f00 */
[----:B------:R-:W-:-:S13]  /*5d20*/  ISETP.NE.AND P0, PT, R4, c[0x0][0x32c], PT ;  /* 0x0000cb0004007a0c */ /* 0x000fda0003f05270 */
[----:B------:R-:W-:-:S05]  /*5d30*/  @P0 IMAD.HI.U32 R4, R3, c[0x0][0x330], RZ ;  /* 0x0000cc0003040a27 */ /* 0x000fca00078e00ff */
[----:B------:R-:W-:Y:S02]  /*5d40*/  @P0 SHF.R.U32.HI R3, RZ, c[0x0][0x334], R4 ;  /* 0x0000cd00ff030a19 */ /* 0x000fe40000011604 */
.L_x_614:
[----:B------:R-:W-:Y:S05]  /*5d50*/  BSYNC B0 ;  /* 0x0000000000007941 */ /* 0x000fea0003800000 */
.L_x_612:
[----:B------:R-:W-:-:S05]  /*5d60*/  IMAD R3, R3, c[0x0][0x32c], R8 ;  /* 0x0000cb0003037a24 */ /* 0x000fca00078e0208 */
[----:B------:R-:W-:Y:S02]  /*5d70*/  IADD3 R4, R3, c[0x0][0x32c], RZ ;  /* 0x0000cb0003047a10 */ /* 0x000fe40007ffe0ff */
[----:B------:R-:W-:Y:S02]  /*5d80*/  IMNMX R0, R0, R3, !PT ;  /* 0x0000000300007217 */ /* 0x000fe40007800200 */
[----:B------:R-:W-:Y:S02]  /*5d90*/  IMNMX R2, R2, R4, PT ;  /* 0x0000000402027217 */ /* 0x000fe40003800200 */
.L_x_611:
[----:B------:R-:W-:Y:S02]  /*5da0*/  LOP3.LUT P0, RZ, R194, 0x8, RZ, 0xc0, !PT ;  /* 0x00000008c2ff7812 */ /* 0x000fe4000780c0ff */
[----:B------:R-:W-:Y:S02]  /*5db0*/  FMNMX.FTZ R3, R14, R16, !PT ;  /* 0x000000100e037209 */ /* 0x000fe40007810000 */
        /* <DEDUP_REMOVED lines=15> */
[----:B------:R-:W-:Y:S02]  /*5eb0*/  ISETP.GT.AND P0, PT, R0, 0x11, !P6 ;  /* 0x000000110000780c */ /* 0x000fe40007704270 */
[----:B------:R-:W-:Y:S02]  /*5ec0*/  LOP3.LUT P6, RZ, R194, 0x20, RZ, 0xc0, !PT ;  /* 0x00000020c2ff7812 */ /* 0x000fe400078cc0ff */
[----:B------:R-:W-:-:S04]  /*5ed0*/  ISETP.LT.OR P0, PT, R2, 0x12, P0 ;  /* 0x000000120200780c */ /* 0x000fc80000701670 */
[----:B------:R-:W-:Y:S02]  /*5ee0*/  FSEL R21, R76, -INF , !P0 ;  /* 0xff8000004c157808 */ /* 0x000fe40004000000 */
[----:B------:R-:W-:Y:S02]  /*5ef0*/  ISETP.GT.AND P0, PT, R0, 0x18, !P5 ;  /* 0x000000180000780c */ /* 0x000fe40006f04270 */
[----:B------:R-:W-:Y:S02]  /*5f00*/  LOP3.LUT P5, RZ, R194, 0x10, RZ, 0xc0, !PT ;  /* 0x00000010c2ff7812 */ /* 0x000fe400078ac0ff */
        /* <DEDUP_REMOVED lines=11> */
[C---:B------:R-:W-:Y:S02]  /*5fc0*/  ISETP.GT.AND P0, PT, R0.reuse, RZ, !P1 ;  /* 0x000000ff0000720c */ /* 0x040fe40004f04270 */
[----:B------:R-:W-:Y:S02]  /*5fd0*/  ISETP.GT.AND P1, PT, R0, 0x28, !P5 ;  /* 0x000000280000780c */ /* 0x000fe40006f24270 */
[C---:B------:R-:W-:Y:S02]  /*5fe0*/  ISETP.LT.OR P0, PT, R2.reuse, 0x1, P0 ;  /* 0x000000010200780c */ /* 0x040fe40000701670 */
[----:B------:R-:W-:Y:S02]  /*5ff0*/  ISETP.LT.OR P1, PT, R2, 0x29, P1 ;  /* 0x000000290200780c */ /* 0x000fe40000f21670 */
[----:B------:R-:W-:-:S02]  /*6000*/  FSEL R9, R109, -INF , !P0 ;  /* 0xff8000006d097808 */ /* 0x000fc40004000000 */
[----:B------:R-:W-:Y:S02]  /*6010*/  ISETP.GT.AND P0, PT, R0, 0x29, !P6 ;  /* 0x000000290000780c */ /* 0x000fe40007704270 */
[----:B------:R-:W-:Y:S02]  /*6020*/  FMNMX.FTZ R0, R15, R17, !PT ;  /* 0x000000110f007209 */ /* 0x000fe40007810000 */
[----:B------:R-:W-:Y:S02]  /*6030*/  ISETP.LT.OR P0, PT, R2, 0x2a, P0 ;  /* 0x0000002a0200780c */ /* 0x000fe40000701670 */
[----:B------:R-:W-:Y:S02]  /*6040*/  FMNMX.FTZ R2, R18, R19, !PT ;  /* 0x0000001312027209 */ /* 0x000fe40007810000 */
[----:B------:R-:W-:Y:S02]  /*6050*/  FMNMX.FTZ R4, R24, R0, !PT ;  /* 0x0000000018047209 */ /* 0x000fe40007810000 */
[----:B------:R-:W-:-:S02]  /*6060*/  FMNMX.FTZ R0, R9, R10, !PT ;  /* 0x0000000a09007209 */ /* 0x000fc40007810000 */
[----:B--234-:R-:W-:Y:S02]  /*6070*/  FMNMX.FTZ R5, R27, R2, !PT ;  /* 0x000000021b057209 */ /* 0x01cfe40007810000 */
        /* <DEDUP_REMOVED lines=26> */
[----:B------:R-:W-:Y:S02]  /*6220*/  FSEL R105, R43, -INF , !P1 ;  /* 0xff8000002b697808 */ /* 0x000fe40004800000 */
[----:B------:R-:W-:Y:S02]  /*6230*/  FMNMX.FTZ R4, R138, R4, !PT ;  /* 0x000000048a047209 */ /* 0x000fe40007810000 */
[----:B------:R-:W-:-:S02]  /*6240*/  FMNMX.FTZ R3, R126, R3, !PT ;  /* 0x000000037e037209 */ /* 0x000fc40007810000 */
[----:B------:R-:W-:Y:S02]  /*6250*/  FMNMX.FTZ R2, R122, R2, !PT ;  /* 0x000000027a027209 */ /* 0x000fe40007810000 */
[----:B------:R-:W-:Y:S02]  /*6260*/  FMNMX.FTZ R0, R107, R0, !PT ;  /* 0x000000006b007209 */ /* 0x000fe40007810000 */
[----:B------:R-:W-:Y:S02]  /*6270*/  FSEL R100, R42, -INF , !P0 ;  /* 0xff8000002a647808 */ /* 0x000fe40004000000 */
[----:B------:R-:W-:Y:S02]  /*6280*/  FMNMX.FTZ R4, R137, R4, !PT ;  /* 0x0000000489047209 */ /* 0x000fe40007810000 */
[----:B------:R-:W-:Y:S02]  /*6290*/  FMNMX.FTZ R3, R125, R3, !PT ;  /* 0x000000037d037209 */ /* 0x000fe40007810000 */
[----:B------:R-:W-:-:S02]  /*62a0*/  FMNMX.FTZ R2, R121, R2, !PT ;  /* 0x0000000279027209 */ /* 0x000fc40007810000 */
[----:B------:R-:W-:Y:S02]  /*62b0*/  FMNMX.FTZ R0, R105, R0, !PT ;  /* 0x0000000069007209 */ /* 0x000fe40007810000 */
[----:B------:R-:W-:Y:S02]  /*62c0*/  FMNMX.FTZ R4, R136, R4, !PT ;  /* 0x0000000488047209 */ /* 0x000fe40007810000 */
[----:B------:R-:W-:Y:S02]  /*62d0*/  FMNMX.FTZ R5, R124, R3, !PT ;  /* 0x000000037c057209 */ /* 0x000fe40007810000 */
[----:B------:R-:W-:Y:S02]  /*62e0*/  FMNMX.FTZ R6, R120, R2, !PT ;  /* 0x0000000278067209 */ /* 0x000fe40007810000 */
[----:B------:R-:W-:Y:S01]  /*62f0*/  FMNMX.FTZ R7, R100, R0, !PT ;  /* 0x0000000064077209 */ /* 0x000fe20007810000 */
[----:B------:R-:W-:Y:S05]  /*6300*/  BRA.DIV ~URZ, `(.L_x_615) ;  /* 0x000139127f007947 */ /* 0x000fea000b800000 */
[----:B------:R1:W2:Y:S02]  /*6310*/  SHFL.BFLY PT, R0, R4, 0x2, 0x1f ;  /* 0x0c401f0004007f89 */ /* 0x0002a400000e0000 */
.L_x_794:
        /* <DEDUP_REMOVED lines=15> */
.L_x_795:
[C---:B------:R-:W-:Y:S01]  /*6410*/  FMUL.FTZ R0, R104.reuse, c[0x0][0x2d0] ;  /* 0x0000b40068007a20 */ /* 0x040fe20000410000 */
[----:B------:R-:W-:Y:S01]  /*6420*/  FSETP.NEU.FTZ.AND P0, PT, R104, -INF , PT ;  /* 0xff8000006800780b */ /* 0x000fe20003f1d000 */
[C---:B------:R-:W-:Y:S01]  /*6430*/  FMUL.FTZ R3, R103.reuse, c[0x0][0x2d0] ;  /* 0x0000b40067037a20 */ /* 0x040fe20000410000 */
[----:B----4-:R-:W-:Y:S01]  /*6440*/  FMNMX.FTZ R101, R8, R7, !PT ;  /* 0x0000000708657209 */ /* 0x010fe20007810000 */
[----:B------:R-:W-:Y:S01]  /*6450*/  WARPSYNC 0xffffffff ;  /* 0xffffffff00007948 */ /* 0x000fe20003800000 */
[----:B------:R-:W-:Y:S01]  /*6460*/  FSEL R20, R0, RZ, P0 ;  /* 0x000000ff00147208 */ /* 0x000fe20000000000 */
[----:B------:R-:W1:Y:S01]  /*6470*/  LDSM.16.MT88.4 R48, [R181+0xc00] ;  /* 0x000c0000b530783b */ /* 0x000e620000004200 */
[----:B------:R-:W-:-:S03]  /*6480*/  FSETP.NEU.FTZ.AND P0, PT, R103, -INF , PT ;  /* 0xff8000006700780b */ /* 0x000fc60003f1d000 */
        /* <DEDUP_REMOVED lines=9> */
[----:B------:R-:W-:Y:S04]  /*6520*/  LDSM.16.MT88.4 R56, [R182+0xc00] ;  /* 0x000c0000b638783b */ /* 0x000fe80000004200 */
[----:B------:R-:W-:Y:S01]  /*6530*/  LDSM.16.MT88.4 R52, [R181+0x1800] ;  /* 0x00180000b534783b */ /* 0x000fe20000004200 */
[----:B--2---:R-:W-:Y:S02]  /*6540*/  FFMA.FTZ R0, R19, c[0x0][0x2d0], -R20 ;  /* 0x0000b40013007a23 */ /* 0x004fe40000010814 */
[----:B------:R2:W-:Y:S01]  /*6550*/  MUFU.EX2 R6, R4 ;  /* 0x0000000400067308 */ /* 0x0005e20000000800 */
[----:B------:R-:W-:Y:S01]  /*6560*/  LDSM.16.MT88.4 R64, [R181+0x1c00] ;  /* 0x001c0000b540783b */ /* 0x000fe20000004200 */
[----:B----4-:R-:W-:-:S06]  /*6570*/  FMUL.FTZ R2, R102, c[0x0][0x2d0] ;  /* 0x0000b40066027a20 */ /* 0x010fcc0000410000 */
[----:B------:R4:W-:Y:S01]  /*6580*/  MUFU.EX2 R221, R0 ;  /* 0x0000000000dd7308 */ /* 0x0009e20000000800 */
[----:B------:R-:W-:Y:S02]  /*6590*/  FSEL R2, R2, RZ, P0 ;  /* 0x000000ff02027208 */ /* 0x000fe40000000000 */
[----:B------:R-:W-:-:S03]  /*65a0*/  FSETP.NEU.FTZ.AND P0, PT, R101, -INF , PT ;  /* 0xff8000006500780b */ /* 0x000fc60003f1d000 */
[----:B--2---:R-:W-:-:S04]  /*65b0*/  FFMA.FTZ R4, R35, c[0x0][0x2d0], -R2 ;  /* 0x0000b40023047a23 */ /* 0x004fc80000010802 */
[----:B------:R2:W-:Y:S01]  /*65c0*/  MUFU.EX2 R148, R4 ;  /* 0x0000000400947308 */ /* 0x0005e20000000800 */
[----:B----4-:R-:W-:-:S07]  /*65d0*/  FFMA.FTZ R0, R27, c[0x0][0x2d0], -R20 ;  /* 0x0000b4001b007a23 */ /* 0x010fce0000010814 */
[----:B------:R4:W-:Y:S01]  /*65e0*/  MUFU.EX2 R225, R0 ;  /* 0x0000000000e17308 */ /* 0x0009e20000000800 */
[----:B--2---:R-:W-:-:S07]  /*65f0*/  FFMA.FTZ R4, R37, c[0x0][0x2d0], -R2 ;  /* 0x0000b40025047a23 */ /* 0x004fce0000010802 */
[----:B------:R-:W-:Y:S01]  /*6600*/  MUFU.EX2 R73, R4 ;  /* 0x0000000400497308 */ /* 0x000fe20000000800 */
[----:B----4-:R-:W-:-:S07]  /*6610*/  FFMA.FTZ R0, R30, c[0x0][0x2d0], -R20 ;  /* 0x0000b4001e007a23 */ /* 0x010fce0000010814 */
[----:B------:R2:W4:Y:S02]  /*6620*/  MUFU.EX2 R226, R0 ;  /* 0x0000000000e27308 */ /* 0x0005240000000800 */
[----:B--2---:R-:W-:Y:S01]  /*6630*/  FFMA.FTZ R0, R33, c[0x0][0x2d0], -R20 ;  /* 0x0000b40021007a23 */ /* 0x004fe20000010814 */
[----:B----4-:R-:W-:-:S05]  /*6640*/  F2FP.PACK_AB R18, R226, R225 ;  /* 0x000000e1e212723e */ /* 0x010fca00000000ff */
[----:B------:R2:W-:Y:S02]  /*6650*/  MUFU.EX2 R5, R0 ;  /* 0x0000000000057308 */ /* 0x0005e40000000800 */
[----:B--2---:R-:W-:-:S06]  /*6660*/  FFMA.FTZ R0, R34, c[0x0][0x2d0], -R20 ;  /* 0x0000b40022007a23 */ /* 0x004fcc0000010814 */
[----:B------:R2:W-:Y:S02]  /*6670*/  MUFU.EX2 R154, R0 ;  /* 0x00000000009a7308 */ /* 0x0005e40000000800 */
[----:B--2---:R-:W-:Y:S02]  /*6680*/  FFMA.FTZ R0, R41, c[0x0][0x2d0], -R20 ;  /* 0x0000b40029007a23 */ /* 0x004fe40000010814 */
[----:B------:R-:W-:Y:S04]  /*6690*/  LDSM.16.MT88.4 R40, [R182] ;  /* 0x00000000b628783b */ /* 0x000fe80000004200 */
[----:B------:R2:W-:Y:S02]  /*66a0*/  MUFU.EX2 R149, R0 ;  /* 0x0000000000957308 */ /* 0x0005e40000000800 */
[----:B--2---:R-:W-:-:S06]  /*66b0*/  FFMA.FTZ R0, R15, c[0x0][0x2d0], -R3 ;  /* 0x0000b4000f007a23 */ /* 0x004fcc0000010803 */
[----:B------:R2:W-:Y:S02]  /*66c0*/  MUFU.EX2 R218, R0 ;  /* 0x0000000000da7308 */ /* 0x0005e40000000800 */
[----:B--2---:R-:W-:-:S06]  /*66d0*/  FFMA.FTZ R0, R17, c[0x0][0x2d0], -R3 ;  /* 0x0000b40011007a23 */ /* 0x004fcc0000010803 */
[----:B------:R2:W4:Y:S02]  /*66e0*/  MUFU.EX2 R214, R0 ;  /* 0x0000000000d67308 */ /* 0x0005240000000800 */
[----:B--2---:R-:W-:Y:S01]  /*66f0*/  FFMA.FTZ R0, R24, c[0x0][0x2d0], -R3 ;  /* 0x0000b40018007a23 */ /* 0x004fe20000010803 */
[----:B----4-:R-:W-:-:S05]  /*6700*/  F2FP.PACK_AB R17, R214, R218 ;  /* 0x000000dad611723e */ /* 0x010fca00000000ff */
[----:B------:R2:W-:Y:S02]  /*6710*/  MUFU.EX2 R219, R0 ;  /* 0x0000000000db7308 */ /* 0x0005e40000000800 */
[----:B--2---:R-:W-:-:S06]  /*6720*/  FFMA.FTZ R0, R26, c[0x0][0x2d0], -R3 ;  /* 0x0000b4001a007a23 */ /* 0x004fcc0000010803 */
[----:B------:R2:W4:Y:S02]  /*6730*/  MUFU.EX2 R223, R0 ;  /* 0x0000000000df7308 */ /* 0x0005240000000800 */
[----:B--2---:R-:W-:Y:S01]  /*6740*/  FFMA.FTZ R0, R29, c[0x0][0x2d0], -R3 ;  /* 0x0000b4001d007a23 */ /* 0x004fe20000010803 */
[----:B----4-:R-:W-:-:S05]  /*6750*/  F2FP.PACK_AB R19, R223, R219 ;  /* 0x000000dbdf13723e */ /* 0x010fca00000000ff */
[----:B------:R2:W-:Y:S02]  /*6760*/  MUFU.EX2 R153, R0 ;  /* 0x0000000000997308 */ /* 0x0005e40000000800 */
[----:B--2---:R-:W-:-:S06]  /*6770*/  FFMA.FTZ R0, R32, c[0x0][0x2d0], -R3 ;  /* 0x0000b40020007a23 */ /* 0x004fcc0000010803 */
[----:B------:R2:W-:Y:S02]  /*6780*/  MUFU.EX2 R155, R0 ;  /* 0x00000000009b7308 */ /* 0x0005e40000000800 */
[----:B--2---:R-:W-:Y:S02]  /*6790*/  FFMA.FTZ R0, R38, c[0x0][0x2d0], -R3 ;  /* 0x0000b40026007a23 */ /* 0x004fe40000010803 */
[----:B------:R-:W2:Y:S04]  /*67a0*/  LDSM.16.MT88.4 R36, [R181] ;  /* 0x00000000b524783b */ /* 0x000ea80000004200 */
[----:B------:R4:W-:Y:S02]  /*67b0*/  MUFU.EX2 R72, R0 ;  /* 0x0000000000487308 */ /* 0x0009e40000000800 */
[----:B----4-:R-:W-:-:S06]  /*67c0*/  FFMA.FTZ R0, R14, c[0x0][0x2d0], -R2 ;  /* 0x0000b4000e007a23 */ /* 0x010fcc0000010802 */
[----:B------:R4:W-:Y:S02]  /*67d0*/  MUFU.EX2 R211, R0 ;  /* 0x0000000000d37308 */ /* 0x0009e40000000800 */
[----:B----4-:R-:W-:Y:S01]  /*67e0*/  FFMA.FTZ R0, R16, c[0x0][0x2d0], -R2 ;  /* 0x0000b40010007a23 */ /* 0x010fe20000010802 */
[----:B------:R-:W-:-:S05]  /*67f0*/  F2FP.PACK_AB R16, R221, R224 ;  /* 0x000000e0dd10723e */ /* 0x000fca00000000ff */
[----:B------:R4:W-:Y:S02]  /*6800*/  MUFU.EX2 R206, R0 ;  /* 0x0000000000ce7308 */ /* 0x0009e40000000800 */
[C---:B-1----:R-:W-:Y:S08]  /*6810*/  HMMA.16816.F32 R112, R16.reuse, R48, RZ ;  /* 0x000000301070723c */ /* 0x042ff000000018ff */
[----:B--2---:R-:W-:Y:S01]  /*6820*/  HMMA.16816.F32 R32, R16, R36, RZ ;  /* 0x000000241020723c */ /* 0x004fe200000018ff */
[----:B----4-:R-:W-:Y:S01]  /*6830*/  FFMA.FTZ R0, R23, c[0x0][0x2d0], -R2 ;  /* 0x0000b40017007a23 */ /* 0x010fe20000010802 */
[----:B------:R-:W-:-:S02]  /*6840*/  MOV R23, R6 ;  /* 0x0000000600177202 */ /* 0x000fc40000000f00 */
[----:B------:R-:W-:Y:S01]  /*6850*/  F2FP.PACK_AB R6, R73, R148 ;  /* 0x000000944906723e */ /* 0x000fe200000000ff */
[----:B------:R1:W-:Y:S03]  /*6860*/  MUFU.EX2 R212, R0 ;  /* 0x0000000000d47308 */ /* 0x0003e60000000800 */
[C---:B------:R-:W-:Y:S08]  /*6870*/  HMMA.16816.F32 R84, R16.reuse, R52, RZ ;  /* 0x000000341054723c */ /* 0x040ff000000018ff */
[----:B------:R-:W-:Y:S01]  /*6880*/  HMMA.16816.F32 R76, R16, R68, RZ ;  /* 0x00000044104c723c */ /* 0x000fe200000018ff */
[----:B-1----:R-:W-:-:S07]  /*6890*/  FFMA.FTZ R0, R25, c[0x0][0x2d0], -R2 ;  /* 0x0000b40019007a23 */ /* 0x002fce0000010802 */
[C---:B------:R-:W-:Y:S01]  /*68a0*/  HMMA.16816.F32 R116, R16.reuse, R40, RZ ;  /* 0x000000281074723c */ /* 0x040fe200000018ff */
[----:B------:R1:W2:Y:S07]  /*68b0*/  MUFU.EX2 R220, R0 ;  /* 0x0000000000dc7308 */ /* 0x0002ae0000000800 */
[----:B------:R-:W-:Y:S01]  /*68c0*/  HMMA.16816.F32 R108, R16, R56, RZ ;  /* 0x00000038106c723c */ /* 0x000fe200000018ff */
[----:B-1----:R-:W-:Y:S01]  /*68d0*/  FFMA.FTZ R0, R28, c[0x0][0x2d0], -R2 ;  /* 0x0000b4001c007a23 */ /* 0x002fe20000010802 */
[----:B--2---:R-:W-:-:S03]  /*68e0*/  F2FP.PACK_AB R14, R220, R212 ;  /* 0x000000d4dc0e723e */ /* 0x004fc600000000ff */
[----:B------:R1:W-:Y:S02]  /*68f0*/  MUFU.EX2 R152, R0 ;  /* 0x0000000000987308 */ /* 0x0003e40000000800 */
[----:B-1----:R-:W-:Y:S02]  /*6900*/  FFMA.FTZ R0, R31, c[0x0][0x2d0], -R2 ;  /* 0x0000b4001f007a23 */ /* 0x002fe40000010802 */
[----:B------:R-:W1:Y:S04]  /*6910*/  LDSM.16.MT88.4 R28, [R181+0x400] ;  /* 0x00040000b51c783b */ /* 0x000e680000004200 */
[----:B------:R2:W-:Y:S02]  /*6920*/  MUFU.EX2 R222, R0 ;  /* 0x0000000000de7308 */ /* 0x0005e40000000800 */
[----:B--2---:R-:W-:-:S05]  /*6930*/  FMUL.FTZ R0, R101, c[0x0][0x2d0] ;  /* 0x0000b40065007a20 */ /* 0x004fca0000410000 */
[----:B------:R-:W-:-:S05]  /*6940*/  FSEL R0, R0, RZ, P0 ;  /* 0x000000ff00007208 */ /* 0x000fca0000000000 */
[----:B------:R-:W-:Y:S01]  /*6950*/  FFMA.FTZ R4, R9, c[0x0][0x2d0], -R0 ;  /* 0x0000b40009047a23 */ /* 0x000fe20000010800 */
[----:B------:R-:W-:-:S03]  /*6960*/  F2FP.PACK_AB R9, R155, R153 ;  /* 0x000000999b09723e */ /* 0x000fc600000000ff */
[----:B------:R2:W-:Y:S02]  /*6970*/  MUFU.EX2 R205, R4 ;  /* 0x0000000400cd7308 */ /* 0x0005e40000000800 */
[----:B--2---:R-:W-:Y:S01]  /*6980*/  FFMA.FTZ R4, R10, c[0x0][0x2d0], -R0 ;  /* 0x0000b4000a047a23 */ /* 0x004fe20000010800 */
[----:B------:R-:W-:-:S05]  /*6990*/  F2FP.PACK_AB R10, R149, R228 ;  /* 0x000000e4950a723e */ /* 0x000fca00000000ff */
[----:B------:R2:W4:Y:S02]  /*69a0*/  MUFU.EX2 R204, R4 ;  /* 0x0000000400cc7308 */ /* 0x0005240000000800 */
[----:B--2---:R-:W-:Y:S01]  /*69b0*/  FFMA.FTZ R4, R11, c[0x0][0x2d0], -R0 ;  /* 0x0000b4000b047a23 */ /* 0x004fe20000010800 */
[----:B------:R-:W-:-:S05]  /*69c0*/  F2FP.PACK_AB R11, R72, R23 ;  /* 0x00000017480b723e */ /* 0x000fca00000000ff */
[----:B------:R2:W-:Y:S02]  /*69d0*/  MUFU.EX2 R213, R4 ;  /* 0x0000000400d57308 */ /* 0x0005e40000000800 */
[----:B--2---:R-:W-:Y:S01]  /*69e0*/  FFMA.FTZ R4, R12, c[0x0][0x2d0], -R0 ;  /* 0x0000b4000c047a23 */ /* 0x004fe20000010800 */
[----:B------:R-:W-:-:S05]  /*69f0*/  F2FP.PACK_AB R12, R206, R211 ;  /* 0x000000d3ce0c723e */ /* 0x000fca00000000ff */
[----:B------:R2:W5:Y:S02]  /*6a00*/  MUFU.EX2 R227, R4 ;  /* 0x0000000400e37308 */ /* 0x0005640000000800 */
[----:B--2---:R-:W-:Y:S01]  /*6a10*/  FFMA.FTZ R4, R13, c[0x0][0x2d0], -R0 ;  /* 0x0000b4000d047a23 */ /* 0x004fe20000010800 */
[----:B----4-:R-:W-:Y:S02]  /*6a20*/  F2FP.PACK_AB R13, R204, R205 ;  /* 0x000000cdcc0d723e */ /* 0x010fe400000000ff */
[----:B-----5:R-:W-:-:S03]  /*6a30*/  F2FP.PACK_AB R15, R227, R213 ;  /* 0x000000d5e30f723e */ /* 0x020fc600000000ff */
[----:B------:R2:W-:Y:S04]  /*6a40*/  MUFU.EX2 R229, R4 ;  /* 0x0000000400e57308 */ /* 0x0005e80000000800 */
[C---:B------:R-:W-:Y:S07]  /*6a50*/  HMMA.16816.F32 R92, R12.reuse, R48, RZ ;  /* 0x000000300c5c723c */ /* 0x040fee00000018ff */
[----:B------:R-:W-:Y:S01]  /*6a60*/  MOV R49, R73 ;  /* 0x0000004900317202 */ /* 0x000fe20000000f00 */
[----:B------:R-:W-:Y:S01]  /*6a70*/  HMMA.16816.F32 R24, R12, R36, RZ ;  /* 0x000000240c18723c */ /* 0x000fe200000018ff */
[----:B------:R-:W-:Y:S01]  /*6a80*/  MOV R48, R72 ;  /* 0x0000004800307202 */ /* 0x000fe20000000f00 */
[----:B--2---:R-:W-:Y:S01]  /*6a90*/  FFMA.FTZ R4, R21, c[0x0][0x2d0], -R0 ;  /* 0x0000b40015047a23 */ /* 0x004fe20000010800 */
[----:B------:R-:W-:-:S03]  /*6aa0*/  MOV R21, R5 ;  /* 0x0000000500157202 */ /* 0x000fc60000000f00 */
[----:B------:R2:W4:Y:S01]  /*6ab0*/  MUFU.EX2 R230, R4 ;  /* 0x0000000400e67308 */ /* 0x0005220000000800 */
[----:B------:R-:W-:Y:S01]  /*6ac0*/  F2FP.PACK_AB R8, R154, R21 ;  /* 0x000000159a08723e */ /* 0x000fe200000000ff */
[C---:B------:R-:W-:Y:S08]  /*6ad0*/  HMMA.16816.F32 R72, R12.reuse, R68, RZ ;  /* 0x000000440c48723c */ /* 0x040ff000000018ff */
[----:B------:R-:W-:Y:S01]  /*6ae0*/  HMMA.16816.F32 R80, R12, R52, RZ ;  /* 0x000000340c50723c */ /* 0x000fe200000018ff */
[----:B--2---:R-:W-:Y:S01]  /*6af0*/  FFMA.FTZ R4, R22, c[0x0][0x2d0], -R0 ;  /* 0x0000b40016047a23 */ /* 0x004fe20000010800 */
[----:B----4-:R-:W-:-:S06]  /*6b00*/  F2FP.PACK_AB R5, R230, R229 ;  /* 0x000000e5e605723e */ /* 0x010fcc00000000ff */
[----:B-1----:R-:W-:Y:S01]  /*6b10*/  HMMA.16816.F32 R132, R8, R28, R32 ;  /* 0x0000001c0884723c */ /* 0x002fe20000001820 */
[----:B------:R-:W-:Y:S01]  /*6b20*/  LDSM.16.MT88.4 R32, [R182+0x400] ;  /* 0x00040000b620783b */ /* 0x000fe20000004200 */
[----:B------:R1:W-:Y:S06]  /*6b30*/  MUFU.EX2 R252, R4 ;  /* 0x0000000400fc7308 */ /* 0x0003ec0000000800 */
[----:B------:R-:W-:Y:S08]  /*6b40*/  HMMA.16816.F32 R96, R12, R40, RZ ;  /* 0x000000280c60723c */ /* 0x000ff000000018ff */
[----:B------:R-:W-:Y:S01]  /*6b50*/  HMMA.16816.F32 R168, R8, R64, R84 ;  /* 0x0000004008a8723c */ /* 0x000fe20000001854 */
[----:B-1----:R-:W-:-:S02]  /*6b60*/  FFMA.FTZ R4, R44, c[0x0][0x2d0], -R0 ;  /* 0x0000b4002c047a23 */ /* 0x002fc40000010800 */
[----:B------:R-:W1:Y:S02]  /*6b70*/  LDSM.16.MT88.4 R44, [R182+0x1000] ;  /* 0x00100000b62c783b */ /* 0x000e640000004200 */
[----:B------:R2:W4:Y:S03]  /*6b80*/  MUFU.EX2 R231, R4 ;  /* 0x0000000400e77308 */ /* 0x0005260000000800 */
[----:B------:R-:W-:Y:S08]  /*6b90*/  HMMA.16816.F32 R164, R8, R60, R76 ;  /* 0x0000003c08a4723c */ /* 0x000ff0000000184c */
[----:B------:R-:W-:Y:S01]  /*6ba0*/  HMMA.16816.F32 R88, R12, R56, RZ ;  /* 0x000000380c58723c */ /* 0x000fe200000018ff */
[----:B--2---:R-:W-:-:S02]  /*6bb0*/  F2FP.PACK_AB R4, R222, R152 ;  /* 0x00000098de04723e */ /* 0x004fc400000000ff */
[----:B---34-:R-:W-:-:S05]  /*6bc0*/  F2FP.PACK_AB R7, R231, R252 ;  /* 0x000000fce707723e */ /* 0x018fca00000000ff */
[----:B------:R-:W-:Y:S01]  /*6bd0*/  HMMA.16816.F32 R84, R12, R38, RZ ;  /* 0x000000260c54723c */ /* 0x000fe200000018ff */
[----:B------:R-:W-:Y:S02]  /*6be0*/  MOV R57, R153 ;  /* 0x0000009900397202 */ /* 0x000fe40000000f00 */
[----:B------:R-:W-:-:S05]  /*6bf0*/  MOV R56, R152 ;  /* 0x0000009800387202 */ /* 0x000fca0000000f00 */
[----:B------:R-:W-:Y:S08]  /*6c00*/  HMMA.16816.F32 R176, R4, R60, R72 ;  /* 0x0000003c04b0723c */ /* 0x000ff00000001848 */
[----:B------:R-:W-:Y:S08]  /*6c10*/  HMMA.16816.F32 R72, R12, R58, RZ ;  /* 0x0000003a0c48723c */ /* 0x000ff000000018ff */
[C---:B------:R-:W-:Y:S01]  /*6c20*/  HMMA.16816.F32 R128, R4.reuse, R28, R24 ;  /* 0x0000001c0480723c */ /* 0x040fe20000001818 */
[----:B------:R-:W2:Y:S07]  /*6c30*/  LDSM.16.MT88.4 R24, [R181+0x1000] ;  /* 0x00100000b518783b */ /* 0x000eae0000004200 */
[C---:B------:R-:W-:Y:S08]  /*6c40*/  HMMA.16816.F32 R196, R4.reuse, R64, R80 ;  /* 0x0000004004c4723c */ /* 0x040ff00000001850 */
[----:B-1----:R-:W-:Y:S08]  /*6c50*/  HMMA.16816.F32 R160, R4, R46, R72 ;  /* 0x0000002e04a0723c */ /* 0x002ff00000001848 */
[C---:B------:R-:W-:Y:S08]  /*6c60*/  HMMA.16816.F32 R80, R12.reuse, R42, RZ ;  /* 0x0000002a0c50723c */ /* 0x040ff000000018ff */
[C---:B------:R-:W-:Y:S08]  /*6c70*/  HMMA.16816.F32 R76, R12.reuse, R50, RZ ;  /* 0x000000320c4c723c */ /* 0x040ff000000018ff */
[C---:B------:R-:W-:Y:S08]  /*6c80*/  HMMA.16816.F32 R72, R12.reuse, R54, RZ ;  /* 0x000000360c48723c */ /* 0x040ff000000018ff */
[----:B------:R-:W-:Y:S08]  /*6c90*/  HMMA.16816.F32 R12, R12, R70, RZ ;  /* 0x000000460c0c723c */ /* 0x000ff000000018ff */
[-C--:B------:R-:W-:Y:S01]  /*6ca0*/  HMMA.16816.F32 R140, R8, R32.reuse, R116 ;  /* 0x00000020088c723c */ /* 0x080fe20000001874 */
[----:B------:R-:W-:Y:S07]  /*6cb0*/  LDSM.16.MT88.4 R116, [R182+0x800] ;  /* 0x00080000b674783b */ /* 0x000fee0000004200 */
[C---:B------:R-:W-:Y:S07]  /*6cc0*/  HMMA.16816.F32 R144, R4.reuse, R32, R96 ;  /* 0x000000200490723c */ /* 0x040fee0000001860 */
[----:B------:R-:W-:Y:S01]  /*6cd0*/  MOV R33, R149 ;  /* 0x0000009500217202 */ /* 0x000fe20000000f00 */
[----:B------:R-:W-:Y:S01]  /*6ce0*/  HMMA.16816.F32 R200, R4, R44, R88 ;  /* 0x0000002c04c8723c */ /* 0x000fe20000001858 */
[----:B------:R-:W-:-:S07]  /*6cf0*/  MOV R32, R148 ;  /* 0x0000009400207202 */ /* 0x000fce0000000f00 */
[-C--:B--2---:R-:W-:Y:S08]  /*6d00*/  HMMA.16816.F32 R148, R8, R24.reuse, R112 ;  /* 0x000000180894723c */ /* 0x084ff00000001870 */
[C---:B------:R-:W-:Y:S08]  /*6d10*/  HMMA.16816.F32 R112, R4.reuse, R24, R92 ;  /* 0x000000180470723c */ /* 0x040ff0000000185c */
[C---:B------:R-:W-:Y:S08]  /*6d20*/  HMMA.16816.F32 R84, R4.reuse, R30, R84 ;  /* 0x0000001e0454723c */ /* 0x040ff00000001854 */
[C---:B------:R-:W-:Y:S08]  /*6d30*/  HMMA.16816.F32 R88, R4.reuse, R34, R80 ;  /* 0x000000220458723c */ /* 0x040ff00000001850 */
[C---:B------:R-:W-:Y:S08]  /*6d40*/  HMMA.16816.F32 R76, R4.reuse, R26, R76 ;  /* 0x0000001a044c723c */ /* 0x040ff0000000184c */
[C---:B------:R-:W-:Y:S08]  /*6d50*/  HMMA.16816.F32 R156, R4.reuse, R66, R72 ;  /* 0x00000042049c723c */ /* 0x040ff00000001848 */
[----:B------:R-:W-:Y:S08]  /*6d60*/  HMMA.16816.F32 R12, R4, R62, R12 ;  /* 0x0000003e040c723c */ /* 0x000ff0000000180c */
[----:B------:R-:W-:Y:S07]  /*6d70*/  HMMA.16816.F32 R4, R16, R50, RZ ;  /* 0x000000321004723c */ /* 0x000fee00000018ff */
[----:B------:R-:W-:Y:S01]  /*6d80*/  MOV R51, R155 ;  /* 0x0000009b00337202 */ /* 0x000fe20000000f00 */
[----:B------:R-:W-:Y:S01]  /*6d90*/  HMMA.16816.F32 R172, R8, R44, R108 ;  /* 0x0000002c08ac723c */ /* 0x000fe2000000186c */
[----:B------:R-:W-:Y:S01]  /*6da0*/  MOV R50, R154 ;  /* 0x0000009a00327202 */ /* 0x000fe20000000f00 */
[----:B------:R-:W1:Y:S06]  /*6db0*/  LDSM.16.MT88.4 R108, [R181+0x1400] ;  /* 0x00140000b56c783b */ /* 0x000e6c0000004200 */
[----:B------:R-:W-:Y:S08]  /*6dc0*/  HMMA.16816.F32 R36, R16, R38, RZ ;  /* 0x000000261024723c */ /* 0x000ff000000018ff */
[----:B------:R-:W-:Y:S08]  /*6dd0*/  HMMA.16816.F32 R152, R8, R26, R4 ;  /* 0x0000001a0898723c */ /* 0x000ff00000001804 */
[C---:B------:R-:W-:Y:S08]  /*6de0*/  HMMA.16816.F32 R4, R16.reuse, R58, RZ ;  /* 0x0000003a1004723c */ /* 0x040ff000000018ff */
[----:B------:R-:W-:Y:S08]  /*6df0*/  HMMA.16816.F32 R40, R16, R42, RZ ;  /* 0x0000002a1028723c */ /* 0x000ff000000018ff */
[C---:B------:R-:W-:Y:S07]  /*6e00*/  HMMA.16816.F32 R36, R8.reuse, R30, R36 ;  /* 0x0000001e0824723c */ /* 0x040fee0000001824 */
[----:B------:R-:W-:Y:S01]  /*6e10*/  MOV R31, R23 ;  /* 0x00000017001f7202 */ /* 0x000fe20000000f00 */
[----:B------:R-:W-:Y:S08]  /*6e20*/  HMMA.16816.F32 R44, R8, R46, R4 ;  /* 0x0000002e082c723c */ /* 0x000ff00000001804 */
[----:B------:R-:W-:Y:S08]  /*6e30*/  HMMA.16816.F32 R4, R16, R54, RZ ;  /* 0x000000361004723c */ /* 0x000ff000000018ff */
[----:B------:R-:W-:Y:S07]  /*6e40*/  HMMA.16816.F32 R40, R8, R34, R40 ;  /* 0x000000220828723c */ /* 0x000fee0000001828 */
[----:B------:R-:W-:Y:S01]  /*6e50*/  MOV R34, R222 ;  /* 0x000000de00227202 */ /* 0x000fe20000000f00 */
[----:B------:R-:W-:Y:S01]  /*6e60*/  HMMA.16816.F32 R16, R16, R70, RZ ;  /* 0x000000461010723c */ /* 0x000fe200000018ff */
[----:B------:R-:W-:-:S07]  /*6e70*/  MOV R35, R228 ;  /* 0x000000e400237202 */ /* 0x000fce0000000f00 */
[----:B------:R-:W-:Y:S07]  /*6e80*/  HMMA.16816.F32 R80, R8, R66, R4 ;  /* 0x000000420850723c */ /* 0x000fee0000001804 */
[----:B------:R-:W-:Y:S02]  /*6e90*/  FFMA.FTZ R4, R139, c[0x0][0x2d0], -R20 ;  /* 0x0000b4008b047a23 */ /* 0x000fe40000010814 */
[----:B------:R-:W-:Y:S01]  /*6ea0*/  FADD.FTZ R5, R224, R221 ;  /* 0x000000dde0057221 */ /* 0x000fe20000010000 */
[----:B------:R-:W-:Y:S01]  /*6eb0*/  MOV R72, c[0x0][0x2c4] ;  /* 0x0000b10000487a02 */ /* 0x000fe20000000f00 */
[----:B------:R2:W-:Y:S01]  /*6ec0*/  MUFU.EX2 R28, R4 ;  /* 0x00000004001c7308 */ /* 0x0005e20000000800 */
[----:B------:R-:W-:Y:S01]  /*6ed0*/  FADD.FTZ R6, R211, R206 ;  /* 0x000000ced3067221 */ /* 0x000fe20000010000 */
[----:B------:R-:W-:-:S03]  /*6ee0*/  MOV R224, R56 ;  /* 0x0000003800e07202 */ /* 0x000fc60000000f00 */
[----:B------:R-:W-:Y:S01]  /*6ef0*/  HMMA.16816.F32 R16, R8, R62, R16 ;  /* 0x0000003e0810723c */ /* 0x000fe20000001810 */
[----:B--2---:R-:W-:Y:S02]  /*6f00*/  FFMA.FTZ R4, R138, c[0x0][0x2d0], -R20 ;  /* 0x0000b4008a047a23 */ /* 0x004fe40000010814 */
[----:B------:R-:W-:Y:S01]  /*6f10*/  FADD.FTZ R5, R225, R5 ;  /* 0x00000005e1057221 */ /* 0x000fe20000010000 */
[----:B------:R-:W-:Y:S01]  /*6f20*/  ISETP.NE.AND P1, PT, R72, 0x1, PT ;  /* 0x000000014800780c */ /* 0x000fe20003f25270 */
[----:B------:R2:W3:Y:S01]  /*6f30*/  MUFU.EX2 R29, R4 ;  /* 0x00000004001d7308 */ /* 0x0004e20000000800 */
[----:B------:R-:W-:Y:S01]  /*6f40*/  FADD.FTZ R6, R212, R6 ;  /* 0x00000006d4067221 */ /* 0x000fe20000010000 */
[----:B------:R-:W-:Y:S01]  /*6f50*/  LDSM.16.MT88.4 R60, [R182+0x1400] ;  /* 0x00140000b63c783b */ /* 0x000fe20000004200 */
[----:B--2---:R-:W-:-:S05]  /*6f60*/  FFMA.FTZ R4, R137, c[0x0][0x2d0], -R20 ;  /* 0x0000b40089047a23 */ /* 0x004fca0000010814 */
[----:B------:R2:W-:Y:S02]  /*6f70*/  MUFU.EX2 R30, R4 ;  /* 0x00000004001e7308 */ /* 0x0005e40000000800 */
[----:B--2---:R-:W-:-:S06]  /*6f80*/  FFMA.FTZ R4, R136, c[0x0][0x2d0], -R20 ;  /* 0x0000b40088047a23 */ /* 0x004fcc0000010814 */
[----:B------:R2:W-:Y:S02]  /*6f90*/  MUFU.EX2 R222, R4 ;  /* 0x0000000400de7308 */ /* 0x0005e40000000800 */
[----:B--2---:R-:W-:-:S06]  /*6fa0*/  FFMA.FTZ R4, R127, c[0x0][0x2d0], -R3 ;  /* 0x0000b4007f047a23 */ /* 0x004fcc0000010803 */
[----:B------:R2:W-:Y:S02]  /*6fb0*/  MUFU.EX2 R25, R4 ;  /* 0x0000000400197308 */ /* 0x0005e40000000800 */
[----:B--2---:R-:W-:-:S06]  /*6fc0*/  FFMA.FTZ R4, R126, c[0x0][0x2d0], -R3 ;  /* 0x0000b4007e047a23 */ /* 0x004fcc0000010803 */
[----:B------:R2:W4:Y:S02]  /*6fd0*/  MUFU.EX2 R26, R4 ;  /* 0x00000004001a7308 */ /* 0x0005240000000800 */
[--C-:B--2---:R-:W-:Y:S02]  /*6fe0*/  FFMA.FTZ R4, R125, c[0x0][0x2d0], -R3.reuse ;  /* 0x0000b4007d047a23 */ /* 0x104fe40000010803 */
[----:B------:R-:W-:-:S04]  /*6ff0*/  FFMA.FTZ R3, R124, c[0x0][0x2d0], -R3 ;  /* 0x0000b4007c037a23 */ /* 0x000fc80000010803 */
[----:B------:R2:W-:Y:S01]  /*7000*/  MUFU.EX2 R27, R4 ;  /* 0x00000004001b7308 */ /* 0x0005e20000000800 */
[----:B------:R-:W5:Y:S07]  /*7010*/  LDSM.16.MT88.4 R124, [R181+0x800] ;  /* 0x00080000b57c783b */ /* 0x000f6e0000004200 */
[----:B------:R1:W1:Y:S01]  /*7020*/  MUFU.EX2 R228, R3 ;  /* 0x0000000300e47308 */ /* 0x0002620000000800 */
[----:B--2---:R-:W-:Y:S01]  /*7030*/  FADD.FTZ R4, R218, R214 ;  /* 0x000000d6da047221 */ /* 0x004fe20000010000 */
[----:B------:R-:W-:Y:S01]  /*7040*/  MOV R218, R21 ;  /* 0x0000001500da7202 */ /* 0x000fe20000000f00 */
[----:B------:R-:W-:-:S02]  /*7050*/  FADD.FTZ R9, R226, R5 ;  /* 0x00000005e2097221 */ /* 0x000fc40000010000 */
[----:B------:R-:W-:Y:S01]  /*7060*/  FADD.FTZ R8, R220, R6 ;  /* 0x00000006dc087221 */ /* 0x000fe20000010000 */
[----:B---3--:R-:W-:Y:S01]  /*7070*/  F2FP.PACK_AB R96, R29, R28 ;  /* 0x0000001c1d60723e */ /* 0x008fe200000000ff */
[--C-:B-1----:R-:W-:Y:S01]  /*7080*/  FFMA.FTZ R3, R123, c[0x0][0x2d0], -R2.reuse ;  /* 0x0000b4007b037a23 */ /* 0x102fe20000010802 */
[----:B----4-:R-:W-:Y:S02]  /*7090*/  F2FP.PACK_AB R97, R26, R25 ;  /* 0x000000191a61723e */ /* 0x010fe400000000ff */
[----:B------:R-:W-:Y:S01]  /*70a0*/  F2FP.PACK_AB R98, R222, R30 ;  /* 0x0000001ede62723e */ /* 0x000fe200000000ff */
[----:B------:R1:W-:Y:S01]  /*70b0*/  MUFU.EX2 R22, R3 ;  /* 0x0000000300167308 */ /* 0x0003e20000000800 */
[----:B------:R-:W-:Y:S02]  /*70c0*/  F2FP.PACK_AB R99, R228, R27 ;  /* 0x0000001be463723e */ /* 0x000fe400000000ff */
[----:B------:R-:W-:Y:S01]  /*70d0*/  MOV R214, R57 ;  /* 0x0000003900d67202 */ /* 0x000fe20000000f00 */
[----:B-1----:R-:W-:-:S04]  /*70e0*/  FFMA.FTZ R3, R122, c[0x0][0x2d0], -R2 ;  /* 0x0000b4007a037a23 */ /* 0x002fc80000010802 */
[----:B------:R1:W2:Y:S02]  /*70f0*/  MUFU.EX2 R23, R3 ;  /* 0x0000000300177308 */ /* 0x0002a40000000800 */
[--C-:B-1----:R-:W-:Y:S02]  /*7100*/  FFMA.FTZ R3, R121, c[0x0][0x2d0], -R2.reuse ;  /* 0x0000b40079037a23 */ /* 0x102fe40000010802 */
[----:B------:R-:W-:Y:S02]  /*7110*/  FFMA.FTZ R2, R120, c[0x0][0x2d0], -R2 ;  /* 0x0000b40078027a23 */ /* 0x000fe40000010802 */
[----:B------:R-:W-:Y:S02]  /*7120*/  FADD.FTZ R4, R219, R4 ;  /* 0x00000004db047221 */ /* 0x000fe40000010000 */
[----:B------:R-:W-:Y:S08]  /*7130*/  MUFU.EX2 R24, R3 ;  /* 0x0000000300187308 */ /* 0x000ff00000000800 */
[----:B------:R1:W3:Y:S02]  /*7140*/  MUFU.EX2 R221, R2 ;  /* 0x0000000200dd7308 */ /* 0x0002e40000000800 */
[----:B-1----:R-:W-:-:S02]  /*7150*/  FFMA.FTZ R2, R106, c[0x0][0x2d0], -R0 ;  /* 0x0000b4006a027a23 */ /* 0x002fc40000010800 */
[----:B------:R-:W4:Y:S01]  /*7160*/  LDL.LU R106, [R1+0x20] ;  /* 0x00002000016a7983 */ /* 0x000f220000300800 */
[----:B------:R-:W-:-:S03]  /*7170*/  FFMA.FTZ R3, R105, c[0x0][0x2d0], -R0 ;  /* 0x0000b40069037a23 */ /* 0x000fc60000010800 */
[----:B------:R1:W-:Y:S01]  /*7180*/  MUFU.EX2 R21, R2 ;  /* 0x0000000200157308 */ /* 0x0003e20000000800 */
[----:B------:R-:W-:Y:S01]  /*7190*/  FADD.FTZ R10, R223, R4 ;  /* 0x00000004df0a7221 */ /* 0x000fe20000010000 */
[----:B--2---:R-:W-:Y:S01]  /*71a0*/  F2FP.PACK_AB R92, R23, R22 ;  /* 0x00000016175c723e */ /* 0x004fe200000000ff */
[----:B------:R-:W2:Y:S01]  /*71b0*/  LDSM.16.MT88.4 R4, [R182+0x2000] ;  /* 0x00200000b604783b */ /* 0x000ea20000004200 */
[----:B---3--:R-:W-:Y:S01]  /*71c0*/  F2FP.PACK_AB R94, R221, R24 ;  /* 0x00000018dd5e723e */ /* 0x008fe200000000ff */
[C---:B------:R-:W-:Y:S01]  /*71d0*/  HMMA.16816.F32 R148, R96.reuse, R108, R148 ;  /* 0x0000006c6094723c */ /* 0x040fe20000001894 */
[----:B------:R-:W-:Y:S02]  /*71e0*/  IADD3 R208, R208, -0x2, RZ ;  /* 0xfffffffed0d07810 */ /* 0x000fe40007ffe0ff */
[----:B------:R-:W-:Y:S05]  /*71f0*/  MUFU.EX2 R20, R3 ;  /* 0x0000000300147308 */ /* 0x000fea0000000800 */
[----:B------:R-:W-:Y:S01]  /*7200*/  HMMA.16816.F32 R152, R96, R110, R152 ;  /* 0x0000006e6098723c */ /* 0x000fe20000001898 */
[----:B-1----:R-:W-:-:S02]  /*7210*/  FFMA.FTZ R2, R107, c[0x0][0x2d0], -R0 ;  /* 0x0000b4006b027a23 */ /* 0x002fc40000010800 */
[----:B------:R-:W-:Y:S02]  /*7220*/  FFMA.FTZ R0, R100, c[0x0][0x2d0], -R0 ;  /* 0x0000b40064007a23 */ /* 0x000fe40000010800 */
[----:B------:R-:W1:Y:S03]  /*7230*/  MUFU.EX2 R11, R2 ;  /* 0x00000002000b7308 */ /* 0x000e660000000800 */
[C---:B-----5:R-:W-:Y:S05]  /*7240*/  HMMA.16816.F32 R132, R96.reuse, R124, R132 ;  /* 0x0000007c6084723c */ /* 0x060fea0000001884 */
[----:B------:R-:W3:Y:S03]  /*7250*/  MUFU.EX2 R223, R0 ;  /* 0x0000000000df7308 */ /* 0x000ee60000000800 */
[----:B------:R-:W-:Y:S01]  /*7260*/  HMMA.16816.F32 R136, R96, R126, R36 ;  /* 0x0000007e6088723c */ /* 0x000fe20000001824 */
[----:B-1----:R-:W-:Y:S01]  /*7270*/  F2FP.PACK_AB R93, R11, R21 ;  /* 0x000000150b5d723e */ /* 0x002fe200000000ff */
[----:B------:R-:W-:-:S06]  /*7280*/  FADD.FTZ R2, R205, R204 ;  /* 0x000000cccd027221 */ /* 0x000fcc0000010000 */
[C---:B------:R-:W-:Y:S01]  /*7290*/  HMMA.16816.F32 R140, R96.reuse, R116, R140 ;  /* 0x00000074608c723c */ /* 0x040fe2000000188c */
[----:B------:R-:W-:Y:S02]  /*72a0*/  FADD.FTZ R3, R213, R2 ;  /* 0x00000002d5037221 */ /* 0x000fe40000010000 */
[----:B------:R-:W-:Y:S01]  /*72b0*/  @P1 IMAD.HI.U32 R2, R250, c[0x0][0x2c8], RZ ;  /* 0x0000b200fa021a27 */ /* 0x000fe200078e00ff */
[----:B---3--:R-:W-:Y:S02]  /*72c0*/  F2FP.PACK_AB R95, R223, R20 ;  /* 0x00000014df5f723e */ /* 0x008fe400000000ff */
[----:B------:R-:W-:Y:S02]  /*72d0*/  MOV R0, R250 ;  /* 0x000000fa00007202 */ /* 0x000fe40000000f00 */
[----:B------:R-:W-:Y:S01]  /*72e0*/  HMMA.16816.F32 R52, R96, R60, R172 ;  /* 0x0000003c6034723c */ /* 0x000fe200000018ac */
[----:B------:R-:W-:-:S07]  /*72f0*/  @P1 SHF.R.U32.HI R0, RZ, c[0x0][0x2cc], R2 ;  /* 0x0000b300ff001a19 */ /* 0x000fce0000011602 */
[C---:B------:R-:W-:Y:S08]  /*7300*/  HMMA.16816.F32 R112, R92.reuse, R108, R112 ;  /* 0x0000006c5c70723c */ /* 0x040ff00000001870 */
[C---:B------:R-:W-:Y:S01]  /*7310*/  HMMA.16816.F32 R108, R92.reuse, R110, R76 ;  /* 0x0000006e5c6c723c */ /* 0x040fe2000000184c */
[----:B------:R-:W1:Y:S07]  /*7320*/  LDSM.16.MT88.4 R76, [R181+0x2000] ;  /* 0x00200000b54c783b */ /* 0x000e6e0000004200 */
[C---:B------:R-:W-:Y:S08]  /*7330*/  HMMA.16816.F32 R120, R92.reuse, R116, R144 ;  /* 0x000000745c78723c */ /* 0x040ff00000001890 */
[----:B------:R-:W-:Y:S08]  /*7340*/  HMMA.16816.F32 R128, R92, R124, R128 ;  /* 0x0000007c5c80723c */ /* 0x000ff00000001880 */
[----:B------:R-:W-:Y:S08]  /*7350*/  HMMA.16816.F32 R144, R96, R118, R40 ;  /* 0x000000766090723c */ /* 0x000ff00000001828 */
[C---:B------:R-:W-:Y:S08]  /*7360*/  HMMA.16816.F32 R124, R92.reuse, R126, R84 ;  /* 0x0000007e5c7c723c */ /* 0x040ff00000001854 */
[----:B------:R-:W-:Y:S08]  /*7370*/  HMMA.16816.F32 R116, R92, R118, R88 ;  /* 0x000000765c74723c */ /* 0x000ff00000001858 */
[-C--:B--2---:R-:W-:Y:S08]  /*7380*/  HMMA.16816.F32 R84, R96, R4.reuse, R164 ;  /* 0x000000046054723c */ /* 0x084ff000000018a4 */
[----:B------:R-:W-:Y:S07]  /*7390*/  HMMA.16816.F32 R88, R92, R4, R176 ;  /* 0x000000045c58723c */ /* 0x000fee00000018b0 */
[----:B------:R-:W-:Y:S01]  /*73a0*/  FADD.FTZ R5, R227, R3 ;  /* 0x00000003e3057221 */ /* 0x000fe20000010000 */
[----:B-1----:R-:W-:Y:S01]  /*73b0*/  HMMA.16816.F32 R68, R96, R76, R168 ;  /* 0x0000004c6044723c */ /* 0x002fe200000018a8 */
        /* <DEDUP_REMOVED lines=29> */
[----:B------:R-:W-:Y:S08]  /*7590*/  HMMA.16816.F32 R76, R92, R78, R156 ;  /* 0x0000004e5c4c723c */ /* 0x000ff0000000189c */
[-C--:B------:R-:W-:Y:S08]  /*75a0*/  HMMA.16816.F32 R96, R96, R6.reuse, R16 ;  /* 0x000000066060723c */ /* 0x080ff00000001810 */
[----:B------:R-:W-:Y:S01]  /*75b0*/  HMMA.16816.F32 R92, R92, R6, R12 ;  /* 0x000000065c5c723c */ /* 0x000fe2000000180c */
[----:B----4-:R-:W-:Y:S01]  /*75c0*/  IADD3 R2, R106, R0, RZ ;  /* 0x000000006a027210 */ /* 0x010fe20007ffe0ff */
[----:B------:R-:W-:Y:S01]  /*75d0*/  FADD.FTZ R0, R218, R9 ;  /* 0x00000009da007221 */ /* 0x000fe20000010000 */
[----:B------:R-:W-:-:S02]  /*75e0*/  MOV R9, c[0x0][0x32c] ;  /* 0x0000cb0000097a02 */ /* 0x000fc40000000f00 */
[----:B------:R-:W-:Y:S01]  /*75f0*/  IADD3 R3, R2, c[0x0][0x328], RZ ;  /* 0x0000ca0002037a10 */ /* 0x000fe20007ffe0ff */
[----:B------:R-:W-:Y:S01]  /*7600*/  FADD.FTZ R0, R50, R0 ;  /* 0x0000000032007221 */ /* 0x000fe20000010000 */
[----:B------:R-:W-:-:S03]  /*7610*/  ISETP.GE.AND P0, PT, R9, 0x1, PT ;  /* 0x000000010900780c */ /* 0x000fc60003f06270 */
[----:B------:R-:W-:-:S04]  /*7620*/  FADD.FTZ R0, R35, R0 ;  /* 0x0000000023007221 */ /* 0x000fc80000010000 */
[----:B------:R-:W-:-:S04]  /*7630*/  FADD.FTZ R0, R33, R0 ;  /* 0x0000000021007221 */ /* 0x000fc80000010000 */
[----:B------:R-:W-:-:S04]  /*7640*/  FADD.FTZ R0, R28, R0 ;  /* 0x000000001c007221 */ /* 0x000fc80000010000 */
[----:B------:R-:W-:-:S04]  /*7650*/  FADD.FTZ R0, R29, R0 ;  /* 0x000000001d007221 */ /* 0x000fc80000010000 */
[----:B------:R-:W-:-:S04]  /*7660*/  FADD.FTZ R0, R30, R0 ;  /* 0x000000001e007221 */ /* 0x000fc80000010000 */
[----:B------:R-:W-:Y:S01]  /*7670*/  FADD.FTZ R222, R222, R0 ;  /* 0x00000000dede7221 */ /* 0x000fe20000010000 */
[----:B------:R-:W-:Y:S05]  /*7680*/  @!P0 BRA `(.L_x_617) ;  /* 0x0000013000008947 */ /* 0x000fea0003800000 */
[C---:B------:R-:W-:Y:S01]  /*7690*/  ISETP.GT.AND P0, PT, R2.reuse, RZ, PT ;  /* 0x000000ff0200720c */ /* 0x040fe20003f04270 */
[----:B------:R-:W-:Y:S01]  /*76a0*/  BSSY B0, `(.L_x_618) ;  /* 0x000000e000007945 */ /* 0x000fe20003800000 */
[----:B------:R-:W-:-:S11]  /*76b0*/  IADD3 R0, R2, -0x1, RZ ;  /* 0xffffffff02007810 */ /* 0x000fd60007ffe0ff */
[----:B------:R-:W-:Y:S05]  /*76c0*/  @P0 BRA `(.L_x_619) ;  /* 0x0000007000000947 */ /* 0x000fea0003800000 */
[----:B------:R-:W-:-:S05]  /*76d0*/  IMAD.MOV.U32 R0, RZ, RZ, 0x1 ;  /* 0x00000001ff007424 */ /* 0x000fca00078e00ff */
[----:B------:R-:W-:Y:S01]  /*76e0*/  ISETP.NE.AND P0, PT, R0, c[0x0][0x32c], PT ;  /* 0x0000cb0000007a0c */ /* 0x000fe20003f05270 */
[----:B------:R-:W-:-:S12]  /*76f0*/  IMAD.MOV R0, RZ, RZ, -R2 ;  /* 0x000000ffff007224 */ /* 0x000fd800078e0a02 */
[----:B------:R-:W-:-:S05]  /*7700*/  @P0 IMAD.HI.U32 R2, R0, c[0x0][0x330], RZ ;  /* 0x0000cc0000020a27 */ /* 0x000fca00078e00ff */
[----:B------:R-:W-:-:S04]  /*7710*/  @P0 SHF.R.U32.HI R0, RZ, c[0x0][0x334], R2 ;  /* 0x0000cd00ff000a19 */ /* 0x000fc80000011602 */
[----:B------:R-:W-:Y:S01]  /*7720*/  LOP3.LUT R0, RZ, R0, RZ, 0x33, !PT ;  /* 0x00000000ff007212 */ /* 0x000fe200078e33ff */
[----:B------:R-:W-:Y:S05]  /*7730*/  BRA `(.L_x_620) ;  /* 0x0000004000007947 */ /* 0x000fea0003800000 */
.L_x_619:
[----:B------:R-:W-:-:S04]  /*7740*/  MOV R2, 0x1 ;  /* 0x0000000100027802 */ /* 0x000fc80000000f00 */
[----:B------:R-:W-:-:S13]  /*7750*/  ISETP.NE.AND P0, PT, R2, c[0x0][0x32c], PT ;  /* 0x0000cb0002007a0c */ /* 0x000fda0003f05270 */
[----:B------:R-:W-:-:S05]  /*7760*/  @P0 IMAD.HI.U32 R2, R0, c[0x0][0x330], RZ ;  /* 0x0000cc0000020a27 */ /* 0x000fca00078e00ff */
[----:B------:R-:W-:Y:S02]  /*7770*/  @P0 SHF.R.U32.HI R0, RZ, c[0x0][0x334], R2 ;  /* 0x0000cd00ff000a19 */ /* 0x000fe40000011602 */
.L_x_620:
[----:B------:R-:W-:Y:S05]  /*7780*/  BSYNC B0 ;  /* 0x0000000000007941 */ /* 0x000fea0003800000 */
.L_x_618:
[----:B------:R-:W-:-:S05]  /*7790*/  MOV R2, c[0x0][0x32c] ;  /* 0x0000cb0000027a02 */ /* 0x000fca0000000f00 */
[----:B------:R-:W-:-:S05]  /*77a0*/  IMAD R0, R0, R2, c[0x0][0x32c] ;  /* 0x0000cb0000007624 */ /* 0x000fca00078e0202 */
[----:B------:R-:W-:-:S05]  /*77b0*/  IMNMX R3, R3, R0, PT ;  /* 0x0000000003037217 */ /* 0x000fca0003800200 */
.L_x_617:
        /* <DEDUP_REMOVED lines=9> */
[----:B------:R-:W-:Y:S02]  /*7850*/  MOV R106, R102 ;  /* 0x00000066006a7202 */ /* 0x000fe40000000f00 */
.L_x_654:
[----:B------:R-:W-:Y:S04]  /*7860*/  DEPBAR.LE SB0, 0x0 ;  /* 0x000080000000791a */ /* 0x000fe80000000000 */
[----:B------:R-:W-:Y:S01]  /*7870*/  WARPSYNC 0xffffffff ;  /* 0xffffffff00007948 */ /* 0x000fe20003800000 */
[----:B------:R-:W-:Y:S01]  /*7880*/  BAR.SYNC.DEFER_BLOCKING 0x0 ;  /* 0x0000000000007b1d */ /* 0x000fe20000010000 */
[----:B------:R-:W-:Y:S05]  /*7890*/  ISETP.GT.AND P0, PT, R237, R208, PT ;  /* 0x000000d0ed00720c */ /* 0x000fea0003f04270 */
[----:B------:R1:W2:Y:S01]  /*78a0*/  LDSM.16.M88.4 R48, [R183] ;  /* 0x00000000b730783b */ /* 0x0002a20000000200 */
[----:B------:R-:W-:Y:S03]  /*78b0*/  BSSY B0, `(.L_x_622) ;  /* 0x0000044000007945 */ /* 0x000fe60003800000 */
[----:B------:R1:W3:Y:S04]  /*78c0*/  LDSM.16.M88.4 R44, [R183+0x1000] ;  /* 0x00100000b72c783b */ /* 0x0002e80000000200 */
[----:B------:R1:W4:Y:S04]  /*78d0*/  LDSM.16.M88.4 R16, [R180] ;  /* 0x00000000b410783b */ /* 0x0003280000000200 */
[----:B------:R1:W1:Y:S04]  /*78e0*/  LDSM.16.M88.4 R32, [R180+0x400] ;  /* 0x00040000b420783b */ /* 0x0002680000000200 */
[----:B------:R1:W1:Y:S04]  /*78f0*/  LDSM.16.M88.4 R156, [R180+0x800] ;  /* 0x00080000b49c783b */ /* 0x0002680000000200 */
[----:B------:R1:W1:Y:S04]  /*7900*/  LDSM.16.M88.4 R160, [R184] ;  /* 0x00000000b8a0783b */ /* 0x0002680000000200 */
[----:B------:R1:W1:Y:S04]  /*7910*/  LDSM.16.M88.4 R168, [R184+0x1000] ;  /* 0x00100000b8a8783b */ /* 0x0002680000000200 */
[----:B------:R1:W1:Y:S04]  /*7920*/  LDSM.16.M88.4 R164, [R185] ;  /* 0x00000000b9a4783b */ /* 0x0002680000000200 */
[----:B------:R1:W1:Y:S04]  /*7930*/  LDSM.16.M88.4 R172, [R193] ;  /* 0x00000000c1ac783b */ /* 0x0002680000000200 */
[----:B------:R1:W1:Y:S01]  /*7940*/  LDSM.16.M88.4 R176, [R192] ;  /* 0x00000000c0b0783b */ /* 0x0002620000000200 */
[----:B------:R-:W-:-:S05]  /*7950*/  @P0 BRA `(.L_x_623) ;  /* 0x0000039000000947 */ /* 0x000fca0003800000 */
[C---:B------:R-:W-:Y:S01]  /*7960*/  IMAD.WIDE.U32 R2, R209.reuse, c[0x0][0x208], RZ ;  /* 0x00008200d1027a25 */ /* 0x040fe200078e00ff */
[----:B------:R-:W-:Y:S05]  /*7970*/  SHF.R.S32.HI R0, RZ, 0x1f, R209 ;  /* 0x0000001fff007819 */ /* 0x000fea00000114d1 */
[----:B------:R-:W-:Y:S04]  /*7980*/  IMAD R0, R0, c[0x0][0x208], RZ ;  /* 0x0000820000007a24 */ /* 0x000fe800078e02ff */
[----:B------:R-:W-:Y:S05]  /*7990*/  IMAD R0, R209, c[0x0][0x20c], R0 ;  /* 0x00008300d1007a24 */ /* 0x000fea00078e0200 */
[----:B------:R-:W-:Y:S02]  /*79a0*/  IADD3 R3, R3, R0, RZ ;  /* 0x0000000003037210 */ /* 0x000fe40007ffe0ff */
[----:B------:R-:W-:Y:S03]  /*79b0*/  SHF.R.S32.HI R0, RZ, 0x1f, R207 ;  /* 0x0000001fff007819 */ /* 0x000fe600000114cf */
[C---:B------:R-:W-:Y:S04]  /*79c0*/  IMAD.WIDE.U32 R2, R207.reuse, c[0x0][0x218], R2 ;  /* 0x00008600cf027a25 */ /* 0x040fe800078e0002 */
[----:B------:R-:W-:Y:S01]  /*79d0*/  IMAD R4, R0, c[0x0][0x218], RZ ;  /* 0x0000860000047a24 */ /* 0x000fe200078e02ff */
[----:B------:R-:W-:Y:S03]  /*79e0*/  IADD3 R0, P1, R246, R2, RZ ;  /* 0x00000002f6007210 */ /* 0x000fe60007f3e0ff */
[----:B------:R-:W-:Y:S01]  /*79f0*/  IMAD R4, R207, c[0x0][0x21c], R4 ;  /* 0x00008700cf047a24 */ /* 0x000fe200078e0204 */
[C---:B------:R-:W-:Y:S04]  /*7a00*/  LEA R11, P0, R0.reuse, c[0x0][0x1f8], 0x1 ;  /* 0x00007e00000b7a11 */ /* 0x040fe800078008ff */
[----:B------:R-:W-:Y:S04]  /*7a10*/  IADD3.X R2, R249, R3, R4, P1, !PT ;  /* 0x00000003f9027210 */ /* 0x000fe80000ffe404 */
[----:B------:R-:W-:Y:S01]  /*7a20*/  LEA.HI.X R10, R0, c[0x0][0x1fc], R2, 0x1, P0 ;  /* 0x00007f00000a7a11 */ /* 0x000fe200000f0c02 */
[----:B------:R-:W-:-:S05]  /*7a30*/  BRA.DIV ~URZ, `(.L_x_624) ;  /* 0x000124527f007947 */ /* 0x000fca000b800000 */
[----:B------:R4:W3:Y:S02]  /*7a40*/  SHFL.IDX PT, R4, R10, RZ, 0x1c1f ;  /* 0x001c1fff0a047589 */ /* 0x0008e400000e0000 */
.L_x_796:
[----:B------:R-:W-:-:S05]  /*7a50*/  BRA.DIV ~URZ, `(.L_x_625) ;  /* 0x000124a27f007947 */ /* 0x000fca000b800000 */
[----:B------:R4:W3:Y:S02]  /*7a60*/  SHFL.IDX PT, R0, R11, RZ, 0x1c1f ;  /* 0x001c1fff0b007589 */ /* 0x0008e400000e0000 */
.L_x_797:
[C---:B------:R-:W-:Y:S01]  /*7a70*/  IMAD.SHL.U32 R5, R210.reuse, 0x2, RZ ;  /* 0x00000002d2057824 */ /* 0x040fe200078e00ff */
[----:B------:R-:W-:Y:S01]  /*7a80*/  ISETP.GE.AND P3, PT, R210, c[0x0][0x1d4], PT ;  /* 0x00007500d2007a0c */ /* 0x000fe20003f66270 */
[C---:B------:R-:W-:Y:S01]  /*7a90*/  IMAD.SHL.U32 R3, R235.reuse, 0x2, RZ ;  /* 0x00000002eb037824 */ /* 0x040fe200078e00ff */
[----:B------:R-:W-:Y:S01]  /*7aa0*/  ISETP.GE.AND P2, PT, R235, c[0x0][0x1d4], PT ;  /* 0x00007500eb007a0c */ /* 0x000fe20003f46270 */
[----:B------:R-:W-:Y:S01]  /*7ab0*/  IMAD.SHL.U32 R2, R236, 0x2, RZ ;  /* 0x00000002ec027824 */ /* 0x000fe200078e00ff */
[C---:B---3--:R-:W-:Y:S02]  /*7ac0*/  IADD3 R8, P0, R0.reuse, R5, RZ ;  /* 0x0000000500087210 */ /* 0x048fe40007f1e0ff */
[----:B------:R-:W3:Y:S01]  /*7ad0*/  S2R R5, SR_TID.X ;  /* 0x0000000000057919 */ /* 0x000ee20000002100 */
[----:B------:R-:W-:Y:S02]  /*7ae0*/  IADD3 R6, P1, R0, R3, RZ ;  /* 0x0000000300067210 */ /* 0x000fe40007f3e0ff */
[----:B------:R-:W-:Y:S01]  /*7af0*/  IMAD.X R9, R4, 0x1, R217, P0 ;  /* 0x0000000104097824 */ /* 0x000fe200000e06d9 */
[----:B------:R-:W-:Y:S02]  /*7b00*/  IADD3 R2, P0, R0, R2, RZ ;  /* 0x0000000200027210 */ /* 0x000fe40007f1e0ff */
[----:B------:R-:W-:Y:S01]  /*7b10*/  IMAD.X R7, R4, 0x1, R215, P1 ;  /* 0x0000000104077824 */ /* 0x000fe200008e06d7 */
[----:B------:R-:W-:Y:S01]  /*7b20*/  ISETP.GE.AND P1, PT, R236, c[0x0][0x1d4], PT ;  /* 0x00007500ec007a0c */ /* 0x000fe20003f26270 */
[----:B------:R-:W-:Y:S01]  /*7b30*/  @!PT LDS RZ, [RZ] ;  /* 0x00000000fffff984 */ /* 0x000fe20000000800 */
[----:B------:R-:W-:Y:S01]  /*7b40*/  @!PT LDS RZ, [RZ] ;  /* 0x00000000fffff984 */ /* 0x000fe20000000800 */
[----:B------:R-:W-:Y:S01]  /*7b50*/  @!PT LDS RZ, [RZ] ;  /* 0x00000000fffff984 */ /* 0x000fe20000000800 */
[----:B------:R4:W-:Y:S01]  /*7b60*/  LDGSTS.E.BYPASS.LTC128B.128 [R195+0x1880], [R8.64], !P3 ;  /* 0x0188000008c37fae */ /* 0x0009e2000d901d46 */
[----:B------:R-:W-:Y:S03]  /*7b70*/  IMAD.X R3, R4, 0x1, R216, P0 ;  /* 0x0000000104037824 */ /* 0x000fe600000e06d8 */
[----:B------:R4:W-:Y:S08]  /*7b80*/  LDGSTS.E.BYPASS.LTC128B.128 [R195+0x2480], [R6.64], !P2 ;  /* 0x0248000006c37fae */ /* 0x0009f0000d101d46 */
[----:B------:R4:W-:Y:S01]  /*7b90*/  LDGSTS.E.BYPASS.LTC128B.128 [R195+0x3080], [R2.64], !P1 ;  /* 0x0308000002c37fae */ /* 0x0009e2000c901d46 */
[----:B---3--:R-:W-:Y:S11]  /*7ba0*/  ISETP.GT.AND P4, PT, R5, 0x3f, PT ;  /* 0x0000003f0500780c */ /* 0x008ff60003f84270 */
[----:B------:R-:W-:Y:S02]  /*7bb0*/  @!UPT UIADD3 URZ, URZ, URZ, URZ ;  /* 0x0000003f3f3ff290 */ /* 0x000fe4000fffe03f */
[----:B------:R-:W-:-:S05]  /*7bc0*/  @P4 BRA `(.L_x_623) ;  /* 0x0000012000004947 */ /* 0x000fca0003800000 */
[----:B------:R-:W-:-:S05]  /*7bd0*/  BRA.DIV ~URZ, `(.L_x_626) ;  /* 0x000123927f007947 */ /* 0x000fca000b800000 */
[----:B------:R3:W4:Y:S04]  /*7be0*/  SHFL.IDX PT, R4, R10, 0x1, 0x1c1f ;  /* 0x003c1f000a047f89 */ /* 0x00072800000e0000 */
[----:B------:R3:W2:Y:S02]  /*7bf0*/  SHFL.IDX PT, R0, R11, 0x1, 0x1c1f ;  /* 0x003c1f000b007f89 */ /* 0x0006a400000e0000 */
.L_x_798:
[----:B----4-:R-:W-:Y:S02]  /*7c00*/  IMAD.SHL.U32 R2, R210, 0x2, RZ ;  /* 0x00000002d2027824 */ /* 0x010fe400078e00ff */
[----:B------:R-:W-:Y:S03]  /*7c10*/  IMAD.SHL.U32 R3, R235, 0x2, RZ ;  /* 0x00000002eb037824 */ /* 0x000fe600078e00ff */
[----:B--2---:R-:W-:Y:S02]  /*7c20*/  IADD3 R8, P0, R0, R2, RZ ;  /* 0x0000000200087210 */ /* 0x004fe40007f1e0ff */
[----:B------:R-:W-:Y:S03]  /*7c30*/  SHF.L.U32 R2, R236, 0x1, RZ ;  /* 0x00000001ec027819 */ /* 0x000fe600000006ff */
[----:B------:R-:W-:Y:S01]  /*7c40*/  IMAD.X R9, R4, 0x1, R217, P0 ;  /* 0x0000000104097824 */ /* 0x000fe200000e06d9 */
[----:B------:R-:W-:Y:S04]  /*7c50*/  IADD3 R6, P0, R0, R3, RZ ;  /* 0x0000000300067210 */ /* 0x000fe80007f1e0ff */
[----:B------:R-:W-:Y:S01]  /*7c60*/  @!PT LDS RZ, [RZ] ;  /* 0x00000000fffff984 */ /* 0x000fe20000000800 */
[----:B------:R-:W-:Y:S01]  /*7c70*/  @!PT LDS RZ, [RZ] ;  /* 0x00000000fffff984 */ /* 0x000fe20000000800 */
[----:B------:R-:W-:Y:S01]  /*7c80*/  @!PT LDS RZ, [RZ] ;  /* 0x00000000fffff984 */ /* 0x000fe20000000800 */
[----:B------:R2:W-:Y:S01]  /*7c90*/  LDGSTS.E.BYPASS.LTC128B.128 [R195+0x2080], [R8.64], !P3 ;  /* 0x0208000008c37fae */ /* 0x0005e2000d901d46 */
[----:B------:R-:W-:Y:S02]  /*7ca0*/  IADD3.X R7, R4, R215, RZ, P0, !PT ;  /* 0x000000d704077210 */ /* 0x000fe400007fe4ff */
[----:B------:R-:W-:Y:S03]  /*7cb0*/  IADD3 R2, P0, R0, R2, RZ ;  /* 0x0000000200027210 */ /* 0x000fe60007f1e0ff */
[----:B------:R2:W-:Y:S02]  /*7cc0*/  LDGSTS.E.BYPASS.LTC128B.128 [R195+0x2c80], [R6.64], !P2 ;  /* 0x02c8000006c37fae */ /* 0x0005e4000d101d46 */
[----:B------:R-:W-:Y:S05]  /*7cd0*/  IMAD.X R3, R4, 0x1, R216, P0 ;  /* 0x0000000104037824 */ /* 0x000fea00000e06d8 */
[----:B------:R2:W-:Y:S03]  /*7ce0*/  LDGSTS.E.BYPASS.LTC128B.128 [R195+0x3880], [R2.64], !P1 ;  /* 0x0388000002c37fae */ /* 0x0005e6000c901d46 */
.L_x_623:
[----:B------:R-:W-:Y:S05]  /*7cf0*/  BSYNC B0 ;  /* 0x0000000000007941 */ /* 0x000fea0003800000 */
.L_x_622:
[----:B------:R-:W0:Y:S01]  /*7d00*/  LDGDEPBAR ;  /* 0x00000000000079af */ /* 0x000e220000000000 */
[----:B------:R-:W-:Y:S01]  /*7d10*/  WARPSYNC 0xffffffff ;  /* 0xffffffff00007948 */ /* 0x000fe20003800000 */
[-C--:B--2-4-:R-:W-:Y:S01]  /*7d20*/  HMMA.16816.F32 R4, R48, R16.reuse, RZ ;  /* 0x000000103004723c */ /* 0x094fe200000018ff */
[----:B------:R-:W-:Y:S02]  /*7d30*/  BSSY B0, `(.L_x_627) ;  /* 0x0000113000007945 */ /* 0x000fe40003800000 */
[----:B------:R-:W-:Y:S05]  /*7d40*/  ISETP.GT.AND P0, PT, R208, R237, PT ;  /* 0x000000edd000720c */ /* 0x000fea0003f04270 */
[C---:B---3--:R-:W-:Y:S08]  /*7d50*/  HMMA.16816.F32 R8, R44.reuse, R16, RZ ;  /* 0x000000102c08723c */ /* 0x048ff000000018ff */
        /* <DEDUP_REMOVED lines=85> */
[----:B------:R-:W3:Y:S01]  /*82b0*/  MUFU.TANH R206, R3 ;  /* 0x0000000300ce7308 */ /* 0x000ee20000002400 */
[----:B-1----:R-:W-:Y:S02]  /*82c0*/  FMUL.FTZ R0, R5, c[0x0][0x320] ;  /* 0x0000c80005007a20 */ /* 0x002fe40000410000 */
[----:B------:R-:W-:Y:S07]  /*82d0*/  FMUL.FTZ R2, R11, c[0x0][0x320] ;  /* 0x0000c8000b027a20 */ /* 0x000fee0000410000 */
[----:B------:R1:W4:Y:S10]  /*82e0*/  MUFU.TANH R177, R0 ;  /* 0x0000000000b17308 */ /* 0x0003340000002400 */
[----:B------:R-:W2:Y:S01]  /*82f0*/  MUFU.TANH R205, R2 ;  /* 0x0000000200cd7308 */ /* 0x000ea20000002400 */
[----:B-1----:R-:W-:Y:S09]  /*8300*/  FMUL.FTZ R0, R6, c[0x0][0x320] ;  /* 0x0000c80006007a20 */ /* 0x002ff20000410000 */
[----:B------:R1:W1:Y:S02]  /*8310*/  MUFU.TANH R200, R0 ;  /* 0x0000000000c87308 */ /* 0x0002640000002400 */
[----:B-1----:R-:W-:Y:S02]  /*8320*/  FMUL.FTZ R0, R7, c[0x0][0x320] ;  /* 0x0000c80007007a20 */ /* 0x002fe40000410000 */
[----:B------:R-:W1:Y:S06]  /*8330*/  LDSM.16.M88.4 R4, [R187] ;  /* 0x00000000bb04783b */ /* 0x000e6c0000000200 */
[----:B------:R5:W1:Y:S02]  /*8340*/  MUFU.TANH R197, R0 ;  /* 0x0000000000c57308 */ /* 0x000a640000002400 */
[----:B-----5:R-:W-:Y:S08]  /*8350*/  FMUL.FTZ R0, R8, c[0x0][0x320] ;  /* 0x0000c80008007a20 */ /* 0x020ff00000410000 */
[----:B------:R5:W2:Y:S01]  /*8360*/  MUFU.TANH R204, R0 ;  /* 0x0000000000cc7308 */ /* 0x000aa20000002400 */
[-C--:B-1----:R-:W-:Y:S08]  /*8370*/  HMMA.16816.F32 R20, R160, R4.reuse, R20 ;  /* 0x00000004a014723c */ /* 0x082ff00000001814 */
[C---:B------:R-:W-:Y:S04]  /*8380*/  HMMA.16816.F32 R24, R168.reuse, R4, R24 ;  /* 0x00000004a818723c */ /* 0x040fe80000001818 */
[----:B-----5:R-:W-:Y:S02]  /*8390*/  FMUL.FTZ R0, R9, c[0x0][0x320] ;  /* 0x0000c80009007a20 */ /* 0x020fe40000410000 */
[----:B------:R-:W1:Y:S02]  /*83a0*/  LDSM.16.M88.4 R8, [R186] ;  /* 0x00000000ba08783b */ /* 0x000e640000000200 */
[----:B------:R-:W-:Y:S04]  /*83b0*/  DEPBAR.LE SB0, 0x0 ;  /* 0x000080000000791a */ /* 0x000fe80000000000 */
[----:B------:R5:W1:Y:S01]  /*83c0*/  MUFU.TANH R201, R0 ;  /* 0x0000000000c97308 */ /* 0x000a620000002400 */
[-C--:B------:R-:W-:Y:S01]  /*83d0*/  HMMA.16816.F32 R28, R168, R6.reuse, R28 ;  /* 0x00000006a81c723c */ /* 0x080fe2000000181c */
[----:B------:R-:W-:Y:S07]  /*83e0*/  BAR.SYNC.DEFER_BLOCKING 0x0 ;  /* 0x0000000000007b1d */ /* 0x000fee0000010000 */
[C---:B------:R-:W-:Y:S04]  /*83f0*/  HMMA.16816.F32 R32, R160.reuse, R6, R32 ;  /* 0x00000006a020723c */ /* 0x040fe80000001820 */
[----:B------:R-:W-:Y:S02]  /*8400*/  FMUL.FTZ R3, R26, c[0x0][0x320] ;  /* 0x0000c8001a037a20 */ /* 0x000fe40000410000 */
[----:B------:R-:W-:Y:S02]  /*8410*/  FMUL.FTZ R2, R27, c[0x0][0x320] ;  /* 0x0000c8001b027a20 */ /* 0x000fe40000410000 */
[----:B------:R-:W2:Y:S01]  /*8420*/  MUFU.TANH R196, R3 ;  /* 0x0000000300c47308 */ /* 0x000ea20000002400 */
[----:B-----5:R-:W-:Y:S09]  /*8430*/  FMUL.FTZ R0, R12, c[0x0][0x320] ;  /* 0x0000c8000c007a20 */ /* 0x020ff20000410000 */
[----:B------:R-:W2:Y:S01]  /*8440*/  MUFU.TANH R179, R2 ;  /* 0x0000000200b37308 */ /* 0x000ea20000002400 */
[-C--:B-1----:R-:W-:Y:S09]  /*8450*/  HMMA.16816.F32 R36, R160, R8.reuse, R36 ;  /* 0x00000008a024723c */ /* 0x082ff20000001824 */
[----:B------:R1:W1:Y:S01]  /*8460*/  MUFU.TANH R199, R0 ;  /* 0x0000000000c77308 */ /* 0x0002620000002400 */
[C---:B------:R-:W-:Y:S08]  /*8470*/  HMMA.16816.F32 R40, R168.reuse, R8, R40 ;  /* 0x00000008a828723c */ /* 0x040ff00000001828 */
        /* <DEDUP_REMOVED lines=77> */
[----:B--234-:R-:W-:Y:S01]  /*8950*/  IMAD.MOV.U32 R211, RZ, RZ, c[0x0][0x2b8] ;  /* 0x0000ae00ffd37624 */ /* 0x01cfe200078e00ff */
[----:B------:R-:W-:Y:S01]  /*8960*/  ISETP.GT.AND P1, PT, R238, 0x2f, PT ;  /* 0x0000002fee00780c */ /* 0x000fe20003f24270 */
[----:B------:R-:W-:Y:S01]  /*8970*/  IMAD R2, R208, 0x30, R240 ;  /* 0x00000030d0027824 */ /* 0x000fe200078e02f0 */
[----:B------:R-:W-:Y:S01]  /*8980*/  IADD3 R6, -R239, 0x30, RZ ;  /* 0x00000030ef067810 */ /* 0x000fe20007ffe1ff */
[----:B------:R-:W-:Y:S01]  /*8990*/  IMAD.MOV.U32 R207, RZ, RZ, RZ ;  /* 0x000000ffffcf7224 */ /* 0x000fe200078e00ff */
[----:B------:R-:W-:Y:S02]  /*89a0*/  ISETP.NE.AND P2, PT, R211, 0x1, PT ;  /* 0x00000001d300780c */ /* 0x000fe40003f45270 */
[----:B------:R-:W-:Y:S05]  /*89b0*/  IADD3 R2, R2, -0x30, R238 ;  /* 0xffffffd002027810 */ /* 0x000fea0007ffe0ee */
[----:B-1----:R-:W-:Y:S06]  /*89c0*/  IMAD.MOV.U32 R0, RZ, RZ, R2 ;  /* 0x000000ffff007224 */ /* 0x002fec00078e0002 */
[----:B------:R-:W-:Y:S05]  /*89d0*/  @P2 IMAD.HI.U32 R3, R2, c[0x0][0x2bc], RZ ;  /* 0x0000af0002032a27 */ /* 0x000fea00078e00ff */
[----:B------:R-:W-:Y:S04]  /*89e0*/  @P2 SHF.R.U32.HI R0, RZ, c[0x0][0x2c0], R3 ;  /* 0x0000b000ff002a19 */ /* 0x000fe80000011603 */
[C---:B------:R-:W-:Y:S04]  /*89f0*/  @!P1 IADD3 R3, P0, R0.reuse, R244, RZ ;  /* 0x000000f400039210 */ /* 0x040fe80007f1e0ff */
[----:B------:R-:W-:Y:S01]  /*8a00*/  @!P1 LEA.HI.X.SX32 R5, R0, R248, 0x1, P0 ;  /* 0x000000f800059211 */ /* 0x000fe200000f0eff */
[----:B------:R-:W-:Y:S01]  /*8a10*/  IMAD.MOV R0, RZ, RZ, -R0 ;  /* 0x000000ffff007224 */ /* 0x000fe200078e0a00 */
[C---:B------:R-:W-:Y:S03]  /*8a20*/  @!P1 LEA R4, P0, R3.reuse, c[0x0][0x2a0], 0x2 ;  /* 0x0000a80003049a11 */ /* 0x040fe600078010ff */
[----:B------:R-:W-:Y:S01]  /*8a30*/  IMAD R209, R0, c[0x0][0x2b8], R2 ;  /* 0x0000ae0000d17a24 */ /* 0x000fe200078e0202 */
[----:B------:R-:W-:Y:S03]  /*8a40*/  @!P1 LEA.HI.X R5, R3, c[0x0][0x2a4], R5, 0x2, P0 ;  /* 0x0000a90003059a11 */ /* 0x000fe600000f1405 */
[C---:B------:R-:W-:Y:S01]  /*8a50*/  IMAD.WIDE.U32 R2, R209.reuse, c[0x0][0x1e0], RZ ;  /* 0x00007800d1027a25 */ /* 0x040fe200078e00ff */
[----:B------:R-:W-:Y:S01]  /*8a60*/  SHF.R.S32.HI R0, RZ, 0x1f, R209 ;  /* 0x0000001fff007819 */ /* 0x000fe200000114d1 */
[----:B------:R-:W2:Y:S01]  /*8a70*/  @!P1 LDG.E R207, [R4.64] ;  /* 0x0000000604cf9981 */ /* 0x000ea2000c1e1900 */
[----:B------:R-:W-:Y:S03]  /*8a80*/  ISETP.GE.AND P1, PT, R6, 0x1, PT ;  /* 0x000000010600780c */ /* 0x000fe60003f26270 */
[----:B------:R-:W-:Y:S04]  /*8a90*/  IMAD R0, R0, c[0x0][0x1e0], RZ ;  /* 0x0000780000007a24 */ /* 0x000fe800078e02ff */
        /* <DEDUP_REMOVED lines=10> */
[----:B------:R-:W-:-:S06]  /*8b40*/  BRA.DIV ~URZ, `(.L_x_629) ;  /* 0x000114f27f007947 */ /* 0x000fcc000b800000 */
[----:B------:R1:W2:Y:S02]  /*8b50*/  SHFL.IDX PT, R4, R7, RZ, 0x1c1f ;  /* 0x001c1fff07047589 */ /* 0x0002a400000e0000 */
.L_x_799:
[----:B------:R-:W-:-:S05]  /*8b60*/  BRA.DIV ~URZ, `(.L_x_630) ;  /* 0x000115427f007947 */ /* 0x000fca000b800000 */
[----:B------:R3:W4:Y:S02]  /*8b70*/  SHFL.IDX PT, R0, R8, RZ, 0x1c1f ;  /* 0x001c1fff08007589 */ /* 0x00072400000e0000 */
.L_x_800:
[----:B------:R-:W-:Y:S02]  /*8b80*/  IMAD.SHL.U32 R2, R210, 0x2, RZ ;  /* 0x00000002d2027824 */ /* 0x000fe400078e00ff */
[C---:B------:R-:W-:Y:S03]  /*8b90*/  IMAD.SHL.U32 R5, R235.reuse, 0x2, RZ ;  /* 0x00000002eb057824 */ /* 0x040fe600078e00ff */
[----:B----4-:R-:W-:Y:S05]  /*8ba0*/  @P1 IADD3 R2, P0, R0, R2, RZ ;  /* 0x0000000200021210 */ /* 0x010fea0007f1e0ff */
[----:B--2---:R-:W-:Y:S01]  /*8bb0*/  @P1 IMAD.X R3, R4, 0x1, R217, P0 ;  /* 0x0000000104031824 */ /* 0x004fe200000e06d9 */
[----:B------:R-:W-:Y:S11]  /*8bc0*/  @P1 ISETP.GE.AND P0, PT, R210, c[0x0][0x1d4], PT ;  /* 0x00007500d2001a0c */ /* 0x000ff60003f06270 */
[----:B------:R-:W-:Y:S02]  /*8bd0*/  @!UPT UIADD3 URZ, URZ, URZ, URZ ;  /* 0x0000003f3f3ff290 */ /* 0x000fe4000fffe03f */
[----:B------:R-:W-:Y:S01]  /*8be0*/  @!PT LDS RZ, [RZ] ;  /* 0x00000000fffff984 */ /* 0x000fe20000000800 */
[----:B------:R-:W-:Y:S01]  /*8bf0*/  @!PT LDS RZ, [RZ] ;  /* 0x00000000fffff984 */ /* 0x000fe20000000800 */
[----:B------:R-:W-:Y:S01]  /*8c00*/  @!PT LDS RZ, [RZ] ;  /* 0x00000000fffff984 */ /* 0x000fe20000000800 */
[----:B------:R2:W-:Y:S02]  /*8c10*/  @P1 LDGSTS.E.BYPASS.LTC128B.128 [R195+0x3c80], [R2.64], !P0 ;  /* 0x03c8000002c31fae */ /* 0x0005e4000c101d46 */
[----:B--2---:R-:W-:Y:S01]  /*8c20*/  @P1 IADD3 R2, P0, R0, R5, RZ ;  /* 0x0000000500021210 */ /* 0x004fe20007f1e0ff */
[----:B------:R-:W-:Y:S04]  /*8c30*/  IMAD.SHL.U32 R5, R236, 0x2, RZ ;  /* 0x00000002ec057824 */ /* 0x000fe800078e00ff */
[----:B------:R-:W-:Y:S01]  /*8c40*/  @P1 IMAD.X R3, R4, 0x1, R215, P0 ;  /* 0x0000000104031824 */ /* 0x000fe200000e06d7 */
[----:B------:R-:W-:Y:S11]  /*8c50*/  @P1 ISETP.GE.AND P0, PT, R235, c[0x0][0x1d4], PT ;  /* 0x00007500eb001a0c */ /* 0x000ff60003f06270 */
[----:B------:R-:W-:Y:S02]  /*8c60*/  @!UPT UIADD3 URZ, URZ, URZ, URZ ;  /* 0x0000003f3f3ff290 */ /* 0x000fe4000fffe03f */
[----:B------:R2:W-:Y:S02]  /*8c70*/  @P1 LDGSTS.E.BYPASS.LTC128B.128 [R195+0x4880], [R2.64], !P0 ;  /* 0x0488000002c31fae */ /* 0x0005e4000c101d46 */
[----:B--2---:R-:W-:Y:S05]  /*8c80*/  @P1 IADD3 R2, P0, R0, R5, RZ ;  /* 0x0000000500021210 */ /* 0x004fea0007f1e0ff */
[----:B------:R-:W-:Y:S01]  /*8c90*/  @P1 IMAD.X R3, R4, 0x1, R216, P0 ;  /* 0x0000000104031824 */ /* 0x000fe200000e06d8 */
[----:B------:R-:W-:Y:S11]  /*8ca0*/  @P1 ISETP.GE.AND P0, PT, R236, c[0x0][0x1d4], PT ;  /* 0x00007500ec001a0c */ /* 0x000ff60003f06270 */
[----:B------:R-:W-:Y:S02]  /*8cb0*/  @!UPT UIADD3 URZ, URZ, URZ, URZ ;  /* 0x0000003f3f3ff290 */ /* 0x000fe4000fffe03f */
[----:B------:R2:W-:Y:S01]  /*8cc0*/  @P1 LDGSTS.E.BYPASS.LTC128B.128 [R195+0x5480], [R2.64], !P0 ;  /* 0x0548000002c31fae */ /* 0x0005e2000c101d46 */
[----:B------:R-:W-:Y:S01]  /*8cd0*/  ISETP.GE.AND P0, PT, R6, 0x21, PT ;  /* 0x000000210600780c */ /* 0x000fe20003f06270 */
[----:B------:R-:W-:-:S06]  /*8ce0*/  BRA.DIV ~URZ, `(.L_x_631) ;  /* 0x000114327f007947 */ /* 0x000fcc000b800000 */
[----:B------:R4:W1:Y:S04]  /*8cf0*/  SHFL.IDX PT, R4, R7, 0x1, 0x1c1f ;  /* 0x003c1f0007047f89 */ /* 0x00086800000e0000 */
[----:B------:R4:W2:Y:S02]  /*8d00*/  SHFL.IDX PT, R0, R8, 0x1, 0x1c1f ;  /* 0x003c1f0008007f89 */ /* 0x0008a400000e0000 */
.L_x_801:
[----:B--2---:R-:W-:Y:S02]  /*8d10*/  IMAD.SHL.U32 R2, R210, 0x2, RZ ;  /* 0x00000002d2027824 */ /* 0x004fe400078e00ff */
[C---:B------:R-:W-:Y:S02]  /*8d20*/  IMAD.SHL.U32 R6, R235.reuse, 0x2, RZ ;  /* 0x00000002eb067824 */ /* 0x040fe400078e00ff */
[----:B------:R-:W-:Y:S01]  /*8d30*/  IMAD.SHL.U32 R5, R236, 0x2, RZ ;  /* 0x00000002ec057824 */ /* 0x000fe200078e00ff */
[----:B------:R-:W-:Y:S05]  /*8d40*/  @P0 IADD3 R2, P1, R0, R2, RZ ;  /* 0x0000000200020210 */ /* 0x000fea0007f3e0ff */
[----:B-1----:R-:W-:Y:S01]  /*8d50*/  @P0 IMAD.X R3, R4, 0x1, R217, P1 ;  /* 0x0000000104030824 */ /* 0x002fe200008e06d9 */
[----:B------:R-:W-:Y:S11]  /*8d60*/  @P0 ISETP.GE.AND P1, PT, R210, c[0x0][0x1d4], PT ;  /* 0x00007500d2000a0c */ /* 0x000ff60003f26270 */
[----:B------:R-:W-:Y:S02]  /*8d70*/  @!UPT UIADD3 URZ, URZ, URZ, URZ ;  /* 0x0000003f3f3ff290 */ /* 0x000fe4000fffe03f */
[----:B------:R-:W-:Y:S01]  /*8d80*/  @!PT LDS RZ, [RZ] ;  /* 0x00000000fffff984 */ /* 0x000fe20000000800 */
[----:B------:R-:W-:Y:S01]  /*8d90*/  @!PT LDS RZ, [RZ] ;  /* 0x00000000fffff984 */ /* 0x000fe20000000800 */
[----:B------:R-:W-:Y:S01]  /*8da0*/  @!PT LDS RZ, [RZ] ;  /* 0x00000000fffff984 */ /* 0x000fe20000000800 */
[----:B------:R1:W-:Y:S01]  /*8db0*/  @P0 LDGSTS.E.BYPASS.LTC128B.128 [R195+0x4480], [R2.64], !P1 ;  /* 0x0448000002c30fae */ /* 0x0003e2000c901d46 */
[----:B------:R-:W-:Y:S05]  /*8dc0*/  @P0 IADD3 R6, P1, R0, R6, RZ ;  /* 0x0000000600060210 */ /* 0x000fea0007f3e0ff */
[----:B----4-:R-:W-:Y:S01]  /*8dd0*/  @P0 IMAD.X R7, R4, 0x1, R215, P1 ;  /* 0x0000000104070824 */ /* 0x010fe200008e06d7 */
[----:B-1----:R-:W-:Y:S05]  /*8de0*/  @P0 IADD3 R2, P1, R0, R5, RZ ;  /* 0x0000000500020210 */ /* 0x002fea0007f3e0ff */
[----:B------:R-:W-:Y:S01]  /*8df0*/  @P0 IMAD.X R3, R4, 0x1, R216, P1 ;  /* 0x0000000104030824 */ /* 0x000fe200008e06d8 */
[----:B------:R-:W-:Y:S11]  /*8e00*/  @P0 ISETP.GE.AND P1, PT, R235, c[0x0][0x1d4], PT ;  /* 0x00007500eb000a0c */ /* 0x000ff60003f26270 */
[----:B------:R-:W-:Y:S02]  /*8e10*/  @!UPT UIADD3 URZ, URZ, URZ, URZ ;  /* 0x0000003f3f3ff290 */ /* 0x000fe4000fffe03f */
[----:B------:R1:W-:Y:S01]  /*8e20*/  @P0 LDGSTS.E.BYPASS.LTC128B.128 [R195+0x5080], [R6.64], !P1 ;  /* 0x0508000006c30fae */ /* 0x0003e2000c901d46 */
[----:B------:R-:W-:Y:S11]  /*8e30*/  @P0 ISETP.GE.AND P1, PT, R236, c[0x0][0x1d4], PT ;  /* 0x00007500ec000a0c */ /* 0x000ff60003f26270 */
[----:B------:R-:W-:Y:S02]  /*8e40*/  @!UPT UIADD3 URZ, URZ, URZ, URZ ;  /* 0x0000003f3f3ff290 */ /* 0x000fe4000fffe03f */
[----:B------:R1:W-:Y:S02]  /*8e50*/  @P0 LDGSTS.E.BYPASS.LTC128B.128 [R195+0x5c80], [R2.64], !P1 ;  /* 0x05c8000002c30fae */ /* 0x0003e4000c901d46 */
.L_x_628:
[----:B--234-:R-:W-:Y:S05]  /*8e60*/  BSYNC B0 ;  /* 0x0000000000007941 */ /* 0x01cfea0003800000 */
.L_x_627:
[----:B------:R-:W-:Y:S01]  /*8e70*/  LOP3.LUT R8, RZ, c[0x0][0x324], RZ, 0x33, !PT ;  /* 0x0000c900ff087a12 */ /* 0x000fe200078e33ff */
[----:B-1----:R-:W-:Y:S01]  /*8e80*/  IMAD.MOV.U32 R0, RZ, RZ, c[0x0][0x2c4] ;  /* 0x0000b100ff007624 */ /* 0x002fe200078e00ff */
[----:B------:R-:W0:Y:S01]  /*8e90*/  LDGDEPBAR ;  /* 0x00000000000079af */ /* 0x000e220000000000 */
[----:B------:R-:W-:Y:S03]  /*8ea0*/  IMAD.IADD R5, R251, 0x1, R250 ;  /* 0x00000001fb057824 */ /* 0x000fe600078e02fa */
[----:B------:R-:W-:Y:S01]  /*8eb0*/  ISETP.NE.AND P0, PT, R0, 0x1, PT ;  /* 0x000000010000780c */ /* 0x000fe20003f05270 */
[----:B------:R-:W-:Y:S05]  /*8ec0*/  IMAD R0, R208, -0x30, RZ ;  /* 0xffffffd0d0007824 */ /* 0x000fea00078e02ff */
[----:B------:R-:W-:Y:S04]  /*8ed0*/  IADD3 R2, -R234, 0x1, R0 ;  /* 0x00000001ea027810 */ /* 0x000fe80007ffe100 */
[----:B------:R-:W-:Y:S03]  /*8ee0*/  IADD3 R7, -R232, R2, R233 ;  /* 0x00000002e8077210 */ /* 0x000fe60007ffe1e9 */
[----:B------:R-:W-:Y:S01]  /*8ef0*/  @P0 IMAD.HI.U32 R3, R5, c[0x0][0x2c8], RZ ;  /* 0x0000b20005030a27 */ /* 0x000fe200078e00ff */
[----:B------:R-:W-:Y:S04]  /*8f00*/  IADD3 R6, R7, c[0x0][0x328], RZ ;  /* 0x0000ca0007067a10 */ /* 0x000fe80007ffe0ff */
[----:B------:R-:W-:Y:S01]  /*8f10*/  @P0 SHF.R.U32.HI R5, RZ, c[0x0][0x2cc], R3 ;  /* 0x0000b300ff050a19 */ /* 0x000fe20000011603 */
[----:B------:R-:W-:-:S05]  /*8f20*/  BRA.DIV ~URZ, `(.L_x_632) ;  /* 0x000112c27f007947 */ /* 0x000fca000b800000 */
[----:B------:R1:W2:Y:S02]  /*8f30*/  SHFL.IDX PT, R4, R5, RZ, 0x1c1f ;  /* 0x001c1fff05047589 */ /* 0x0002a400000e0000 */
.L_x_802:
[-C--:B--2---:R-:W-:Y:S01]  /*8f40*/  IADD3 R3, R6, R4.reuse, RZ ;  /* 0x0000000406037210 */ /* 0x084fe20007ffe0ff */
[----:B------:R-:W-:Y:S02]  /*8f50*/  IMAD.MOV.U32 R2, RZ, RZ, c[0x0][0x32c] ;  /* 0x0000cb00ff027624 */ /* 0x000fe400078e00ff */
[----:B------:R-:W-:Y:S03]  /*8f60*/  IMAD.IADD R7, R8, 0x1, R7 ;  /* 0x0000000108077824 */ /* 0x000fe600078e0207 */
[----:B------:R-:W-:Y:S02]  /*8f70*/  ISETP.GE.AND P0, PT, R2, 0x1, PT ;  /* 0x000000010200780c */ /* 0x000fe40003f06270 */
[----:B------:R-:W-:Y:S11]  /*8f80*/  IADD3 R2, R7, R4, RZ ;  /* 0x0000000407027210 */ /* 0x000ff60007ffe0ff */
[----:B------:R-:W-:-:S05]  /*8f90*/  @!P0 BRA `(.L_x_633) ;  /* 0x0000018000008947 */ /* 0x000fca0003800000 */
[----:B------:R-:W-:Y:S01]  /*8fa0*/  IADD3 R4, -R232, R233, R4 ;  /* 0x000000e9e8047210 */ /* 0x000fe20007ffe104 */
[----:B------:R-:W-:Y:S03]  /*8fb0*/  BSSY B0, `(.L_x_634) ;  /* 0x0000011000007945 */ /* 0x000fe60003800000 */
        /* <DEDUP_REMOVED lines=11> */
.L_x_635:
[----:B------:R-:W-:Y:S04]  /*9070*/  MOV R8, c[0x0][0x32c] ;  /* 0x0000cb0000087a02 */ /* 0x000fe80000000f00 */
[----:B------:R-:W-:Y:S11]  /*9080*/  ISETP.NE.AND P0, PT, R8, 0x1, PT ;  /* 0x000000010800780c */ /* 0x000ff60003f05270 */
[----:B------:R-:W-:Y:S02]  /*9090*/  @!UPT UIADD3 URZ, URZ, URZ, URZ ;  /* 0x0000003f3f3ff290 */ /* 0x000fe4000fffe03f */
[----:B------:R-:W-:Y:S05]  /*90a0*/  @P0 IMAD.HI.U32 R8, R4, c[0x0][0x330], RZ ;  /* 0x0000cc0004080a27 */ /* 0x000fea00078e00ff */
[----:B------:R-:W-:Y:S02]  /*90b0*/  @P0 SHF.R.U32.HI R4, RZ, c[0x0][0x334], R8 ;  /* 0x0000cd00ff040a19 */ /* 0x000fe40000011608 */
.L_x_636:
[----:B------:R-:W-:Y:S05]  /*90c0*/  BSYNC B0 ;  /* 0x0000000000007941 */ /* 0x000fea0003800000 */
.L_x_634:
[----:B------:R-:W-:Y:S04]  /*90d0*/  IMAD.IADD R8, R0, 0x1, -R234 ;  /* 0x0000000100087824 */ /* 0x000fe800078e0aea */
[----:B------:R-:W-:Y:S05]  /*90e0*/  IMAD R4, R4, c[0x0][0x32c], R8 ;  /* 0x0000cb0004047a24 */ /* 0x000fea00078e0208 */
[----:B------:R-:W-:Y:S02]  /*90f0*/  IMNMX R2, R2, R4, !PT ;  /* 0x0000000402027217 */ /* 0x000fe40007800200 */
[----:B------:R-:W-:Y:S04]  /*9100*/  IADD3 R4, R4, c[0x0][0x32c], RZ ;  /* 0x0000cb0004047a10 */ /* 0x000fe80007ffe0ff */
[----:B------:R-:W-:Y:S02]  /*9110*/  IMNMX R3, R3, R4, PT ;  /* 0x0000000403037217 */ /* 0x000fe40003800200 */
.L_x_633:
[C---:B------:R-:W-:Y:S02]  /*9120*/  ISETP.GE.AND P0, PT, R0.reuse, 0x1, PT ;  /* 0x000000010000780c */ /* 0x040fe40003f06270 */
[----:B------:R-:W-:Y:S02]  /*9130*/  ISETP.GE.AND P1, PT, R0, 0x2, PT ;  /* 0x000000020000780c */ /* 0x000fe40003f26270 */
[----:B------:R-:W-:Y:S02]  /*9140*/  LOP3.LUT R194, R194, 0xffffffef, RZ, 0xc0, !PT ;  /* 0xffffffefc2c27812 */ /* 0x000fe400078ec0ff */
[C---:B------:R-:W-:Y:S02]  /*9150*/  ISETP.GE.AND P6, PT, R0.reuse, 0x12, PT ;  /* 0x000000120000780c */ /* 0x040fe40003fc6270 */
[C---:B------:R-:W-:Y:S02]  /*9160*/  ISETP.GE.AND P5, PT, R0.reuse, 0x19, PT ;  /* 0x000000190000780c */ /* 0x040fe40003fa6270 */
[C---:B------:R-:W-:Y:S02]  /*9170*/  ISETP.GE.AND P4, PT, R0.reuse, 0x1a, PT ;  /* 0x0000001a0000780c */ /* 0x040fe40003f86270 */
[----:B------:R-:W-:Y:S02]  /*9180*/  ISETP.GE.AND P3, PT, R0, 0x21, PT ;  /* 0x000000210000780c */ /* 0x000fe40003f66270 */
[----:B------:R-:W-:Y:S02]  /*9190*/  @P0 LOP3.LUT R194, R194, 0x10, RZ, 0xfc, !PT ;  /* 0x00000010c2c20812 */ /* 0x000fe400078efcff */
[----:B------:R-:W-:Y:S02]  /*91a0*/  ISETP.GT.AND P0, PT, R2, RZ, !P0 ;  /* 0x000000ff0200720c */ /* 0x000fe40004704270 */
[----:B------:R-:W-:Y:S02]  /*91b0*/  LOP3.LUT R194, R194, 0xfffffff7, RZ, 0xc0, !PT ;  /* 0xfffffff7c2c27812 */ /* 0x000fe400078ec0ff */
[C---:B------:R-:W-:Y:S02]  /*91c0*/  ISETP.LT.OR P0, PT, R3.reuse, 0x1, P0 ;  /* 0x000000010300780c */ /* 0x040fe40000701670 */
[----:B------:R-:W-:Y:S02]  /*91d0*/  @P1 LOP3.LUT R194, R194, 0x8, RZ, 0xfc, !PT ;  /* 0x00000008c2c21812 */ /* 0x000fe400078efcff */
[----:B------:R-:W-:Y:S02]  /*91e0*/  FSEL R10, R178, -INF , !P0 ;  /* 0xff800000b20a7808 */ /* 0x000fe40004000000 */
[----:B------:R-:W-:Y:S02]  /*91f0*/  ISETP.GT.AND P0, PT, R2, 0x1, !P1 ;  /* 0x000000010200780c */ /* 0x000fe40004f04270 */
[----:B------:R-:W-:Y:S02]  /*9200*/  ISETP.GE.AND P1, PT, R0, 0x9, PT ;  /* 0x000000090000780c */ /* 0x000fe40003f26270 */
[----:B------:R-:W-:Y:S02]  /*9210*/  ISETP.LT.OR P0, PT, R3, 0x2, P0 ;  /* 0x000000020300780c */ /* 0x000fe40000701670 */
[----:B------:R-:W-:Y:S02]  /*9220*/  LOP3.LUT R194, R194, 0xfffffffb, RZ, 0xc0, !PT ;  /* 0xfffffffbc2c27812 */ /* 0x000fe400078ec0ff */
[----:B------:R-:W-:Y:S02]  /*9230*/  FSEL R9, R177, -INF , !P0 ;  /* 0xff800000b1097808 */ /* 0x000fe40004000000 */
[----:B------:R-:W-:Y:S02]  /*9240*/  ISETP.GT.AND P0, PT, R2, 0x8, !P1 ;  /* 0x000000080200780c */ /* 0x000fe40004f04270 */
[----:B------:R-:W-:Y:S02]  /*9250*/  ISETP.GE.AND P2, PT, R0, 0x22, PT ;  /* 0x000000220000780c */ /* 0x000fe40003f46270 */
[----:B------:R-:W-:Y:S02]  /*9260*/  ISETP.LT.OR P0, PT, R3, 0x9, P0 ;  /* 0x000000090300780c */ /* 0x000fe40000701670 */
[----:B------:R-:W-:Y:S02]  /*9270*/  @P1 LOP3.LUT R194, R194, 0x4, RZ, 0xfc, !PT ;  /* 0x00000004c2c21812 */ /* 0x000fe400078efcff */
[----:B------:R-:W-:Y:S02]  /*9280*/  ISETP.GE.AND P1, PT, R0, 0xa, PT ;  /* 0x0000000a0000780c */ /* 0x000fe40003f26270 */
[----:B------:R-:W-:Y:S02]  /*9290*/  FSEL R11, R159, -INF , !P0 ;  /* 0xff8000009f0b7808 */ /* 0x000fe40004000000 */
[----:B------:R-:W-:Y:S02]  /*92a0*/  LOP3.LUT R194, R194, 0xfffffffd, RZ, 0xc0, !PT ;  /* 0xfffffffdc2c27812 */ /* 0x000fe400078ec0ff */
[----:B------:R-:W-:Y:S04]  /*92b0*/  ISETP.GT.AND P0, PT, R2, 0x9, !P1 ;  /* 0x000000090200780c */ /* 0x000fe80004f04270 */
[C---:B------:R-:W-:Y:S03]  /*92c0*/  ISETP.LT.OR P0, PT, R3.reuse, 0xa, P0 ;  /* 0x0000000a0300780c */ /* 0x040fe60000701670 */
[----:B------:R-:W-:Y:S02]  /*92d0*/  @P1 LOP3.LUT R194, R194, 0x2, RZ, 0xfc, !PT ;  /* 0x00000002c2c21812 */ /* 0x000fe400078efcff */
[----:B------:R-:W-:Y:S02]  /*92e0*/  ISETP.GE.AND P1, PT, R0, 0x11, PT ;  /* 0x000000110000780c */ /* 0x000fe40003f26270 */
[----:B------:R-:W-:Y:S02]  /*92f0*/  FSEL R50, R158, -INF , !P0 ;  /* 0xff8000009e327808 */ /* 0x000fe40004000000 */
[----:B------:R-:W-:Y:S02]  /*9300*/  ISETP.GT.AND P0, PT, R2, 0x10, !P1 ;  /* 0x000000100200780c */ /* 0x000fe40004f04270 */
[----:B------:R-:W-:Y:S02]  /*9310*/  LOP3.LUT R194, R194, 0xfffffffe, RZ, 0xc0, !PT ;  /* 0xfffffffec2c27812 */ /* 0x000fe400078ec0ff */
[----:B------:R-:W-:Y:S04]  /*9320*/  ISETP.LT.OR P0, PT, R3, 0x11, P0 ;  /* 0x000000110300780c */ /* 0x000fe80000701670 */
[----:B------:R-:W-:Y:S02]  /*9330*/  FSEL R161, R157, -INF , !P0 ;  /* 0xff8000009da17808 */ /* 0x000fe40004000000 */
[----:B------:R-:W-:Y:S02]  /*9340*/  ISETP.GT.AND P0, PT, R2, 0x11, !P6 ;  /* 0x000000110200780c */ /* 0x000fe40007704270 */
[----:B------:R-:W-:Y:S02]  /*9350*/  @P1 LOP3.LUT R194, R194, 0x1, RZ, 0xfc, !PT ;  /* 0x00000001c2c21812 */ /* 0x000fe400078efcff */
[C---:B------:R-:W-:Y:S02]  /*9360*/  ISETP.LT.OR P0, PT, R3.reuse, 0x12, P0 ;  /* 0x000000120300780c */ /* 0x040fe40000701670 */
[----:B------:R-:W-:Y:S02]  /*9370*/  ISETP.GE.AND P1, PT, R0, 0x29, PT ;  /* 0x000000290000780c */ /* 0x000fe40003f26270 */
[----:B------:R-:W-:Y:S02]  /*9380*/  FSEL R160, R156, -INF , !P0 ;  /* 0xff8000009ca07808 */ /* 0x000fe40004000000 */
[----:B------:R-:W-:Y:S02]  /*9390*/  ISETP.GT.AND P0, PT, R2, 0x18, !P5 ;  /* 0x000000180200780c */ /* 0x000fe40006f04270 */
[----:B------:R-:W-:Y:S02]  /*93a0*/  LOP3.LUT R194, R194, 0xffffffdf, RZ, 0xc0, !PT ;  /* 0xffffffdfc2c27812 */ /* 0x000fe400078ec0ff */
        /* <DEDUP_REMOVED lines=11> */
[----:B------:R-:W-:Y:S04]  /*9460*/  ISETP.GT.AND P0, PT, R2, 0x28, !P1 ;  /* 0x000000280200780c */ /* 0x000fe80004f04270 */
[----:B------:R-:W-:Y:S04]  /*9470*/  ISETP.LT.OR P0, PT, R3, 0x29, P0 ;  /* 0x000000290300780c */ /* 0x000fe80000701670 */
[----:B------:R-:W-:Y:S02]  /*9480*/  FSEL R51, R13, -INF , !P0 ;  /* 0xff8000000d337808 */ /* 0x000fe40004000000 */
[----:B------:R-:W-:Y:S11]  /*9490*/  ISETP.GE.AND P0, PT, R0, 0x2a, PT ;  /* 0x0000002a0000780c */ /* 0x000ff60003f06270 */
[----:B------:R-:W-:Y:S02]  /*94a0*/  @!UPT UIADD3 URZ, URZ, URZ, URZ ;  /* 0x0000003f3f3ff290 */ /* 0x000fe4000fffe03f */
[----:B------:R-:W-:Y:S02]  /*94b0*/  @P0 LOP3.LUT R194, R194, 0x20, RZ, 0xfc, !PT ;  /* 0x00000020c2c20812 */ /* 0x000fe400078efcff */
[----:B------:R-:W-:Y:S04]  /*94c0*/  ISETP.GT.AND P0, PT, R2, 0x29, !P0 ;  /* 0x000000290200780c */ /* 0x000fe80004704270 */
[----:B------:R-:W-:Y:S04]  /*94d0*/  ISETP.LT.OR P0, PT, R3, 0x2a, P0 ;  /* 0x0000002a0300780c */ /* 0x000fe80000701670 */
[----:B------:R-:W-:Y:S01]  /*94e0*/  FSEL R49, R12, -INF , !P0 ;  /* 0xff8000000c317808 */ /* 0x000fe20004000000 */
[----:B------:R-:W-:-:S06]  /*94f0*/  BRA.DIV ~URZ, `(.L_x_637) ;  /* 0x00010d527f007947 */ /* 0x000fcc000b800000 */
[----:B------:R2:W3:Y:S02]  /*9500*/  SHFL.IDX PT, R4, R5, 0x1, 0x1c1f ;  /* 0x003c1f0005047f89 */ /* 0x0004e400000e0000 */
.L_x_803:
[----:B---3--:R-:W-:Y:S01]  /*9510*/  IADD3 R3, R6, R4, RZ ;  /* 0x0000000406037210 */ /* 0x008fe20007ffe0ff */
[----:B------:R-:W-:Y:S05]  /*9520*/  IMAD.MOV.U32 R2, RZ, RZ, c[0x0][0x32c] ;  /* 0x0000cb00ff027624 */ /* 0x000fea00078e00ff */
[----:B------:R-:W-:Y:S01]  /*9530*/  ISETP.GE.AND P0, PT, R2, 0x1, PT ;  /* 0x000000010200780c */ /* 0x000fe20003f06270 */
[----:B------:R-:W-:Y:S11]  /*9540*/  IMAD.IADD R2, R7, 0x1, R4 ;  /* 0x0000000107027824 */ /* 0x000ff600078e0204 */
[----:B------:R-:W-:Y:S01]  /*9550*/  @!UPT UIADD3 URZ, URZ, URZ, URZ ;  /* 0x0000003f3f3ff290 */ /* 0x000fe2000fffe03f */
        /* <DEDUP_REMOVED lines=14> */
.L_x_640:
[----:B------:R-:W-:Y:S04]  /*9640*/  MOV R8, c[0x0][0x32c] ;  /* 0x0000cb0000087a02 */ /* 0x000fe80000000f00 */
[----:B------:R-:W-:Y:S11]  /*9650*/  ISETP.NE.AND P0, PT, R8, 0x1, PT ;  /* 0x000000010800780c */ /* 0x000ff60003f05270 */
[----:B------:R-:W-:Y:S02]  /*9660*/  @!UPT UIADD3 URZ, URZ, URZ, URZ ;  /* 0x0000003f3f3ff290 */ /* 0x000fe4000fffe03f */
[----:B------:R-:W-:Y:S05]  /*9670*/  @P0 IMAD.HI.U32 R8, R4, c[0x0][0x330], RZ ;  /* 0x0000cc0004080a27 */ /* 0x000fea00078e00ff */
[----:B------:R-:W-:Y:S02]  /*9680*/  @P0 SHF.R.U32.HI R4, RZ, c[0x0][0x334], R8 ;  /* 0x0000cd00ff040a19 */ /* 0x000fe40000011608 */
.L_x_641:
[----:B------:R-:W-:Y:S05]  /*9690*/  BSYNC B0 ;  /* 0x0000000000007941 */ /* 0x000fea0003800000 */
.L_x_639:
[----:B------:R-:W-:Y:S04]  /*96a0*/  IMAD.IADD R8, R0, 0x1, -R234 ;  /* 0x0000000100087824 */ /* 0x000fe800078e0aea */
[----:B------:R-:W-:Y:S05]  /*96b0*/  IMAD R4, R4, c[0x0][0x32c], R8 ;  /* 0x0000cb0004047a24 */ /* 0x000fea00078e0208 */
[----:B------:R-:W-:Y:S02]  /*96c0*/  IMNMX R2, R2, R4, !PT ;  /* 0x0000000402027217 */ /* 0x000fe40007800200 */
[----:B------:R-:W-:Y:S04]  /*96d0*/  IADD3 R4, R4, c[0x0][0x32c], RZ ;  /* 0x0000cb0004047a10 */ /* 0x000fe80007ffe0ff */
[----:B------:R-:W-:Y:S02]  /*96e0*/  IMNMX R3, R3, R4, PT ;  /* 0x0000000403037217 */ /* 0x000fe40003800200 */
.L_x_638:
[----:B------:R-:W-:Y:S04]  /*96f0*/  LOP3.LUT P0, RZ, R194, 0x8, RZ, 0xc0, !PT ;  /* 0x00000008c2ff7812 */ /* 0x000fe8000780c0ff */
[----:B------:R-:W-:Y:S04]  /*9700*/  ISETP.GT.AND P0, PT, R2, 0x1, !P0 ;  /* 0x000000010200780c */ /* 0x000fe80004704270 */
[----:B------:R-:W-:Y:S04]  /*9710*/  ISETP.LT.OR P0, PT, R3, 0x2, P0 ;  /* 0x000000020300780c */ /* 0x000fe80000701670 */
[----:B------:R-:W-:Y:S02]  /*9720*/  FSEL R39, R197, -INF , !P0 ;  /* 0xff800000c5277808 */ /* 0x000fe40004000000 */
[----:B------:R-:W-:Y:S04]  /*9730*/  LOP3.LUT P0, RZ, R194, 0x4, RZ, 0xc0, !PT ;  /* 0x00000004c2ff7812 */ /* 0x000fe8000780c0ff */
[----:B------:R-:W-:Y:S04]  /*9740*/  ISETP.GT.AND P0, PT, R2, 0x8, !P0 ;  /* 0x000000080200780c */ /* 0x000fe80004704270 */
[C---:B------:R-:W-:Y:S04]  /*9750*/  ISETP.LT.OR P0, PT, R3.reuse, 0x9, P0 ;  /* 0x000000090300780c */ /* 0x040fe80000701670 */
[----:B------:R-:W-:Y:S02]  /*9760*/  FSEL R40, R172, -INF , !P0 ;  /* 0xff800000ac287808 */ /* 0x000fe40004000000 */
[----:B------:R-:W-:Y:S04]  /*9770*/  LOP3.LUT P0, RZ, R194, 0x2, RZ, 0xc0, !PT ;  /* 0x00000002c2ff7812 */ /* 0x000fe8000780c0ff */
[----:B------:R-:W-:Y:S04]  /*9780*/  ISETP.GT.AND P0, PT, R2, 0x9, !P0 ;  /* 0x000000090200780c */ /* 0x000fe80004704270 */
[----:B------:R-:W-:Y:S04]  /*9790*/  ISETP.LT.OR P0, PT, R3, 0xa, P0 ;  /* 0x0000000a0300780c */ /* 0x000fe80000701670 */
[----:B------:R-:W-:Y:S02]  /*97a0*/  FSEL R48, R167, -INF , !P0 ;  /* 0xff800000a7307808 */ /* 0x000fe40004000000 */
[----:B------:R-:W-:Y:S04]  /*97b0*/  LOP3.LUT P0, RZ, R194, 0x1, RZ, 0xc0, !PT ;  /* 0x00000001c2ff7812 */ /* 0x000fe8000780c0ff */
[C---:B------:R-:W-:Y:S04]  /*97c0*/  ISETP.GT.AND P0, PT, R2.reuse, 0x10, !P0 ;  /* 0x000000100200780c */ /* 0x040fe80004704270 */
[----:B------:R-:W-:Y:S04]  /*97d0*/  ISETP.LT.OR P0, PT, R3, 0x11, P0 ;  /* 0x000000110300780c */ /* 0x000fe80000701670 */
        /* <DEDUP_REMOVED lines=19> */
[----:B------:R-:W-:Y:S04]  /*9910*/  LOP3.LUT P0, RZ, R194, 0x10, RZ, 0xc0, !PT ;  /* 0x00000010c2ff7812 */ /* 0x000fe8000780c0ff */
[----:B------:R-:W-:Y:S04]  /*9920*/  ISETP.GT.AND P0, PT, R2, RZ, !P0 ;  /* 0x000000ff0200720c */ /* 0x000fe80004704270 */
[C---:B------:R-:W-:Y:S04]  /*9930*/  ISETP.LT.OR P0, PT, R3.reuse, 0x1, P0 ;  /* 0x000000010300780c */ /* 0x040fe80000701670 */
[----:B------:R-:W-:Y:S02]  /*9940*/  FSEL R26, R200, -INF , !P0 ;  /* 0xff800000c81a7808 */ /* 0x000fe40004000000 */
[----:B------:R-:W-:Y:S04]  /*9950*/  LOP3.LUT P0, RZ, R194, 0x20, RZ, 0xc0, !PT ;  /* 0x00000020c2ff7812 */ /* 0x000fe8000780c0ff */
[----:B------:R-:W-:Y:S04]  /*9960*/  ISETP.GT.AND P0, PT, R2, 0x29, !P0 ;  /* 0x000000290200780c */ /* 0x000fe80004704270 */
[----:B------:R-:W-:Y:S04]  /*9970*/  ISETP.LT.OR P0, PT, R3, 0x2a, P0 ;  /* 0x0000002a0300780c */ /* 0x000fe80000701670 */
[----:B------:R-:W-:Y:S01]  /*9980*/  FSEL R38, R14, -INF , !P0 ;  /* 0xff8000000e267808 */ /* 0x000fe20004000000 */
[----:B------:R-:W-:-:S06]  /*9990*/  BRA.DIV ~URZ, `(.L_x_642) ;  /* 0x000109127f007947 */ /* 0x000fcc000b800000 */
[----:B------:R3:W4:Y:S02]  /*99a0*/  SHFL.IDX PT, R4, R5, 0x2, 0x1c1f ;  /* 0x005c1f0005047f89 */ /* 0x00072400000e0000 */
.L_x_804:
[----:B----4-:R-:W-:Y:S01]  /*99b0*/  IADD3 R3, R6, R4, RZ ;  /* 0x0000000406037210 */ /* 0x010fe20007ffe0ff */
        /* <DEDUP_REMOVED lines=18> */
.L_x_645:
[----:B------:R-:W-:Y:S04]  /*9ae0*/  MOV R8, c[0x0][0x32c] ;  /* 0x0000cb0000087a02 */ /* 0x000fe80000000f00 */
[----:B------:R-:W-:Y:S11]  /*9af0*/  ISETP.NE.AND P0, PT, R8, 0x1, PT ;  /* 0x000000010800780c */ /* 0x000ff60003f05270 */
[----:B------:R-:W-:Y:S02]  /*9b00*/  @!UPT UIADD3 URZ, URZ, URZ, URZ ;  /* 0x0000003f3f3ff290 */ /* 0x000fe4000fffe03f */
[----:B------:R-:W-:Y:S05]  /*9b10*/  @P0 IMAD.HI.U32 R8, R4, c[0x0][0x330], RZ ;  /* 0x0000cc0004080a27 */ /* 0x000fea00078e00ff */
[----:B------:R-:W-:Y:S02]  /*9b20*/  @P0 SHF.R.U32.HI R4, RZ, c[0x0][0x334], R8 ;  /* 0x0000cd00ff040a19 */ /* 0x000fe40000011608 */
.L_x_646:
[----:B------:R-:W-:Y:S05]  /*9b30*/  BSYNC B0 ;  /* 0x0000000000007941 */ /* 0x000fea0003800000 */
.L_x_644:
[----:B------:R-:W-:Y:S04]  /*9b40*/  IMAD.IADD R8, R0, 0x1, -R234 ;  /* 0x0000000100087824 */ /* 0x000fe800078e0aea */
[----:B------:R-:W-:Y:S05]  /*9b50*/  IMAD R4, R4, c[0x0][0x32c], R8 ;  /* 0x0000cb0004047a24 */ /* 0x000fea00078e0208 */
[----:B------:R-:W-:Y:S02]  /*9b60*/  IMNMX R2, R2, R4, !PT ;  /* 0x0000000402027217 */ /* 0x000fe40007800200 */
[----:B------:R-:W-:Y:S04]  /*9b70*/  IADD3 R4, R4, c[0x0][0x32c], RZ ;  /* 0x0000cb0004047a10 */ /* 0x000fe80007ffe0ff */
[----:B------:R-:W-:Y:S02]  /*9b80*/  IMNMX R3, R3, R4, PT ;  /* 0x0000000403037217 */ /* 0x000fe40003800200 */
.L_x_643:
[----:B------:R-:W-:Y:S04]  /*9b90*/  LOP3.LUT P0, RZ, R194, 0x8, RZ, 0xc0, !PT ;  /* 0x00000008c2ff7812 */ /* 0x000fe8000780c0ff */
[----:B------:R-:W-:Y:S04]  /*9ba0*/  ISETP.GT.AND P0, PT, R2, 0x1, !P0 ;  /* 0x000000010200780c */ /* 0x000fe80004704270 */
[----:B------:R-:W-:Y:S04]  /*9bb0*/  ISETP.LT.OR P0, PT, R3, 0x2, P0 ;  /* 0x000000020300780c */ /* 0x000fe80000701670 */
[----:B------:R-:W-:Y:S02]  /*9bc0*/  FSEL R28, R201, -INF , !P0 ;  /* 0xff800000c91c7808 */ /* 0x000fe40004000000 */
        /* <DEDUP_REMOVED lines=39> */
[----:B------:R4:W1:Y:S02]  /*9e40*/  SHFL.IDX PT, R4, R5, 0x3, 0x1c1f ;  /* 0x007c1f0005047f89 */ /* 0x00086400000e0000 */
.L_x_805:
[----:B-1----:R-:W-:Y:S01]  /*9e50*/  IADD3 R3, R6, R4, RZ ;  /* 0x0000000406037210 */ /* 0x002fe20007ffe0ff */
        /* <DEDUP_REMOVED lines=11> */
[----:B--234-:R-:W-:Y:S05]  /*9f10*/  IMAD.MOV.U32 R5, RZ, RZ, c[0x0][0x32c] ;  /* 0x0000cb00ff057624 */ /* 0x01cfea00078e00ff */
[----:B------:R-:W-:Y:S11]  /*9f20*/  ISETP.NE.AND P0, PT, R5, 0x1, PT ;  /* 0x000000010500780c */ /* 0x000ff60003f05270 */
[----:B------:R-:W-:Y:S02]  /*9f30*/  @!UPT UIADD3 URZ, URZ, URZ, URZ ;  /* 0x0000003f3f3ff290 */ /* 0x000fe4000fffe03f */
[----:B------:R-:W-:Y:S05]  /*9f40*/  @P0 IMAD.HI.U32 R5, R4, c[0x0][0x330], RZ ;  /* 0x0000cc0004050a27 */ /* 0x000fea00078e00ff */
[----:B------:R-:W-:Y:S04]  /*9f50*/  @P0 SHF.R.U32.HI R4, RZ, c[0x0][0x334], R5 ;  /* 0x0000cd00ff040a19 */ /* 0x000fe80000011605 */
[----:B------:R-:W-:Y:S01]  /*9f60*/  LOP3.LUT R4, RZ, R4, RZ, 0x33, !PT ;  /* 0x00000004ff047212 */ /* 0x000fe200078e33ff */
[----:B------:R-:W-:-:S05]  /*9f70*/  BRA `(.L_x_651) ;  /* 0x0000005000007947 */ /* 0x000fca0003800000 */
.L_x_650:
[----:B--234-:R-:W-:Y:S04]  /*9f80*/  MOV R5, c[0x0][0x32c] ;  /* 0x0000cb0000057a02 */ /* 0x01cfe80000000f00 */
[----:B------:R-:W-:Y:S11]  /*9f90*/  ISETP.NE.AND P0, PT, R5, 0x1, PT ;  /* 0x000000010500780c */ /* 0x000ff60003f05270 */
[----:B------:R-:W-:Y:S02]  /*9fa0*/  @!UPT UIADD3 URZ, URZ, URZ, URZ ;  /* 0x0000003f3f3ff290 */ /* 0x000fe4000fffe03f */
[----:B------:R-:W-:Y:S05]  /*9fb0*/  @P0 IMAD.HI.U32 R5, R4, c[0x0][0x330], RZ ;  /* 0x0000cc0004050a27 */ /* 0x000fea00078e00ff */
[----:B------:R-:W-:Y:S02]  /*9fc0*/  @P0 SHF.R.U32.HI R4, RZ, c[0x0][0x334], R5 ;  /* 0x0000cd00ff040a19 */ /* 0x000fe40000011605 */
.L_x_651:
[----:B------:R-:W-:Y:S05]  /*9fd0*/  BSYNC B0 ;  /* 0x0000000000007941 */ /* 0x000fea0003800000 */
.L_x_649:
[----:B------:R-:W-:Y:S04]  /*9fe0*/  IMAD.IADD R0, R0, 0x1, -R234 ;  /* 0x0000000100007824 */ /* 0x000fe800078e0aea */
[----:B------:R-:W-:Y:S05]  /*9ff0*/  IMAD R0, R4, c[0x0][0x32c], R0 ;  /* 0x0000cb0004007a24 */ /* 0x000fea00078e0200 */
[----:B------:R-:W-:Y:S02]  /*a000*/  IADD3 R4, R0, c[0x0][0x32c], RZ ;  /* 0x0000cb0000047a10 */ /* 0x000fe40007ffe0ff */
[----:B------:R-:W-:Y:S02]  /*a010*/  IMNMX R2, R2, R0, !PT ;  /* 0x0000000002027217 */ /* 0x000fe40007800200 */
[----:B------:R-:W-:Y:S02]  /*a020*/  IMNMX R3, R3, R4, PT ;  /* 0x0000000403037217 */ /* 0x000fe40003800200 */
.L_x_648:
[----:B------:R-:W-:Y:S02]  /*a030*/  LOP3.LUT P0, RZ, R194, 0x10, RZ, 0xc0, !PT ;  /* 0x00000010c2ff7812 */ /* 0x000fe4000780c0ff */
[C---:B------:R-:W-:Y:S02]  /*a040*/  ISETP.GT.AND P1, PT, R2.reuse, 0x28, !P1 ;  /* 0x000000280200780c */ /* 0x040fe40004f24270 */
[----:B------:R-:W-:Y:S02]  /*a050*/  ISETP.GT.AND P0, PT, R2, RZ, !P0 ;  /* 0x000000ff0200720c */ /* 0x000fe40004704270 */
[----:B------:R-:W-:Y:S02]  /*a060*/  FMNMX.FTZ R0, R26, R105, !PT ;  /* 0x000000691a007209 */ /* 0x000fe40007810000 */
[C---:B------:R-:W-:Y:S02]  /*a070*/  ISETP.LT.OR P0, PT, R3.reuse, 0x1, P0 ;  /* 0x000000010300780c */ /* 0x040fe40000701670 */
[----:B------:R-:W-:Y:S02]  /*a080*/  ISETP.LT.OR P1, PT, R3, 0x29, P1 ;  /* 0x000000290300780c */ /* 0x000fe40000f21670 */
[----:B------:R-:W-:Y:S02]  /*a090*/  FSEL R15, R206, -INF , !P0 ;  /* 0xff800000ce0f7808 */ /* 0x000fe40004000000 */
[----:B------:R-:W-:Y:S02]  /*a0a0*/  LOP3.LUT P0, RZ, R194, 0x8, RZ, 0xc0, !PT ;  /* 0x00000008c2ff7812 */ /* 0x000fe4000780c0ff */
[----:B------:R-:W-:Y:S02]  /*a0b0*/  FMNMX.FTZ R0, R39, R0, !PT ;  /* 0x0000000027007209 */ /* 0x000fe40007810000 */
[----:B------:R-:W-:Y:S02]  /*a0c0*/  ISETP.GT.AND P0, PT, R2, 0x1, !P0 ;  /* 0x000000010200780c */ /* 0x000fe40004704270 */
[----:B--234-:R-:W-:Y:S02]  /*a0d0*/  FMNMX.FTZ R5, R40, R0, !PT ;  /* 0x0000000028057209 */ /* 0x01cfe40007810000 */
[----:B------:R-:W-:Y:S02]  /*a0e0*/  ISETP.LT.OR P0, PT, R3, 0x2, P0 ;  /* 0x000000020300780c */ /* 0x000fe40000701670 */
[----:B------:R-:W-:Y:S02]  /*a0f0*/  FMNMX.FTZ R5, R48, R5, !PT ;  /* 0x0000000530057209 */ /* 0x000fe40007810000 */
[----:B------:R-:W-:Y:S02]  /*a100*/  FSEL R24, R205, -INF , !P0 ;  /* 0xff800000cd187808 */ /* 0x000fe40004000000 */
[----:B------:R-:W-:Y:S02]  /*a110*/  LOP3.LUT P0, RZ, R194, 0x4, RZ, 0xc0, !PT ;  /* 0x00000004c2ff7812 */ /* 0x000fe4000780c0ff */
[----:B------:R-:W-:Y:S02]  /*a120*/  FMNMX.FTZ R5, R47, R5, !PT ;  /* 0x000000052f057209 */ /* 0x000fe40007810000 */
[----:B------:R-:W-:Y:S02]  /*a130*/  ISETP.GT.AND P0, PT, R2, 0x8, !P0 ;  /* 0x000000080200780c */ /* 0x000fe40004704270 */
[----:B------:R-:W-:Y:S02]  /*a140*/  FMNMX.FTZ R5, R46, R5, !PT ;  /* 0x000000052e057209 */ /* 0x000fe40007810000 */
        /* <DEDUP_REMOVED lines=8> */
[----:B------:R-:W-:Y:S02]  /*a1d0*/  FSEL R14, R102, -INF , !P1 ;  /* 0xff800000660e7808 */ /* 0x000fe40004800000 */
[----:B------:R-:W-:Y:S02]  /*a1e0*/  FSEL R22, R202, -INF , !P0 ;  /* 0xff800000ca167808 */ /* 0x000fe40004000000 */
[----:B------:R-:W-:Y:S02]  /*a1f0*/  LOP3.LUT P0, RZ, R194, 0x1, RZ, 0xc0, !PT ;  /* 0x00000001c2ff7812 */ /* 0x000fe4000780c0ff */
[----:B------:R-:W-:Y:S02]  /*a200*/  FMNMX.FTZ R5, R42, R5, !PT ;  /* 0x000000052a057209 */ /* 0x000fe40007810000 */
[----:B------:R-:W-:Y:S02]  /*a210*/  ISETP.GT.AND P0, PT, R2, 0x10, !P0 ;  /* 0x000000100200780c */ /* 0x000fe40004704270 */
[----:B------:R-:W-:Y:S02]  /*a220*/  FMNMX.FTZ R5, R41, R5, !PT ;  /* 0x0000000529057209 */ /* 0x000fe40007810000 */
[C---:B------:R-:W-:Y:S02]  /*a230*/  ISETP.LT.OR P0, PT, R3.reuse, 0x11, P0 ;  /* 0x000000110300780c */ /* 0x040fe40000701670 */
[----:B------:R-:W-:Y:S02]  /*a240*/  FMNMX.FTZ R5, R38, R5, !PT ;  /* 0x0000000526057209 */ /* 0x000fe40007810000 */
[----:B------:R-:W-:Y:S02]  /*a250*/  FSEL R21, R196, -INF , !P0 ;  /* 0xff800000c4157808 */ /* 0x000fe40004000000 */
[----:B------:R-:W-:Y:S02]  /*a260*/  ISETP.GT.AND P0, PT, R2, 0x11, !P6 ;  /* 0x000000110200780c */ /* 0x000fe40007704270 */
[----:B------:R-:W-:Y:S02]  /*a270*/  LOP3.LUT P6, RZ, R194, 0x20, RZ, 0xc0, !PT ;  /* 0x00000020c2ff7812 */ /* 0x000fe400078cc0ff */
        /* <DEDUP_REMOVED lines=14> */
[----:B------:R-:W-:Y:S02]  /*a360*/  ISETP.GT.AND P0, PT, R2, 0x29, !P6 ;  /* 0x000000290200780c */ /* 0x000fe40007704270 */
[----:B------:R-:W-:Y:S02]  /*a370*/  FMNMX.FTZ R2, R10, R100, !PT ;  /* 0x000000640a027209 */ /* 0x000fe40007810000 */
[----:B------:R-:W-:Y:S02]  /*a380*/  ISETP.LT.OR P0, PT, R3, 0x2a, P0 ;  /* 0x0000002a0300780c */ /* 0x000fe40000701670 */
        /* <DEDUP_REMOVED lines=29> */
[----:B------:R-:W-:Y:S02]  /*a560*/  FSEL R13, R101, -INF , !P0 ;  /* 0xff800000650d7808 */ /* 0x000fe40004000000 */
        /* <DEDUP_REMOVED lines=8> */
.L_x_806:
        /* <DEDUP_REMOVED lines=15> */
.L_x_807:
[C---:B------:R-:W-:Y:S01]  /*a6e0*/  FMUL.FTZ R2, R104.reuse, c[0x0][0x2d0] ;  /* 0x0000b40068027a20 */ /* 0x040fe20000410000 */
[----:B------:R-:W-:Y:S01]  /*a6f0*/  FSETP.NEU.FTZ.AND P0, PT, R104, -INF , PT ;  /* 0xff8000006800780b */ /* 0x000fe20003f1d000 */
[----:B------:R-:W-:Y:S01]  /*a700*/  WARPSYNC 0xffffffff ;  /* 0xffffffff00007948 */ /* 0x000fe20003800000 */
[----:B------:R-:W-:Y:S02]  /*a710*/  FSETP.NEU.FTZ.AND P1, PT, R103, -INF , PT ;  /* 0xff8000006700780b */ /* 0x000fe40003f3d000 */
[----:B------:R-:W-:Y:S02]  /*a720*/  FSEL R2, R2, RZ, P0 ;  /* 0x000000ff02027208 */ /* 0x000fe40000000000 */
[----:B--2---:R-:W-:Y:S02]  /*a730*/  FMNMX.FTZ R101, R0, R4, !PT ;  /* 0x0000000400657209 */ /* 0x004fe40007810000 */
[----:B------:R-:W-:Y:S01]  /*a740*/  FSEL R0, R104, RZ, P0 ;  /* 0x000000ff68007208 */ /* 0x000fe20000000000 */
[--C-:B------:R-:W-:Y:S01]  /*a750*/  FFMA.FTZ R9, R9, c[0x0][0x2d0], -R2.reuse ;  /* 0x0000b40009097a23 */ /* 0x100fe20000010802 */
[----:B------:R-:W-:Y:S01]  /*a760*/  FSETP.NEU.FTZ.AND P0, PT, R102, -INF , PT ;  /* 0xff8000006600780b */ /* 0x000fe20003f1d000 */
[--C-:B------:R-:W-:Y:S02]  /*a770*/  FFMA.FTZ R12, R11, c[0x0][0x2d0], -R2.reuse ;  /* 0x0000b4000b0c7a23 */ /* 0x100fe40000010802 */
[--C-:B------:R-:W-:Y:S02]  /*a780*/  FFMA.FTZ R201, R156, c[0x0][0x2d0], -R2.reuse ;  /* 0x0000b4009cc97a23 */ /* 0x100fe40000010802 */
[--C-:B------:R-:W-:Y:S01]  /*a790*/  FFMA.FTZ R10, R10, c[0x0][0x2d0], -R2.reuse ;  /* 0x0000b4000a0a7a23 */ /* 0x100fe20000010802 */
[----:B------:R-:W-:Y:S01]  /*a7a0*/  MUFU.EX2 R219, R12 ;  /* 0x0000000c00db7308 */ /* 0x000fe20000000800 */
        /* <DEDUP_REMOVED lines=8> */
[----:B------:R-:W-:Y:S02]  /*a830*/  FFMA.FTZ R168, R159, c[0x0][0x2d0], -R2 ;  /* 0x0000b4009fa87a23 */ /* 0x000fe40000010802 */
[C---:B------:R-:W-:Y:S02]  /*a840*/  FMUL.FTZ R2, R103.reuse, c[0x0][0x2d0] ;  /* 0x0000b40067027a20 */ /* 0x040fe40000410000 */
[----:B-1----:R-:W-:Y:S01]  /*a850*/  FADD.FTZ R4, -R0, R100 ;  /* 0x0000006400047221 */ /* 0x002fe20000010100 */
[----:B------:R-:W-:Y:S01]  /*a860*/  FSEL R0, R103, RZ, P1 ;  /* 0x000000ff67007208 */ /* 0x000fe20000800000 */
[----:B------:R-:W-:Y:S01]  /*a870*/  MUFU.EX2 R226, R167 ;  /* 0x000000a700e27308 */ /* 0x000fe20000000800 */
[----:B------:R-:W-:Y:S03]  /*a880*/  FSEL R2, R2, RZ, P1 ;  /* 0x000000ff02027208 */ /* 0x000fe60000800000 */
[----:B------:R-:W-:Y:S01]  /*a890*/  FADD.FTZ R5, -R0, R105 ;  /* 0x0000006900057221 */ /* 0x000fe20000010100 */
[----:B------:R-:W-:Y:S01]  /*a8a0*/  FSEL R0, R102, RZ, P0 ;  /* 0x000000ff66007208 */ /* 0x000fe20000000000 */
        /* <DEDUP_REMOVED lines=13> */
[----:B------:R-:W-:Y:S02]  /*a980*/  FFMA.FTZ R196, R41, c[0x0][0x2d0], -R2 ;  /* 0x0000b40029c47a23 */ /* 0x000fe40000010802 */
[----:B------:R-:W-:Y:S01]  /*a990*/  FMUL.FTZ R2, R102, c[0x0][0x2d0] ;  /* 0x0000b40066027a20 */ /* 0x000fe20000410000 */
[----:B------:R-:W-:Y:S01]  /*a9a0*/  MUFU.EX2 R38, R9 ;  /* 0x0000000900267308 */ /* 0x000fe20000000800 */
[----:B------:R-:W-:Y:S03]  /*a9b0*/  FADD.FTZ R0, -R0, R106 ;  /* 0x0000006a00007221 */ /* 0x000fe60000010100 */
[----:B------:R-:W-:Y:S01]  /*a9c0*/  FSEL R2, R2, RZ, P0 ;  /* 0x000000ff02027208 */ /* 0x000fe20000000000 */
[----:B------:R-:W-:Y:S01]  /*a9d0*/  FMUL.FTZ R0, R0, c[0x0][0x2d0] ;  /* 0x0000b40000007a20 */ /* 0x000fe20000410000 */
[----:B------:R-:W-:Y:S03]  /*a9e0*/  FSETP.NEU.FTZ.AND P0, PT, R101, -INF , PT ;  /* 0xff8000006500780b */ /* 0x000fe60003f1d000 */
[--C-:B------:R-:W-:Y:S01]  /*a9f0*/  FFMA.FTZ R3, R25, c[0x0][0x2d0], -R2.reuse ;  /* 0x0000b40019037a23 */ /* 0x100fe20000010802 */
[----:B------:R-:W-:Y:S01]  /*aa00*/  MUFU.EX2 R214, R8 ;  /* 0x0000000800d67308 */ /* 0x000fe20000000800 */
        /* <DEDUP_REMOVED lines=9> */
[--C-:B------:R-:W-:Y:S02]  /*aaa0*/  FFMA.FTZ R160, R34, c[0x0][0x2d0], -R2.reuse ;  /* 0x0000b40022a07a23 */ /* 0x100fe40000010802 */
[--C-:B------:R-:W-:Y:S01]  /*aab0*/  FFMA.FTZ R159, R33, c[0x0][0x2d0], -R2.reuse ;  /* 0x0000b400219f7a23 */ /* 0x100fe20000010802 */
[----:B------:R-:W2:Y:S10]  /*aac0*/  MUFU.EX2 R0, R0 ;  /* 0x0000000000007308 */ /* 0x000eb40000000800 */
[----:B------:R-:W-:Y:S01]  /*aad0*/  MUFU.EX2 R48, R10 ;  /* 0x0000000a00307308 */ /* 0x000fe20000000800 */
[----:B-1----:R-:W-:Y:S01]  /*aae0*/  FFMA.FTZ R3, R28, c[0x0][0x2d0], -R2 ;  /* 0x0000b4001c037a23 */ /* 0x002fe20000010802 */
[C---:B------:R-:W-:Y:S08]  /*aaf0*/  FSEL R2, R101.reuse, RZ, P0 ;  /* 0x000000ff65027208 */ /* 0x040ff00000000000 */
[----:B------:R1:W-:Y:S10]  /*ab00*/  MUFU.EX2 R49, R3 ;  /* 0x0000000300317308 */ /* 0x0003f40000000800 */
[----:B------:R-:W-:Y:S10]  /*ab10*/  MUFU.EX2 R211, R39 ;  /* 0x0000002700d37308 */ /* 0x000ff40000000800 */
[----:B------:R-:W-:Y:S01]  /*ab20*/  MUFU.EX2 R205, R37 ;  /* 0x0000002500cd7308 */ /* 0x000fe20000000800 */
[----:B-1----:R-:W-:Y:S02]  /*ab30*/  FADD.FTZ R3, -R2, R107 ;  /* 0x0000006b02037221 */ /* 0x002fe40000010100 */
[----:B------:R-:W-:Y:S07]  /*ab40*/  FMUL.FTZ R2, R101, c[0x0][0x2d0] ;  /* 0x0000b40065027a20 */ /* 0x000fee0000410000 */
[----:B------:R-:W-:Y:S01]  /*ab50*/  MUFU.EX2 R206, R36 ;  /* 0x0000002400ce7308 */ /* 0x000fe20000000800 */
[----:B------:R-:W-:Y:S01]  /*ab60*/  FSEL R6, R2, RZ, P0 ;  /* 0x000000ff02067208 */ /* 0x000fe20000000000 */
[----:B------:R-:W-:Y:S01]  /*ab70*/  FMUL.FTZ R2, R4, c[0x0][0x2d0] ;  /* 0x0000b40004027a20 */ /* 0x000fe20000410000 */
[C---:B------:R-:W-:Y:S02]  /*ab80*/  ISETP.GT.AND P0, PT, R208.reuse, R229, PT ;  /* 0x000000e5d000720c */ /* 0x040fe40003f04270 */
[----:B------:R-:W-:Y:S01]  /*ab90*/  IADD3 R208, R208, -0x1, RZ ;  /* 0xffffffffd0d07810 */ /* 0x000fe20007ffe0ff */
[--C-:B------:R-:W-:Y:S02]  /*aba0*/  FFMA.FTZ R32, R23, c[0x0][0x2d0], -R6.reuse ;  /* 0x0000b40017207a23 */ /* 0x100fe40000010806 */
[--C-:B------:R-:W-:Y:S02]  /*abb0*/  FFMA.FTZ R7, R22, c[0x0][0x2d0], -R6.reuse ;  /* 0x0000b40016077a23 */ /* 0x100fe40000010806 */
[----:B------:R1:W-:Y:S01]  /*abc0*/  MUFU.EX2 R100, R2 ;  /* 0x0000000200647308 */ /* 0x0003e20000000800 */
[--C-:B------:R-:W-:Y:S02]  /*abd0*/  FFMA.FTZ R107, R21, c[0x0][0x2d0], -R6.reuse ;  /* 0x0000b400156b7a23 */ /* 0x100fe40000010806 */
[--C-:B------:R-:W-:Y:S02]  /*abe0*/  FFMA.FTZ R156, R20, c[0x0][0x2d0], -R6.reuse ;  /* 0x0000b400149c7a23 */ /* 0x100fe40000010806 */
[----:B------:R-:W3:Y:S01]  /*abf0*/  LDSM.16.MT88.4 R20, [R181] ;  /* 0x00000000b514783b */ /* 0x000ee20000004200 */
[--C-:B------:R-:W-:Y:S02]  /*ac00*/  FFMA.FTZ R33, R24, c[0x0][0x2d0], -R6.reuse ;  /* 0x0000b40018217a23 */ /* 0x100fe40000010806 */
[--C-:B------:R-:W-:Y:S02]  /*ac10*/  FFMA.FTZ R179, R13, c[0x0][0x2d0], -R6.reuse ;  /* 0x0000b4000db37a23 */ /* 0x100fe40000010806 */
[----:B------:R-:W-:Y:S01]  /*ac20*/  MUFU.EX2 R227, R7 ;  /* 0x0000000700e37308 */ /* 0x000fe20000000800 */
[--C-:B------:R-:W-:Y:S02]  /*ac30*/  FFMA.FTZ R158, R19, c[0x0][0x2d0], -R6.reuse ;  /* 0x0000b400139e7a23 */ /* 0x100fe40000010806 */
[--C-:B------:R-:W-:Y:S02]  /*ac40*/  FFMA.FTZ R162, R18, c[0x0][0x2d0], -R6.reuse ;  /* 0x0000b40012a27a23 */ /* 0x100fe40000010806 */
[--C-:B------:R-:W-:Y:S02]  /*ac50*/  FFMA.FTZ R171, R17, c[0x0][0x2d0], -R6.reuse ;  /* 0x0000b40011ab7a23 */ /* 0x100fe40000010806 */
[--C-:B------:R-:W-:Y:S02]  /*ac60*/  FFMA.FTZ R175, R16, c[0x0][0x2d0], -R6.reuse ;  /* 0x0000b40010af7a23 */ /* 0x100fe40000010806 */
[--C-:B------:R-:W-:Y:S01]  /*ac70*/  FFMA.FTZ R177, R14, c[0x0][0x2d0], -R6.reuse ;  /* 0x0000b4000eb17a23 */ /* 0x100fe20000010806 */
[----:B------:R-:W-:Y:S01]  /*ac80*/  MUFU.EX2 R203, R33 ;  /* 0x0000002100cb7308 */ /* 0x000fe20000000800 */
[----:B-1----:R-:W-:Y:S09]  /*ac90*/  FFMA.FTZ R2, R15, c[0x0][0x2d0], -R6 ;  /* 0x0000b4000f027a23 */ /* 0x002ff20000010806 */
[----:B------:R1:W-:Y:S10]  /*aca0*/  MUFU.EX2 R34, R2 ;  /* 0x0000000200227308 */ /* 0x0003f40000000800 */
[----:B------:R-:W-:Y:S10]  /*acb0*/  MUFU.EX2 R204, R32 ;  /* 0x0000002000cc7308 */ /* 0x000ff40000000800 */
[----:B------:R-:W-:Y:S01]  /*acc0*/  MUFU.EX2 R224, R164 ;  /* 0x000000a400e07308 */ /* 0x000fe20000000800 */
[----:B-1----:R-:W-:Y:S02]  /*acd0*/  FMUL.FTZ R2, R3, c[0x0][0x2d0] ;  /* 0x0000b40003027a20 */ /* 0x002fe40000410000 */
[----:B------:R-:W-:Y:S07]  /*ace0*/  FMUL.FTZ R3, R5, c[0x0][0x2d0] ;  /* 0x0000b40005037a20 */ /* 0x000fee0000410000 */
[----:B------:R-:W-:Y:S10]  /*acf0*/  MUFU.EX2 R2, R2 ;  /* 0x0000000200027308 */ /* 0x000ff40000000800 */
[----:B------:R-:W-:Y:S10]  /*ad00*/  MUFU.EX2 R225, R163 ;  /* 0x000000a300e17308 */ /* 0x000ff40000000800 */
[----:B------:R-:W-:Y:S10]  /*ad10*/  MUFU.EX2 R107, R107 ;  /* 0x0000006b006b7308 */ /* 0x000ff40000000800 */
[----:B------:R-:W-:Y:S10]  /*ad20*/  MUFU.EX2 R218, R156 ;  /* 0x0000009c00da7308 */ /* 0x000ff40000000800 */
[----:B------:R-:W-:Y:S10]  /*ad30*/  MUFU.EX2 R213, R158 ;  /* 0x0000009e00d57308 */ /* 0x000ff40000000800 */
[----:B------:R-:W-:Y:S10]  /*ad40*/  MUFU.EX2 R212, R162 ;  /* 0x000000a200d47308 */ /* 0x000ff40000000800 */
[----:B------:R-:W-:Y:S10]  /*ad50*/  MUFU.EX2 R202, R202 ;  /* 0x000000ca00ca7308 */ /* 0x000ff40000000800 */
[----:B------:R-:W1:Y:S10]  /*ad60*/  MUFU.EX2 R201, R201 ;  /* 0x000000c900c97308 */ /* 0x000e740000000800 */
[----:B------:R-:W-:Y:S10]  /*ad70*/  MUFU.EX2 R197, R197 ;  /* 0x000000c500c57308 */ /* 0x000ff40000000800 */
[----:B------:R-:W-:Y:S10]  /*ad80*/  MUFU.EX2 R199, R199 ;  /* 0x000000c700c77308 */ /* 0x000ff40000000800 */
[----:B------:R-:W-:Y:S10]  /*ad90*/  MUFU.EX2 R196, R196 ;  /* 0x000000c400c47308 */ /* 0x000ff40000000800 */
[----:B------:R-:W-:Y:S10]  /*ada0*/  MUFU.EX2 R178, R178 ;  /* 0x000000b200b27308 */ /* 0x000ff40000000800 */
[----:B------:R-:W-:Y:S10]  /*adb0*/  MUFU.EX2 R172, R172 ;  /* 0x000000ac00ac7308 */ /* 0x000ff40000000800 */
[----:B------:R-:W4:Y:S10]  /*adc0*/  MUFU.EX2 R167, R176 ;  /* 0x000000b000a77308 */ /* 0x000f340000000800 */
[----:B------:R-:W-:Y:S01]  /*add0*/  MUFU.EX2 R164, R177 ;  /* 0x000000b100a47308 */ /* 0x000fe20000000800 */
[C---:B--2---:R-:W-:Y:S01]  /*ade0*/  FMUL.FTZ R12, R0.reuse, R124 ;  /* 0x0000007c000c7220 */ /* 0x044fe20000410000 */
[----:B-1----:R-:W-:Y:S01]  /*adf0*/  F2FP.PACK_AB R156, R201, R202 ;  /* 0x000000cac99c723e */ /* 0x002fe200000000ff */
[C---:B------:R-:W-:Y:S02]  /*ae00*/  FMUL.FTZ R13, R0.reuse, R125 ;  /* 0x0000007d000d7220 */ /* 0x040fe40000410000 */
[C---:B------:R-:W-:Y:S02]  /*ae10*/  FMUL.FTZ R24, R0.reuse, R120 ;  /* 0x0000007800187220 */ /* 0x040fe40000410000 */
[C---:B------:R-:W-:Y:S02]  /*ae20*/  FMUL.FTZ R25, R0.reuse, R121 ;  /* 0x0000007900197220 */ /* 0x040fe40000410000 */
[C---:B------:R-:W-:Y:S02]  /*ae30*/  FMUL.FTZ R28, R0.reuse, R116 ;  /* 0x00000074001c7220 */ /* 0x040fe40000410000 */
[C---:B------:R-:W-:Y:S02]  /*ae40*/  FMUL.FTZ R29, R0.reuse, R117 ;  /* 0x00000075001d7220 */ /* 0x040fe40000410000 */
[C---:B------:R-:W-:Y:S01]  /*ae50*/  FMUL.FTZ R8, R0.reuse, R128 ;  /* 0x0000008000087220 */ /* 0x040fe20000410000 */
[----:B----4-:R-:W-:Y:S01]  /*ae60*/  F2FP.PACK_AB R162, R167, R172 ;  /* 0x000000aca7a2723e */ /* 0x010fe200000000ff */
[C---:B------:R-:W-:Y:S01]  /*ae70*/  FMUL.FTZ R9, R0.reuse, R129 ;  /* 0x0000008100097220 */ /* 0x040fe20000410000 */
[----:B------:R-:W-:Y:S01]  /*ae80*/  MUFU.EX2 R128, R161 ;  /* 0x000000a100807308 */ /* 0x000fe20000000800 */
[C---:B------:R-:W-:Y:S01]  /*ae90*/  FMUL.FTZ R40, R0.reuse, R112 ;  /* 0x0000007000287220 */ /* 0x040fe20000410000 */
[----:B------:R-:W-:Y:S01]  /*aea0*/  F2FP.PACK_AB R112, R49, R105 ;  /* 0x000000693170723e */ /* 0x000fe200000000ff */
[C---:B------:R-:W-:Y:S01]  /*aeb0*/  FMUL.FTZ R41, R0.reuse, R113 ;  /* 0x0000007100297220 */ /* 0x040fe20000410000 */
[----:B------:R-:W-:Y:S01]  /*aec0*/  F2FP.PACK_AB R113, R203, R34 ;  /* 0x00000022cb71723e */ /* 0x000fe200000000ff */
[----:B------:R-:W-:Y:S01]  /*aed0*/  FMUL.FTZ R44, R0, R108 ;  /* 0x0000006c002c7220 */ /* 0x000fe20000410000 */
[----:B------:R-:W-:Y:S01]  /*aee0*/  F2FP.PACK_AB R108, R38, R48 ;  /* 0x00000030266c723e */ /* 0x000fe200000000ff */
[----:B------:R-:W-:Y:S01]  /*aef0*/  FMUL.FTZ R45, R0, R109 ;  /* 0x0000006d002d7220 */ /* 0x000fe20000410000 */
[----:B------:R-:W-:Y:S01]  /*af00*/  F2FP.PACK_AB R109, R50, R51 ;  /* 0x00000033326d723e */ /* 0x000fe200000000ff */
        /* <DEDUP_REMOVED lines=12> */
[C---:B------:R-:W-:Y:S02]  /*afd0*/  FMUL.FTZ R92, R0.reuse, R92 ;  /* 0x0000005c005c7220 */ /* 0x040fe40000410000 */
[C---:B------:R-:W-:Y:S02]  /*afe0*/  FMUL.FTZ R93, R0.reuse, R93 ;  /* 0x0000005d005d7220 */ /* 0x040fe40000410000 */
[----:B------:R-:W-:Y:S02]  /*aff0*/  FFMA.FTZ R4, R0, R221, R105 ;  /* 0x000000dd00047223 */ /* 0x000fe40000010069 */
[----:B------:R1:W2:Y:S01]  /*b000*/  MUFU.EX2 R0, R3 ;  /* 0x0000000300007308 */ /* 0x0002a20000000800 */
[----:B------:R-:W-:Y:S01]  /*b010*/  FMUL.FTZ R46, R2, R110 ;  /* 0x0000006e022e7220 */ /* 0x000fe20000410000 */
[----:B------:R-:W-:Y:S01]  /*b020*/  F2FP.PACK_AB R110, R220, R219 ;  /* 0x000000dbdc6e723e */ /* 0x000fe200000000ff */
[----:B------:R-:W-:Y:S01]  /*b030*/  FMUL.FTZ R47, R2, R111 ;  /* 0x0000006f022f7220 */ /* 0x000fe20000410000 */
[----:B------:R-:W-:Y:S01]  /*b040*/  F2FP.PACK_AB R111, R211, R214 ;  /* 0x000000d6d36f723e */ /* 0x000fe200000000ff */
[----:B------:R-:W-:Y:S02]  /*b050*/  FADD.FTZ R105, R49, R4 ;  /* 0x0000000431697221 */ /* 0x000fe40000010000 */
[C---:B------:R-:W-:Y:S02]  /*b060*/  FMUL.FTZ R4, R100.reuse, R132 ;  /* 0x0000008464047220 */ /* 0x040fe40000410000 */
[----:B------:R-:W-:Y:S01]  /*b070*/  FMUL.FTZ R5, R100, R133 ;  /* 0x0000008564057220 */ /* 0x000fe20000410000 */
[----:B------:R-:W-:Y:S01]  /*b080*/  MUFU.EX2 R132, R165 ;  /* 0x000000a500847308 */ /* 0x000fe20000000800 */
[C---:B------:R-:W-:Y:S02]  /*b090*/  FMUL.FTZ R10, R2.reuse, R130 ;  /* 0x00000082020a7220 */ /* 0x040fe40000410000 */
[C---:B------:R-:W-:Y:S02]  /*b0a0*/  FMUL.FTZ R11, R2.reuse, R131 ;  /* 0x00000083020b7220 */ /* 0x040fe40000410000 */
[----:B------:R-:W-:Y:S01]  /*b0b0*/  FMUL.FTZ R42, R2, R114 ;  /* 0x00000072022a7220 */ /* 0x000fe20000410000 */
[----:B------:R-:W-:Y:S01]  /*b0c0*/  F2FP.PACK_AB R114, R206, R205 ;  /* 0x000000cdce72723e */ /* 0x000fe200000000ff */
[C---:B------:R-:W-:Y:S01]  /*b0d0*/  FMUL.FTZ R43, R2.reuse, R115 ;  /* 0x00000073022b7220 */ /* 0x040fe20000410000 */
[----:B------:R-:W-:Y:S01]  /*b0e0*/  F2FP.PACK_AB R115, R227, R204 ;  /* 0x000000cce373723e */ /* 0x000fe200000000ff */
[C---:B------:R-:W-:Y:S01]  /*b0f0*/  FMUL.FTZ R14, R2.reuse, R126 ;  /* 0x0000007e020e7220 */ /* 0x040fe20000410000 */
[----:B------:R-:W-:Y:S01]  /*b100*/  MUFU.EX2 R130, R170 ;  /* 0x000000aa00827308 */ /* 0x000fe20000000800 */
[----:B------:R-:W-:Y:S02]  /*b110*/  FMUL.FTZ R15, R2, R127 ;  /* 0x0000007f020f7220 */ /* 0x000fe40000410000 */
[C---:B------:R-:W-:Y:S01]  /*b120*/  FMUL.FTZ R16, R100.reuse, R136 ;  /* 0x0000008864107220 */ /* 0x040fe20000410000 */
[----:B------:R-:W-:Y:S01]  /*b130*/  LDSM.16.MT88.4 R124, [R181+0x1000] ;  /* 0x00100000b57c783b */ /* 0x000fe20000004200 */
[----:B-1----:R-:W-:Y:S02]  /*b140*/  FFMA.FTZ R3, R100, R222, R48 ;  /* 0x000000de64037223 */ /* 0x002fe40000010030 */
[C---:B--2---:R-:W-:Y:S02]  /*b150*/  FMUL.FTZ R6, R0.reuse, R134 ;  /* 0x0000008600067220 */ /* 0x044fe40000410000 */
[----:B------:R-:W-:Y:S01]  /*b160*/  FMUL.FTZ R7, R0, R135 ;  /* 0x0000008700077220 */ /* 0x000fe20000410000 */
[----:B------:R-:W-:Y:S01]  /*b170*/  MUFU.EX2 R133, R169 ;  /* 0x000000a900857308 */ /* 0x000fe20000000800 */
[----:B------:R-:W-:Y:S02]  /*b180*/  FADD.FTZ R3, R38, R3 ;  /* 0x0000000326037221 */ /* 0x000fe40000010000 */
[----:B------:R-:W1:Y:S01]  /*b190*/  LDSM.16.MT88.4 R36, [R182] ;  /* 0x00000000b624783b */ /* 0x000e620000004200 */
[----:B------:R-:W-:Y:S02]  /*b1a0*/  FMUL.FTZ R17, R100, R137 ;  /* 0x0000008964117220 */ /* 0x000fe40000410000 */
[-C--:B---3--:R-:W-:Y:S04]  /*b1b0*/  HMMA.16816.F32 R4, R108, R20.reuse, R4 ;  /* 0x000000146c04723c */ /* 0x088fe80000001804 */
[----:B------:R-:W-:Y:S01]  /*b1c0*/  MUFU.EX2 R131, R160 ;  /* 0x000000a000837308 */ /* 0x000fe20000000800 */
[C---:B------:R-:W-:Y:S02]  /*b1d0*/  FMUL.FTZ R18, R0.reuse, R138 ;  /* 0x0000008a00127220 */ /* 0x040fe40000410000 */
[----:B------:R-:W-:Y:S01]  /*b1e0*/  FMUL.FTZ R19, R0, R139 ;  /* 0x0000008b00137220 */ /* 0x000fe20000410000 */
[C---:B------:R-:W-:Y:S01]  /*b1f0*/  HMMA.16816.F32 R8, R112.reuse, R20, R8 ;  /* 0x000000147008723c */ /* 0x040fe20000001808 */
[----:B------:R-:W-:Y:S03]  /*b200*/  LDSM.16.MT88.4 R136, [R181+0x800] ;  /* 0x00080000b588783b */ /* 0x000fe60000004200 */
[C---:B------:R-:W-:Y:S02]  /*b210*/  FMUL.FTZ R30, R2.reuse, R118 ;  /* 0x00000076021e7220 */ /* 0x040fe40000410000 */
[C---:B------:R-:W-:Y:S01]  /*b220*/  FMUL.FTZ R31, R2.reuse, R119 ;  /* 0x00000077021f7220 */ /* 0x040fe20000410000 */
[----:B------:R-:W-:Y:S01]  /*b230*/  MUFU.EX2 R222, R168 ;  /* 0x000000a800de7308 */ /* 0x000fe20000000800 */
[-C--:B------:R-:W-:Y:S01]  /*b240*/  HMMA.16816.F32 R12, R112, R22.reuse, R12 ;  /* 0x00000016700c723c */ /* 0x080fe2000000180c */
[----:B------:R-:W2:Y:S03]  /*b250*/  LDSM.16.MT88.4 R116, [R181+0xc00] ;  /* 0x000c0000b574783b */ /* 0x000ea60000004200 */
[C---:B------:R-:W-:Y:S02]  /*b260*/  FMUL.FTZ R26, R2.reuse, R122 ;  /* 0x0000007a021a7220 */ /* 0x040fe40000410000 */
[----:B------:R-:W-:Y:S02]  /*b270*/  FMUL.FTZ R27, R2, R123 ;  /* 0x0000007b021b7220 */ /* 0x000fe40000410000 */
[C---:B------:R-:W-:Y:S01]  /*b280*/  HMMA.16816.F32 R16, R108.reuse, R22, R16 ;  /* 0x000000166c10723c */ /* 0x040fe20000001810 */
[----:B------:R-:W-:Y:S01]  /*b290*/  LDSM.16.MT88.4 R120, [R182+0x400] ;  /* 0x00040000b678783b */ /* 0x000fe20000004200 */
[----:B------:R3:W-:Y:S02]  /*b2a0*/  MUFU.EX2 R221, R159 ;  /* 0x0000009f00dd7308 */ /* 0x0007e40000000800 */
[C---:B------:R-:W-:Y:S02]  /*b2b0*/  FMUL.FTZ R20, R100.reuse, R140 ;  /* 0x0000008c64147220 */ /* 0x040fe40000410000 */
[----:B------:R-:W-:Y:S02]  /*b2c0*/  FMUL.FTZ R21, R100, R141 ;  /* 0x0000008d64157220 */ /* 0x000fe40000410000 */
[C---:B------:R-:W-:Y:S04]  /*b2d0*/  FMUL.FTZ R22, R0.reuse, R142 ;  /* 0x0000008e00167220 */ /* 0x040fe80000410000 */
[----:B------:R-:W-:Y:S01]  /*b2e0*/  FMUL.FTZ R23, R0, R143 ;  /* 0x0000008f00177220 */ /* 0x000fe20000410000 */
[----:B------:R-:W-:Y:S01]  /*b2f0*/  MUFU.EX2 R170, R198 ;  /* 0x000000c600aa7308 */ /* 0x000fe20000000800 */
[C---:B------:R-:W-:Y:S02]  /*b300*/  FMUL.FTZ R32, R100.reuse, R144 ;  /* 0x0000009064207220 */ /* 0x040fe40000410000 */
[----:B------:R-:W-:Y:S02]  /*b310*/  FMUL.FTZ R33, R100, R145 ;  /* 0x0000009164217220 */ /* 0x000fe40000410000 */
[----:B------:R-:W-:Y:S01]  /*b320*/  FMUL.FTZ R35, R0, R147 ;  /* 0x0000009300237220 */ /* 0x000fe20000410000 */
[-C--:B-1----:R-:W-:Y:S03]  /*b330*/  HMMA.16816.F32 R20, R108, R36.reuse, R20 ;  /* 0x000000246c14723c */ /* 0x082fe60000001814 */
[C---:B------:R-:W-:Y:S01]  /*b340*/  FMUL.FTZ R48, R100.reuse, R152 ;  /* 0x0000009864307220 */ /* 0x040fe20000410000 */
[----:B------:R-:W1:Y:S01]  /*b350*/  MUFU.EX2 R198, R200 ;  /* 0x000000c800c67308 */ /* 0x000e620000000800 */
[----:B------:R-:W-:Y:S02]  /*b360*/  FMUL.FTZ R49, R100, R153 ;  /* 0x0000009964317220 */ /* 0x000fe40000410000 */
[----:B------:R-:W-:Y:S01]  /*b370*/  FFMA.FTZ R106, R2, R223, R34 ;  /* 0x000000df026a7223 */ /* 0x000fe20000010022 */
[C---:B------:R-:W-:Y:S04]  /*b380*/  HMMA.16816.F32 R24, R112.reuse, R36, R24 ;  /* 0x000000247018723c */ /* 0x040fe80000001818 */
[----:B------:R-:W-:Y:S01]  /*b390*/  FMUL.FTZ R34, R0, R146 ;  /* 0x0000009200227220 */ /* 0x000fe20000410000 */
[----:B---3--:R-:W-:Y:S01]  /*b3a0*/  F2FP.PACK_AB R159, R178, R196 ;  /* 0x000000c4b29f723e */ /* 0x008fe200000000ff */
[----:B------:R-:W-:Y:S01]  /*b3b0*/  LDSM.16.MT88.4 R144, [R182+0x800] ;  /* 0x00080000b690783b */ /* 0x000fe20000004200 */
[C---:B------:R-:W-:Y:S01]  /*b3c0*/  FMUL.FTZ R36, R100.reuse, R148 ;  /* 0x0000009464247220 */ /* 0x040fe20000410000 */
[-C--:B------:R-:W-:Y:S01]  /*b3d0*/  HMMA.16816.F32 R28, R112, R38.reuse, R28 ;  /* 0x00000026701c723c */ /* 0x080fe2000000181c */
[----:B------:R3:W-:Y:S03]  /*b3e0*/  MUFU.EX2 R223, R157 ;  /* 0x0000009d00df7308 */ /* 0x0007e60000000800 */
[----:B------:R-:W-:Y:S02]  /*b3f0*/  FMUL.FTZ R37, R100, R149 ;  /* 0x0000009564257220 */ /* 0x000fe40000410000 */
[C---:B------:R-:W-:Y:S02]  /*b400*/  FMUL.FTZ R58, R2.reuse, R58 ;  /* 0x0000003a023a7220 */ /* 0x040fe40000410000 */
[C---:B------:R-:W-:Y:S03]  /*b410*/  HMMA.16816.F32 R32, R108.reuse, R38, R32 ;  /* 0x000000266c20723c */ /* 0x040fe60000001820 */
[----:B------:R-:W-:Y:S01]  /*b420*/  MUFU.EX2 R168, R174 ;  /* 0x000000ae00a87308 */ /* 0x000fe20000000800 */
[C---:B------:R-:W-:Y:S01]  /*b430*/  FMUL.FTZ R59, R2.reuse, R59 ;  /* 0x0000003b023b7220 */ /* 0x040fe20000410000 */
[----:B-1----:R-:W-:Y:S01]  /*b440*/  F2FP.PACK_AB R158, R199, R198 ;  /* 0x000000c6c79e723e */ /* 0x002fe200000000ff */
[----:B------:R-:W-:Y:S02]  /*b450*/  FMUL.FTZ R62, R2, R62 ;  /* 0x0000003e023e7220 */ /* 0x000fe40000410000 */
[C---:B------:R-:W-:Y:S04]  /*b460*/  FMUL.FTZ R38, R0.reuse, R150 ;  /* 0x0000009600267220 */ /* 0x040fe80000410000 */
[----:B------:R-:W-:Y:S01]  /*b470*/  FMUL.FTZ R39, R0, R151 ;  /* 0x0000009700277220 */ /* 0x000fe20000410000 */
[----:B------:R-:W1:Y:S01]  /*b480*/  MUFU.EX2 R169, R173 ;  /* 0x000000ad00a97308 */ /* 0x000e620000000800 */
[C---:B------:R-:W-:Y:S02]  /*b490*/  FMUL.FTZ R63, R2.reuse, R63 ;  /* 0x0000003f023f7220 */ /* 0x040fe40000410000 */
[C---:B------:R-:W-:Y:S01]  /*b4a0*/  FMUL.FTZ R74, R2.reuse, R74 ;  /* 0x0000004a024a7220 */ /* 0x040fe20000410000 */
[----:B---3--:R-:W-:Y:S01]  /*b4b0*/  F2FP.PACK_AB R157, R197, R170 ;  /* 0x000000aac59d723e */ /* 0x008fe200000000ff */
[C---:B------:R-:W-:Y:S01]  /*b4c0*/  FMUL.FTZ R75, R2.reuse, R75 ;  /* 0x0000004b024b7220 */ /* 0x040fe20000410000 */
[-C--:B--2---:R-:W-:Y:S03]  /*b4d0*/  HMMA.16816.F32 R36, R108, R116.reuse, R36 ;  /* 0x000000746c24723c */ /* 0x084fe60000001824 */
[C---:B------:R-:W-:Y:S01]  /*b4e0*/  FMUL.FTZ R78, R2.reuse, R78 ;  /* 0x0000004e024e7220 */ /* 0x040fe20000410000 */
[----:B------:R-:W2:Y:S01]  /*b4f0*/  MUFU.EX2 R165, R175 ;  /* 0x000000af00a57308 */ /* 0x000ea20000000800 */
[C---:B------:R-:W-:Y:S02]  /*b500*/  FMUL.FTZ R79, R2.reuse, R79 ;  /* 0x0000004f024f7220 */ /* 0x040fe40000410000 */
[C---:B------:R-:W-:Y:S01]  /*b510*/  FMUL.FTZ R90, R2.reuse, R90 ;  /* 0x0000005a025a7220 */ /* 0x040fe20000410000 */
[C---:B------:R-:W-:Y:S04]  /*b520*/  HMMA.16816.F32 R40, R112.reuse, R116, R40 ;  /* 0x000000747028723c */ /* 0x040fe80000001828 */
[C---:B------:R-:W-:Y:S02]  /*b530*/  FMUL.FTZ R91, R2.reuse, R91 ;  /* 0x0000005b025b7220 */ /* 0x040fe40000410000 */
[C---:B------:R-:W-:Y:S02]  /*b540*/  FMUL.FTZ R94, R2.reuse, R94 ;  /* 0x0000005e025e7220 */ /* 0x040fe40000410000 */
[-C--:B------:R-:W-:Y:S04]  /*b550*/  HMMA.16816.F32 R44, R112, R118.reuse, R44 ;  /* 0x00000076702c723c */ /* 0x080fe8000000182c */
[----:B------:R-:W-:Y:S01]  /*b560*/  FMUL.FTZ R95, R2, R95 ;  /* 0x0000005f025f7220 */ /* 0x000fe20000410000 */
[----:B-1----:R-:W-:Y:S01]  /*b570*/  F2FP.PACK_AB R160, R169, R168 ;  /* 0x000000a8a9a0723e */ /* 0x002fe200000000ff */
[C---:B------:R-:W-:Y:S02]  /*b580*/  FFMA.FTZ R2, R0.reuse, R228, R51 ;  /* 0x000000e400027223 */ /* 0x040fe40000010033 */
[----:B------:R-:W-:Y:S04]  /*b590*/  FMUL.FTZ R51, R0, R155 ;  /* 0x0000009b00337220 */ /* 0x000fe80000410000 */
[----:B------:R-:W-:Y:S01]  /*b5a0*/  FADD.FTZ R2, R50, R2 ;  /* 0x0000000232027221 */ /* 0x000fe20000010000 */
[----:B--2---:R-:W-:Y:S01]  /*b5b0*/  F2FP.PACK_AB R161, R165, R166 ;  /* 0x000000a6a5a1723e */ /* 0x004fe200000000ff */
[----:B------:R-:W-:Y:S02]  /*b5c0*/  FMUL.FTZ R50, R0, R154 ;  /* 0x0000009a00327220 */ /* 0x000fe40000410000 */
[----:B------:R-:W-:Y:S01]  /*b5d0*/  LDSM.16.MT88.4 R152, [R181+0x1400] ;  /* 0x00140000b598783b */ /* 0x000fe20000004200 */
[C---:B------:R-:W-:Y:S02]  /*b5e0*/  FMUL.FTZ R52, R100.reuse, R52 ;  /* 0x0000003464347220 */ /* 0x040fe40000410000 */
[----:B------:R-:W-:Y:S02]  /*b5f0*/  FMUL.FTZ R53, R100, R53 ;  /* 0x0000003564357220 */ /* 0x000fe40000410000 */
[C---:B------:R-:W-:Y:S03]  /*b600*/  HMMA.16816.F32 R48, R108.reuse, R118, R48 ;  /* 0x000000766c30723c */ /* 0x040fe60000001830 */
[----:B------:R-:W1:Y:S01]  /*b610*/  LDSM.16.MT88.4 R116, [R182+0xc00] ;  /* 0x000c0000b674783b */ /* 0x000e620000004200 */
[C---:B------:R-:W-:Y:S02]  /*b620*/  FMUL.FTZ R54, R0.reuse, R54 ;  /* 0x0000003600367220 */ /* 0x040fe40000410000 */
[----:B------:R-:W-:Y:S02]  /*b630*/  FMUL.FTZ R55, R0, R55 ;  /* 0x0000003700377220 */ /* 0x000fe40000410000 */
[C---:B------:R-:W-:Y:S04]  /*b640*/  FMUL.FTZ R64, R100.reuse, R64 ;  /* 0x0000004064407220 */ /* 0x040fe80000410000 */
        /* <DEDUP_REMOVED lines=21> */
[----:B------:R-:W-:Y:S02]  /*b7a0*/  FADD.FTZ R100, R203, R106 ;  /* 0x0000006acb647221 */ /* 0x000fe40000010000 */
[----:B------:R-:W1:Y:S01]  /*b7b0*/  MUFU.EX2 R106, R179 ;  /* 0x000000b3006a7308 */ /* 0x000e620000000800 */
[----:B------:R-:W-:Y:S01]  /*b7c0*/  FADD.FTZ R3, R219, R3 ;  /* 0x00000003db037221 */ /* 0x000fe20000010000 */
[-C--:B------:R-:W-:Y:S04]  /*b7d0*/  HMMA.16816.F32 R60, R112, R118.reuse, R60 ;  /* 0x00000076703c723c */ /* 0x080fe8000000183c */
[----:B------:R-:W-:Y:S02]  /*b7e0*/  FADD.FTZ R2, R214, R2 ;  /* 0x00000002d6027221 */ /* 0x000fe40000010000 */
[----:B------:R-:W-:Y:S02]  /*b7f0*/  FADD.FTZ R0, R205, R105 ;  /* 0x00000069cd007221 */ /* 0x000fe40000010000 */
[C---:B------:R-:W-:Y:S01]  /*b800*/  HMMA.16816.F32 R64, R108.reuse, R118, R64 ;  /* 0x000000766c40723c */ /* 0x040fe20000001840 */
[----:B------:R-:W2:Y:S03]  /*b810*/  LDSM.16.MT88.4 R116, [R181+0x1800] ;  /* 0x00180000b574783b */ /* 0x000ea60000004200 */
[----:B------:R-:W-:Y:S02]  /*b820*/  FADD.FTZ R105, R204, R100 ;  /* 0x00000064cc697221 */ /* 0x000fe40000010000 */
[----:B------:R-:W-:Y:S02]  /*b830*/  FADD.FTZ R100, R220, R3 ;  /* 0x00000003dc647221 */ /* 0x000fe40000010000 */
[----:B------:R-:W-:Y:S04]  /*b840*/  FADD.FTZ R3, R211, R2 ;  /* 0x00000002d3037221 */ /* 0x000fe80000010000 */
[----:B------:R-:W-:Y:S02]  /*b850*/  FADD.FTZ R100, R130, R100 ;  /* 0x0000006482647221 */ /* 0x000fe40000010000 */
[----:B------:R-:W-:Y:S01]  /*b860*/  FADD.FTZ R3, R129, R3 ;  /* 0x0000000381037221 */ /* 0x000fe20000010000 */
[----:B-1----:R-:W-:Y:S01]  /*b870*/  F2FP.PACK_AB R163, R106, R164 ;  /* 0x000000a46aa3723e */ /* 0x002fe200000000ff */
[----:B------:R-:W-:Y:S02]  /*b880*/  FADD.FTZ R100, R133, R100 ;  /* 0x0000006485647221 */ /* 0x000fe40000010000 */
[----:B------:R-:W-:Y:S02]  /*b890*/  FADD.FTZ R3, R132, R3 ;  /* 0x0000000384037221 */ /* 0x000fe40000010000 */
[----:B------:R-:W-:Y:S02]  /*b8a0*/  FADD.FTZ R2, R206, R0 ;  /* 0x00000000ce027221 */ /* 0x000fe40000010000 */
[----:B------:R-:W-:Y:S01]  /*b8b0*/  FADD.FTZ R0, R227, R105 ;  /* 0x00000069e3007221 */ /* 0x000fe20000010000 */
[----:B------:R-:W-:Y:S01]  /*b8c0*/  MOV R105, R103 ;  /* 0x0000006700697202 */ /* 0x000fe20000000f00 */
[----:B------:R-:W-:Y:S02]  /*b8d0*/  FADD.FTZ R2, R128, R2 ;  /* 0x0000000280027221 */ /* 0x000fe40000010000 */
[----:B------:R-:W-:Y:S02]  /*b8e0*/  FADD.FTZ R0, R107, R0 ;  /* 0x000000006b007221 */ /* 0x000fe40000010000 */
[----:B------:R-:W-:Y:S02]  /*b8f0*/  FADD.FTZ R2, R131, R2 ;  /* 0x0000000283027221 */ /* 0x000fe40000010000 */
[----:B------:R-:W-:Y:S02]  /*b900*/  FADD.FTZ R0, R218, R0 ;  /* 0x00000000da007221 */ /* 0x000fe40000010000 */
[----:B------:R-:W-:Y:S02]  /*b910*/  FADD.FTZ R3, R224, R3 ;  /* 0x00000003e0037221 */ /* 0x000fe40000010000 */
[----:B------:R-:W-:Y:S02]  /*b920*/  FADD.FTZ R2, R221, R2 ;  /* 0x00000002dd027221 */ /* 0x000fe40000010000 */
[----:B------:R-:W-:Y:S01]  /*b930*/  FADD.FTZ R0, R213, R0 ;  /* 0x00000000d5007221 */ /* 0x000fe20000010000 */
[-C--:B--2---:R-:W-:Y:S08]  /*b940*/  HMMA.16816.F32 R68, R108, R116.reuse, R68 ;  /* 0x000000746c44723c */ /* 0x084ff00000001844 */
[C---:B------:R-:W-:Y:S08]  /*b950*/  HMMA.16816.F32 R72, R112.reuse, R116, R72 ;  /* 0x000000747048723c */ /* 0x040ff00000001848 */
[-C--:B------:R-:W-:Y:S08]  /*b960*/  HMMA.16816.F32 R76, R112, R118.reuse, R76 ;  /* 0x00000076704c723c */ /* 0x080ff0000000184c */
[C---:B------:R-:W-:Y:S01]  /*b970*/  HMMA.16816.F32 R80, R108.reuse, R118, R80 ;  /* 0x000000766c50723c */ /* 0x040fe20000001850 */
[----:B------:R-:W1:Y:S07]  /*b980*/  LDSM.16.MT88.4 R116, [R182+0x1800] ;  /* 0x00180000b674783b */ /* 0x000e6e0000004200 */
[-C--:B-1----:R-:W-:Y:S08]  /*b990*/  HMMA.16816.F32 R84, R108, R116.reuse, R84 ;  /* 0x000000746c54723c */ /* 0x082ff00000001854 */
[C---:B------:R-:W-:Y:S07]  /*b9a0*/  HMMA.16816.F32 R88, R112.reuse, R116, R88 ;  /* 0x000000747058723c */ /* 0x040fee0000001858 */
[----:B------:R-:W-:Y:S01]  /*b9b0*/  F2FP.PACK_AB R116, R131, R128 ;  /* 0x000000808374723e */ /* 0x000fe200000000ff */
[-C--:B------:R-:W-:Y:S01]  /*b9c0*/  HMMA.16816.F32 R92, R112, R118.reuse, R92 ;  /* 0x00000076705c723c */ /* 0x080fe2000000185c */
[----:B------:R-:W1:Y:S03]  /*b9d0*/  LDSM.16.MT88.4 R112, [R181+0x400] ;  /* 0x00040000b570783b */ /* 0x000e660000004200 */
[----:B------:R-:W-:Y:S02]  /*b9e0*/  F2FP.PACK_AB R117, R218, R107 ;  /* 0x0000006bda75723e */ /* 0x000fe400000000ff */
[----:B------:R-:W-:Y:S02]  /*b9f0*/  MOV R107, R101 ;  /* 0x00000065006b7202 */ /* 0x000fe40000000f00 */
[----:B------:R-:W-:Y:S07]  /*ba00*/  HMMA.16816.F32 R96, R108, R118, R96 ;  /* 0x000000766c60723c */ /* 0x000fee0000001860 */
[----:B------:R-:W-:Y:S02]  /*ba10*/  F2FP.PACK_AB R108, R133, R130 ;  /* 0x00000082856c723e */ /* 0x000fe400000000ff */
[----:B------:R-:W-:Y:S03]  /*ba20*/  F2FP.PACK_AB R109, R132, R129 ;  /* 0x00000081846d723e */ /* 0x000fe600000000ff */
[----:B------:R-:W-:Y:S02]  /*ba30*/  F2FP.PACK_AB R110, R226, R222 ;  /* 0x000000dee26e723e */ /* 0x000fe400000000ff */
[----:B------:R-:W-:Y:S02]  /*ba40*/  F2FP.PACK_AB R111, R225, R224 ;  /* 0x000000e0e16f723e */ /* 0x000fe400000000ff */
[C---:B------:R-:W-:Y:S02]  /*ba50*/  F2FP.PACK_AB R118, R223.reuse, R221 ;  /* 0x000000dddf76723e */ /* 0x040fe400000000ff */
[C---:B------:R-:W-:Y:S03]  /*ba60*/  F2FP.PACK_AB R119, R212.reuse, R213 ;  /* 0x000000d5d477723e */ /* 0x040fe600000000ff */
[-C--:B-1----:R-:W-:Y:S08]  /*ba70*/  HMMA.16816.F32 R4, R108, R112.reuse, R4 ;  /* 0x000000706c04723c */ /* 0x082ff00000001804 */
[C---:B------:R-:W-:Y:S08]  /*ba80*/  HMMA.16816.F32 R8, R116.reuse, R112, R8 ;  /* 0x000000707408723c */ /* 0x040ff00000001808 */
[-C--:B------:R-:W-:Y:S08]  /*ba90*/  HMMA.16816.F32 R12, R116, R114.reuse, R12 ;  /* 0x00000072740c723c */ /* 0x080ff0000000180c */
        /* <DEDUP_REMOVED lines=43> */
[----:B------:R-:W-:Y:S02]  /*bd50*/  FADD.FTZ R5, R212, R0 ;  /* 0x00000000d4057221 */ /* 0x000fe40000010000 */
[----:B------:R-:W-:Y:S02]  /*bd60*/  FADD.FTZ R0, R168, R4 ;  /* 0x00000004a8007221 */ /* 0x000fe40000010000 */
[C---:B------:R-:W-:Y:S04]  /*bd70*/  HMMA.16816.F32 R64, R156.reuse, R6, R64 ;  /* 0x000000069c40723c */ /* 0x040fe80000001840 */
[----:B------:R-:W-:Y:S03]  /*bd80*/  FADD.FTZ R5, R166, R5 ;  /* 0x00000005a6057221 */ /* 0x000fe60000010000 */
[----:B------:R-:W-:Y:S01]  /*bd90*/  FADD.FTZ R7, R222, R100 ;  /* 0x00000064de077221 */ /* 0x000fe20000010000 */
[-C--:B--2---:R-:W-:Y:S04]  /*bda0*/  HMMA.16816.F32 R68, R156, R8.reuse, R68 ;  /* 0x000000089c44723c */ /* 0x084fe80000001844 */
[----:B------:R-:W-:Y:S01]  /*bdb0*/  MOV R100, R104 ;  /* 0x0000006800647202 */ /* 0x000fe20000000f00 */
        /* <DEDUP_REMOVED lines=11> */
[-C--:B---3--:R-:W-:Y:S04]  /*be70*/  HMMA.16816.F32 R84, R156, R12.reuse, R84 ;  /* 0x0000000c9c54723c */ /* 0x088fe80000001854 */
        /* <DEDUP_REMOVED lines=8> */
[----:B------:R-:W-:Y:S04]  /*bf00*/  HMMA.16816.F32 R96, R156, R14, R96 ;  /* 0x0000000e9c60723c */ /* 0x000fe80000001860 */
[----:B------:R-:W-:Y:S02]  /*bf10*/  FADD.FTZ R221, R167, R2 ;  /* 0x00000002a7dd7221 */ /* 0x000fe40000010000 */
[----:B------:R-:W-:Y:S01]  /*bf20*/  FADD.FTZ R223, R106, R0 ;  /* 0x000000006adf7221 */ /* 0x000fe20000010000 */
[----:B------:R-:W-:Y:S01]  /*bf30*/  MOV R106, R102 ;  /* 0x00000066006a7202 */ /* 0x000fe20000000f00 */
[----:B------:R-:W-:-:S05]  /*bf40*/  @P0 BRA `(.L_x_654) ;  /* 0xffffb91000000947 */ /* 0x000fca000383ffff */
.L_x_621:
[----:B------:R-:W-:Y:S01]  /*bf50*/  IMAD.MOV.U32 R0, RZ, RZ, c[0x0][0x2c4] ;  /* 0x0000b100ff007624 */ /* 0x000fe200078e00ff */
[----:B------:R-:W-:Y:S01]  /*bf60*/  IADD3 R2, R233, 0x1, -R232 ;  /* 0x00000001e9027810 */ /* 0x000fe20007ffe8e8 */
[----:B------:R-:W-:-:S03]  /*bf70*/  IMAD.MOV.U32 R4, RZ, RZ, c[0x0][0x32c] ;  /* 0x0000cb00ff047624 */ /* 0x000fc600078e00ff */
[----:B------:R-:W-:Y:S02]  /*bf80*/  ISETP.NE.AND P1, PT, R0, 0x1, PT ;  /* 0x000000010000780c */ /* 0x000fe40003f25270 */
[----:B------:R-:W-:Y:S02]  /*bf90*/  IADD3 R0, R250, 0x7f, RZ ;  /* 0x0000007ffa007810 */ /* 0x000fe40007ffe0ff */
[----:B------:R-:W-:-:S09]  /*bfa0*/  ISETP.GE.AND P0, PT, R4, 0x1, PT ;  /* 0x000000010400780c */ /* 0x000fd20003f06270 */
[----:B------:R-:W-:-:S05]  /*bfb0*/  @P1 IMAD.HI.U32 R3, R0, c[0x0][0x2c8], RZ ;  /* 0x0000b20000031a27 */ /* 0x000fca00078e00ff */
[----:B------:R-:W-:-:S05]  /*bfc0*/  @P1 SHF.R.U32.HI R0, RZ, c[0x0][0x2cc], R3 ;  /* 0x0000b300ff001a19 */ /* 0x000fca0000011603 */
[----:B------:R-:W-:-:S05]  /*bfd0*/  IMAD.IADD R0, R2, 0x1, R0 ;  /* 0x0000000102007824 */ /* 0x000fca00078e0200 */
[----:B------:R-:W-:Y:S01]  /*bfe0*/  IADD3 R2, R0, -c[0x0][0x324], RZ ;  /* 0x8000c90000027a10 */ /* 0x000fe20007ffe0ff */
[----:B------:R-:W-:Y:S05]  /*bff0*/  @!P0 BRA `(.L_x_655) ;  /* 0x0000011000008947 */ /* 0x000fea0003800000 */
[----:B------:R-:W-:Y:S01]  /*c000*/  ISETP.GT.AND P0, PT, R0, -0x1, PT ;  /* 0xffffffff0000780c */ /* 0x000fe20003f04270 */
[----:B------:R-:W-:-:S12]  /*c010*/  BSSY B0, `(.L_x_656) ;  /* 0x000000d000007945 */ /* 0x000fd80003800000 */
        /* <DEDUP_REMOVED lines=8> */
.L_x_657:
[----:B------:R-:W-:-:S04]  /*c0a0*/  MOV R3, 0x1 ;  /* 0x0000000100037802 */ /* 0x000fc80000000f00 */
[----:B------:R-:W-:-:S13]  /*c0b0*/  ISETP.NE.AND P0, PT, R3, c[0x0][0x32c], PT ;  /* 0x0000cb0003007a0c */ /* 0x000fda0003f05270 */
[----:B------:R-:W-:-:S05]  /*c0c0*/  @P0 IMAD.HI.U32 R3, R0, c[0x0][0x330], RZ ;  /* 0x0000cc0000030a27 */ /* 0x000fca00078e00ff */
[----:B------:R-:W-:Y:S02]  /*c0d0*/  @P0 SHF.R.U32.HI R0, RZ, c[0x0][0x334], R3 ;  /* 0x0000cd00ff000a19 */ /* 0x000fe40000011603 */
.L_x_658:
[----:B------:R-:W-:Y:S05]  /*c0e0*/  BSYNC B0 ;  /* 0x0000000000007941 */ /* 0x000fea0003800000 */
.L_x_656:
[----:B------:R-:W-:-:S05]  /*c0f0*/  IMAD R0, R0, c[0x0][0x32c], RZ ;  /* 0x0000cb0000007a24 */ /* 0x000fca00078e02ff */
[----:B------:R-:W-:-:S04]  /*c100*/  IMNMX R2, R2, R0, !PT ;  /* 0x0000000002027217 */ /* 0x000fc80007800200 */
.L_x_655:
[----:B------:R-:W-:-:S05]  /*c110*/  IADD3 R2, R2, 0x2f, RZ ;  /* 0x0000002f02027810 */ /* 0x000fca0007ffe0ff */
[----:B------:R-:W-:-:S05]  /*c120*/  IMAD.HI R2, R2, 0x2aaaaaab, RZ ;  /* 0x2aaaaaab02027827 */ /* 0x000fca00078e02ff */
[----:B------:R-:W-:-:S04]  /*c130*/  SHF.R.U32.HI R0, RZ, 0x1f, R2 ;  /* 0x0000001fff007819 */ /* 0x000fc80000011602 */
[----:B------:R-:W-:-:S04]  /*c140*/  LEA.HI.SX32 R0, R2, R0, 0x1d ;  /* 0x0000000002007211 */ /* 0x000fc800078feaff */
[----:B------:R-:W-:-:S04]  /*c150*/  IMNMX R227, R237, R0, !PT ;  /* 0x00000000ede37217 */ /* 0x000fc80007800200 */
[----:B------:R-:W-:-:S13]  /*c160*/  ISETP.GE.AND P0, PT, R208, R227, PT ;  /* 0x000000e3d000720c */ /* 0x000fda0003f06270 */
[----:B------:R-:W-:Y:S05]  /*c170*/  @!P0 BRA `(.L_x_659) ;  /* 0x0000320000008947 */ /* 0x000fea0003800000 */
.L_x_672:
[----:B------:R-:W-:Y:S04]  /*c180*/  DEPBAR.LE SB0, 0x0 ;  /* 0x000080000000791a */ /* 0x000fe80000000000 */
[----:B------:R-:W-:Y:S01]  /*c190*/  WARPSYNC 0xffffffff ;  /* 0xffffffff00007948 */ /* 0x000fe20003800000 */
[----:B------:R-:W-:Y:S01]  /*c1a0*/  BAR.SYNC.DEFER_BLOCKING 0x0 ;  /* 0x0000000000007b1d */ /* 0x000fe20000010000 */
[----:B------:R-:W-:Y:S01]  /*c1b0*/  ISETP.GT.AND P0, PT, R237, R208, PT ;  /* 0x000000d0ed00720c */ /* 0x000fe20003f04270 */
[----:B------:R-:W-:Y:S01]  /*c1c0*/  IMAD.MOV.U32 R106, RZ, RZ, R104 ;  /* 0x000000ffff6a7224 */ /* 0x000fe200078e0068 */
[----:B------:R-:W-:Y:S01]  /*c1d0*/  MOV R107, R103 ;  /* 0x00000067006b7202 */ /* 0x000fe20000000f00 */
[----:B------:R-:W-:Y:S02]  /*c1e0*/  IMAD.MOV.U32 R100, RZ, RZ, R102 ;  /* 0x000000ffff647224 */ /* 0x000fe400078e0066 */
        /* <DEDUP_REMOVED lines=27> */
.L_x_808:
[----:B------:R-:W-:-:S05]  /*c3a0*/  BRA.DIV ~URZ, `(.L_x_663) ;  /* 0x0000e2627f007947 */ /* 0x000fca000b800000 */
[----:B------:R4:W3:Y:S02]  /*c3b0*/  SHFL.IDX PT, R0, R11, RZ, 0x1c1f ;  /* 0x001c1fff0b007589 */ /* 0x0008e400000e0000 */
.L_x_809:
        /* <DEDUP_REMOVED lines=25> */
.L_x_810:
        /* <DEDUP_REMOVED lines=15> */
.L_x_661:
[----:B------:R-:W-:Y:S05]  /*c640*/  BSYNC B0 ;  /* 0x0000000000007941 */ /* 0x000fea0003800000 */
.L_x_660:
        /* <DEDUP_REMOVED lines=95> */
[----:B------:R5:W2:Y:S01]  /*cc40*/  MUFU.TANH R206, R2 ;  /* 0x0000000200ce7308 */ /* 0x000aa20000002400 */
[----:B---3--:R-:W-:Y:S09]  /*cc50*/  FMUL.FTZ R3, R18, c[0x0][0x320] ;  /* 0x0000c80012037a20 */ /* 0x008ff20000410000 */
[----:B------:R-:W3:Y:S01]  /*cc60*/  MUFU.TANH R175, R3 ;  /* 0x0000000300af7308 */ /* 0x000ee20000002400 */
[----:B-1----:R-:W-:Y:S09]  /*cc70*/  FMUL.FTZ R0, R6, c[0x0][0x320] ;  /* 0x0000c80006007a20 */ /* 0x002ff20000410000 */
[----:B------:R1:W1:Y:S01]  /*cc80*/  MUFU.TANH R200, R0 ;  /* 0x0000000000c87308 */ /* 0x0002620000002400 */
[----:B-----5:R-:W-:Y:S09]  /*cc90*/  FMUL.FTZ R2, R19, c[0x0][0x320] ;  /* 0x0000c80013027a20 */ /* 0x020ff20000410000 */
[----:B------:R-:W2:Y:S01]  /*cca0*/  MUFU.TANH R174, R2 ;  /* 0x0000000200ae7308 */ /* 0x000ea20000002400 */
[----:B-1----:R-:W-:Y:S02]  /*ccb0*/  FMUL.FTZ R0, R7, c[0x0][0x320] ;  /* 0x0000c80007007a20 */ /* 0x002fe40000410000 */
[----:B------:R-:W1:Y:S07]  /*ccc0*/  LDSM.16.M88.4 R4, [R187] ;  /* 0x00000000bb04783b */ /* 0x000e6e0000000200 */
[----:B------:R5:W1:Y:S02]  /*ccd0*/  MUFU.TANH R199, R0 ;  /* 0x0000000000c77308 */ /* 0x000a640000002400 */
[----:B-----5:R-:W-:Y:S02]  /*cce0*/  FMUL.FTZ R0, R8, c[0x0][0x320] ;  /* 0x0000c80008007a20 */ /* 0x020fe40000410000 */
[----:B------:R-:W-:Y:S06]  /*ccf0*/  FMUL.FTZ R8, R17, c[0x0][0x320] ;  /* 0x0000c80011087a20 */ /* 0x000fec0000410000 */
[----:B------:R5:W2:Y:S10]  /*cd00*/  MUFU.TANH R204, R0 ;  /* 0x0000000000cc7308 */ /* 0x000ab40000002400 */
[----:B------:R2:W2:Y:S01]  /*cd10*/  MUFU.TANH R167, R8 ;  /* 0x0000000800a77308 */ /* 0x0004a20000002400 */
[-C--:B-1----:R-:W-:Y:S08]  /*cd20*/  HMMA.16816.F32 R20, R160, R4.reuse, R20 ;  /* 0x00000004a014723c */ /* 0x082ff00000001814 */
[C---:B------:R-:W-:Y:S04]  /*cd30*/  HMMA.16816.F32 R24, R168.reuse, R4, R24 ;  /* 0x00000004a818723c */ /* 0x040fe80000001818 */
[----:B-----5:R-:W-:Y:S04]  /*cd40*/  FMUL.FTZ R0, R9, c[0x0][0x320] ;  /* 0x0000c80009007a20 */ /* 0x020fe80000410000 */
[-C--:B------:R-:W-:Y:S01]  /*cd50*/  HMMA.16816.F32 R28, R168, R6.reuse, R28 ;  /* 0x00000006a81c723c */ /* 0x080fe2000000181c */
[----:B------:R1:W1:Y:S01]  /*cd60*/  MUFU.TANH R205, R0 ;  /* 0x0000000000cd7308 */ /* 0x0002620000002400 */
[----:B--2---:R-:W2:Y:S06]  /*cd70*/  LDSM.16.M88.4 R8, [R186] ;  /* 0x00000000ba08783b */ /* 0x004eac0000000200 */
[C---:B------:R-:W-:Y:S01]  /*cd80*/  HMMA.16816.F32 R32, R160.reuse, R6, R32 ;  /* 0x00000006a020723c */ /* 0x040fe20000001820 */
[----:B------:R-:W-:Y:S04]  /*cd90*/  DEPBAR.LE SB0, 0x0 ;  /* 0x000080000000791a */ /* 0x000fe80000000000 */
[----:B------:R-:W-:Y:S03]  /*cda0*/  BAR.SYNC.DEFER_BLOCKING 0x0 ;  /* 0x0000000000007b1d */ /* 0x000fe60000010000 */
[----:B------:R-:W-:Y:S04]  /*cdb0*/  FMUL.FTZ R3, R26, c[0x0][0x320] ;  /* 0x0000c8001a037a20 */ /* 0x000fe80000410000 */
[----:B------:R-:W-:Y:S01]  /*cdc0*/  FMUL.FTZ R2, R27, c[0x0][0x320] ;  /* 0x0000c8001b027a20 */ /* 0x000fe20000410000 */
[----:B------:R5:W2:Y:S01]  /*cdd0*/  MUFU.TANH R178, R3 ;  /* 0x0000000300b27308 */ /* 0x000aa20000002400 */
[----:B-1----:R-:W-:Y:S09]  /*cde0*/  FMUL.FTZ R0, R12, c[0x0][0x320] ;  /* 0x0000c8000c007a20 */ /* 0x002ff20000410000 */
[----:B------:R1:W1:Y:S01]  /*cdf0*/  MUFU.TANH R198, R0 ;  /* 0x0000000000c67308 */ /* 0x0002620000002400 */
[----:B------:R-:W-:Y:S09]  /*ce00*/  FMUL.FTZ R4, R33, c[0x0][0x320] ;  /* 0x0000c80021047a20 */ /* 0x000ff20000410000 */
[----:B------:R3:W3:Y:S01]  /*ce10*/  MUFU.TANH R176, R2 ;  /* 0x0000000200b07308 */ /* 0x0006e20000002400 */
[----:B-----5:R-:W-:Y:S01]  /*ce20*/  FMUL.FTZ R3, R34, c[0x0][0x320] ;  /* 0x0000c80022037a20 */ /* 0x020fe20000410000 */
[-C--:B--2---:R-:W-:Y:S08]  /*ce30*/  HMMA.16816.F32 R36, R160, R8.reuse, R36 ;  /* 0x00000008a024723c */ /* 0x084ff00000001824 */
[----:B------:R-:W2:Y:S01]  /*ce40*/  MUFU.TANH R26, R4 ;  /* 0x00000004001a7308 */ /* 0x000ea20000002400 */
[----:B-1----:R-:W-:Y:S01]  /*ce50*/  FMUL.FTZ R0, R13, c[0x0][0x320] ;  /* 0x0000c8000d007a20 */ /* 0x002fe20000410000 */
[C---:B------:R-:W-:Y:S08]  /*ce60*/  HMMA.16816.F32 R40, R168.reuse, R8, R40 ;  /* 0x00000008a828723c */ /* 0x040ff00000001828 */
[----:B------:R1:W1:Y:S01]  /*ce70*/  MUFU.TANH R197, R0 ;  /* 0x0000000000c57308 */ /* 0x0002620000002400 */
[-C--:B------:R-:W-:Y:S03]  /*ce80*/  HMMA.16816.F32 R44, R168, R10.reuse, R44 ;  /* 0x0000000aa82c723c */ /* 0x080fe6000000182c */
[----:B---3--:R-:W-:Y:S06]  /*ce90*/  FMUL.FTZ R2, R35, c[0x0][0x320] ;  /* 0x0000c80023027a20 */ /* 0x008fec0000410000 */
[----:B------:R3:W2:Y:S01]  /*cea0*/  MUFU.TANH R27, R2 ;  /* 0x00000002001b7308 */ /* 0x0006a20000002400 */
[----:B------:R-:W-:Y:S04]  /*ceb0*/  HMMA.16816.F32 R48, R160, R10, R48 ;  /* 0x0000000aa030723c */ /* 0x000fe80000001830 */
[----:B-1----:R-:W-:Y:S05]  /*cec0*/  FMUL.FTZ R0, R14, c[0x0][0x320] ;  /* 0x0000c8000e007a20 */ /* 0x002fea0000410000 */
[----:B------:R1:W1:Y:S11]  /*ced0*/  MUFU.TANH R203, R0 ;  /* 0x0000000000cb7308 */ /* 0x0002760000002400 */
[----:B------:R-:W-:Y:S04]  /*cee0*/  @!UPT UIADD3 URZ, URZ, URZ, URZ ;  /* 0x0000003f3f3ff290 */ /* 0x000fe8000fffe03f */
[----:B---3--:R-:W-:Y:S04]  /*cef0*/  FMUL.FTZ R2, R49, c[0x0][0x320] ;  /* 0x0000c80031027a20 */ /* 0x008fe80000410000 */
[----:B------:R-:W3:Y:S01]  /*cf00*/  MUFU.TANH R11, R2 ;  /* 0x00000002000b7308 */ /* 0x000ee20000002400 */
[----:B-1----:R-:W-:Y:S09]  /*cf10*/  FMUL.FTZ R0, R15, c[0x0][0x320] ;  /* 0x0000c8000f007a20 */ /* 0x002ff20000410000 */
        /* <DEDUP_REMOVED lines=18> */
[----:B------:R1:W1:Y:S10]  /*d040*/  MUFU.TANH R29, R3 ;  /* 0x00000003001d7308 */ /* 0x0002740000002400 */
[----:B------:R5:W2:Y:S01]  /*d050*/  MUFU.TANH R156, R0 ;  /* 0x00000000009c7308 */ /* 0x000aa20000002400 */
[----:B-1----:R-:W-:Y:S09]  /*d060*/  FMUL.FTZ R3, R48, c[0x0][0x320] ;  /* 0x0000c80030037a20 */ /* 0x002ff20000410000 */
[----:B------:R-:W1:Y:S01]  /*d070*/  MUFU.TANH R12, R3 ;  /* 0x00000003000c7308 */ /* 0x000e620000002400 */
[----:B-----5:R-:W-:Y:S09]  /*d080*/  FMUL.FTZ R0, R30, c[0x0][0x320] ;  /* 0x0000c8001e007a20 */ /* 0x020ff20000410000 */
        /* <DEDUP_REMOVED lines=44> */
[C---:B------:R-:W-:Y:S01]  /*d350*/  @!P1 IADD3 R3, P0, R0.reuse, R244, RZ ;  /* 0x000000f400039210 */ /* 0x040fe20007f1e0ff */
[----:B------:R-:W-:Y:S03]  /*d360*/  IMAD.MOV R4, RZ, RZ, -R0 ;  /* 0x000000ffff047224 */ /* 0x000fe600078e0a00 */
[----:B------:R-:W-:Y:S01]  /*d370*/  @!P1 LEA.HI.X.SX32 R0, R0, R248, 0x1, P0 ;  /* 0x000000f800009211 */ /* 0x000fe200000f0eff */
        /* <DEDUP_REMOVED lines=17> */
[----:B------:R-:W-:Y:S01]  /*d490*/  ISETP.GE.AND P0, PT, R6, 0x1, PT ;  /* 0x000000010600780c */ /* 0x000fe20003f06270 */
[----:B------:R-:W-:-:S10]  /*d4a0*/  BRA.DIV ~URZ, `(.L_x_667) ;  /* 0x0000d2a27f007947 */ /* 0x000fd4000b800000 */
[----:B------:R1:W2:Y:S02]  /*d4b0*/  SHFL.IDX PT, R4, R7, RZ, 0x1c1f ;  /* 0x001c1fff07047589 */ /* 0x0002a400000e0000 */
.L_x_811:
[----:B------:R-:W-:-:S05]  /*d4c0*/  BRA.DIV ~URZ, `(.L_x_668) ;  /* 0x0000d2f27f007947 */ /* 0x000fca000b800000 */
[----:B------:R3:W4:Y:S02]  /*d4d0*/  SHFL.IDX PT, R0, R8, RZ, 0x1c1f ;  /* 0x001c1fff08007589 */ /* 0x00072400000e0000 */
.L_x_812:
        /* <DEDUP_REMOVED lines=25> */
.L_x_813:
[----:B--2---:R-:W-:Y:S02]  /*d670*/  IMAD.SHL.U32 R2, R210, 0x2, RZ ;  /* 0x00000002d2027824 */ /* 0x004fe400078e00ff */
[C---:B------:R-:W-:Y:S03]  /*d680*/  IMAD.SHL.U32 R5, R235.reuse, 0x2, RZ ;  /* 0x00000002eb057824 */ /* 0x040fe600078e00ff */
[----:B------:R-:W-:Y:S05]  /*d690*/  @P0 IADD3 R2, P1, R0, R2, RZ ;  /* 0x0000000200020210 */ /* 0x000fea0007f3e0ff */
[----:B-1----:R-:W-:Y:S01]  /*d6a0*/  @P0 IMAD.X R3, R4, 0x1, R217, P1 ;  /* 0x0000000104030824 */ /* 0x002fe200008e06d9 */
[----:B------:R-:W-:Y:S11]  /*d6b0*/  @P0 ISETP.GE.AND P1, PT, R210, c[0x0][0x1d4], PT ;  /* 0x00007500d2000a0c */ /* 0x000ff60003f26270 */
[----:B------:R-:W-:Y:S02]  /*d6c0*/  @!UPT UIADD3 URZ, URZ, URZ, URZ ;  /* 0x0000003f3f3ff290 */ /* 0x000fe4000fffe03f */
[----:B------:R-:W-:Y:S01]  /*d6d0*/  @!PT LDS RZ, [RZ] ;  /* 0x00000000fffff984 */ /* 0x000fe20000000800 */
[----:B------:R-:W-:Y:S01]  /*d6e0*/  @!PT LDS RZ, [RZ] ;  /* 0x00000000fffff984 */ /* 0x000fe20000000800 */
[----:B------:R-:W-:Y:S01]  /*d6f0*/  @!PT LDS RZ, [RZ] ;  /* 0x00000000fffff984 */ /* 0x000fe20000000800 */
[----:B------:R1:W-:Y:S02]  /*d700*/  @P0 LDGSTS.E.BYPASS.LTC128B.128 [R195+0x4480], [R2.64], !P1 ;  /* 0x0448000002c30fae */ /* 0x0003e4000c901d46 */
[----:B-1----:R-:W-:Y:S01]  /*d710*/  @P0 IADD3 R2, P1, R0, R5, RZ ;  /* 0x0000000500020210 */ /* 0x002fe20007f3e0ff */
[----:B------:R-:W-:Y:S04]  /*d720*/  IMAD.SHL.U32 R5, R236, 0x2, RZ ;  /* 0x00000002ec057824 */ /* 0x000fe800078e00ff */
[----:B------:R-:W-:Y:S01]  /*d730*/  @P0 IMAD.X R3, R4, 0x1, R215, P1 ;  /* 0x0000000104030824 */ /* 0x000fe200008e06d7 */
[----:B------:R-:W-:Y:S11]  /*d740*/  @P0 ISETP.GE.AND P1, PT, R235, c[0x0][0x1d4], PT ;  /* 0x00007500eb000a0c */ /* 0x000ff60003f26270 */
[----:B------:R-:W-:Y:S02]  /*d750*/  @!UPT UIADD3 URZ, URZ, URZ, URZ ;  /* 0x0000003f3f3ff290 */ /* 0x000fe4000fffe03f */
[----:B------:R1:W-:Y:S02]  /*d760*/  @P0 LDGSTS.E.BYPASS.LTC128B.128 [R195+0x5080], [R2.64], !P1 ;  /* 0x0508000002c30fae */ /* 0x0003e4000c901d46 */
[----:B-1----:R-:W-:Y:S05]  /*d770*/  @P0 IADD3 R2, P1, R0, R5, RZ ;  /* 0x0000000500020210 */ /* 0x002fea0007f3e0ff */
[----:B------:R-:W-:Y:S01]  /*d780*/  @P0 IMAD.X R3, R4, 0x1, R216, P1 ;  /* 0x0000000104030824 */ /* 0x000fe200008e06d8 */
[----:B------:R-:W-:Y:S11]  /*d790*/  @P0 ISETP.GE.AND P1, PT, R236, c[0x0][0x1d4], PT ;  /* 0x00007500ec000a0c */ /* 0x000ff60003f26270 */
[----:B------:R-:W-:Y:S02]  /*d7a0*/  @!UPT UIADD3 URZ, URZ, URZ, URZ ;  /* 0x0000003f3f3ff290 */ /* 0x000fe4000fffe03f */
[----:B------:R1:W-:Y:S02]  /*d7b0*/  @P0 LDGSTS.E.BYPASS.LTC128B.128 [R195+0x5c80], [R2.64], !P1 ;  /* 0x05c8000002c30fae */ /* 0x0003e4000c901d46 */
.L_x_666:
[----:B--234-:R-:W-:Y:S05]  /*d7c0*/  BSYNC B0 ;  /* 0x0000000000007941 */ /* 0x01cfea0003800000 */
.L_x_665:
[----:B------:R-:W-:Y:S01]  /*d7d0*/  FMNMX.FTZ R4, R196, R104, !PT ;  /* 0x00000068c4047209 */ /* 0x000fe20007810000 */
[----:B------:R-:W0:Y:S01]  /*d7e0*/  LDGDEPBAR ;  /* 0x00000000000079af */ /* 0x000e220000000000 */
        /* <DEDUP_REMOVED lines=49> */
.L_x_814:
        /* <DEDUP_REMOVED lines=15> */
.L_x_815:
[----:B--2---:R-:W-:Y:S01]  /*dbf0*/  FMNMX.FTZ R105, R0, R4, !PT ;  /* 0x0000000400697209 */ /* 0x004fe20007810000 */
[----:B------:R-:W-:Y:S01]  /*dc00*/  FMUL.FTZ R0, R104, c[0x0][0x2d0] ;  /* 0x0000b40068007a20 */ /* 0x000fe20000410000 */
[----:B------:R-:W-:Y:S01]  /*dc10*/  WARPSYNC 0xffffffff ;  /* 0xffffffff00007948 */ /* 0x000fe20003800000 */
[----:B-1----:R-:W-:Y:S01]  /*dc20*/  FMUL.FTZ R4, R102, c[0x0][0x2d0] ;  /* 0x0000b40066047a20 */ /* 0x002fe20000410000 */
[----:B------:R-:W-:Y:S01]  /*dc30*/  ISETP.GT.AND P0, PT, R208, R227, PT ;  /* 0x000000e3d000720c */ /* 0x000fe20003f04270 */
[--C-:B------:R-:W-:Y:S02]  /*dc40*/  FFMA.FTZ R8, R196, c[0x0][0x2d0], -R0.reuse ;  /* 0x0000b400c4087a23 */ /* 0x100fe40000010800 */
[--C-:B------:R-:W-:Y:S02]  /*dc50*/  FFMA.FTZ R7, R179, c[0x0][0x2d0], -R0.reuse ;  /* 0x0000b400b3077a23 */ /* 0x100fe40000010800 */
[--C-:B------:R-:W-:Y:S02]  /*dc60*/  FFMA.FTZ R168, R30, c[0x0][0x2d0], -R0.reuse ;  /* 0x0000b4001ea87a23 */ /* 0x100fe40000010800 */
        /* <DEDUP_REMOVED lines=10> */
[----:B------:R-:W-:Y:S01]  /*dd10*/  FADD.FTZ R0, -R102, R100 ;  /* 0x0000006466007221 */ /* 0x000fe20000010100 */
[----:B------:R-:W-:Y:S01]  /*dd20*/  MUFU.EX2 R225, R167 ;  /* 0x000000a700e17308 */ /* 0x000fe20000000800 */
[----:B------:R-:W-:Y:S02]  /*dd30*/  FMUL.FTZ R3, R103, c[0x0][0x2d0] ;  /* 0x0000b40067037a20 */ /* 0x000fe40000410000 */
[----:B------:R-:W-:Y:S02]  /*dd40*/  FMUL.FTZ R0, R0, c[0x0][0x2d0] ;  /* 0x0000b40000007a20 */ /* 0x000fe40000410000 */
        /* <DEDUP_REMOVED lines=14> */
[--C-:B------:R-:W-:Y:S01]  /*de30*/  FFMA.FTZ R32, R198, c[0x0][0x2d0], -R4.reuse ;  /* 0x0000b400c6207a23 */ /* 0x100fe20000010804 */
[----:B------:R-:W-:Y:S01]  /*de40*/  MUFU.EX2 R35, R5 ;  /* 0x0000000500237308 */ /* 0x000fe20000000800 */
[--C-:B------:R-:W-:Y:S02]  /*de50*/  FFMA.FTZ R19, R197, c[0x0][0x2d0], -R4.reuse ;  /* 0x0000b400c5137a23 */ /* 0x100fe40000010804 */
[--C-:B------:R-:W-:Y:S02]  /*de60*/  FFMA.FTZ R157, R172, c[0x0][0x2d0], -R4.reuse ;  /* 0x0000b400ac9d7a23 */ /* 0x100fe40000010804 */
[--C-:B-1----:R-:W-:Y:S02]  /*de70*/  FFMA.FTZ R0, R204, c[0x0][0x2d0], -R4.reuse ;  /* 0x0000b400cc007a23 */ /* 0x102fe40000010804 */
[--C-:B------:R-:W-:Y:S02]  /*de80*/  FFMA.FTZ R172, R21, c[0x0][0x2d0], -R4.reuse ;  /* 0x0000b40015ac7a23 */ /* 0x100fe40000010804 */
[--C-:B------:R-:W-:Y:S01]  /*de90*/  FFMA.FTZ R173, R28, c[0x0][0x2d0], -R4.reuse ;  /* 0x0000b4001cad7a23 */ /* 0x100fe20000010804 */
[----:B------:R1:W2:Y:S01]  /*dea0*/  MUFU.EX2 R37, R0 ;  /* 0x0000000000257308 */ /* 0x0002a20000000800 */
[--C-:B------:R-:W-:Y:S02]  /*deb0*/  FFMA.FTZ R174, R15, c[0x0][0x2d0], -R4.reuse ;  /* 0x0000b4000fae7a23 */ /* 0x100fe40000010804 */
[--C-:B------:R-:W-:Y:S02]  /*dec0*/  FFMA.FTZ R159, R177, c[0x0][0x2d0], -R4.reuse ;  /* 0x0000b400b19f7a23 */ /* 0x100fe40000010804 */
[--C-:B------:R-:W-:Y:S02]  /*ded0*/  FFMA.FTZ R158, R158, c[0x0][0x2d0], -R4.reuse ;  /* 0x0000b4009e9e7a23 */ /* 0x100fe40000010804 */
[--C-:B------:R-:W-:Y:S02]  /*dee0*/  FFMA.FTZ R156, R156, c[0x0][0x2d0], -R4.reuse ;  /* 0x0000b4009c9c7a23 */ /* 0x100fe40000010804 */
[----:B------:R-:W-:Y:S01]  /*def0*/  FFMA.FTZ R171, R16, c[0x0][0x2d0], -R4 ;  /* 0x0000b40010ab7a23 */ /* 0x000fe20000010804 */
[----:B------:R-:W-:Y:S10]  /*df00*/  MUFU.EX2 R22, R7 ;  /* 0x0000000700167308 */ /* 0x000ff40000000800 */
[----:B------:R-:W-:Y:S01]  /*df10*/  MUFU.EX2 R36, R6 ;  /* 0x0000000600247308 */ /* 0x000fe20000000800 */
[----:B-1----:R-:W-:Y:S04]  /*df20*/  FADD.FTZ R0, -R104, R106 ;  /* 0x0000006a68007221 */ /* 0x002fe80000010100 */
[----:B------:R-:W-:Y:S05]  /*df30*/  FMUL.FTZ R0, R0, c[0x0][0x2d0] ;  /* 0x0000b40000007a20 */ /* 0x000fea0000410000 */
[----:B------:R-:W-:Y:S10]  /*df40*/  MUFU.EX2 R198, R32 ;  /* 0x0000002000c67308 */ /* 0x000ff40000000800 */
[----:B------:R1:W-:Y:S10]  /*df50*/  MUFU.EX2 R100, R0 ;  /* 0x0000000000647308 */ /* 0x0003f40000000800 */
        /* <DEDUP_REMOVED lines=8> */
[----:B-1----:R-:W-:Y:S02]  /*dfe0*/  FFMA.FTZ R0, R205, c[0x0][0x2d0], -R4 ;  /* 0x0000b400cd007a23 */ /* 0x002fe40000010804 */
[----:B------:R-:W-:Y:S07]  /*dff0*/  FMUL.FTZ R4, R105, c[0x0][0x2d0] ;  /* 0x0000b40069047a20 */ /* 0x000fee0000410000 */
        /* <DEDUP_REMOVED lines=14> */
[----:B------:R-:W-:Y:S02]  /*e0e0*/  FFMA.FTZ R177, R17, c[0x0][0x2d0], -R4 ;  /* 0x0000b40011b17a23 */ /* 0x000fe40000010804 */
[----:B-1----:R-:W-:Y:S04]  /*e0f0*/  FADD.FTZ R0, -R105, R101 ;  /* 0x0000006569007221 */ /* 0x002fe80000010100 */
[----:B------:R-:W-:Y:S01]  /*e100*/  FMUL.FTZ R0, R0, c[0x0][0x2d0] ;  /* 0x0000b40000007a20 */ /* 0x000fe20000410000 */
[----:B------:R-:W-:Y:S10]  /*e110*/  MUFU.EX2 R17, R5 ;  /* 0x0000000500117308 */ /* 0x000ff40000000800 */
        /* <DEDUP_REMOVED lines=13> */
[----:B------:R-:W-:Y:S01]  /*e1f0*/  MUFU.EX2 R107, R177 ;  /* 0x000000b1006b7308 */ /* 0x000fe20000000800 */
[C---:B--2---:R-:W-:Y:S02]  /*e200*/  FFMA.FTZ R4, R2.reuse, R221, R37 ;  /* 0x000000dd02047223 */ /* 0x044fe40000010025 */
[C---:B------:R-:W-:Y:S01]  /*e210*/  FMUL.FTZ R12, R2.reuse, R124 ;  /* 0x0000007c020c7220 */ /* 0x040fe20000410000 */
        /* <DEDUP_REMOVED lines=9> */
[----:B------:R-:W-:Y:S01]  /*e2b0*/  FMUL.FTZ R40, R2, R112 ;  /* 0x0000007002287220 */ /* 0x000fe20000410000 */
[----:B------:R-:W-:Y:S01]  /*e2c0*/  F2FP.PACK_AB R112, R34, R37 ;  /* 0x000000252270723e */ /* 0x000fe200000000ff */
[----:B------:R-:W-:Y:S01]  /*e2d0*/  FMUL.FTZ R41, R2, R113 ;  /* 0x0000007102297220 */ /* 0x000fe20000410000 */
[----:B------:R-:W-:Y:S01]  /*e2e0*/  F2FP.PACK_AB R113, R178, R17 ;  /* 0x00000011b271723e */ /* 0x000fe200000000ff */
[----:B------:R-:W-:Y:S01]  /*e2f0*/  FMUL.FTZ R44, R2, R108 ;  /* 0x0000006c022c7220 */ /* 0x000fe20000410000 */
[----:B------:R-:W-:Y:S01]  /*e300*/  F2FP.PACK_AB R108, R22, R23 ;  /* 0x00000017166c723e */ /* 0x000fe200000000ff */
[C---:B------:R-:W-:Y:S01]  /*e310*/  FMUL.FTZ R45, R2.reuse, R109 ;  /* 0x0000006d022d7220 */ /* 0x040fe20000410000 */
[----:B------:R-:W-:Y:S01]  /*e320*/  F2FP.PACK_AB R109, R35, R36 ;  /* 0x00000024236d723e */ /* 0x000fe200000000ff */
[C---:B------:R-:W-:Y:S01]  /*e330*/  FMUL.FTZ R56, R2.reuse, R56 ;  /* 0x0000003802387220 */ /* 0x040fe20000410000 */
[----:B------:R1:W-:Y:S01]  /*e340*/  MUFU.EX2 R129, R159 ;  /* 0x0000009f00817308 */ /* 0x0003e20000000800 */
        /* <DEDUP_REMOVED lines=11> */
[----:B------:R-:W-:Y:S01]  /*e400*/  FFMA.FTZ R2, R100, R222, R23 ;  /* 0x000000de64027223 */ /* 0x000fe20000010017 */
[----:B-1----:R-:W-:Y:S01]  /*e410*/  F2FP.PACK_AB R159, R179, R196 ;  /* 0x000000c4b39f723e */ /* 0x002fe200000000ff */
[----:B------:R-:W-:Y:S01]  /*e420*/  FMUL.FTZ R14, R0, R126 ;  /* 0x0000007e000e7220 */ /* 0x000fe20000410000 */
[----:B------:R-:W-:Y:S01]  /*e430*/  MUFU.EX2 R222, R168 ;  /* 0x000000a800de7308 */ /* 0x000fe20000000800 */
[----:B------:R-:W-:Y:S02]  /*e440*/  FADD.FTZ R128, R22, R2 ;  /* 0x0000000216807221 */ /* 0x000fe40000010000 */
[----:B------:R-:W1:Y:S01]  /*e450*/  LDSM.16.MT88.4 R20, [R181] ;  /* 0x00000000b514783b */ /* 0x000e620000004200 */
[C---:B------:R-:W-:Y:S02]  /*e460*/  FMUL.FTZ R15, R0.reuse, R127 ;  /* 0x0000007f000f7220 */ /* 0x040fe40000410000 */
[C---:B------:R-:W-:Y:S02]  /*e470*/  FMUL.FTZ R26, R0.reuse, R122 ;  /* 0x0000007a001a7220 */ /* 0x040fe40000410000 */
[C---:B------:R-:W-:Y:S02]  /*e480*/  FMUL.FTZ R27, R0.reuse, R123 ;  /* 0x0000007b001b7220 */ /* 0x040fe40000410000 */
[C---:B------:R-:W-:Y:S01]  /*e490*/  FMUL.FTZ R30, R0.reuse, R118 ;  /* 0x00000076001e7220 */ /* 0x040fe20000410000 */
[----:B------:R-:W-:Y:S01]  /*e4a0*/  LDSM.16.MT88.4 R120, [R182+0x400] ;  /* 0x00040000b678783b */ /* 0x000fe20000004200 */
[C---:B------:R-:W-:Y:S01]  /*e4b0*/  FMUL.FTZ R31, R0.reuse, R119 ;  /* 0x00000077001f7220 */ /* 0x040fe20000410000 */
[----:B------:R-:W2:Y:S01]  /*e4c0*/  MUFU.EX2 R168, R173 ;  /* 0x000000ad00a87308 */ /* 0x000ea20000000800 */
[C---:B------:R-:W-:Y:S02]  /*e4d0*/  FMUL.FTZ R10, R0.reuse, R130 ;  /* 0x00000082000a7220 */ /* 0x040fe40000410000 */
[C---:B------:R-:W-:Y:S02]  /*e4e0*/  FMUL.FTZ R11, R0.reuse, R131 ;  /* 0x00000083000b7220 */ /* 0x040fe40000410000 */
[----:B------:R-:W-:Y:S01]  /*e4f0*/  FMUL.FTZ R42, R0, R114 ;  /* 0x00000072002a7220 */ /* 0x000fe20000410000 */
[----:B------:R-:W-:Y:S01]  /*e500*/  F2FP.PACK_AB R114, R202, R198 ;  /* 0x000000c6ca72723e */ /* 0x000fe200000000ff */
[----:B------:R-:W-:Y:S01]  /*e510*/  FMUL.FTZ R43, R0, R115 ;  /* 0x00000073002b7220 */ /* 0x000fe20000410000 */
[----:B------:R-:W-:Y:S01]  /*e520*/  F2FP.PACK_AB R115, R226, R197 ;  /* 0x000000c5e273723e */ /* 0x000fe200000000ff */
[C---:B------:R-:W-:Y:S01]  /*e530*/  FMUL.FTZ R46, R0.reuse, R110 ;  /* 0x0000006e002e7220 */ /* 0x040fe20000410000 */
[----:B------:R-:W-:Y:S01]  /*e540*/  F2FP.PACK_AB R110, R205, R218 ;  /* 0x000000dacd6e723e */ /* 0x000fe200000000ff */
[C---:B------:R-:W-:Y:S01]  /*e550*/  FMUL.FTZ R47, R0.reuse, R111 ;  /* 0x0000006f002f7220 */ /* 0x040fe20000410000 */
[----:B------:R-:W-:Y:S01]  /*e560*/  F2FP.PACK_AB R111, R203, R201 ;  /* 0x000000c9cb6f723e */ /* 0x000fe200000000ff */
[C---:B------:R-:W-:Y:S01]  /*e570*/  FMUL.FTZ R58, R0.reuse, R58 ;  /* 0x0000003a003a7220 */ /* 0x040fe20000410000 */
[----:B------:R-:W-:Y:S01]  /*e580*/  LDSM.16.MT88.4 R116, [R181+0xc00] ;  /* 0x000c0000b574783b */ /* 0x000fe20000004200 */
[C---:B------:R-:W-:Y:S01]  /*e590*/  FMUL.FTZ R59, R0.reuse, R59 ;  /* 0x0000003b003b7220 */ /* 0x040fe20000410000 */
[----:B------:R-:W-:Y:S01]  /*e5a0*/  MUFU.EX2 R131, R170 ;  /* 0x000000aa00837308 */ /* 0x000fe20000000800 */
[C---:B------:R-:W-:Y:S02]  /*e5b0*/  FMUL.FTZ R62, R0.reuse, R62 ;  /* 0x0000003e003e7220 */ /* 0x040fe40000410000 */
[C---:B------:R-:W-:Y:S02]  /*e5c0*/  FMUL.FTZ R63, R0.reuse, R63 ;  /* 0x0000003f003f7220 */ /* 0x040fe40000410000 */
[C---:B------:R-:W-:Y:S01]  /*e5d0*/  FMUL.FTZ R74, R0.reuse, R74 ;  /* 0x0000004a004a7220 */ /* 0x040fe20000410000 */
[----:B------:R-:W-:Y:S01]  /*e5e0*/  LDSM.16.MT88.4 R124, [R181+0x1000] ;  /* 0x00100000b57c783b */ /* 0x000fe20000004200 */
[----:B------:R-:W-:Y:S01]  /*e5f0*/  FMUL.FTZ R75, R0, R75 ;  /* 0x0000004b004b7220 */ /* 0x000fe20000410000 */
[----:B--2---:R-:W-:Y:S01]  /*e600*/  F2FP.PACK_AB R160, R172, R168 ;  /* 0x000000a8aca0723e */ /* 0x004fe200000000ff */
        /* <DEDUP_REMOVED lines=8> */
[----:B------:R-:W-:Y:S02]  /*e690*/  FFMA.FTZ R101, R0, R223, R17 ;  /* 0x000000df00657223 */ /* 0x000fe40000010011 */
[C---:B------:R-:W-:Y:S02]  /*e6a0*/  FFMA.FTZ R0, R3.reuse, R228, R36 ;  /* 0x000000e403007223 */ /* 0x040fe40000010024 */
[----:B------:R-:W-:Y:S01]  /*e6b0*/  FMUL.FTZ R7, R3, R135 ;  /* 0x0000008703077220 */ /* 0x000fe20000410000 */
[----:B------:R-:W2:Y:S01]  /*e6c0*/  LDSM.16.MT88.4 R36, [R182] ;  /* 0x00000000b624783b */ /* 0x000ea20000004200 */
[----:B------:R-:W-:Y:S02]  /*e6d0*/  FADD.FTZ R2, R35, R0 ;  /* 0x0000000023027221 */ /* 0x000fe40000010000 */
[----:B------:R-:W-:Y:S01]  /*e6e0*/  FADD.FTZ R0, R34, R4 ;  /* 0x0000000422007221 */ /* 0x000fe20000010000 */
        /* <DEDUP_REMOVED lines=8> */
[-C--:B-1----:R-:W-:Y:S05]  /*e770*/  HMMA.16816.F32 R4, R108, R20.reuse, R4 ;  /* 0x000000146c04723c */ /* 0x082fea0000001804 */
[C---:B------:R-:W-:Y:S02]  /*e780*/  FMUL.FTZ R19, R3.reuse, R139 ;  /* 0x0000008b03137220 */ /* 0x040fe40000410000 */
[----:B------:R-:W-:Y:S01]  /*e790*/  LDSM.16.MT88.4 R136, [R181+0x800] ;  /* 0x00080000b588783b */ /* 0x000fe20000004200 */
[C---:B------:R-:W-:Y:S01]  /*e7a0*/  HMMA.16816.F32 R8, R112.reuse, R20, R8 ;  /* 0x000000147008723c */ /* 0x040fe20000001808 */
[----:B------:R-:W-:Y:S03]  /*e7b0*/  MUFU.EX2 R133, R164 ;  /* 0x000000a400857308 */ /* 0x000fe60000000800 */
[C---:B------:R-:W-:Y:S02]  /*e7c0*/  FMUL.FTZ R32, R100.reuse, R144 ;  /* 0x0000009064207220 */ /* 0x040fe40000410000 */
[C---:B------:R-:W-:Y:S02]  /*e7d0*/  FMUL.FTZ R33, R100.reuse, R145 ;  /* 0x0000009164217220 */ /* 0x040fe40000410000 */
[-C--:B------:R-:W-:Y:S03]  /*e7e0*/  HMMA.16816.F32 R12, R112, R22.reuse, R12 ;  /* 0x00000016700c723c */ /* 0x080fe6000000180c */
[----:B------:R-:W-:Y:S01]  /*e7f0*/  MUFU.EX2 R132, R157 ;  /* 0x0000009d00847308 */ /* 0x000fe20000000800 */
[C---:B------:R-:W-:Y:S02]  /*e800*/  FMUL.FTZ R34, R3.reuse, R146 ;  /* 0x0000009203227220 */ /* 0x040fe40000410000 */
[C---:B------:R-:W-:Y:S02]  /*e810*/  FMUL.FTZ R35, R3.reuse, R147 ;  /* 0x0000009303237220 */ /* 0x040fe40000410000 */
[C---:B------:R-:W-:Y:S01]  /*e820*/  HMMA.16816.F32 R16, R108.reuse, R22, R16 ;  /* 0x000000166c10723c */ /* 0x040fe20000001810 */
[----:B------:R-:W-:Y:S03]  /*e830*/  LDSM.16.MT88.4 R144, [R182+0x800] ;  /* 0x00080000b690783b */ /* 0x000fe60000004200 */
[C---:B------:R-:W-:Y:S01]  /*e840*/  FMUL.FTZ R20, R100.reuse, R140 ;  /* 0x0000008c64147220 */ /* 0x040fe20000410000 */
[----:B------:R-:W-:Y:S01]  /*e850*/  MUFU.EX2 R169, R200 ;  /* 0x000000c800a97308 */ /* 0x000fe20000000800 */
[C---:B------:R-:W-:Y:S02]  /*e860*/  FMUL.FTZ R21, R100.reuse, R141 ;  /* 0x0000008d64157220 */ /* 0x040fe40000410000 */
[C---:B------:R-:W-:Y:S04]  /*e870*/  FMUL.FTZ R22, R3.reuse, R142 ;  /* 0x0000008e03167220 */ /* 0x040fe80000410000 */
[C---:B------:R-:W-:Y:S02]  /*e880*/  FMUL.FTZ R23, R3.reuse, R143 ;  /* 0x0000008f03177220 */ /* 0x040fe40000410000 */
[C---:B------:R-:W-:Y:S01]  /*e890*/  FMUL.FTZ R48, R100.reuse, R152 ;  /* 0x0000009864307220 */ /* 0x040fe20000410000 */
[----:B------:R-:W1:Y:S01]  /*e8a0*/  MUFU.EX2 R165, R175 ;  /* 0x000000af00a57308 */ /* 0x000e620000000800 */
[C---:B------:R-:W-:Y:S02]  /*e8b0*/  FMUL.FTZ R49, R100.reuse, R153 ;  /* 0x0000009964317220 */ /* 0x040fe40000410000 */
[C---:B------:R-:W-:Y:S01]  /*e8c0*/  FMUL.FTZ R50, R3.reuse, R154 ;  /* 0x0000009a03327220 */ /* 0x040fe20000410000 */
[-C--:B--2---:R-:W-:Y:S03]  /*e8d0*/  HMMA.16816.F32 R20, R108, R36.reuse, R20 ;  /* 0x000000246c14723c */ /* 0x084fe60000001814 */
[C---:B------:R-:W-:Y:S02]  /*e8e0*/  FMUL.FTZ R51, R3.reuse, R155 ;  /* 0x0000009b03337220 */ /* 0x040fe40000410000 */
[----:B------:R-:W-:Y:S01]  /*e8f0*/  LDSM.16.MT88.4 R152, [R181+0x1400] ;  /* 0x00140000b598783b */ /* 0x000fe20000004200 */
[C---:B------:R-:W-:Y:S01]  /*e900*/  FMUL.FTZ R52, R100.reuse, R52 ;  /* 0x0000003464347220 */ /* 0x040fe20000410000 */
[----:B------:R-:W2:Y:S01]  /*e910*/  MUFU.EX2 R164, R176 ;  /* 0x000000b000a47308 */ /* 0x000ea20000000800 */
[C---:B------:R-:W-:Y:S04]  /*e920*/  HMMA.16816.F32 R24, R112.reuse, R36, R24 ;  /* 0x000000247018723c */ /* 0x040fe80000001818 */
[C---:B------:R-:W-:Y:S02]  /*e930*/  FMUL.FTZ R53, R100.reuse, R53 ;  /* 0x0000003564357220 */ /* 0x040fe40000410000 */
[----:B------:R-:W-:Y:S02]  /*e940*/  FMUL.FTZ R54, R3, R54 ;  /* 0x0000003603367220 */ /* 0x000fe40000410000 */
[-C--:B------:R-:W-:Y:S04]  /*e950*/  HMMA.16816.F32 R28, R112, R38.reuse, R28 ;  /* 0x00000026701c723c */ /* 0x080fe8000000181c */
[C---:B------:R-:W-:Y:S01]  /*e960*/  FMUL.FTZ R36, R100.reuse, R148 ;  /* 0x0000009464247220 */ /* 0x040fe20000410000 */
[----:B-1----:R-:W-:Y:S01]  /*e970*/  F2FP.PACK_AB R161, R165, R166 ;  /* 0x000000a6a5a1723e */ /* 0x002fe200000000ff */
[C---:B------:R-:W-:Y:S02]  /*e980*/  FMUL.FTZ R37, R100.reuse, R149 ;  /* 0x0000009564257220 */ /* 0x040fe40000410000 */
[C---:B------:R-:W-:Y:S04]  /*e990*/  HMMA.16816.F32 R32, R108.reuse, R38, R32 ;  /* 0x000000266c20723c */ /* 0x040fe80000001820 */
[----:B------:R-:W-:Y:S02]  /*e9a0*/  FMUL.FTZ R55, R3, R55 ;  /* 0x0000003703377220 */ /* 0x000fe40000410000 */
[C---:B------:R-:W-:Y:S01]  /*e9b0*/  FMUL.FTZ R64, R100.reuse, R64 ;  /* 0x0000004064407220 */ /* 0x040fe20000410000 */
[----:B--2---:R-:W-:Y:S01]  /*e9c0*/  F2FP.PACK_AB R163, R107, R164 ;  /* 0x000000a46ba3723e */ /* 0x004fe200000000ff */
[C---:B------:R-:W-:Y:S04]  /*e9d0*/  FMUL.FTZ R38, R3.reuse, R150 ;  /* 0x0000009603267220 */ /* 0x040fe80000410000 */
[C---:B------:R-:W-:Y:S02]  /*e9e0*/  FMUL.FTZ R39, R3.reuse, R151 ;  /* 0x0000009703277220 */ /* 0x040fe40000410000 */
[C---:B------:R-:W-:Y:S02]  /*e9f0*/  FMUL.FTZ R65, R100.reuse, R65 ;  /* 0x0000004164417220 */ /* 0x040fe40000410000 */
[C---:B------:R-:W-:Y:S02]  /*ea00*/  FMUL.FTZ R66, R3.reuse, R66 ;  /* 0x0000004203427220 */ /* 0x040fe40000410000 */
[C---:B------:R-:W-:Y:S01]  /*ea10*/  FMUL.FTZ R67, R3.reuse, R67 ;  /* 0x0000004303437220 */ /* 0x040fe20000410000 */
[-C--:B------:R-:W-:Y:S03]  /*ea20*/  HMMA.16816.F32 R36, R108, R116.reuse, R36 ;  /* 0x000000746c24723c */ /* 0x080fe60000001824 */
[C---:B------:R-:W-:Y:S02]  /*ea30*/  FMUL.FTZ R68, R100.reuse, R68 ;  /* 0x0000004464447220 */ /* 0x040fe40000410000 */
[C---:B------:R-:W-:Y:S02]  /*ea40*/  FMUL.FTZ R69, R100.reuse, R69 ;  /* 0x0000004564457220 */ /* 0x040fe40000410000 */
[C---:B------:R-:W-:Y:S01]  /*ea50*/  FMUL.FTZ R70, R3.reuse, R70 ;  /* 0x0000004603467220 */ /* 0x040fe20000410000 */
[C---:B------:R-:W-:Y:S04]  /*ea60*/  HMMA.16816.F32 R40, R112.reuse, R116, R40 ;  /* 0x000000747028723c */ /* 0x040fe80000001828 */
[C---:B------:R-:W-:Y:S02]  /*ea70*/  FMUL.FTZ R71, R3.reuse, R71 ;  /* 0x0000004703477220 */ /* 0x040fe40000410000 */
[C---:B------:R-:W-:Y:S02]  /*ea80*/  FMUL.FTZ R80, R100.reuse, R80 ;  /* 0x0000005064507220 */ /* 0x040fe40000410000 */
[-C--:B------:R-:W-:Y:S04]  /*ea90*/  HMMA.16816.F32 R44, R112, R118.reuse, R44 ;  /* 0x00000076702c723c */ /* 0x080fe8000000182c */
[C---:B------:R-:W-:Y:S02]  /*eaa0*/  FMUL.FTZ R81, R100.reuse, R81 ;  /* 0x0000005164517220 */ /* 0x040fe40000410000 */
[C---:B------:R-:W-:Y:S02]  /*eab0*/  FMUL.FTZ R82, R3.reuse, R82 ;  /* 0x0000005203527220 */ /* 0x040fe40000410000 */
[C---:B------:R-:W-:Y:S01]  /*eac0*/  HMMA.16816.F32 R48, R108.reuse, R118, R48 ;  /* 0x000000766c30723c */ /* 0x040fe20000001830 */
[----:B------:R-:W1:Y:S03]  /*ead0*/  LDSM.16.MT88.4 R116, [R182+0xc00] ;  /* 0x000c0000b674783b */ /* 0x000e660000004200 */
[C---:B------:R-:W-:Y:S02]  /*eae0*/  FMUL.FTZ R83, R3.reuse, R83 ;  /* 0x0000005303537220 */ /* 0x040fe40000410000 */
[C---:B------:R-:W-:Y:S02]  /*eaf0*/  FMUL.FTZ R84, R100.reuse, R84 ;  /* 0x0000005464547220 */ /* 0x040fe40000410000 */
[C---:B------:R-:W-:Y:S04]  /*eb00*/  FMUL.FTZ R85, R100.reuse, R85 ;  /* 0x0000005564557220 */ /* 0x040fe80000410000 */
[C---:B------:R-:W-:Y:S02]  /*eb10*/  FMUL.FTZ R86, R3.reuse, R86 ;  /* 0x0000005603567220 */ /* 0x040fe40000410000 */
[C---:B------:R-:W-:Y:S02]  /*eb20*/  FMUL.FTZ R87, R3.reuse, R87 ;  /* 0x0000005703577220 */ /* 0x040fe40000410000 */
[C---:B------:R-:W-:Y:S02]  /*eb30*/  FMUL.FTZ R96, R100.reuse, R96 ;  /* 0x0000006064607220 */ /* 0x040fe40000410000 */
[----:B------:R-:W-:Y:S02]  /*eb40*/  FMUL.FTZ R97, R100, R97 ;  /* 0x0000006164617220 */ /* 0x000fe40000410000 */
[C---:B------:R-:W-:Y:S02]  /*eb50*/  FMUL.FTZ R98, R3.reuse, R98 ;  /* 0x0000006203627220 */ /* 0x040fe40000410000 */
[----:B------:R-:W-:Y:S02]  /*eb60*/  FMUL.FTZ R99, R3, R99 ;  /* 0x0000006303637220 */ /* 0x000fe40000410000 */
[----:B------:R-:W-:Y:S02]  /*eb70*/  FADD.FTZ R3, R218, R128 ;  /* 0x00000080da037221 */ /* 0x000fe40000010000 */
[----:B------:R-:W-:Y:S02]  /*eb80*/  FADD.FTZ R100, R178, R101 ;  /* 0x00000065b2647221 */ /* 0x000fe40000010000 */
[----:B------:R-:W2:Y:S01]  /*eb90*/  MUFU.EX2 R178, R199 ;  /* 0x000000c700b27308 */ /* 0x000ea20000000800 */
[----:B------:R-:W-:Y:S02]  /*eba0*/  FADD.FTZ R0, R198, R0 ;  /* 0x00000000c6007221 */ /* 0x000fe40000010000 */
[----:B------:R-:W-:Y:S02]  /*ebb0*/  FADD.FTZ R101, R197, R100 ;  /* 0x00000064c5657221 */ /* 0x000fe40000010000 */
[----:B------:R-:W-:Y:S02]  /*ebc0*/  FADD.FTZ R100, R205, R3 ;  /* 0x00000003cd647221 */ /* 0x000fe40000010000 */
[----:B------:R-:W-:Y:S02]  /*ebd0*/  FADD.FTZ R2, R201, R2 ;  /* 0x00000002c9027221 */ /* 0x000fe40000010000 */
[----:B------:R-:W-:Y:S01]  /*ebe0*/  FADD.FTZ R100, R131, R100 ;  /* 0x0000006483647221 */ /* 0x000fe20000010000 */
[----:B------:R-:W3:Y:S01]  /*ebf0*/  MUFU.EX2 R197, R213 ;  /* 0x000000d500c57308 */ /* 0x000ee20000000800 */
[----:B------:R-:W-:Y:S01]  /*ec00*/  FADD.FTZ R3, R203, R2 ;  /* 0x00000002cb037221 */ /* 0x000fe20000010000 */
[-C--:B-1----:R-:W-:Y:S03]  /*ec10*/  HMMA.16816.F32 R52, R108, R116.reuse, R52 ;  /* 0x000000746c34723c */ /* 0x082fe60000001834 */
[----:B------:R-:W-:Y:S02]  /*ec20*/  FADD.FTZ R3, R130, R3 ;  /* 0x0000000382037221 */ /* 0x000fe40000010000 */
[----:B------:R-:W-:Y:S03]  /*ec30*/  FADD.FTZ R2, R202, R0 ;  /* 0x00000000ca027221 */ /* 0x000fe60000010000 */
[----:B------:R-:W-:Y:S01]  /*ec40*/  MUFU.EX2 R198, R212 ;  /* 0x000000d400c67308 */ /* 0x000fe20000000800 */
[C---:B------:R-:W-:Y:S04]  /*ec50*/  HMMA.16816.F32 R56, R112.reuse, R116, R56 ;  /* 0x000000747038723c */ /* 0x040fe80000001838 */
[----:B--2---:R-:W-:Y:S01]  /*ec60*/  F2FP.PACK_AB R157, R178, R169 ;  /* 0x000000a9b29d723e */ /* 0x004fe200000000ff */
[----:B------:R-:W-:Y:S02]  /*ec70*/  FADD.FTZ R2, R129, R2 ;  /* 0x0000000281027221 */ /* 0x000fe40000010000 */
[----:B------:R-:W-:Y:S01]  /*ec80*/  FADD.FTZ R0, R226, R101 ;  /* 0x00000065e2007221 */ /* 0x000fe20000010000 */
[-C--:B------:R-:W-:Y:S01]  /*ec90*/  HMMA.16816.F32 R60, R112, R118.reuse, R60 ;  /* 0x00000076703c723c */ /* 0x080fe2000000183c */
[----:B------:R-:W1:Y:S03]  /*eca0*/  MUFU.EX2 R199, R211 ;  /* 0x000000d300c77308 */ /* 0x000e660000000800 */
[----:B------:R-:W-:Y:S01]  /*ecb0*/  FADD.FTZ R101, R133, R3 ;  /* 0x0000000385657221 */ /* 0x000fe20000010000 */
[----:B---3--:R-:W-:Y:S01]  /*ecc0*/  F2FP.PACK_AB R156, R197, R170 ;  /* 0x000000aac59c723e */ /* 0x008fe200000000ff */
[----:B------:R-:W-:Y:S02]  /*ecd0*/  FADD.FTZ R0, R106, R0 ;  /* 0x000000006a007221 */ /* 0x000fe40000010000 */
[C---:B------:R-:W-:Y:S01]  /*ece0*/  HMMA.16816.F32 R64, R108.reuse, R118, R64 ;  /* 0x000000766c40723c */ /* 0x040fe20000001840 */
[----:B------:R-:W2:Y:S03]  /*ecf0*/  LDSM.16.MT88.4 R116, [R181+0x1800] ;  /* 0x00180000b574783b */ /* 0x000ea60000004200 */
[----:B------:R-:W-:Y:S01]  /*ed00*/  FADD.FTZ R0, R219, R0 ;  /* 0x00000000db007221 */ /* 0x000fe20000010000 */
[----:B-1----:R-:W-:Y:S03]  /*ed10*/  F2FP.PACK_AB R158, R199, R198 ;  /* 0x000000c6c79e723e */ /* 0x002fe600000000ff */
        /* <DEDUP_REMOVED lines=10> */
[----:B------:R-:W-:Y:S01]  /*edc0*/  F2FP.PACK_AB R117, R219, R106 ;  /* 0x0000006adb75723e */ /* 0x000fe200000000ff */
[----:B------:R-:W-:Y:S02]  /*edd0*/  FADD.FTZ R106, R134, R100 ;  /* 0x00000064866a7221 */ /* 0x000fe40000010000 */
[----:B------:R-:W-:Y:S01]  /*ede0*/  FADD.FTZ R100, R132, R2 ;  /* 0x0000000284647221 */ /* 0x000fe20000010000 */
[----:B------:R-:W-:Y:S04]  /*edf0*/  HMMA.16816.F32 R96, R108, R118, R96 ;  /* 0x000000766c60723c */ /* 0x000fe80000001860 */
[----:B------:R-:W-:Y:S02]  /*ee00*/  FADD.FTZ R3, R222, R106 ;  /* 0x0000006ade037221 */ /* 0x000fe40000010000 */
[----:B------:R-:W-:Y:S01]  /*ee10*/  FADD.FTZ R2, R221, R101 ;  /* 0x00000065dd027221 */ /* 0x000fe20000010000 */
[----:B------:R-:W-:Y:S01]  /*ee20*/  F2FP.PACK_AB R108, R134, R131 ;  /* 0x00000083866c723e */ /* 0x000fe200000000ff */
[----:B------:R-:W-:Y:S01]  /*ee30*/  FADD.FTZ R3, R225, R3 ;  /* 0x00000003e1037221 */ /* 0x000fe20000010000 */
[----:B------:R-:W-:Y:S03]  /*ee40*/  F2FP.PACK_AB R109, R133, R130 ;  /* 0x00000082856d723e */ /* 0x000fe600000000ff */
[----:B------:R-:W-:Y:S01]  /*ee50*/  F2FP.PACK_AB R110, R225, R222 ;  /* 0x000000dee16e723e */ /* 0x000fe200000000ff */
[C---:B------:R-:W-:Y:S01]  /*ee60*/  FADD.FTZ R2, R224.reuse, R2 ;  /* 0x00000002e0027221 */ /* 0x040fe20000010000 */
[----:B------:R-:W-:Y:S02]  /*ee70*/  F2FP.PACK_AB R111, R224, R221 ;  /* 0x000000dde06f723e */ /* 0x000fe400000000ff */
[C---:B------:R-:W-:Y:S02]  /*ee80*/  F2FP.PACK_AB R118, R223.reuse, R220 ;  /* 0x000000dcdf76723e */ /* 0x040fe400000000ff */
[----:B------:R-:W-:Y:S02]  /*ee90*/  F2FP.PACK_AB R119, R204, R206 ;  /* 0x000000cecc77723e */ /* 0x000fe400000000ff */
[----:B------:R-:W-:Y:S01]  /*eea0*/  MOV R101, R105 ;  /* 0x0000006900657202 */ /* 0x000fe20000000f00 */
        /* <DEDUP_REMOVED lines=47> */
[C---:B------:R-:W-:Y:S07]  /*f1a0*/  HMMA.16816.F32 R64, R156.reuse, R6, R64 ;  /* 0x000000069c40723c */ /* 0x040fee0000001840 */
[----:B------:R-:W-:Y:S01]  /*f1b0*/  FADD.FTZ R6, R206, R0 ;  /* 0x00000000ce067221 */ /* 0x000fe20000010000 */
[-C--:B--2---:R-:W-:Y:S04]  /*f1c0*/  HMMA.16816.F32 R68, R156, R8.reuse, R68 ;  /* 0x000000089c44723c */ /* 0x084fe80000001844 */
        /* <DEDUP_REMOVED lines=15> */
[----:B------:R-:W-:Y:S01]  /*f2c0*/  FADD.FTZ R4, R196, R0 ;  /* 0x00000000c4047221 */ /* 0x000fe20000010000 */
[----:B------:R-:W-:Y:S01]  /*f2d0*/  IADD3 R0, R208, -0x1, RZ ;  /* 0xffffffffd0007810 */ /* 0x000fe20007ffe0ff */
[----:B------:R-:W-:Y:S02]  /*f2e0*/  FADD.FTZ R3, R171, R7 ;  /* 0x00000007ab037221 */ /* 0x000fe40000010000 */
[-C--:B------:R-:W-:Y:S04]  /*f2f0*/  HMMA.16816.F32 R92, R160, R14.reuse, R92 ;  /* 0x0000000ea05c723c */ /* 0x080fe8000000185c */
[----:B------:R-:W-:Y:S01]  /*f300*/  FADD.FTZ R2, R164, R6 ;  /* 0x00000006a4027221 */ /* 0x000fe20000010000 */
[----:B------:R-:W-:Y:S01]  /*f310*/  MOV R208, R0 ;  /* 0x0000000000d07202 */ /* 0x000fe20000000f00 */
[----:B------:R-:W-:Y:S02]  /*f320*/  FADD.FTZ R222, R199, R5 ;  /* 0x00000005c7de7221 */ /* 0x000fe40000010000 */
[----:B------:R-:W-:Y:S04]  /*f330*/  HMMA.16816.F32 R96, R156, R14, R96 ;  /* 0x0000000e9c60723c */ /* 0x000fe80000001860 */
[----:B------:R-:W-:Y:S02]  /*f340*/  FADD.FTZ R228, R179, R4 ;  /* 0x00000004b3e47221 */ /* 0x000fe40000010000 */
[----:B------:R-:W-:Y:S02]  /*f350*/  FADD.FTZ R221, R167, R3 ;  /* 0x00000003a7dd7221 */ /* 0x000fe40000010000 */
[----:B------:R-:W-:Y:S01]  /*f360*/  FADD.FTZ R223, R107, R2 ;  /* 0x000000026bdf7221 */ /* 0x000fe20000010000 */
[----:B------:R-:W-:-:S05]  /*f370*/  @P0 BRA `(.L_x_672) ;  /* 0xffffce0000000947 */ /* 0x000fca000383ffff */
.L_x_659:
[----:B------:R-:W-:-:S13]  /*f380*/  ISETP.GE.AND P0, PT, R208, R237, PT ;  /* 0x000000edd000720c */ /* 0x000fda0003f06270 */
[----:B------:R-:W-:Y:S05]  /*f390*/  @!P0 BRA `(.L_x_673) ;  /* 0x0000464000008947 */ /* 0x000fea0003800000 */
[----:B------:R-:W-:Y:S01]  /*f3a0*/  IMAD.MOV.U32 R106, RZ, RZ, R103 ;  /* 0x000000ffff6a7224 */ /* 0x000fe200078e0067 */
[----:B------:R-:W-:Y:S01]  /*f3b0*/  MOV R107, R101 ;  /* 0x00000065006b7202 */ /* 0x000fe20000000f00 */
[----:B------:R-:W-:Y:S01]  /*f3c0*/  IMAD.MOV.U32 R105, RZ, RZ, R104 ;  /* 0x000000ffff697224 */ /* 0x000fe200078e0068 */
[----:B------:R-:W-:Y:S02]  /*f3d0*/  MOV R100, R102 ;  /* 0x0000006600647202 */ /* 0x000fe40000000f00 */
.L_x_705:
[----:B------:R-:W-:Y:S04]  /*f3e0*/  DEPBAR.LE SB0, 0x0 ;  /* 0x000080000000791a */ /* 0x000fe80000000000 */
[----:B------:R-:W-:Y:S01]  /*f3f0*/  WARPSYNC 0xffffffff ;  /* 0xffffffff00007948 */ /* 0x000fe20003800000 */
[----:B------:R-:W-:Y:S01]  /*f400*/  BAR.SYNC.DEFER_BLOCKING 0x0 ;  /* 0x0000000000007b1d */ /* 0x000fe20000010000 */
[----:B------:R-:W-:Y:S01]  /*f410*/  SHF.R.S32.HI R0, RZ, 0x1f, R209 ;  /* 0x0000001fff007819 */ /* 0x000fe200000114d1 */
[C---:B------:R-:W-:Y:S04]  /*f420*/  IMAD.WIDE.U32 R2, R209.reuse, c[0x0][0x208], RZ ;  /* 0x00008200d1027a25 */ /* 0x040fe800078e00ff */
[----:B------:R-:W-:Y:S04]  /*f430*/  IMAD R0, R0, c[0x0][0x208], RZ ;  /* 0x0000820000007a24 */ /* 0x000fe800078e02ff */
[----:B------:R-:W-:Y:S05]  /*f440*/  IMAD R0, R209, c[0x0][0x20c], R0 ;  /* 0x00008300d1007a24 */ /* 0x000fea00078e0200 */
[----:B------:R-:W-:Y:S02]  /*f450*/  IADD3 R3, R3, R0, RZ ;  /* 0x0000000003037210 */ /* 0x000fe40007ffe0ff */
[----:B------:R-:W-:Y:S03]  /*f460*/  SHF.R.S32.HI R0, RZ, 0x1f, R207 ;  /* 0x0000001fff007819 */ /* 0x000fe600000114cf */
[C---:B------:R-:W-:Y:S01]  /*f470*/  IMAD.WIDE.U32 R2, R207.reuse, c[0x0][0x218], R2 ;  /* 0x00008600cf027a25 */ /* 0x040fe200078e0002 */
[----:B------:R1:W2:Y:S03]  /*f480*/  LDSM.16.M88.4 R48, [R183] ;  /* 0x00000000b730783b */ /* 0x0002a60000000200 */
[----:B------:R-:W-:Y:S01]  /*f490*/  IMAD R4, R0, c[0x0][0x218], RZ ;  /* 0x0000860000047a24 */ /* 0x000fe200078e02ff */
[----:B------:R-:W-:Y:S01]  /*f4a0*/  IADD3 R0, P1, R246, R2, RZ ;  /* 0x00000002f6007210 */ /* 0x000fe20007f3e0ff */
[----:B------:R1:W3:Y:S02]  /*f4b0*/  LDSM.16.M88.4 R44, [R183+0x1000] ;  /* 0x00100000b72c783b */ /* 0x0002e40000000200 */
[----:B------:R-:W-:Y:S01]  /*f4c0*/  IMAD R4, R207, c[0x0][0x21c], R4 ;  /* 0x00008700cf047a24 */ /* 0x000fe200078e0204 */
[C---:B------:R-:W-:Y:S01]  /*f4d0*/  LEA R10, P0, R0.reuse, c[0x0][0x1f8], 0x1 ;  /* 0x00007e00000a7a11 */ /* 0x040fe200078008ff */
[----:B------:R1:W4:Y:S03]  /*f4e0*/  LDSM.16.M88.4 R16, [R180] ;  /* 0x00000000b410783b */ /* 0x0003260000000200 */
[----:B------:R-:W-:Y:S01]  /*f4f0*/  IADD3.X R2, R249, R3, R4, P1, !PT ;  /* 0x00000003f9027210 */ /* 0x000fe20000ffe404 */
[----:B------:R1:W1:Y:S03]  /*f500*/  LDSM.16.M88.4 R32, [R180+0x400] ;  /* 0x00040000b420783b */ /* 0x0002660000000200 */
[----:B------:R-:W-:Y:S01]  /*f510*/  LEA.HI.X R5, R0, c[0x0][0x1fc], R2, 0x1, P0 ;  /* 0x00007f0000057a11 */ /* 0x000fe200000f0c02 */
        /* <DEDUP_REMOVED lines=8> */
.L_x_816:
[----:B------:R-:W5:Y:S01]  /*f5a0*/  SHFL.IDX PT, R2, R10, RZ, 0x1c1f ;  /* 0x001c1fff0a027589 */ /* 0x000f6200000e0000 */
[C---:B------:R-:W-:Y:S01]  /*f5b0*/  IMAD.SHL.U32 R6, R210.reuse, 0x2, RZ ;  /* 0x00000002d2067824 */ /* 0x040fe200078e00ff */
[----:B------:R-:W-:Y:S01]  /*f5c0*/  ISETP.GE.AND P4, PT, R210, c[0x0][0x1d4], PT ;  /* 0x00007500d2007a0c */ /* 0x000fe20003f86270 */
[C---:B------:R-:W-:Y:S01]  /*f5d0*/  IMAD.SHL.U32 R4, R235.reuse, 0x2, RZ ;  /* 0x00000002eb047824 */ /* 0x040fe200078e00ff */
[----:B------:R-:W-:Y:S01]  /*f5e0*/  ISETP.GE.AND P3, PT, R235, c[0x0][0x1d4], PT ;  /* 0x00007500eb007a0c */ /* 0x000fe20003f66270 */
[C---:B------:R-:W-:Y:S01]  /*f5f0*/  IMAD.SHL.U32 R3, R236.reuse, 0x2, RZ ;  /* 0x00000002ec037824 */ /* 0x040fe200078e00ff */
[----:B------:R-:W-:Y:S01]  /*f600*/  ISETP.GE.AND P2, PT, R236, c[0x0][0x1d4], PT ;  /* 0x00007500ec007a0c */ /* 0x000fe20003f46270 */
[----:B------:R-:W-:Y:S01]  /*f610*/  BSSY B0, `(.L_x_675) ;  /* 0x0000022000007945 */ /* 0x000fe20003800000 */
[C---:B-----5:R-:W-:Y:S02]  /*f620*/  IADD3 R8, P0, R2.reuse, R6, RZ ;  /* 0x0000000602087210 */ /* 0x060fe40007f1e0ff */
[----:B------:R-:W-:Y:S02]  /*f630*/  IADD3 R6, P1, R2, R4, RZ ;  /* 0x0000000402067210 */ /* 0x000fe40007f3e0ff */
[----:B------:R-:W5:Y:S01]  /*f640*/  S2R R4, SR_TID.X ;  /* 0x0000000000047919 */ /* 0x000f620000002100 */
[----:B---3--:R-:W-:Y:S01]  /*f650*/  IMAD.X R9, R0, 0x1, R217, P0 ;  /* 0x0000000100097824 */ /* 0x008fe200000e06d9 */
[----:B------:R-:W-:Y:S01]  /*f660*/  IADD3 R2, P0, R2, R3, RZ ;  /* 0x0000000302027210 */ /* 0x000fe20007f1e0ff */
[C---:B------:R-:W-:Y:S03]  /*f670*/  IMAD.X R7, R0.reuse, 0x1, R215, P1 ;  /* 0x0000000100077824 */ /* 0x040fe600008e06d7 */
[----:B------:R-:W-:Y:S01]  /*f680*/  @!PT LDS RZ, [RZ] ;  /* 0x00000000fffff984 */ /* 0x000fe20000000800 */
[----:B------:R-:W-:Y:S01]  /*f690*/  @!PT LDS RZ, [RZ] ;  /* 0x00000000fffff984 */ /* 0x000fe20000000800 */
[----:B------:R3:W-:Y:S01]  /*f6a0*/  LDGSTS.E.BYPASS.LTC128B.128 [R195+0x1880], [R8.64], !P4 ;  /* 0x0188000008c37fae */ /* 0x0007e2000e101d46 */
[----:B------:R-:W-:Y:S03]  /*f6b0*/  IMAD.X R3, R0, 0x1, R216, P0 ;  /* 0x0000000100037824 */ /* 0x000fe600000e06d8 */
[----:B------:R3:W-:Y:S04]  /*f6c0*/  LDGSTS.E.BYPASS.LTC128B.128 [R195+0x2480], [R6.64], !P3 ;  /* 0x0248000006c37fae */ /* 0x0007e8000d901d46 */
[----:B------:R3:W-:Y:S01]  /*f6d0*/  LDGSTS.E.BYPASS.LTC128B.128 [R195+0x3080], [R2.64], !P2 ;  /* 0x0308000002c37fae */ /* 0x0007e2000d101d46 */
[----:B-----5:R-:W-:Y:S11]  /*f6e0*/  ISETP.GT.AND P5, PT, R4, 0x3f, PT ;  /* 0x0000003f0400780c */ /* 0x020ff60003fa4270 */
[----:B------:R-:W-:Y:S02]  /*f6f0*/  @!UPT UIADD3 URZ, URZ, URZ, URZ ;  /* 0x0000003f3f3ff290 */ /* 0x000fe4000fffe03f */
[----:B------:R-:W-:-:S05]  /*f700*/  @P5 BRA `(.L_x_676) ;  /* 0x0000012000005947 */ /* 0x000fca0003800000 */
[----:B------:R-:W-:-:S05]  /*f710*/  BRA.DIV ~URZ, `(.L_x_677) ;  /* 0x0000b4727f007947 */ /* 0x000fca000b800000 */
[----:B------:R3:W4:Y:S04]  /*f720*/  SHFL.IDX PT, R4, R5, 0x1, 0x1c1f ;  /* 0x003c1f0005047f89 */ /* 0x00072800000e0000 */
[----:B------:R3:W2:Y:S02]  /*f730*/  SHFL.IDX PT, R0, R10, 0x1, 0x1c1f ;  /* 0x003c1f000a007f89 */ /* 0x0006a400000e0000 */
.L_x_817:
[----:B---3--:R-:W-:Y:S02]  /*f740*/  IMAD.SHL.U32 R2, R210, 0x2, RZ ;  /* 0x00000002d2027824 */ /* 0x008fe400078e00ff */
[----:B------:R-:W-:Y:S03]  /*f750*/  IMAD.SHL.U32 R3, R235, 0x2, RZ ;  /* 0x00000002eb037824 */ /* 0x000fe600078e00ff */
[----:B--2---:R-:W-:Y:S02]  /*f760*/  IADD3 R8, P0, R0, R2, RZ ;  /* 0x0000000200087210 */ /* 0x004fe40007f1e0ff */
[----:B------:R-:W-:Y:S03]  /*f770*/  SHF.L.U32 R2, R236, 0x1, RZ ;  /* 0x00000001ec027819 */ /* 0x000fe600000006ff */
[----:B----4-:R-:W-:Y:S01]  /*f780*/  IMAD.X R9, R4, 0x1, R217, P0 ;  /* 0x0000000104097824 */ /* 0x010fe200000e06d9 */
        /* <DEDUP_REMOVED lines=10> */
.L_x_676:
[----:B------:R-:W-:Y:S05]  /*f830*/  BSYNC B0 ;  /* 0x0000000000007941 */ /* 0x000fea0003800000 */
.L_x_675:
[----:B------:R-:W0:Y:S01]  /*f840*/  LDGDEPBAR ;  /* 0x00000000000079af */ /* 0x000e220000000000 */
[----:B------:R-:W-:Y:S01]  /*f850*/  WARPSYNC 0xffffffff ;  /* 0xffffffff00007948 */ /* 0x000fe20003800000 */
[-C--:B--234-:R-:W-:Y:S01]  /*f860*/  HMMA.16816.F32 R4, R48, R16.reuse, RZ ;  /* 0x000000103004723c */ /* 0x09cfe200000018ff */
        /* <DEDUP_REMOVED lines=212> */
[----:B------:R-:W2:Y:S04]  /*105b0*/  @!P1 LDG.E R207, [R4.64] ;  /* 0x0000000604cf9981 */ /* 0x000ea8000c1e1900 */
        /* <DEDUP_REMOVED lines=14> */
.L_x_818:
[----:B------:R-:W-:-:S05]  /*106a0*/  BRA.DIV ~URZ, `(.L_x_681) ;  /* 0x0000a6127f007947 */ /* 0x000fca000b800000 */
[----:B------:R3:W4:Y:S02]  /*106b0*/  SHFL.IDX PT, R0, R8, RZ, 0x1c1f ;  /* 0x001c1fff08007589 */ /* 0x00072400000e0000 */
.L_x_819:
[----:B------:R-:W-:Y:S01]  /*106c0*/  IMAD.SHL.U32 R2, R210, 0x2, RZ ;  /* 0x00000002d2027824 */ /* 0x000fe200078e00ff */
[----:B------:R-:W-:Y:S01]  /*106d0*/  SHF.L.U32 R5, R236, 0x1, RZ ;  /* 0x00000001ec057819 */ /* 0x000fe200000006ff */
[----:B------:R-:W-:Y:S03]  /*106e0*/  IMAD.SHL.U32 R9, R235, 0x2, RZ ;  /* 0x00000002eb097824 */ /* 0x000fe600078e00ff */
[----:B----4-:R-:W-:Y:S05]  /*106f0*/  @P0 IADD3 R2, P1, R0, R2, RZ ;  /* 0x0000000200020210 */ /* 0x010fea0007f3e0ff */
[----:B--2---:R-:W-:Y:S05]  /*10700*/  @P0 IMAD.X R3, R4, 0x1, R217, P1 ;  /* 0x0000000104030824 */ /* 0x004fea00008e06d9 */
[----:B------:R-:W-:Y:S01]  /*10710*/  @!PT LDS RZ, [RZ] ;  /* 0x00000000fffff984 */ /* 0x000fe20000000800 */
[----:B------:R-:W-:Y:S01]  /*10720*/  @!PT LDS RZ, [RZ] ;  /* 0x00000000fffff984 */ /* 0x000fe20000000800 */
[----:B------:R-:W-:Y:S01]  /*10730*/  @!PT LDS RZ, [RZ] ;  /* 0x00000000fffff984 */ /* 0x000fe20000000800 */
[----:B------:R2:W-:Y:S02]  /*10740*/  @P0 LDGSTS.E.BYPASS.LTC128B.128 [R195+0x3c80], [R2.64], !P4 ;  /* 0x03c8000002c30fae */ /* 0x0005e4000e101d46 */
[----:B--2---:R-:W-:Y:S05]  /*10750*/  @P0 IADD3 R2, P1, R0, R9, RZ ;  /* 0x0000000900020210 */ /* 0x004fea0007f3e0ff */
[----:B------:R-:W-:Y:S05]  /*10760*/  @P0 IMAD.X R3, R4, 0x1, R215, P1 ;  /* 0x0000000104030824 */ /* 0x000fea00008e06d7 */
[----:B------:R2:W-:Y:S02]  /*10770*/  @P0 LDGSTS.E.BYPASS.LTC128B.128 [R195+0x4880], [R2.64], !P3 ;  /* 0x0488000002c30fae */ /* 0x0005e4000d901d46 */
[----:B--2---:R-:W-:Y:S04]  /*10780*/  @P0 IADD3 R2, P1, R0, R5, RZ ;  /* 0x0000000500020210 */ /* 0x004fe80007f3e0ff */
[----:B------:R-:W-:Y:S05]  /*10790*/  @P0 IADD3.X R3, R4, R216, RZ, P1, !PT ;  /* 0x000000d804030210 */ /* 0x000fea0000ffe4ff */
[----:B------:R2:W-:Y:S01]  /*107a0*/  @P0 LDGSTS.E.BYPASS.LTC128B.128 [R195+0x5480], [R2.64], !P2 ;  /* 0x0548000002c30fae */ /* 0x0005e2000d101d46 */
[----:B------:R-:W-:Y:S01]  /*107b0*/  ISETP.GE.AND P0, PT, R6, 0x21, PT ;  /* 0x000000210600780c */ /* 0x000fe20003f06270 */
[----:B------:R-:W-:-:S06]  /*107c0*/  BRA.DIV ~URZ, `(.L_x_682) ;  /* 0x0000a5627f007947 */ /* 0x000fcc000b800000 */
[----:B------:R4:W1:Y:S04]  /*107d0*/  SHFL.IDX PT, R4, R7, 0x1, 0x1c1f ;  /* 0x003c1f0007047f89 */ /* 0x00086800000e0000 */
[----:B------:R4:W2:Y:S02]  /*107e0*/  SHFL.IDX PT, R0, R8, 0x1, 0x1c1f ;  /* 0x003c1f0008007f89 */ /* 0x0008a400000e0000 */
.L_x_820:
[----:B--2---:R-:W-:Y:S02]  /*107f0*/  IMAD.SHL.U32 R2, R210, 0x2, RZ ;  /* 0x00000002d2027824 */ /* 0x004fe400078e00ff */
[----:B------:R-:W-:Y:S03]  /*10800*/  IMAD.SHL.U32 R3, R235, 0x2, RZ ;  /* 0x00000002eb037824 */ /* 0x000fe600078e00ff */
[----:B---34-:R-:W-:Y:S02]  /*10810*/  @P0 IADD3 R8, P1, R0, R2, RZ ;  /* 0x0000000200080210 */ /* 0x018fe40007f3e0ff */
[----:B------:R-:W-:Y:S03]  /*10820*/  SHF.L.U32 R2, R236, 0x1, RZ ;  /* 0x00000001ec027819 */ /* 0x000fe600000006ff */
[----:B-1----:R-:W-:Y:S01]  /*10830*/  @P0 IMAD.X R9, R4, 0x1, R217, P1 ;  /* 0x0000000104090824 */ /* 0x002fe200008e06d9 */
[----:B------:R-:W-:Y:S04]  /*10840*/  @P0 IADD3 R6, P1, R0, R3, RZ ;  /* 0x0000000300060210 */ /* 0x000fe80007f3e0ff */
[----:B------:R-:W-:Y:S01]  /*10850*/  @!PT LDS RZ, [RZ] ;  /* 0x00000000fffff984 */ /* 0x000fe20000000800 */
[----:B------:R-:W-:Y:S01]  /*10860*/  @!PT LDS RZ, [RZ] ;  /* 0x00000000fffff984 */ /* 0x000fe20000000800 */
[----:B------:R-:W-:Y:S01]  /*10870*/  @!PT LDS RZ, [RZ] ;  /* 0x00000000fffff984 */ /* 0x000fe20000000800 */
[----:B------:R1:W-:Y:S01]  /*10880*/  @P0 LDGSTS.E.BYPASS.LTC128B.128 [R195+0x4480], [R8.64], !P4 ;  /* 0x0448000008c30fae */ /* 0x0003e2000e101d46 */
[----:B------:R-:W-:Y:S02]  /*10890*/  @P0 IADD3.X R7, R4, R215, RZ, P1, !PT ;  /* 0x000000d704070210 */ /* 0x000fe40000ffe4ff */
[----:B------:R-:W-:Y:S03]  /*108a0*/  @P0 IADD3 R2, P1, R0, R2, RZ ;  /* 0x0000000200020210 */ /* 0x000fe60007f3e0ff */
[----:B------:R1:W-:Y:S02]  /*108b0*/  @P0 LDGSTS.E.BYPASS.LTC128B.128 [R195+0x5080], [R6.64], !P3 ;  /* 0x0508000006c30fae */ /* 0x0003e4000d901d46 */
[----:B------:R-:W-:Y:S05]  /*108c0*/  @P0 IMAD.X R3, R4, 0x1, R216, P1 ;  /* 0x0000000104030824 */ /* 0x000fea00008e06d8 */
[----:B------:R1:W-:Y:S03]  /*108d0*/  @P0 LDGSTS.E.BYPASS.LTC128B.128 [R195+0x5c80], [R2.64], !P2 ;  /* 0x05c8000002c30fae */ /* 0x0003e6000d101d46 */
.L_x_679:
[----:B--234-:R-:W-:Y:S05]  /*108e0*/  BSYNC B0 ;  /* 0x0000000000007941 */ /* 0x01cfea0003800000 */
.L_x_678:
[----:B-1----:R-:W-:Y:S01]  /*108f0*/  LOP3.LUT R8, RZ, c[0x0][0x324], RZ, 0x33, !PT ;  /* 0x0000c900ff087a12 */ /* 0x002fe200078e33ff */
[----:B------:R-:W-:Y:S01]  /*10900*/  IMAD.MOV.U32 R0, RZ, RZ, c[0x0][0x2c4] ;  /* 0x0000b100ff007624 */ /* 0x000fe200078e00ff */
        /* <DEDUP_REMOVED lines=11> */
.L_x_821:
        /* <DEDUP_REMOVED lines=19> */
.L_x_686:
[----:B------:R-:W-:Y:S04]  /*10af0*/  MOV R8, 0x1 ;  /* 0x0000000100087802 */ /* 0x000fe80000000f00 */
[----:B------:R-:W-:Y:S11]  /*10b00*/  ISETP.NE.AND P0, PT, R8, c[0x0][0x32c], PT ;  /* 0x0000cb0008007a0c */ /* 0x000ff60003f05270 */
[----:B------:R-:W-:Y:S02]  /*10b10*/  @!UPT UIADD3 URZ, URZ, URZ, URZ ;  /* 0x0000003f3f3ff290 */ /* 0x000fe4000fffe03f */
[----:B------:R-:W-:Y:S05]  /*10b20*/  @P0 IMAD.HI.U32 R8, R4, c[0x0][0x330], RZ ;  /* 0x0000cc0004080a27 */ /* 0x000fea00078e00ff */
[----:B------:R-:W-:Y:S02]  /*10b30*/  @P0 SHF.R.U32.HI R4, RZ, c[0x0][0x334], R8 ;  /* 0x0000cd00ff040a19 */ /* 0x000fe40000011608 */
.L_x_687:
[----:B------:R-:W-:Y:S05]  /*10b40*/  BSYNC B0 ;  /* 0x0000000000007941 */ /* 0x000fea0003800000 */
.L_x_685:
[----:B------:R-:W-:Y:S04]  /*10b50*/  IMAD.IADD R8, R0, 0x1, -R234 ;  /* 0x0000000100087824 */ /* 0x000fe800078e0aea */
[----:B------:R-:W-:Y:S05]  /*10b60*/  IMAD R4, R4, c[0x0][0x32c], R8 ;  /* 0x0000cb0004047a24 */ /* 0x000fea00078e0208 */
[----:B------:R-:W-:Y:S02]  /*10b70*/  IMNMX R2, R2, R4, !PT ;  /* 0x0000000402027217 */ /* 0x000fe40007800200 */
[----:B------:R-:W-:Y:S04]  /*10b80*/  IADD3 R4, R4, c[0x0][0x32c], RZ ;  /* 0x0000cb0004047a10 */ /* 0x000fe80007ffe0ff */
[----:B------:R-:W-:Y:S02]  /*10b90*/  IMNMX R3, R3, R4, PT ;  /* 0x0000000403037217 */ /* 0x000fe40003800200 */
.L_x_684:
        /* <DEDUP_REMOVED lines=63> */
.L_x_822:
        /* <DEDUP_REMOVED lines=19> */
.L_x_691:
[----:B------:R-:W-:Y:S04]  /*110c0*/  MOV R8, 0x1 ;  /* 0x0000000100087802 */ /* 0x000fe80000000f00 */
[----:B------:R-:W-:Y:S11]  /*110d0*/  ISETP.NE.AND P0, PT, R8, c[0x0][0x32c], PT ;  /* 0x0000cb0008007a0c */ /* 0x000ff60003f05270 */
[----:B------:R-:W-:Y:S02]  /*110e0*/  @!UPT UIADD3 URZ, URZ, URZ, URZ ;  /* 0x0000003f3f3ff290 */ /* 0x000fe4000fffe03f */
[----:B------:R-:W-:Y:S05]  /*110f0*/  @P0 IMAD.HI.U32 R8, R4, c[0x0][0x330], RZ ;  /* 0x0000cc0004080a27 */ /* 0x000fea00078e00ff */
[----:B------:R-:W-:Y:S02]  /*11100*/  @P0 SHF.R.U32.HI R4, RZ, c[0x0][0x334], R8 ;  /* 0x0000cd00ff040a19 */ /* 0x000fe40000011608 */
.L_x_692:
[----:B------:R-:W-:Y:S05]  /*11110*/  BSYNC B0 ;  /* 0x0000000000007941 */ /* 0x000fea0003800000 */
.L_x_690:
[----:B------:R-:W-:Y:S04]  /*11120*/  IMAD.IADD R8, R0, 0x1, -R234 ;  /* 0x0000000100087824 */ /* 0x000fe800078e0aea */
[----:B------:R-:W-:Y:S05]  /*11130*/  IMAD R4, R4, c[0x0][0x32c], R8 ;  /* 0x0000cb0004047a24 */ /* 0x000fea00078e0208 */
[----:B------:R-:W-:Y:S02]  /*11140*/  IMNMX R2, R2, R4, !PT ;  /* 0x0000000402027217 */ /* 0x000fe40007800200 */
[----:B------:R-:W-:Y:S04]  /*11150*/  IADD3 R4, R4, c[0x0][0x32c], RZ ;  /* 0x0000cb0004047a10 */ /* 0x000fe80007ffe0ff */
[----:B------:R-:W-:Y:S02]  /*11160*/  IMNMX R3, R3, R4, PT ;  /* 0x0000000403037217 */ /* 0x000fe40003800200 */
.L_x_689:
        /* <DEDUP_REMOVED lines=44> */
.L_x_823:
        /* <DEDUP_REMOVED lines=19> */
.L_x_696:
[----:B------:R-:W-:Y:S04]  /*11560*/  MOV R8, 0x1 ;  /* 0x0000000100087802 */ /* 0x000fe80000000f00 */
[----:B------:R-:W-:Y:S11]  /*11570*/  ISETP.NE.AND P0, PT, R8, c[0x0][0x32c], PT ;  /* 0x0000cb0008007a0c */ /* 0x000ff60003f05270 */
[----:B------:R-:W-:Y:S02]  /*11580*/  @!UPT UIADD3 URZ, URZ, URZ, URZ ;  /* 0x0000003f3f3ff290 */ /* 0x000fe4000fffe03f */
[----:B------:R-:W-:Y:S05]  /*11590*/  @P0 IMAD.HI.U32 R8, R4, c[0x0][0x330], RZ ;  /* 0x0000cc0004080a27 */ /* 0x000fea00078e00ff */
[----:B------:R-:W-:Y:S02]  /*115a0*/  @P0 SHF.R.U32.HI R4, RZ, c[0x0][0x334], R8 ;  /* 0x0000cd00ff040a19 */ /* 0x000fe40000011608 */
.L_x_697:
[----:B------:R-:W-:Y:S05]  /*115b0*/  BSYNC B0 ;  /* 0x0000000000007941 */ /* 0x000fea0003800000 */
.L_x_695:
[----:B------:R-:W-:Y:S04]  /*115c0*/  IMAD.IADD R8, R0, 0x1, -R234 ;  /* 0x0000000100087824 */ /* 0x000fe800078e0aea */
[----:B------:R-:W-:Y:S05]  /*115d0*/  IMAD R4, R4, c[0x0][0x32c], R8 ;  /* 0x0000cb0004047a24 */ /* 0x000fea00078e0208 */
[----:B------:R-:W-:Y:S02]  /*115e0*/  IMNMX R2, R2, R4, !PT ;  /* 0x0000000402027217 */ /* 0x000fe40007800200 */
[----:B------:R-:W-:Y:S04]  /*115f0*/  IADD3 R4, R4, c[0x0][0x32c], RZ ;  /* 0x0000cb0004047a10 */ /* 0x000fe80007ffe0ff */
[----:B------:R-:W-:Y:S02]  /*11600*/  IMNMX R3, R3, R4, PT ;  /* 0x0000000403037217 */ /* 0x000fe40003800200 */
.L_x_694:
        /* <DEDUP_REMOVED lines=44> */
.L_x_824:
        /* <DEDUP_REMOVED lines=12> */
[----:B--234-:R-:W-:Y:S05]  /*11990*/  IMAD.MOV.U32 R5, RZ, RZ, 0x1 ;  /* 0x00000001ff057424 */ /* 0x01cfea00078e00ff */
[----:B------:R-:W-:Y:S11]  /*119a0*/  ISETP.NE.AND P0, PT, R5, c[0x0][0x32c], PT ;  /* 0x0000cb0005007a0c */ /* 0x000ff60003f05270 */
[----:B------:R-:W-:Y:S02]  /*119b0*/  @!UPT UIADD3 URZ, URZ, URZ, URZ ;  /* 0x0000003f3f3ff290 */ /* 0x000fe4000fffe03f */
[----:B------:R-:W-:Y:S05]  /*119c0*/  @P0 IMAD.HI.U32 R5, R4, c[0x0][0x330], RZ ;  /* 0x0000cc0004050a27 */ /* 0x000fea00078e00ff */
[----:B------:R-:W-:Y:S04]  /*119d0*/  @P0 SHF.R.U32.HI R4, RZ, c[0x0][0x334], R5 ;  /* 0x0000cd00ff040a19 */ /* 0x000fe80000011605 */
[----:B------:R-:W-:Y:S01]  /*119e0*/  LOP3.LUT R4, RZ, R4, RZ, 0x33, !PT ;  /* 0x00000004ff047212 */ /* 0x000fe200078e33ff */
[----:B------:R-:W-:-:S05]  /*119f0*/  BRA `(.L_x_702) ;  /* 0x0000005000007947 */ /* 0x000fca0003800000 */
.L_x_701:
[----:B--234-:R-:W-:Y:S04]  /*11a00*/  MOV R5, 0x1 ;  /* 0x0000000100057802 */ /* 0x01cfe80000000f00 */
[----:B------:R-:W-:Y:S11]  /*11a10*/  ISETP.NE.AND P0, PT, R5, c[0x0][0x32c], PT ;  /* 0x0000cb0005007a0c */ /* 0x000ff60003f05270 */
[----:B------:R-:W-:Y:S02]  /*11a20*/  @!UPT UIADD3 URZ, URZ, URZ, URZ ;  /* 0x0000003f3f3ff290 */ /* 0x000fe4000fffe03f */
[----:B------:R-:W-:Y:S05]  /*11a30*/  @P0 IMAD.HI.U32 R5, R4, c[0x0][0x330], RZ ;  /* 0x0000cc0004050a27 */ /* 0x000fea00078e00ff */
[----:B------:R-:W-:Y:S02]  /*11a40*/  @P0 SHF.R.U32.HI R4, RZ, c[0x0][0x334], R5 ;  /* 0x0000cd00ff040a19 */ /* 0x000fe40000011605 */
.L_x_702:
[----:B------:R-:W-:Y:S05]  /*11a50*/  BSYNC B0 ;  /* 0x0000000000007941 */ /* 0x000fea0003800000 */
.L_x_700:
[----:B------:R-:W-:Y:S04]  /*11a60*/  IMAD.IADD R0, R0, 0x1, -R234 ;  /* 0x0000000100007824 */ /* 0x000fe800078e0aea */
[----:B------:R-:W-:Y:S05]  /*11a70*/  IMAD R0, R4, c[0x0][0x32c], R0 ;  /* 0x0000cb0004007a24 */ /* 0x000fea00078e0200 */
[----:B------:R-:W-:Y:S02]  /*11a80*/  IADD3 R4, R0, c[0x0][0x32c], RZ ;  /* 0x0000cb0000047a10 */ /* 0x000fe40007ffe0ff */
[----:B------:R-:W-:Y:S02]  /*11a90*/  IMNMX R2, R2, R0, !PT ;  /* 0x0000000002027217 */ /* 0x000fe40007800200 */
[----:B------:R-:W-:Y:S02]  /*11aa0*/  IMNMX R3, R3, R4, PT ;  /* 0x0000000403037217 */ /* 0x000fe40003800200 */
.L_x_699:
        /* <DEDUP_REMOVED lines=92> */
.L_x_825:
[----:B-12---:R-:W-:Y:S01]  /*12070*/  FMNMX.FTZ R4, R4, R0, !PT ;  /* 0x0000000004047209 */ /* 0x006fe20007810000 */
[----:B------:R-:W-:-:S05]  /*12080*/  BRA.DIV ~URZ, `(.L_x_704) ;  /* 0x00008f327f007947 */ /* 0x000fca000b800000 */
[----:B------:R-:W-:Y:S04]  /*12090*/  SHFL.BFLY PT, R0, R5, 0x2, 0x1f ;  /* 0x0c401f0005007f89 */ /* 0x000fe800000e0000 */
[----:B------:R-:W-:Y:S04]  /*120a0*/  SHFL.BFLY PT, R3, R4, 0x1, 0x1f ;  /* 0x0c201f0004037f89 */ /* 0x000fe800000e0000 */
[----:B------:R-:W1:Y:S02]  /*120b0*/  SHFL.BFLY PT, R2, R6, 0x2, 0x1f ;  /* 0x0c401f0006027f89 */ /* 0x000e6400000e0000 */
[----:B-1----:R-:W-:Y:S02]  /*120c0*/  FMNMX.FTZ R2, R6, R2, !PT ;  /* 0x0000000206027209 */ /* 0x002fe40007810000 */
[----:B------:R-:W-:Y:S02]  /*120d0*/  FMNMX.FTZ R0, R5, R0, !PT ;  /* 0x0000000005007209 */ /* 0x000fe40007810000 */
[----:B------:R-:W-:Y:S01]  /*120e0*/  FMNMX.FTZ R104, R4, R3, !PT ;  /* 0x0000000304687209 */ /* 0x000fe20007810000 */
[----:B------:R-:W1:Y:S04]  /*120f0*/  SHFL.BFLY PT, R5, R2, 0x1, 0x1f ;  /* 0x0c201f0002057f89 */ /* 0x000e6800000e0000 */
[----:B------:R-:W2:Y:S04]  /*12100*/  SHFL.BFLY PT, R4, R0, 0x1, 0x1f ;  /* 0x0c201f0000047f89 */ /* 0x000ea800000e0000 */
[----:B------:R-:W3:Y:S01]  /*12110*/  SHFL.BFLY PT, R3, R7, 0x2, 0x1f ;  /* 0x0c401f0007037f89 */ /* 0x000ee200000e0000 */
[----:B-1----:R-:W-:Y:S02]  /*12120*/  FMNMX.FTZ R102, R2, R5, !PT ;  /* 0x0000000502667209 */ /* 0x002fe40007810000 */
[----:B--2---:R-:W-:Y:S02]  /*12130*/  FMNMX.FTZ R103, R0, R4, !PT ;  /* 0x0000000400677209 */ /* 0x004fe40007810000 */
[----:B---3--:R-:W-:Y:S05]  /*12140*/  FMNMX.FTZ R4, R7, R3, !PT ;  /* 0x0000000307047209 */ /* 0x008fea0007810000 */
[----:B------:R1:W2:Y:S02]  /*12150*/  SHFL.BFLY PT, R0, R4, 0x1, 0x1f ;  /* 0x0c201f0004007f89 */ /* 0x0002a400000e0000 */
.L_x_826:
[C---:B------:R-:W-:Y:S01]  /*12160*/  FSETP.NEU.FTZ.AND P0, PT, R102.reuse, -INF , PT ;  /* 0xff8000006600780b */ /* 0x040fe20003f1d000 */
[----:B------:R-:W-:Y:S01]  /*12170*/  FMUL.FTZ R3, R102, c[0x0][0x2d0] ;  /* 0x0000b40066037a20 */ /* 0x000fe20000410000 */
[----:B--2---:R-:W-:Y:S01]  /*12180*/  FMNMX.FTZ R101, R0, R4, !PT ;  /* 0x0000000400657209 */ /* 0x004fe20007810000 */
[----:B------:R-:W-:Y:S01]  /*12190*/  WARPSYNC 0xffffffff ;  /* 0xffffffff00007948 */ /* 0x000fe20003800000 */
[----:B------:R-:W-:Y:S02]  /*121a0*/  FSEL R0, R102, RZ, P0 ;  /* 0x000000ff66007208 */ /* 0x000fe40000000000 */
[----:B------:R-:W-:Y:S02]  /*121b0*/  FSETP.NEU.FTZ.AND P1, PT, R104, -INF , PT ;  /* 0xff8000006800780b */ /* 0x000fe40003f3d000 */
[----:B------:R-:W-:Y:S01]  /*121c0*/  FSEL R5, R3, RZ, P0 ;  /* 0x000000ff03057208 */ /* 0x000fe20000000000 */
[----:B------:R-:W-:Y:S01]  /*121d0*/  FADD.FTZ R2, -R0, R100 ;  /* 0x0000006400027221 */ /* 0x000fe20000010100 */
[----:B------:R-:W-:Y:S02]  /*121e0*/  FSEL R0, R104, RZ, P1 ;  /* 0x000000ff68007208 */ /* 0x000fe40000800000 */
[C---:B------:R-:W-:Y:S01]  /*121f0*/  FSETP.NEU.FTZ.AND P0, PT, R103.reuse, -INF , PT ;  /* 0xff8000006700780b */ /* 0x040fe20003f1d000 */
[----:B------:R-:W-:Y:S02]  /*12200*/  FFMA.FTZ R6, R8, c[0x0][0x2d0], -R5 ;  /* 0x0000b40008067a23 */ /* 0x000fe40000010805 */
[----:B------:R-:W-:Y:S01]  /*12210*/  FADD.FTZ R3, -R0, R105 ;  /* 0x0000006900037221 */ /* 0x000fe20000010100 */
[----:B------:R-:W-:Y:S01]  /*12220*/  FSEL R0, R103, RZ, P0 ;  /* 0x000000ff67007208 */ /* 0x000fe20000000000 */
[----:B------:R2:W-:Y:S01]  /*12230*/  MUFU.EX2 R172, R6 ;  /* 0x0000000600ac7308 */ /* 0x0005e20000000800 */
[--C-:B------:R-:W-:Y:S02]  /*12240*/  FFMA.FTZ R177, R23, c[0x0][0x2d0], -R5.reuse ;  /* 0x0000b40017b17a23 */ /* 0x100fe40000010805 */
[--C-:B------:R-:W-:Y:S02]  /*12250*/  FFMA.FTZ R162, R24, c[0x0][0x2d0], -R5.reuse ;  /* 0x0000b40018a27a23 */ /* 0x100fe40000010805 */
[----:B-1----:R-:W-:Y:S02]  /*12260*/  FADD.FTZ R4, -R0, R106 ;  /* 0x0000006a00047221 */ /* 0x002fe40000010100 */
[----:B------:R-:W-:Y:S02]  /*12270*/  FMUL.FTZ R0, R104, c[0x0][0x2d0] ;  /* 0x0000b40068007a20 */ /* 0x000fe40000410000 */
[--C-:B------:R-:W-:Y:S02]  /*12280*/  FFMA.FTZ R160, R31, c[0x0][0x2d0], -R5.reuse ;  /* 0x0000b4001fa07a23 */ /* 0x100fe40000010805 */
[--C-:B------:R-:W-:Y:S01]  /*12290*/  FFMA.FTZ R175, R34, c[0x0][0x2d0], -R5.reuse ;  /* 0x0000b40022af7a23 */ /* 0x100fe20000010805 */
[----:B------:R-:W-:Y:S01]  /*122a0*/  FSEL R0, R0, RZ, P1 ;  /* 0x000000ff00007208 */ /* 0x000fe20000800000 */
        /* <DEDUP_REMOVED lines=18> */
[--C-:B------:R-:W-:Y:S02]  /*123d0*/  FFMA.FTZ R159, R30, c[0x0][0x2d0], -R5.reuse ;  /* 0x0000b4001e9f7a23 */ /* 0x100fe40000010805 */
[--C-:B------:R-:W-:Y:S01]  /*123e0*/  FFMA.FTZ R158, R29, c[0x0][0x2d0], -R5.reuse ;  /* 0x0000b4001d9e7a23 */ /* 0x100fe20000010805 */
[----:B------:R-:W-:Y:S01]  /*123f0*/  FSEL R0, R0, RZ, P0 ;  /* 0x000000ff00007208 */ /* 0x000fe20000000000 */
[----:B------:R-:W-:Y:S01]  /*12400*/  FMUL.FTZ R4, R4, c[0x0][0x2d0] ;  /* 0x0000b40004047a20 */ /* 0x000fe20000410000 */
[----:B------:R-:W-:Y:S01]  /*12410*/  FSETP.NEU.FTZ.AND P0, PT, R101, -INF , PT ;  /* 0xff8000006500780b */ /* 0x000fe20003f1d000 */
[----:B------:R-:W-:Y:S02]  /*12420*/  FMUL.FTZ R3, R3, c[0x0][0x2d0] ;  /* 0x0000b40003037a20 */ /* 0x000fe40000410000 */
[--C-:B--2---:R-:W-:Y:S01]  /*12430*/  FFMA.FTZ R6, R28, c[0x0][0x2d0], -R0.reuse ;  /* 0x0000b4001c067a23 */ /* 0x104fe20000010800 */
        /* <DEDUP_REMOVED lines=12> */
[----:B------:R-:W-:Y:S10]  /*12500*/  MUFU.EX2 R3, R3 ;  /* 0x0000000300037308 */ /* 0x000ff40000000800 */
[----:B------:R-:W-:Y:S01]  /*12510*/  MUFU.EX2 R213, R48 ;  /* 0x0000003000d57308 */ /* 0x000fe20000000800 */
[--C-:B-1----:R-:W-:Y:S02]  /*12520*/  FFMA.FTZ R6, R36, c[0x0][0x2d0], -R0.reuse ;  /* 0x0000b40024067a23 */ /* 0x102fe40000010800 */
[--C-:B------:R-:W-:Y:S07]  /*12530*/  FFMA.FTZ R36, R26, c[0x0][0x2d0], -R5.reuse ;  /* 0x0000b4001a247a23 */ /* 0x100fee0000010805 */
[----:B------:R1:W-:Y:S10]  /*12540*/  MUFU.EX2 R49, R6 ;  /* 0x0000000600317308 */ /* 0x0003f40000000800 */
[----:B------:R-:W-:Y:S10]  /*12550*/  MUFU.EX2 R225, R10 ;  /* 0x0000000a00e17308 */ /* 0x000ff40000000800 */
[----:B------:R-:W-:Y:S01]  /*12560*/  MUFU.EX2 R211, R36 ;  /* 0x0000002400d37308 */ /* 0x000fe20000000800 */
[----:B-1----:R-:W-:Y:S02]  /*12570*/  FFMA.FTZ R6, R37, c[0x0][0x2d0], -R0 ;  /* 0x0000b40025067a23 */ /* 0x002fe40000010800 */
[----:B------:R-:W-:Y:S02]  /*12580*/  FMUL.FTZ R0, R101, c[0x0][0x2d0] ;  /* 0x0000b40065007a20 */ /* 0x000fe40000410000 */
[----:B------:R-:W-:Y:S05]  /*12590*/  FFMA.FTZ R37, R27, c[0x0][0x2d0], -R5 ;  /* 0x0000b4001b257a23 */ /* 0x000fea0000010805 */
[----:B------:R1:W-:Y:S10]  /*125a0*/  MUFU.EX2 R220, R6 ;  /* 0x0000000600dc7308 */ /* 0x0003f40000000800 */
[----:B------:R2:W-:Y:S10]  /*125b0*/  MUFU.EX2 R206, R37 ;  /* 0x0000002500ce7308 */ /* 0x0005f40000000800 */
[----:B------:R-:W-:Y:S01]  /*125c0*/  MUFU.EX2 R231, R35 ;  /* 0x0000002300e77308 */ /* 0x000fe20000000800 */
[----:B-1----:R-:W-:Y:S01]  /*125d0*/  FSEL R6, R0, RZ, P0 ;  /* 0x000000ff00067208 */ /* 0x002fe20000000000 */
[----:B------:R-:W-:Y:S04]  /*125e0*/  FMUL.FTZ R0, R2, c[0x0][0x2d0] ;  /* 0x0000b40002007a20 */ /* 0x000fe80000410000 */
[--C-:B------:R-:W-:Y:S04]  /*125f0*/  FFMA.FTZ R5, R11, c[0x0][0x2d0], -R6.reuse ;  /* 0x0000b4000b057a23 */ /* 0x100fe80000010806 */
[----:B------:R1:W3:Y:S01]  /*12600*/  MUFU.EX2 R2, R0 ;  /* 0x0000000000027308 */ /* 0x0002e20000000800 */
[--C-:B------:R-:W-:Y:S02]  /*12610*/  FFMA.FTZ R157, R22, c[0x0][0x2d0], -R6.reuse ;  /* 0x0000b400169d7a23 */ /* 0x100fe40000010806 */
[--C-:B------:R-:W-:Y:S01]  /*12620*/  FFMA.FTZ R161, R21, c[0x0][0x2d0], -R6.reuse ;  /* 0x0000b40015a17a23 */ /* 0x100fe20000010806 */
[----:B--2---:R-:W-:Y:S01]  /*12630*/  LDSM.16.MT88.4 R36, [R182] ;  /* 0x00000000b624783b */ /* 0x004fe20000004200 */
[--C-:B------:R-:W-:Y:S02]  /*12640*/  FFMA.FTZ R163, R20, c[0x0][0x2d0], -R6.reuse ;  /* 0x0000b40014a37a23 */ /* 0x100fe40000010806 */
[--C-:B------:R-:W-:Y:S02]  /*12650*/  FFMA.FTZ R199, R13, c[0x0][0x2d0], -R6.reuse ;  /* 0x0000b4000dc77a23 */ /* 0x100fe40000010806 */
[--C-:B------:R-:W-:Y:S01]  /*12660*/  FFMA.FTZ R200, R12, c[0x0][0x2d0], -R6.reuse ;  /* 0x0000b4000cc87a23 */ /* 0x100fe20000010806 */
[----:B------:R2:W-:Y:S01]  /*12670*/  MUFU.EX2 R32, R5 ;  /* 0x0000000500207308 */ /* 0x0005e20000000800 */
[--C-:B------:R-:W-:Y:S01]  /*12680*/  FFMA.FTZ R7, R16, c[0x0][0x2d0], -R6.reuse ;  /* 0x0000b40010077a23 */ /* 0x100fe20000010806 */
[----:B------:R-:W4:Y:S01]  /*12690*/  LDSM.16.MT88.4 R20, [R181] ;  /* 0x00000000b514783b */ /* 0x000f220000004200 */
[--C-:B------:R-:W-:Y:S02]  /*126a0*/  FFMA.FTZ R17, R17, c[0x0][0x2d0], -R6.reuse ;  /* 0x0000b40011117a23 */ /* 0x100fe40000010806 */
[--C-:B------:R-:W-:Y:S02]  /*126b0*/  FFMA.FTZ R156, R14, c[0x0][0x2d0], -R6.reuse ;  /* 0x0000b4000e9c7a23 */ /* 0x100fe40000010806 */
[--C-:B------:R-:W-:Y:S02]  /*126c0*/  FFMA.FTZ R176, R19, c[0x0][0x2d0], -R6.reuse ;  /* 0x0000b40013b07a23 */ /* 0x100fe40000010806 */
[--C-:B------:R-:W-:Y:S01]  /*126d0*/  FFMA.FTZ R178, R18, c[0x0][0x2d0], -R6.reuse ;  /* 0x0000b40012b27a23 */ /* 0x100fe20000010806 */
[----:B------:R-:W-:Y:S01]  /*126e0*/  MUFU.EX2 R212, R7 ;  /* 0x0000000700d47308 */ /* 0x000fe20000000800 */
[----:B-1----:R-:W-:Y:S02]  /*126f0*/  FSEL R0, R101, RZ, P0 ;  /* 0x000000ff65007208 */ /* 0x002fe40000000000 */
[----:B------:R-:W-:Y:S03]  /*12700*/  ISETP.GT.AND P0, PT, R208, R237, PT ;  /* 0x000000edd000720c */ /* 0x000fe60003f04270 */
[----:B------:R-:W-:Y:S04]  /*12710*/  FADD.FTZ R0, -R0, R107 ;  /* 0x0000006b00007221 */ /* 0x000fe80000010100 */
[----:B------:R-:W1:Y:S01]  /*12720*/  MUFU.EX2 R205, R17 ;  /* 0x0000001100cd7308 */ /* 0x000e620000000800 */
[----:B------:R-:W-:Y:S02]  /*12730*/  FMUL.FTZ R0, R0, c[0x0][0x2d0] ;  /* 0x0000b40000007a20 */ /* 0x000fe40000410000 */
[----:B--2---:R-:W-:Y:S07]  /*12740*/  FFMA.FTZ R5, R15, c[0x0][0x2d0], -R6 ;  /* 0x0000b4000f057a23 */ /* 0x004fee0000010806 */
[----:B------:R-:W2:Y:S10]  /*12750*/  MUFU.EX2 R0, R0 ;  /* 0x0000000000007308 */ /* 0x000eb40000000800 */
[----:B------:R-:W5:Y:S10]  /*12760*/  MUFU.EX2 R230, R5 ;  /* 0x0000000500e67308 */ /* 0x000f740000000800 */
        /* <DEDUP_REMOVED lines=9> */
[----:B------:R-:W-:Y:S01]  /*12800*/  MUFU.EX2 R165, R176 ;  /* 0x000000b000a57308 */ /* 0x000fe20000000800 */
[C---:B---3--:R-:W-:Y:S02]  /*12810*/  FMUL.FTZ R12, R2.reuse, R124 ;  /* 0x0000007c020c7220 */ /* 0x048fe40000410000 */
[C---:B------:R-:W-:Y:S02]  /*12820*/  FMUL.FTZ R13, R2.reuse, R125 ;  /* 0x0000007d020d7220 */ /* 0x040fe40000410000 */
[C---:B------:R-:W-:Y:S02]  /*12830*/  FMUL.FTZ R24, R2.reuse, R120 ;  /* 0x0000007802187220 */ /* 0x040fe40000410000 */
[C---:B------:R-:W-:Y:S02]  /*12840*/  FMUL.FTZ R25, R2.reuse, R121 ;  /* 0x0000007902197220 */ /* 0x040fe40000410000 */
[C---:B------:R-:W-:Y:S02]  /*12850*/  FMUL.FTZ R28, R2.reuse, R116 ;  /* 0x00000074021c7220 */ /* 0x040fe40000410000 */
[C---:B------:R-:W-:Y:S02]  /*12860*/  FMUL.FTZ R29, R2.reuse, R117 ;  /* 0x00000075021d7220 */ /* 0x040fe40000410000 */
[C---:B------:R-:W-:Y:S02]  /*12870*/  FMUL.FTZ R8, R2.reuse, R128 ;  /* 0x0000008002087220 */ /* 0x040fe40000410000 */
[C---:B------:R-:W-:Y:S01]  /*12880*/  FMUL.FTZ R9, R2.reuse, R129 ;  /* 0x0000008102097220 */ /* 0x040fe20000410000 */
[----:B------:R-:W-:Y:S01]  /*12890*/  MUFU.EX2 R128, R162 ;  /* 0x000000a200807308 */ /* 0x000fe20000000800 */
[----:B------:R-:W-:Y:S01]  /*128a0*/  FMUL.FTZ R40, R2, R112 ;  /* 0x0000007002287220 */ /* 0x000fe20000410000 */
[----:B------:R-:W-:Y:S01]  /*128b0*/  F2FP.PACK_AB R112, R206, R172 ;  /* 0x000000acce70723e */ /* 0x000fe200000000ff */
[C---:B------:R-:W-:Y:S01]  /*128c0*/  FMUL.FTZ R41, R2.reuse, R113 ;  /* 0x0000007102297220 */ /* 0x040fe20000410000 */
[----:B-1----:R-:W-:Y:S01]  /*128d0*/  F2FP.PACK_AB R113, R205, R32 ;  /* 0x00000020cd71723e */ /* 0x002fe200000000ff */
[----:B------:R-:W-:Y:S01]  /*128e0*/  FMUL.FTZ R44, R2, R108 ;  /* 0x0000006c022c7220 */ /* 0x000fe20000410000 */
[----:B------:R-:W-:Y:S01]  /*128f0*/  F2FP.PACK_AB R108, R50, R105 ;  /* 0x00000069326c723e */ /* 0x000fe200000000ff */
[C---:B------:R-:W-:Y:S01]  /*12900*/  FMUL.FTZ R45, R2.reuse, R109 ;  /* 0x0000006d022d7220 */ /* 0x040fe20000410000 */
[----:B------:R-:W-:Y:S01]  /*12910*/  F2FP.PACK_AB R109, R49, R51 ;  /* 0x00000033316d723e */ /* 0x000fe200000000ff */
        /* <DEDUP_REMOVED lines=13> */
[----:B------:R-:W-:Y:S02]  /*129f0*/  FFMA.FTZ R107, R2, R221, R172 ;  /* 0x000000dd026b7223 */ /* 0x000fe400000100ac */
[----:B------:R-:W1:Y:S01]  /*12a00*/  MUFU.EX2 R2, R4 ;  /* 0x0000000400027308 */ /* 0x000e620000000800 */
[C---:B--2---:R-:W-:Y:S02]  /*12a10*/  FMUL.FTZ R14, R0.reuse, R126 ;  /* 0x0000007e000e7220 */ /* 0x044fe40000410000 */
[C---:B------:R-:W-:Y:S02]  /*12a20*/  FMUL.FTZ R15, R0.reuse, R127 ;  /* 0x0000007f000f7220 */ /* 0x040fe40000410000 */
[C---:B------:R-:W-:Y:S01]  /*12a30*/  FMUL.FTZ R26, R0.reuse, R122 ;  /* 0x0000007a001a7220 */ /* 0x040fe20000410000 */
[----:B------:R-:W-:Y:S01]  /*12a40*/  LDSM.16.MT88.4 R124, [R181+0x1000] ;  /* 0x00100000b57c783b */ /* 0x000fe20000004200 */
[C---:B------:R-:W-:Y:S02]  /*12a50*/  FMUL.FTZ R27, R0.reuse, R123 ;  /* 0x0000007b001b7220 */ /* 0x040fe40000410000 */
[C---:B------:R-:W-:Y:S01]  /*12a60*/  FMUL.FTZ R30, R0.reuse, R118 ;  /* 0x00000076001e7220 */ /* 0x040fe20000410000 */
[----:B------:R-:W-:Y:S01]  /*12a70*/  MUFU.EX2 R221, R160 ;  /* 0x000000a000dd7308 */ /* 0x000fe20000000800 */
[C---:B------:R-:W-:Y:S02]  /*12a80*/  FMUL.FTZ R31, R0.reuse, R119 ;  /* 0x00000077001f7220 */ /* 0x040fe40000410000 */
[C---:B------:R-:W-:Y:S01]  /*12a90*/  FMUL.FTZ R10, R0.reuse, R130 ;  /* 0x00000082000a7220 */ /* 0x040fe20000410000 */
[----:B------:R-:W2:Y:S01]  /*12aa0*/  LDSM.16.MT88.4 R116, [R181+0xc00] ;  /* 0x000c0000b574783b */ /* 0x000ea20000004200 */
[C---:B------:R-:W-:Y:S02]  /*12ab0*/  FMUL.FTZ R11, R0.reuse, R131 ;  /* 0x00000083000b7220 */ /* 0x040fe40000410000 */
[C---:B------:R-:W-:Y:S01]  /*12ac0*/  FMUL.FTZ R42, R0.reuse, R114 ;  /* 0x00000072002a7220 */ /* 0x040fe20000410000 */
[----:B------:R-:W-:Y:S01]  /*12ad0*/  F2FP.PACK_AB R114, R231, R211 ;  /* 0x000000d3e772723e */ /* 0x000fe200000000ff */
[----:B------:R-:W-:Y:S01]  /*12ae0*/  FMUL.FTZ R43, R0, R115 ;  /* 0x00000073002b7220 */ /* 0x000fe20000410000 */
[----:B-----5:R-:W-:Y:S01]  /*12af0*/  F2FP.PACK_AB R115, R230, R212 ;  /* 0x000000d4e673723e */ /* 0x020fe200000000ff */
[C---:B------:R-:W-:Y:S01]  /*12b00*/  FMUL.FTZ R46, R0.reuse, R110 ;  /* 0x0000006e002e7220 */ /* 0x040fe20000410000 */
[----:B------:R-:W-:Y:S01]  /*12b10*/  F2FP.PACK_AB R110, R225, R224 ;  /* 0x000000e0e16e723e */ /* 0x000fe200000000ff */
[----:B------:R-:W-:Y:S01]  /*12b20*/  FMUL.FTZ R47, R0, R111 ;  /* 0x0000006f002f7220 */ /* 0x000fe20000410000 */
[----:B------:R-:W-:Y:S01]  /*12b30*/  F2FP.PACK_AB R111, R213, R220 ;  /* 0x000000dcd56f723e */ /* 0x000fe200000000ff */
[----:B-1----:R-:W-:Y:S01]  /*12b40*/  FFMA.FTZ R4, R2, R228, R51 ;  /* 0x000000e402047223 */ /* 0x002fe20000010033 */
        /* <DEDUP_REMOVED lines=17> */
[C---:B------:R-:W-:Y:S02]  /*12c60*/  FMUL.FTZ R6, R2.reuse, R134 ;  /* 0x0000008602067220 */ /* 0x040fe40000410000 */
[C---:B------:R-:W-:Y:S02]  /*12c70*/  FMUL.FTZ R7, R2.reuse, R135 ;  /* 0x0000008702077220 */ /* 0x040fe40000410000 */
[----:B------:R-:W-:Y:S01]  /*12c80*/  FFMA.FTZ R0, R3, R222, R105 ;  /* 0x000000de03007223 */ /* 0x000fe20000010069 */
[----:B------:R-:W-:Y:S01]  /*12c90*/  MUFU.EX2 R223, R169 ;  /* 0x000000a900df7308 */ /* 0x000fe20000000800 */
[----:B------:R-:W-:Y:S02]  /*12ca0*/  FADD.FTZ R105, R49, R4 ;  /* 0x0000000431697221 */ /* 0x000fe40000010000 */
[C---:B------:R-:W-:Y:S02]  /*12cb0*/  FMUL.FTZ R4, R3.reuse, R132 ;  /* 0x0000008403047220 */ /* 0x040fe40000410000 */
[C---:B------:R-:W-:Y:S02]  /*12cc0*/  FMUL.FTZ R5, R3.reuse, R133 ;  /* 0x0000008503057220 */ /* 0x040fe40000410000 */
[C---:B------:R-:W-:Y:S02]  /*12cd0*/  FMUL.FTZ R16, R3.reuse, R136 ;  /* 0x0000008803107220 */ /* 0x040fe40000410000 */
[C---:B------:R-:W-:Y:S01]  /*12ce0*/  FMUL.FTZ R17, R3.reuse, R137 ;  /* 0x0000008903117220 */ /* 0x040fe20000410000 */
[----:B------:R-:W-:Y:S01]  /*12cf0*/  MUFU.EX2 R133, R170 ;  /* 0x000000aa00857308 */ /* 0x000fe20000000800 */
[C---:B------:R-:W-:Y:S01]  /*12d00*/  FMUL.FTZ R18, R2.reuse, R138 ;  /* 0x0000008a02127220 */ /* 0x040fe20000410000 */
[-C--:B----4-:R-:W-:Y:S05]  /*12d10*/  HMMA.16816.F32 R4, R108, R20.reuse, R4 ;  /* 0x000000146c04723c */ /* 0x090fea0000001804 */
[C---:B------:R-:W-:Y:S02]  /*12d20*/  FMUL.FTZ R19, R2.reuse, R139 ;  /* 0x0000008b02137220 */ /* 0x040fe40000410000 */
[----:B------:R-:W-:Y:S01]  /*12d30*/  LDSM.16.MT88.4 R136, [R181+0x800] ;  /* 0x00080000b588783b */ /* 0x000fe20000004200 */
[C---:B------:R-:W-:Y:S01]  /*12d40*/  HMMA.16816.F32 R8, R112.reuse, R20, R8 ;  /* 0x000000147008723c */ /* 0x040fe20000001808 */
[----:B------:R-:W-:Y:S03]  /*12d50*/  MUFU.EX2 R132, R166 ;  /* 0x000000a600847308 */ /* 0x000fe60000000800 */
[C---:B------:R-:W-:Y:S02]  /*12d60*/  FMUL.FTZ R32, R3.reuse, R144 ;  /* 0x0000009003207220 */ /* 0x040fe40000410000 */
[C---:B------:R-:W-:Y:S02]  /*12d70*/  FMUL.FTZ R33, R3.reuse, R145 ;  /* 0x0000009103217220 */ /* 0x040fe40000410000 */
[-C--:B------:R-:W-:Y:S03]  /*12d80*/  HMMA.16816.F32 R12, R112, R22.reuse, R12 ;  /* 0x00000016700c723c */ /* 0x080fe6000000180c */
[----:B------:R1:W-:Y:S01]  /*12d90*/  MUFU.EX2 R222, R159 ;  /* 0x0000009f00de7308 */ /* 0x0003e20000000800 */
        /* <DEDUP_REMOVED lines=10> */
[----:B------:R-:W3:Y:S01]  /*12e40*/  MUFU.EX2 R172, R203 ;  /* 0x000000cb00ac7308 */ /* 0x000ee20000000800 */
[----:B------:R-:W-:Y:S02]  /*12e50*/  FMUL.FTZ R49, R3, R153 ;  /* 0x0000009903317220 */ /* 0x000fe40000410000 */
[----:B------:R-:W-:Y:S01]  /*12e60*/  FMUL.FTZ R51, R2, R155 ;  /* 0x0000009b02337220 */ /* 0x000fe20000410000 */
[-C--:B------:R-:W-:Y:S03]  /*12e70*/  HMMA.16816.F32 R20, R108, R36.reuse, R20 ;  /* 0x000000246c14723c */ /* 0x080fe60000001814 */
[----:B------:R-:W-:Y:S01]  /*12e80*/  FADD.FTZ R106, R50, R0 ;  /* 0x00000000326a7221 */ /* 0x000fe20000010000 */
[----:B-1----:R-:W-:Y:S01]  /*12e90*/  F2FP.PACK_AB R159, R179, R196 ;  /* 0x000000c4b39f723e */ /* 0x002fe200000000ff */
[----:B------:R-:W-:Y:S01]  /*12ea0*/  FMUL.FTZ R50, R2, R154 ;  /* 0x0000009a02327220 */ /* 0x000fe20000410000 */
[----:B------:R-:W-:Y:S01]  /*12eb0*/  MUFU.EX2 R169, R198 ;  /* 0x000000c600a97308 */ /* 0x000fe20000000800 */
[----:B------:R-:W-:Y:S01]  /*12ec0*/  LDSM.16.MT88.4 R152, [R181+0x1400] ;  /* 0x00140000b598783b */ /* 0x000fe20000004200 */
[C---:B------:R-:W-:Y:S04]  /*12ed0*/  HMMA.16816.F32 R24, R112.reuse, R36, R24 ;  /* 0x000000247018723c */ /* 0x040fe80000001818 */
[C---:B------:R-:W-:Y:S02]  /*12ee0*/  FMUL.FTZ R52, R3.reuse, R52 ;  /* 0x0000003403347220 */ /* 0x040fe40000410000 */
[C---:B------:R-:W-:Y:S02]  /*12ef0*/  FMUL.FTZ R53, R3.reuse, R53 ;  /* 0x0000003503357220 */ /* 0x040fe40000410000 */
[-C--:B------:R-:W-:Y:S01]  /*12f00*/  HMMA.16816.F32 R28, R112, R38.reuse, R28 ;  /* 0x00000026701c723c */ /* 0x080fe2000000181c */
[----:B------:R-:W1:Y:S03]  /*12f10*/  MUFU.EX2 R171, R197 ;  /* 0x000000c500ab7308 */ /* 0x000e660000000800 */
[C---:B------:R-:W-:Y:S01]  /*12f20*/  FMUL.FTZ R36, R3.reuse, R148 ;  /* 0x0000009403247220 */ /* 0x040fe20000410000 */
[----:B---3--:R-:W-:Y:S01]  /*12f30*/  F2FP.PACK_AB R156, R172, R170 ;  /* 0x000000aaac9c723e */ /* 0x008fe200000000ff */
[C---:B------:R-:W-:Y:S02]  /*12f40*/  FMUL.FTZ R37, R3.reuse, R149 ;  /* 0x0000009503257220 */ /* 0x040fe40000410000 */
[C---:B------:R-:W-:Y:S03]  /*12f50*/  HMMA.16816.F32 R32, R108.reuse, R38, R32 ;  /* 0x000000266c20723c */ /* 0x040fe60000001820 */
[----:B------:R-:W-:Y:S01]  /*12f60*/  MUFU.EX2 R197, R202 ;  /* 0x000000ca00c57308 */ /* 0x000fe20000000800 */
[C---:B------:R-:W-:Y:S02]  /*12f70*/  FMUL.FTZ R54, R2.reuse, R54 ;  /* 0x0000003602367220 */ /* 0x040fe40000410000 */
[C---:B------:R-:W-:Y:S02]  /*12f80*/  FMUL.FTZ R55, R2.reuse, R55 ;  /* 0x0000003702377220 */ /* 0x040fe40000410000 */
[C---:B------:R-:W-:Y:S04]  /*12f90*/  FMUL.FTZ R38, R2.reuse, R150 ;  /* 0x0000009602267220 */ /* 0x040fe80000410000 */
[C---:B------:R-:W-:Y:S01]  /*12fa0*/  FMUL.FTZ R39, R2.reuse, R151 ;  /* 0x0000009702277220 */ /* 0x040fe20000410000 */
[----:B------:R-:W3:Y:S01]  /*12fb0*/  MUFU.EX2 R198, R201 ;  /* 0x000000c900c67308 */ /* 0x000ee20000000800 */
[C---:B------:R-:W-:Y:S02]  /*12fc0*/  FMUL.FTZ R64, R3.reuse, R64 ;  /* 0x0000004003407220 */ /* 0x040fe40000410000 */
[----:B------:R-:W-:Y:S01]  /*12fd0*/  FMUL.FTZ R65, R3, R65 ;  /* 0x0000004103417220 */ /* 0x000fe20000410000 */
[----:B-1----:R-:W-:Y:S01]  /*12fe0*/  F2FP.PACK_AB R157, R171, R169 ;  /* 0x000000a9ab9d723e */ /* 0x002fe200000000ff */
[C---:B------:R-:W-:Y:S01]  /*12ff0*/  FMUL.FTZ R66, R2.reuse, R66 ;  /* 0x0000004202427220 */ /* 0x040fe20000410000 */
[-C--:B--2---:R-:W-:Y:S03]  /*13000*/  HMMA.16816.F32 R36, R108, R116.reuse, R36 ;  /* 0x000000746c24723c */ /* 0x084fe60000001824 */
[C---:B------:R-:W-:Y:S01]  /*13010*/  FMUL.FTZ R67, R2.reuse, R67 ;  /* 0x0000004302437220 */ /* 0x040fe20000410000 */
[----:B------:R-:W1:Y:S01]  /*13020*/  MUFU.EX2 R167, R175 ;  /* 0x000000af00a77308 */ /* 0x000e620000000800 */
[C---:B------:R-:W-:Y:S02]  /*13030*/  FMUL.FTZ R68, R3.reuse, R68 ;  /* 0x0000004403447220 */ /* 0x040fe40000410000 */
[C---:B------:R-:W-:Y:S01]  /*13040*/  FMUL.FTZ R69, R3.reuse, R69 ;  /* 0x0000004503457220 */ /* 0x040fe20000410000 */
[C---:B------:R-:W-:Y:S04]  /*13050*/  HMMA.16816.F32 R40, R112.reuse, R116, R40 ;  /* 0x000000747028723c */ /* 0x040fe80000001828 */
[C---:B------:R-:W-:Y:S02]  /*13060*/  FMUL.FTZ R70, R2.reuse, R70 ;  /* 0x0000004602467220 */ /* 0x040fe40000410000 */
[----:B------:R-:W-:Y:S01]  /*13070*/  FMUL.FTZ R71, R2, R71 ;  /* 0x0000004702477220 */ /* 0x000fe20000410000 */
[----:B------:R-:W2:Y:S01]  /*13080*/  MUFU.EX2 R166, R177 ;  /* 0x000000b100a67308 */ /* 0x000ea20000000800 */
[-C--:B------:R-:W-:Y:S04]  /*13090*/  HMMA.16816.F32 R44, R112, R118.reuse, R44 ;  /* 0x00000076702c723c */ /* 0x080fe8000000182c */
[C---:B------:R-:W-:Y:S01]  /*130a0*/  FMUL.FTZ R80, R3.reuse, R80 ;  /* 0x0000005003507220 */ /* 0x040fe20000410000 */
[----:B---3--:R-:W-:Y:S01]  /*130b0*/  F2FP.PACK_AB R158, R198, R197 ;  /* 0x000000c5c69e723e */ /* 0x008fe200000000ff */
[C---:B------:R-:W-:Y:S02]  /*130c0*/  FMUL.FTZ R81, R3.reuse, R81 ;  /* 0x0000005103517220 */ /* 0x040fe40000410000 */
[C---:B------:R-:W-:Y:S01]  /*130d0*/  HMMA.16816.F32 R48, R108.reuse, R118, R48 ;  /* 0x000000766c30723c */ /* 0x040fe20000001830 */
[----:B------:R-:W3:Y:S01]  /*130e0*/  LDSM.16.MT88.4 R116, [R182+0xc00] ;  /* 0x000c0000b674783b */ /* 0x000ee20000004200 */
[----:B------:R-:W4:Y:S02]  /*130f0*/  MUFU.EX2 R164, R178 ;  /* 0x000000b200a47308 */ /* 0x000f240000000800 */
[----:B------:R-:W-:Y:S01]  /*13100*/  FMUL.FTZ R82, R2, R82 ;  /* 0x0000005202527220 */ /* 0x000fe20000410000 */
[----:B-1----:R-:W-:Y:S01]  /*13110*/  F2FP.PACK_AB R160, R168, R167 ;  /* 0x000000a7a8a0723e */ /* 0x002fe200000000ff */
[C---:B------:R-:W-:Y:S02]  /*13120*/  FMUL.FTZ R83, R2.reuse, R83 ;  /* 0x0000005302537220 */ /* 0x040fe40000410000 */
[C---:B------:R-:W-:Y:S04]  /*13130*/  FMUL.FTZ R84, R3.reuse, R84 ;  /* 0x0000005403547220 */ /* 0x040fe80000410000 */
[C---:B------:R-:W-:Y:S02]  /*13140*/  FMUL.FTZ R85, R3.reuse, R85 ;  /* 0x0000005503557220 */ /* 0x040fe40000410000 */
[----:B------:R-:W-:Y:S01]  /*13150*/  FMUL.FTZ R86, R2, R86 ;  /* 0x0000005602567220 */ /* 0x000fe20000410000 */
[----:B--2---:R-:W-:Y:S01]  /*13160*/  F2FP.PACK_AB R162, R166, R173 ;  /* 0x000000ada6a2723e */ /* 0x004fe200000000ff */
[C---:B------:R-:W-:Y:S02]  /*13170*/  FMUL.FTZ R87, R2.reuse, R87 ;  /* 0x0000005702577220 */ /* 0x040fe40000410000 */
[C---:B------:R-:W-:Y:S02]  /*13180*/  FMUL.FTZ R96, R3.reuse, R96 ;  /* 0x0000006003607220 */ /* 0x040fe40000410000 */
[----:B------:R-:W-:Y:S02]  /*13190*/  FMUL.FTZ R97, R3, R97 ;  /* 0x0000006103617220 */ /* 0x000fe40000410000 */
[C---:B------:R-:W-:Y:S02]  /*131a0*/  FMUL.FTZ R98, R2.reuse, R98 ;  /* 0x0000006202627220 */ /* 0x040fe40000410000 */
[----:B------:R-:W-:Y:S01]  /*131b0*/  FMUL.FTZ R99, R2, R99 ;  /* 0x0000006302637220 */ /* 0x000fe20000410000 */
[----:B----4-:R-:W-:Y:S01]  /*131c0*/  F2FP.PACK_AB R161, R164, R165 ;  /* 0x000000a5a4a1723e */ /* 0x010fe200000000ff */
[----:B------:R-:W-:Y:S02]  /*131d0*/  FADD.FTZ R2, R220, R105 ;  /* 0x00000069dc027221 */ /* 0x000fe40000010000 */
[----:B------:R-:W-:Y:S02]  /*131e0*/  FADD.FTZ R0, R206, R107 ;  /* 0x0000006bce007221 */ /* 0x000fe40000010000 */
[----:B------:R-:W-:Y:S01]  /*131f0*/  MUFU.EX2 R107, R199 ;  /* 0x000000c7006b7308 */ /* 0x000fe20000000800 */
[----:B------:R-:W-:Y:S02]  /*13200*/  FADD.FTZ R2, R213, R2 ;  /* 0x00000002d5027221 */ /* 0x000fe40000010000 */
[----:B------:R-:W-:Y:S02]  /*13210*/  FADD.FTZ R3, R224, R106 ;  /* 0x0000006ae0037221 */ /* 0x000fe40000010000 */
[----:B------:R-:W-:Y:S02]  /*13220*/  FADD.FTZ R2, R130, R2 ;  /* 0x0000000282027221 */ /* 0x000fe40000010000 */
[----:B------:R-:W-:Y:S02]  /*13230*/  FADD.FTZ R3, R225, R3 ;  /* 0x00000003e1037221 */ /* 0x000fe40000010000 */
[----:B------:R-:W-:Y:S01]  /*13240*/  FADD.FTZ R0, R211, R0 ;  /* 0x00000000d3007221 */ /* 0x000fe20000010000 */
[-C--:B---3--:R-:W-:Y:S01]  /*13250*/  HMMA.16816.F32 R52, R108, R116.reuse, R52 ;  /* 0x000000746c34723c */ /* 0x088fe20000001834 */
[----:B------:R-:W1:Y:S02]  /*13260*/  MUFU.EX2 R106, R200 ;  /* 0x000000c8006a7308 */ /* 0x000e640000000800 */
[----:B------:R-:W-:Y:S02]  /*13270*/  FADD.FTZ R3, R131, R3 ;  /* 0x0000000383037221 */ /* 0x000fe40000010000 */
[----:B------:R-:W-:Y:S02]  /*13280*/  FADD.FTZ R0, R231, R0 ;  /* 0x00000000e7007221 */ /* 0x000fe40000010000 */
[----:B------:R-:W-:Y:S01]  /*13290*/  FADD.FTZ R3, R133, R3 ;  /* 0x0000000385037221 */ /* 0x000fe20000010000 */
[C---:B------:R-:W-:Y:S04]  /*132a0*/  HMMA.16816.F32 R56, R112.reuse, R116, R56 ;  /* 0x000000747038723c */ /* 0x040fe80000001838 */
[----:B------:R-:W-:Y:S02]  /*132b0*/  FADD.FTZ R105, R128, R0 ;  /* 0x0000000080697221 */ /* 0x000fe40000010000 */
[----:B------:R-:W-:Y:S02]  /*132c0*/  FADD.FTZ R100, R205, R100 ;  /* 0x00000064cd647221 */ /* 0x000fe40000010000 */
[-C--:B------:R-:W-:Y:S04]  /*132d0*/  HMMA.16816.F32 R60, R112, R118.reuse, R60 ;  /* 0x00000076703c723c */ /* 0x080fe8000000183c */
[----:B------:R-:W-:Y:S04]  /*132e0*/  FADD.FTZ R100, R212, R100 ;  /* 0x00000064d4647221 */ /* 0x000fe80000010000 */
[C---:B------:R-:W-:Y:S01]  /*132f0*/  HMMA.16816.F32 R64, R108.reuse, R118, R64 ;  /* 0x000000766c40723c */ /* 0x040fe20000001840 */
[----:B------:R-:W2:Y:S03]  /*13300*/  LDSM.16.MT88.4 R116, [R181+0x1800] ;  /* 0x00180000b574783b */ /* 0x000ea60000004200 */
[----:B-1----:R-:W-:Y:S01]  /*13310*/  F2FP.PACK_AB R163, R106, R107 ;  /* 0x0000006b6aa3723e */ /* 0x002fe200000000ff */
[----:B------:R-:W-:Y:S04]  /*13320*/  FADD.FTZ R100, R230, R100 ;  /* 0x00000064e6647221 */ /* 0x000fe80000010000 */
[----:B------:R-:W-:Y:S03]  /*13330*/  FADD.FTZ R0, R129, R100 ;  /* 0x0000006481007221 */ /* 0x000fe60000010000 */
[----:B------:R-:W-:Y:S02]  /*13340*/  FADD.FTZ R100, R132, R2 ;  /* 0x0000000284647221 */ /* 0x000fe40000010000 */
[----:B------:R-:W-:Y:S01]  /*13350*/  FADD.FTZ R2, R221, R105 ;  /* 0x00000069dd027221 */ /* 0x000fe20000010000 */
[----:B------:R-:W-:Y:S01]  /*13360*/  MOV R105, R104 ;  /* 0x0000006800697202 */ /* 0x000fe20000000f00 */
        /* <DEDUP_REMOVED lines=13> */
[----:B------:R-:W-:Y:S04]  /*13440*/  F2FP.PACK_AB R117, R219, R129 ;  /* 0x00000081db75723e */ /* 0x000fe800000000ff */
[----:B------:R-:W-:Y:S07]  /*13450*/  HMMA.16816.F32 R96, R108, R118, R96 ;  /* 0x000000766c60723c */ /* 0x000fee0000001860 */
[----:B------:R-:W-:Y:S02]  /*13460*/  F2FP.PACK_AB R108, R133, R131 ;  /* 0x00000083856c723e */ /* 0x000fe400000000ff */
[----:B------:R-:W-:Y:S03]  /*13470*/  F2FP.PACK_AB R109, R132, R130 ;  /* 0x00000082846d723e */ /* 0x000fe600000000ff */
[----:B------:R-:W-:Y:S02]  /*13480*/  F2FP.PACK_AB R110, R229, R223 ;  /* 0x000000dfe56e723e */ /* 0x000fe400000000ff */
[----:B------:R-:W-:Y:S02]  /*13490*/  F2FP.PACK_AB R111, R228, R227 ;  /* 0x000000e3e46f723e */ /* 0x000fe400000000ff */
[----:B------:R-:W-:Y:S02]  /*134a0*/  F2FP.PACK_AB R118, R226, R222 ;  /* 0x000000dee276723e */ /* 0x000fe400000000ff */
[----:B------:R-:W-:Y:S03]  /*134b0*/  F2FP.PACK_AB R119, R214, R218 ;  /* 0x000000dad677723e */ /* 0x000fe600000000ff */
        /* <DEDUP_REMOVED lines=52> */
[----:B------:R-:W-:Y:S01]  /*13800*/  FADD.FTZ R3, R227, R100 ;  /* 0x00000064e3037221 */ /* 0x000fe20000010000 */
[----:B------:R-:W-:Y:S01]  /*13810*/  MOV R100, R102 ;  /* 0x0000006600647202 */ /* 0x000fe20000000f00 */
        /* <DEDUP_REMOVED lines=17> */
[----:B------:R-:W-:Y:S01]  /*13930*/  FADD.FTZ R2, R107, R0 ;  /* 0x000000006b027221 */ /* 0x000fe20000010000 */
[----:B------:R-:W-:Y:S01]  /*13940*/  IADD3 R0, R208, -0x1, RZ ;  /* 0xffffffffd0007810 */ /* 0x000fe20007ffe0ff */
[----:B------:R-:W-:Y:S01]  /*13950*/  FADD.FTZ R222, R198, R3 ;  /* 0x00000003c6de7221 */ /* 0x000fe20000010000 */
[----:B------:R-:W-:Y:S01]  /*13960*/  MOV R107, R101 ;  /* 0x00000065006b7202 */ /* 0x000fe20000000f00 */
[----:B------:R-:W-:Y:S04]  /*13970*/  HMMA.16816.F32 R96, R156, R14, R96 ;  /* 0x0000000e9c60723c */ /* 0x000fe80000001860 */
[----:B------:R-:W-:Y:S01]  /*13980*/  FADD.FTZ R228, R179, R5 ;  /* 0x00000005b3e47221 */ /* 0x000fe20000010000 */
[----:B------:R-:W-:Y:S01]  /*13990*/  MOV R208, R0 ;  /* 0x0000000000d07202 */ /* 0x000fe20000000f00 */
[----:B------:R-:W-:Y:S02]  /*139a0*/  FADD.FTZ R221, R166, R4 ;  /* 0x00000004a6dd7221 */ /* 0x000fe40000010000 */
[----:B------:R-:W-:Y:S01]  /*139b0*/  FADD.FTZ R223, R106, R2 ;  /* 0x000000026adf7221 */ /* 0x000fe20000010000 */
[----:B------:R-:W-:Y:S01]  /*139c0*/  MOV R106, R103 ;  /* 0x00000067006a7202 */ /* 0x000fe20000000f00 */
[----:B------:R-:W-:-:S09]  /*139d0*/  @P0 BRA `(.L_x_705) ;  /* 0xffffba0000000947 */ /* 0x000fd2000383ffff */
.L_x_673:
[----:B------:R-:W-:Y:S05]  /*139e0*/  BRA.DIV ~URZ, `(.L_x_706) ;  /* 0x000077c27f007947 */ /* 0x000fea000b800000 */
[----:B------:R1:W2:Y:S02]  /*139f0*/  SHFL.BFLY PT, R0, R222, 0x2, 0x1f ;  /* 0x0c401f00de007f89 */ /* 0x0002a400000e0000 */
.L_x_827:
[----:B--2---:R-:W-:Y:S01]  /*13a00*/  FADD.FTZ R7, R0, R222 ;  /* 0x000000de00077221 */ /* 0x004fe20000010000 */
[----:B------:R-:W-:Y:S05]  /*13a10*/  BRA.DIV ~URZ, `(.L_x_707) ;  /* 0x000077e27f007947 */ /* 0x000fea000b800000 */
[----:B------:R-:W2:Y:S04]  /*13a20*/  SHFL.BFLY PT, R2, R228, 0x2, 0x1f ;  /* 0x0c401f00e4027f89 */ /* 0x000ea800000e0000 */
[----:B------:R-:W3:Y:S04]  /*13a30*/  SHFL.BFLY PT, R0, R221, 0x2, 0x1f ;  /* 0x0c401f00dd007f89 */ /* 0x000ee800000e0000 */
[----:B------:R-:W4:Y:S04]  /*13a40*/  SHFL.BFLY PT, R4, R223, 0x2, 0x1f ;  /* 0x0c401f00df047f89 */ /* 0x000f2800000e0000 */
[----:B------:R-:W5:Y:S01]  /*13a50*/  SHFL.BFLY PT, R3, R7, 0x1, 0x1f ;  /* 0x0c201f0007037f89 */ /* 0x000f6200000e0000 */
[----:B--2---:R-:W-:-:S02]  /*13a60*/  FADD.FTZ R2, R2, R228 ;  /* 0x000000e402027221 */ /* 0x004fc40000010000 */
[----:B---3--:R-:W-:-:S03]  /*13a70*/  FADD.FTZ R0, R0, R221 ;  /* 0x000000dd00007221 */ /* 0x008fc60000010000 */
[----:B------:R-:W2:Y:S01]  /*13a80*/  SHFL.BFLY PT, R6, R2, 0x1, 0x1f ;  /* 0x0c201f0002067f89 */ /* 0x000ea200000e0000 */
[----:B----4-:R-:W-:-:S03]  /*13a90*/  FADD.FTZ R4, R4, R223 ;  /* 0x000000df04047221 */ /* 0x010fc60000010000 */
[----:B------:R-:W3:Y:S01]  /*13aa0*/  SHFL.BFLY PT, R5, R0, 0x1, 0x1f ;  /* 0x0c201f0000057f89 */ /* 0x000ee200000e0000 */
[----:B-----5:R-:W-:-:S03]  /*13ab0*/  FADD.FTZ R7, R7, R3 ;  /* 0x0000000307077221 */ /* 0x020fc60000010000 */
[----:B------:R4:W1:Y:S01]  /*13ac0*/  SHFL.BFLY PT, R8, R4, 0x1, 0x1f ;  /* 0x0c201f0004087f89 */ /* 0x00086200000e0000 */
[----:B--2---:R-:W-:Y:S02]  /*13ad0*/  FADD.FTZ R6, R2, R6 ;  /* 0x0000000602067221 */ /* 0x004fe40000010000 */
[----:B---3--:R-:W-:Y:S02]  /*13ae0*/  FADD.FTZ R5, R0, R5 ;  /* 0x0000000500057221 */ /* 0x008fe40000010000 */
.L_x_828:
[----:B------:R-:W-:Y:S01]  /*13af0*/  FSETP.NE.FTZ.AND P3, PT, R7, RZ, PT ;  /* 0x000000ff0700720b */ /* 0x000fe20003f75000 */
[----:B------:R-:W-:Y:S01]  /*13b00*/  CS2R R2, SRZ ;  /* 0x0000000000027805 */ /* 0x000fe2000001ff00 */
[----:B------:R-:W-:Y:S01]  /*13b10*/  MOV R0, RZ ;  /* 0x000000ff00007202 */ /* 0x000fe20000000f00 */
[----:B-1--4-:R-:W-:Y:S01]  /*13b20*/  FADD.FTZ R4, R8, R4 ;  /* 0x0000000408047221 */ /* 0x012fe20000010000 */
[----:B------:R-:W-:Y:S02]  /*13b30*/  FSETP.NE.FTZ.AND P2, PT, R6, RZ, PT ;  /* 0x000000ff0600720b */ /* 0x000fe40003f55000 */
[----:B------:R-:W-:Y:S02]  /*13b40*/  FSETP.NE.FTZ.AND P1, PT, R5, RZ, PT ;  /* 0x000000ff0500720b */ /* 0x000fe40003f35000 */
[----:B------:R-:W-:-:S02]  /*13b50*/  FSETP.NE.FTZ.AND P0, PT, R4, RZ, PT ;  /* 0x000000ff0400720b */ /* 0x000fc40003f15000 */
        /* <DEDUP_REMOVED lines=47> */
[C---:B------:R-:W-:Y:S02]  /*13e50*/  FMUL.FTZ R133, R3.reuse, R151 ;  /* 0x0000009703857220 */ /* 0x040fe40000410000 */
[C---:B------:R-:W-:Y:S01]  /*13e60*/  FMUL.FTZ R146, R3.reuse, R82 ;  /* 0x0000005203927220 */ /* 0x040fe20000410000 */
[----:B------:R-:W1:Y:S01]  /*13e70*/  @P0 MUFU.RCP R0, R4 ;  /* 0x0000000400000308 */ /* 0x000e620000001000 */
[----:B------:R-:W-:-:S02]  /*13e80*/  FMUL.FTZ R147, R3, R83 ;  /* 0x0000005303937220 */ /* 0x000fc40000410000 */
[C---:B------:R-:W-:Y:S02]  /*13e90*/  FMUL.FTZ R46, R2.reuse, R60 ;  /* 0x0000003c022e7220 */ /* 0x040fe40000410000 */
[----:B------:R-:W-:Y:S02]  /*13ea0*/  FMUL.FTZ R47, R2, R61 ;  /* 0x0000003d022f7220 */ /* 0x000fe40000410000 */
        /* <DEDUP_REMOVED lines=74> */
.L_x_572:
[----:B------:R3:W5:Y:S04]  /*14350*/  LDL R6, [R1] ;  /* 0x0000000001067983 */ /* 0x0007680000100800 */
[----:B------:R-:W4:Y:S01]  /*14360*/  S2R R2, SR_TID.X ;  /* 0x0000000000027919 */ /* 0x000f220000002100 */
[----:B------:R-:W-:Y:S01]  /*14370*/  BSSY B0, `(.L_x_708) ;  /* 0x0000011000007945 */ /* 0x000fe20003800000 */
[----:B----4-:R-:W-:-:S13]  /*14380*/  LOP3.LUT P0, RZ, R2, 0x7f, RZ, 0xc0, !PT ;  /* 0x0000007f02ff7812 */ /* 0x010fda000780c0ff */
[----:B------:R-:W-:Y:S05]  /*14390*/  @P0 BRA `(.L_x_709) ;  /* 0x000000e000000947 */ /* 0x000fea0003800000 */
[----:B---3--:R-:W3:Y:S01]  /*143a0*/  S2R R4, SR_LANEID ;  /* 0x0000000000047919 */ /* 0x008ee20000000000 */
[----:B------:R-:W-:Y:S01]  /*143b0*/  VOTEU.ANY UR4, UPT, PT ;  /* 0x0000000000047886 */ /* 0x000fe200038e0100 */
[----:B--2---:R-:W-:Y:S01]  /*143c0*/  IMAD.MOV.U32 R5, RZ, RZ, c[0x0][0x564] ;  /* 0x00015900ff057624 */ /* 0x004fe200078e00ff */
[----:B------:R-:W3:Y:S08]  /*143d0*/  FLO.U32 R3, UR4 ;  /* 0x0000000400037d00 */ /* 0x000ef000080e0000 */
[----:B------:R-:W2:Y:S01]  /*143e0*/  POPC R2, UR4 ;  /* 0x0000000400027d09 */ /* 0x000ea20008000000 */
[----:B---3--:R-:W-:Y:S01]  /*143f0*/  ISETP.EQ.U32.AND P0, PT, R3, R4, PT ;  /* 0x000000040300720c */ /* 0x008fe20003f02070 */
[----:B------:R-:W-:-:S12]  /*14400*/  IMAD.MOV.U32 R4, RZ, RZ, c[0x0][0x560] ;  /* 0x00015800ff047624 */ /* 0x000fd800078e00ff */
[----:B--2---:R2:W3:Y:S04]  /*14410*/  @P0 ATOMG.E.ADD.STRONG.GPU PT, R2, [R4.64], R2 ;  /* 0x00000002040209a8 */ /* 0x0044e800081ee1c6 */
[----:B--2---:R-:W2:Y:S04]  /*14420*/  S2R R4, SR_LTMASK ;  /* 0x0000000000047919 */ /* 0x004ea80000003900 */
[----:B---3--:R2:W3:Y:S02]  /*14430*/  SHFL.IDX PT, R3, R2, R3, 0x1f ;  /* 0x00001f0302037589 */ /* 0x0084e400000e0000 */
[----:B--2---:R-:W-:-:S06]  /*14440*/  LOP3.LUT R2, R4, UR4, RZ, 0xc0, !PT ;  /* 0x0000000404027c12 */ /* 0x004fcc000f8ec0ff */
[----:B------:R-:W3:Y:S02]  /*14450*/  POPC R2, R2 ;  /* 0x0000000200027309 */ /* 0x000ee40000000000 */
[----:B---3-5:R-:W-:-:S05]  /*14460*/  IADD3 R6, R3, c[0x0][0xc], R2 ;  /* 0x0000030003067a10 */ /* 0x028fca0007ffe002 */
[----:B------:R2:W-:Y:S02]  /*14470*/  STL [R1], R6 ;  /* 0x0000000601007387 */ /* 0x0005e40000100800 */
.L_x_709:
[----:B---3--:R-:W-:Y:S05]  /*14480*/  BSYNC B0 ;  /* 0x0000000000007941 */ /* 0x008fea0003800000 */
.L_x_708:
[----:B------:R-:W-:Y:S01]  /*14490*/  PRMT R0, R0, 0x9910, RZ ;  /* 0x0000991000007816 */ /* 0x000fe200000000ff */
[----:B------:R-:W-:Y:S01]  /*144a0*/  BSSY B1, `(.L_x_710) ;  /* 0x00003b3000017945 */ /* 0x000fe20003800000 */
[----:B-----5:R-:W-:Y:S02]  /*144b0*/  IMAD.MOV.U32 R74, RZ, RZ, R6 ;  /* 0x000000ffff4a7224 */ /* 0x020fe400078e0006 */
[----:B------:R-:W-:-:S13]  /*144c0*/  ISETP.NE.AND P0, PT, R0, RZ, PT ;  /* 0x000000ff0000720c */ /* 0x000fda0003f05270 */
[----:B------:R-:W-:Y:S05]  /*144d0*/  @!P0 BRA `(.L_x_711) ;  /* 0x00002e3000008947 */ /* 0x000fea0003800000 */
[----:B------:R-:W3:Y:S04]  /*144e0*/  LDL R8, [R1+0x10] ;  /* 0x0000100001087983 */ /* 0x000ee80000100800 */
[----:B-1----:R-:W4:Y:S04]  /*144f0*/  LDL R7, [R1+0x14] ;  /* 0x0000140001077983 */ /* 0x002f280000100800 */
[----:B--2---:R-:W2:Y:S04]  /*14500*/  LDL R6, [R1+0x1c] ;  /* 0x00001c0001067983 */ /* 0x004ea80000100800 */
[----:B------:R-:W2:Y:S04]  /*14510*/  LDL R9, [R1+0x18] ;  /* 0x0000180001097983 */ /* 0x000ea80000100800 */
[----:B------:R-:W2:Y:S01]  /*14520*/  LDL R10, [R1+0xc] ;  /* 0x00000c00010a7983 */ /* 0x000ea20000100800 */
[----:B------:R-:W-:Y:S01]  /*14530*/  WARPSYNC 0xffffffff ;  /* 0xffffffff00007948 */ /* 0x000fe20003800000 */
[----:B------:R-:W-:-:S02]  /*14540*/  F2FP.PACK_AB R0, R157, R156 ;  /* 0x0000009c9d00723e */ /* 0x000fc400000000ff */
[----:B------:R-:W-:Y:S01]  /*14550*/  BAR.SYNC.DEFER_BLOCKING 0x1, 0x80 ;  /* 0x0042000000007b1d */ /* 0x000fe20000010000 */
[----:B------:R-:W-:Y:S02]  /*14560*/  F2FP.PACK_AB R3, R141, R140 ;  /* 0x0000008c8d03723e */ /* 0x000fe400000000ff */
[----:B------:R-:W-:Y:S02]  /*14570*/  F2FP.PACK_AB R2, R159, R158 ;  /* 0x0000009e9f02723e */ /* 0x000fe400000000ff */
[----:B------:R-:W-:Y:S02]  /*14580*/  F2FP.PACK_AB R4, R31, R30 ;  /* 0x0000001e1f04723e */ /* 0x000fe400000000ff */
[----:B------:R-:W-:Y:S02]  /*14590*/  F2FP.PACK_AB R5, R61, R60 ;  /* 0x0000003c3d05723e */ /* 0x000fe400000000ff */
[----:B------:R-:W-:Y:S02]  /*145a0*/  ISETP.NE.U32.AND P0, PT, RZ, c[0x0][0x508], PT ;  /* 0x00014200ff007a0c */ /* 0x000fe40003f05070 */
[----:B------:R-:W-:-:S02]  /*145b0*/  ISETP.NE.U32.AND P2, PT, RZ, c[0x0][0x500], PT ;  /* 0x00014000ff007a0c */ /* 0x000fc40003f45070 */
[----:B------:R-:W-:Y:S02]  /*145c0*/  ISETP.NE.AND.EX P1, PT, RZ, c[0x0][0x50c], PT, P0 ;  /* 0x00014300ff007a0c */ /* 0x000fe40003f25300 */
[----:B------:R-:W-:Y:S01]  /*145d0*/  ISETP.NE.AND.EX P2, PT, RZ, c[0x0][0x504], PT, P2 ;  /* 0x00014100ff007a0c */ /* 0x000fe20003f45320 */
[----:B------:R-:W-:Y:S01]  /*145e0*/  IMAD.MOV.U32 R11, RZ, RZ, c[0x0][0x388] ;  /* 0x0000e200ff0b7624 */ /* 0x000fe200078e00ff */
[----:B---3--:R1:W-:Y:S04]  /*145f0*/  STS [R8+0x80], R0 ;  /* 0x0000800008007388 */ /* 0x0083e80000000800 */
[----:B------:R3:W-:Y:S04]  /*14600*/  STS [R8+0x280], R3 ;  /* 0x0002800308007388 */ /* 0x0007e80000000800 */
[----:B----4-:R4:W-:Y:S01]  /*14610*/  STS [R7], R2 ;  /* 0x0000000207007388 */ /* 0x0109e20000000800 */
[----:B-1----:R-:W-:-:S02]  /*14620*/  F2FP.PACK_AB R0, R145, R144 ;  /* 0x000000909100723e */ /* 0x002fc400000000ff */
[----:B---3--:R-:W-:-:S03]  /*14630*/  F2FP.PACK_AB R3, R35, R34 ;  /* 0x000000222303723e */ /* 0x008fc600000000ff */
[----:B------:R1:W-:Y:S01]  /*14640*/  STS [R7+0x200], R0 ;  /* 0x0002000007007388 */ /* 0x0003e20000000800 */
[----:B----4-:R-:W-:-:S03]  /*14650*/  F2FP.PACK_AB R2, R53, R52 ;  /* 0x000000343502723e */ /* 0x010fc600000000ff */
        /* <DEDUP_REMOVED lines=54> */
[----:B---3--:R-:W-:Y:S02]  /*149c0*/  F2FP.PACK_AB R0, R107, R106 ;  /* 0x0000006a6b00723e */ /* 0x008fe400000000ff */
[----:B----4-:R-:W-:-:S03]  /*149d0*/  F2FP.PACK_AB R2, R151, R150 ;  /* 0x000000969702723e */ /* 0x010fc600000000ff */
[----:B------:R2:W-:Y:S04]  /*149e0*/  STS [R8+0x4080], R0 ;  /* 0x0040800008007388 */ /* 0x0005e80000000800 */
[----:B------:R3:W-:Y:S01]  /*149f0*/  STS [R8+0x4280], R2 ;  /* 0x0042800208007388 */ /* 0x0007e20000000800 */
[----:B-1----:R-:W-:-:S05]  /*14a00*/  F2FP.PACK_AB R3, R171, R170 ;  /* 0x000000aaab03723e */ /* 0x002fca00000000ff */
[----:B------:R1:W-:Y:S01]  /*14a10*/  STS [R7+0x4000], R3 ;  /* 0x0040000307007388 */ /* 0x0003e20000000800 */
[----:B--2---:R-:W-:Y:S02]  /*14a20*/  F2FP.PACK_AB R0, R147, R146 ;  /* 0x000000929300723e */ /* 0x004fe400000000ff */
[----:B---3--:R-:W-:-:S03]  /*14a30*/  F2FP.PACK_AB R2, R69, R68 ;  /* 0x000000444502723e */ /* 0x008fc600000000ff */
[----:B------:R2:W-:Y:S04]  /*14a40*/  STS [R7+0x4200], R0 ;  /* 0x0042000007007388 */ /* 0x0005e80000000800 */
[----:B------:R3:W-:Y:S04]  /*14a50*/  STS [R8+0x5080], R2 ;  /* 0x0050800208007388 */ /* 0x0007e80000000800 */
[----:B------:R4:W-:Y:S04]  /*14a60*/  STS [R8+0x5280], R4 ;  /* 0x0052800408007388 */ /* 0x0009e80000000800 */
[----:B------:R-:W-:Y:S01]  /*14a70*/  STS [R7+0x5000], R5 ;  /* 0x0050000507007388 */ /* 0x000fe20000000800 */
[----:B-1----:R-:W-:-:S05]  /*14a80*/  F2FP.PACK_AB R3, R63, R62 ;  /* 0x0000003e3f03723e */ /* 0x002fca00000000ff */
[----:B------:R1:W-:Y:S01]  /*14a90*/  STS [R7+0x5200], R3 ;  /* 0x0052000307007388 */ /* 0x0003e20000000800 */
[----:B--2---:R-:W-:Y:S02]  /*14aa0*/  F2FP.PACK_AB R0, R83, R82 ;  /* 0x000000525300723e */ /* 0x004fe400000000ff */
[----:B---3--:R-:W-:Y:S02]  /*14ab0*/  F2FP.PACK_AB R2, R169, R168 ;  /* 0x000000a8a902723e */ /* 0x008fe400000000ff */
[----:B----4-:R-:W-:-:S03]  /*14ac0*/  F2FP.PACK_AB R4, R49, R48 ;  /* 0x000000303104723e */ /* 0x010fc600000000ff */
[----:B------:R2:W-:Y:S04]  /*14ad0*/  STS [R6+0x4080], R2 ;  /* 0x0040800206007388 */ /* 0x0005e80000000800 */
[----:B------:R3:W-:Y:S04]  /*14ae0*/  STS [R6+0x4280], R0 ;  /* 0x0042800006007388 */ /* 0x0007e80000000800 */
[----:B------:R-:W4:Y:S01]  /*14af0*/  LDL.LU R8, [R1+0x24] ;  /* 0x0000240001087983 */ /* 0x000f220000300800 */
[----:B-1----:R-:W-:Y:S02]  /*14b00*/  F2FP.PACK_AB R3, R51, R50 ;  /* 0x000000323303723e */ /* 0x002fe400000000ff */
[----:B--2---:R-:W-:-:S02]  /*14b10*/  F2FP.PACK_AB R2, R85, R84 ;  /* 0x000000545502723e */ /* 0x004fc400000000ff */
[----:B---3--:R-:W-:-:S03]  /*14b20*/  F2FP.PACK_AB R0, R81, R80 ;  /* 0x000000505100723e */ /* 0x008fc600000000ff */
[----:B------:R1:W-:Y:S04]  /*14b30*/  STS [R9+0x4000], R2 ;  /* 0x0040000209007388 */ /* 0x0003e80000000800 */
[----:B------:R2:W-:Y:S04]  /*14b40*/  STS [R9+0x4200], R0 ;  /* 0x0042000009007388 */ /* 0x0005e80000000800 */
[----:B------:R3:W-:Y:S04]  /*14b50*/  STS [R6+0x5080], R4 ;  /* 0x0050800406007388 */ /* 0x0007e80000000800 */
[----:B------:R3:W-:Y:S01]  /*14b60*/  STS [R6+0x5280], R3 ;  /* 0x0052800306007388 */ /* 0x0007e20000000800 */
[----:B-1----:R-:W-:Y:S01]  /*14b70*/  F2FP.PACK_AB R2, R29, R28 ;  /* 0x0000001c1d02723e */ /* 0x002fe200000000ff */
[----:B--2---:R-:W-:-:S02]  /*14b80*/  IMAD.MOV.U32 R0, RZ, RZ, RZ ;  /* 0x000000ffff007224 */ /* 0x004fc400078e00ff */
[----:B---3--:R-:W-:Y:S01]  /*14b90*/  IMAD.MOV.U32 R4, RZ, RZ, 0x4 ;  /* 0x00000004ff047424 */ /* 0x008fe200078e00ff */
[----:B------:R-:W-:-:S03]  /*14ba0*/  F2FP.PACK_AB R3, R27, R26 ;  /* 0x0000001a1b03723e */ /* 0x000fc600000000ff */
[CC--:B------:R-:W-:Y:S02]  /*14bb0*/  @P1 IMAD.WIDE R6, R10.reuse, R4.reuse, c[0x0][0x508] ;  /* 0x000142000a061625 */ /* 0x0c0fe400078e0204 */
[----:B------:R1:W-:Y:S02]  /*14bc0*/  STS [R9+0x5000], R3 ;  /* 0x0050000309007388 */ /* 0x0003e40000000800 */
[----:B------:R-:W-:Y:S02]  /*14bd0*/  IMAD.WIDE R4, R10, R4, c[0x0][0x500] ;  /* 0x000140000a047625 */ /* 0x000fe400078e0204 */
[----:B------:R2:W-:Y:S04]  /*14be0*/  STS [R9+0x5200], R2 ;  /* 0x0052000209007388 */ /* 0x0005e80000000800 */
[----:B------:R-:W-:Y:S06]  /*14bf0*/  BAR.SYNC.DEFER_BLOCKING 0x1, 0x80 ;  /* 0x0042000000007b1d */ /* 0x000fec0000010000 */
[----:B------:R2:W5:Y:S04]  /*14c00*/  @P1 LDG.E R11, [R6.64] ;  /* 0x00000006060b1981 */ /* 0x000568000c1e1900 */
[----:B------:R2:W5:Y:S01]  /*14c10*/  @P2 LDG.E R0, [R4.64] ;  /* 0x0000000604002981 */ /* 0x000562000c1e1900 */
[----:B----4-:R-:W-:-:S04]  /*14c20*/  ISETP.NE.AND P0, PT, R8, RZ, PT ;  /* 0x000000ff0800720c */ /* 0x010fc80003f05270 */
[----:B-1----:R-:W-:Y:S01]  /*14c30*/  SEL R3, R8, c[0x0][0x3d4], P0 ;  /* 0x0000f50008037a07 */ /* 0x002fe20000000000 */
[----:B------:R-:W-:Y:S05]  /*14c40*/  @P1 BRA `(.L_x_712) ;  /* 0x0000004000001947 */ /* 0x000fea0003800000 */
[----:B--2---:R-:W-:Y:S05]  /*14c50*/  @!P2 BRA `(.L_x_712) ;  /* 0x000000300000a947 */ /* 0x004fea0003800000 */
[----:B------:R1:W2:Y:S04]  /*14c60*/  LDG.E R2, [R4.64] ;  /* 0x0000000604027981 */ /* 0x0002a8000c1e1900 */
[----:B-1----:R-:W2:Y:S02]  /*14c70*/  LDG.E R4, [R4.64+0x4] ;  /* 0x0000040604047981 */ /* 0x002ea4000c1e1900 */
[----:B--2--5:R-:W-:Y:S02]  /*14c80*/  IADD3 R11, -R2, R4, RZ ;  /* 0x00000004020b7210 */ /* 0x024fe40007ffe1ff */
.L_x_712:
[----:B--2---:R-:W2:Y:S04]  /*14c90*/  LDL.LU R7, [R1+0x8] ;  /* 0x0000080001077983 */ /* 0x004ea80000300800 */
[----:B------:R-:W3:Y:S01]  /*14ca0*/  LDL R16, [R1+0x2c] ;  /* 0x00002c0001107983 */ /* 0x000ee20000100800 */
[----:B------:R-:W-:Y:S01]  /*14cb0*/  IMAD.MOV.U32 R2, RZ, RZ, 0x368 ;  /* 0x00000368ff027424 */ /* 0x000fe200078e00ff */
[----:B------:R-:W-:Y:S01]  /*14cc0*/  ISETP.GT.AND P2, PT, R3, 0x1, PT ;  /* 0x000000010300780c */ /* 0x000fe20003f44270 */
[----:B------:R-:W-:Y:S01]  /*14cd0*/  IMAD.IADD R5, R251, 0x1, R250 ;  /* 0x00000001fb057824 */ /* 0x000fe200078e02fa */
[----:B------:R-:W4:Y:S01]  /*14ce0*/  LDL R75, [R1+0x34] ;  /* 0x00003400014b7983 */ /* 0x000f220000100800 */
[----:B------:R-:W-:-:S02]  /*14cf0*/  ISETP.NE.U32.AND P0, PT, RZ, c[0x0][0x500], PT ;  /* 0x00014000ff007a0c */ /* 0x000fc40003f05070 */
[----:B------:R-:W-:Y:S02]  /*14d00*/  SEL R2, R2, 0x328, P2 ;  /* 0x0000032802027807 */ /* 0x000fe40001000000 */
[----:B------:R-:W-:Y:S02]  /*14d10*/  ISETP.NE.AND.EX P0, PT, RZ, c[0x0][0x504], PT, P0 ;  /* 0x00014100ff007a0c */ /* 0x000fe40003f05300 */
[----:B------:R1:W1:Y:S01]  /*14d20*/  LDC.64 R8, c[0x0][R2+0x170] ;  /* 0x00005c0002087b82 */ /* 0x0002620000000a00 */
[----:B------:R-:W-:-:S04]  /*14d30*/  SHF.R.S32.HI R3, RZ, 0x1f, R10 ;  /* 0x0000001fff037819 */ /* 0x000fc8000001140a */
[----:B------:R-:W-:-:S03]  /*14d40*/  SEL R6, R3, RZ, !P0 ;  /* 0x000000ff03067207 */ /* 0x000fc60004000000 */
[----:B------:R1:W2:Y:S08]  /*14d50*/  LDC.64 R14, c[0x0][R2+0x168] ;  /* 0x00005a00020e7b82 */ /* 0x0002b00000000a00 */
[----:B------:R1:W2:Y:S08]  /*14d60*/  LDC.64 R18, c[0x0][R2+0x178] ;  /* 0x00005e0002127b82 */ /* 0x0002b00000000a00 */
[----:B------:R1:W2:Y:S02]  /*14d70*/  LDC.64 R20, c[0x0][R2+0x160] ;  /* 0x0000580002147b82 */ /* 0x0002a40000000a00 */
[----:B-1----:R-:W-:-:S05]  /*14d80*/  IMAD.MOV.U32 R2, RZ, RZ, c[0x0][0x4e8] ;  /* 0x00013a00ff027624 */ /* 0x002fca00078e00ff */
[----:B------:R-:W-:Y:S02]  /*14d90*/  ISETP.NE.AND P5, PT, R2, 0x1, PT ;  /* 0x000000010200780c */ /* 0x000fe40003fa5270 */
[----:B------:R-:W-:-:S05]  /*14da0*/  SEL R2, R10, RZ, !P0 ;  /* 0x000000ff0a027207 */ /* 0x000fca0004000000 */
[----:B------:R-:W-:-:S04]  /*14db0*/  IMAD R4, R9, R2, RZ ;  /* 0x0000000209047224 */ /* 0x000fc800078e02ff */
[----:B------:R-:W-:Y:S02]  /*14dc0*/  IMAD R12, R8, R6, R4 ;  /* 0x00000006080c7224 */ /* 0x000fe400078e0204 */
[----:B------:R-:W-:Y:S01]  /*14dd0*/  @P5 IMAD.HI.U32 R10, R5, c[0x0][0x4ec], RZ ;  /* 0x00013b00050a5a27 */ /* 0x000fe200078e00ff */
[----:B------:R-:W1:Y:S03]  /*14de0*/  S2R R76, SR_TID.X ;  /* 0x00000000004c7919 */ /* 0x000e660000002100 */
[----:B------:R-:W-:Y:S01]  /*14df0*/  IMAD.MOV.U32 R4, RZ, RZ, R5 ;  /* 0x000000ffff047224 */ /* 0x000fe200078e0005 */
[----:B------:R-:W-:Y:S02]  /*14e00*/  @P5 SHF.R.U32.HI R4, RZ, c[0x0][0x4f0], R10 ;  /* 0x00013c00ff045a19 */ /* 0x000fe4000001160a */
[----:B-----5:R-:W-:Y:S02]  /*14e10*/  SHF.R.S32.HI R17, RZ, 0x1f, R0 ;  /* 0x0000001fff117819 */ /* 0x020fe40000011400 */
[----:B------:R-:W-:-:S04]  /*14e20*/  LOP3.LUT R194, R194, 0xfffffffd, RZ, 0xc0, !PT ;  /* 0xfffffffdc2c27812 */ /* 0x000fc800078ec0ff */
[----:B------:R-:W-:Y:S02]  /*14e30*/  LOP3.LUT R194, R194, 0xfffffffe, RZ, 0xc0, !PT ;  /* 0xfffffffec2c27812 */ /* 0x000fe400078ec0ff */
[----:B--2---:R-:W-:Y:S01]  /*14e40*/  LOP3.LUT R3, R7, 0xffff, RZ, 0xc0, !PT ;  /* 0x0000ffff07037812 */ /* 0x004fe200078ec0ff */
[----:B------:R-:W-:Y:S01]  /*14e50*/  IMAD.WIDE.U32 R6, R8, R2, RZ ;  /* 0x0000000208067225 */ /* 0x000fe200078e00ff */
[----:B---3--:R-:W-:-:S03]  /*14e60*/  SEL R10, R16, RZ, P2 ;  /* 0x000000ff100a7207 */ /* 0x008fc60001000000 */
[----:B------:R-:W-:-:S04]  /*14e70*/  IMAD.WIDE.U32 R8, R14, R3, RZ ;  /* 0x000000030e087225 */ /* 0x000fc800078e00ff */
[----:B------:R-:W-:Y:S01]  /*14e80*/  IMAD R13, R15, R3, RZ ;  /* 0x000000030f0d7224 */ /* 0x000fe200078e02ff */
[----:B------:R-:W-:Y:S01]  /*14e90*/  IADD3 R15, P1, P0, R6, R8, R0 ;  /* 0x00000008060f7210 */ /* 0x000fe2000783e000 */
[----:B------:R-:W-:Y:S02]  /*14ea0*/  IMAD.IADD R14, R7, 0x1, R12 ;  /* 0x00000001070e7824 */ /* 0x000fe400078e020c */
[----:B------:R-:W-:Y:S02]  /*14eb0*/  IMAD.IADD R6, R9, 0x1, R13 ;  /* 0x0000000109067824 */ /* 0x000fe400078e020d */
[-C--:B------:R-:W-:Y:S02]  /*14ec0*/  IMAD R12, R19, R10.reuse, RZ ;  /* 0x0000000a130c7224 */ /* 0x080fe400078e02ff */
[----:B------:R-:W-:Y:S02]  /*14ed0*/  IMAD.MOV R7, RZ, RZ, -R4 ;  /* 0x000000ffff077224 */ /* 0x000fe400078e0a04 */
        /* <DEDUP_REMOVED lines=14> */
[----:B-1----:R-:W-:Y:S01]  /*14fc0*/  SHF.R.S32.HI R16, RZ, 0x1f, R76 ;  /* 0x0000001fff107819 */ /* 0x002fe2000001144c */
[----:B------:R-:W-:Y:S01]  /*14fd0*/  IMAD.IADD R4, R7, 0x1, R4 ;  /* 0x0000000107047824 */ /* 0x000fe200078e0204 */
[----:B------:R-:W-:Y:S02]  /*14fe0*/  LEA R7, P0, R6, R8, 0x2 ;  /* 0x0000000806077211 */ /* 0x000fe400078010ff */
[----:B------:R-:W-:Y:S02]  /*14ff0*/  SEL R9, R9, c[0x0][0x454], P2 ;  /* 0x0001150009097a07 */ /* 0x000fe40001000000 */
[----:B------:R-:W-:Y:S02]  /*15000*/  LEA.HI R16, R16, R76, RZ, 0x5 ;  /* 0x0000004c10107211 */ /* 0x000fe400078f28ff */
[----:B------:R-:W-:Y:S02]  /*15010*/  LEA.HI.X R6, R6, R9, R4, 0x2, P0 ;  /* 0x0000000906067211 */ /* 0x000fe400000f1404 */
[----:B------:R-:W-:Y:S01]  /*15020*/  LOP3.LUT R16, R16, 0xffffffe0, RZ, 0xc0, !PT ;  /* 0xffffffe010107812 */ /* 0x000fe200078ec0ff */
[----:B------:R-:W-:Y:S01]  /*15030*/  SHFL.IDX PT, R14, R7, RZ, 0x1c1f ;  /* 0x001c1fff070e7589 */ /* 0x000fe200000e0000 */
[----:B------:R-:W-:-:S03]  /*15040*/  IMAD R4, R11, c[0x0][0x4e8], RZ ;  /* 0x00013a000b047a24 */ /* 0x000fc600078e02ff */
[----:B------:R-:W1:Y:S01]  /*15050*/  SHFL.IDX PT, R15, R6, RZ, 0x1c1f ;  /* 0x001c1fff060f7589 */ /* 0x000e6200000e0000 */
[----:B------:R-:W-:-:S03]  /*15060*/  IMAD.IADD R16, R76, 0x1, -R16 ;  /* 0x000000014c107824 */ /* 0x000fc600078e0a10 */
[----:B------:R-:W-:Y:S04]  /*15070*/  SHFL.IDX PT, R12, R7, 0x1, 0x1c1f ;  /* 0x003c1f00070c7f89 */ /* 0x000fe800000e0000 */
[----:B------:R-:W2:Y:S04]  /*15080*/  SHFL.IDX PT, R13, R6, 0x1, 0x1c1f ;  /* 0x003c1f00060d7f89 */ /* 0x000ea800000e0000 */
[----:B------:R-:W-:Y:S04]  /*15090*/  SHFL.IDX PT, R11, R6, 0x2, 0x1c1f ;  /* 0x005c1f00060b7f89 */ /* 0x000fe800000e0000 */
[----:B------:R4:W-:Y:S01]  /*150a0*/  SHFL.IDX PT, R9, R6, 0x3, 0x1c1f ;  /* 0x007c1f0006097f89 */ /* 0x0009e200000e0000 */
[----:B------:R-:W-:-:S03]  /*150b0*/  LOP3.LUT P0, RZ, R16, 0x3, RZ, 0xc0, !PT ;  /* 0x0000000310ff7812 */ /* 0x000fc6000780c0ff */
[----:B------:R-:W3:Y:S04]  /*150c0*/  SHFL.IDX PT, R10, R7, 0x2, 0x1c1f ;  /* 0x005c1f00070a7f89 */ /* 0x000ee800000e0000 */
[----:B------:R1:W1:Y:S01]  /*150d0*/  SHFL.IDX PT, R8, R7, 0x3, 0x1c1f ;  /* 0x007c1f0007087f89 */ /* 0x00026200000e0000 */
[----:B----4-:R-:W-:-:S05]  /*150e0*/  IMAD.IADD R6, R75, 0x1, R250 ;  /* 0x000000014b067824 */ /* 0x010fca00078e02fa */
[C---:B------:R-:W-:Y:S02]  /*150f0*/  IADD3 R18, R6.reuse, 0x8, RZ ;  /* 0x0000000806127810 */ /* 0x040fe40007ffe0ff */
[CC--:B------:R-:W-:Y:S02]  /*15100*/  ISETP.GE.OR P4, PT, R6.reuse, R4.reuse, P0 ;  /* 0x000000040600720c */ /* 0x0c0fe40000786670 */
[----:B------:R-:W-:Y:S02]  /*15110*/  IADD3 R16, R6, 0x40, RZ ;  /* 0x0000004006107810 */ /* 0x000fe40007ffe0ff */
[-C--:B------:R-:W-:Y:S02]  /*15120*/  ISETP.GE.OR P3, PT, R18, R4.reuse, P0 ;  /* 0x000000041200720c */ /* 0x080fe40000766670 */
[----:B------:R-:W-:Y:S02]  /*15130*/  ISETP.GE.OR P1, PT, R16, R4, P0 ;  /* 0x000000041000720c */ /* 0x000fe40000726670 */
[----:B-1----:R-:W-:-:S05]  /*15140*/  IADD3 R7, R6, 0x48, RZ ;  /* 0x0000004806077810 */ /* 0x002fca0007ffe0ff */
[----:B------:R1:W-:Y:S04]  /*15150*/  @!P4 ST.E [R14.64], R23 ;  /* 0x000000170e00c985 */ /* 0x0003e8000c101906 */
[----:B--2---:R1:W-:Y:S01]  /*15160*/  @!P3 ST.E [R12.64], R24 ;  /* 0x000000180c00b985 */ /* 0x0043e2000c101906 */
[-C--:B------:R-:W-:Y:S02]  /*15170*/  ISETP.GE.AND P3, PT, R16, R4.reuse, PT ;  /* 0x000000041000720c */ /* 0x080fe40003f66270 */
[CC--:B------:R-:W-:Y:S01]  /*15180*/  ISETP.GE.OR P0, PT, R7.reuse, R4.reuse, P0 ;  /* 0x000000040700720c */ /* 0x0c0fe20000706670 */
[----:B---3--:R1:W-:Y:S01]  /*15190*/  @!P1 ST.E [R10.64], R25 ;  /* 0x000000190a009985 */ /* 0x0083e2000c101906 */
[-C--:B------:R-:W-:Y:S02]  /*151a0*/  ISETP.GE.AND P1, PT, R7, R4.reuse, PT ;  /* 0x000000040700720c */ /* 0x080fe40003f26270 */
[----:B------:R-:W-:-:S07]  /*151b0*/  ISETP.GE.AND P6, PT, R18, R4, PT ;  /* 0x000000041200720c */ /* 0x000fce0003fc6270 */
[----:B------:R-:W-:Y:S02]  /*151c0*/  @P3 LOP3.LUT R194, R194, 0x1, RZ, 0xfc, !PT ;  /* 0x00000001c2c23812 */ /* 0x000fe400078efcff */
[----:B------:R1:W-:Y:S01]  /*151d0*/  @!P0 ST.E [R8.64], R22 ;  /* 0x0000001608008985 */ /* 0x0003e2000c101906 */
[----:B------:R-:W-:Y:S02]  /*151e0*/  ISETP.GE.AND P0, PT, R6, R4, PT ;  /* 0x000000040600720c */ /* 0x000fe40003f06270 */
[----:B------:R-:W-:Y:S01]  /*151f0*/  @P1 LOP3.LUT R194, R194, 0x2, RZ, 0xfc, !PT ;  /* 0x00000002c2c21812 */ /* 0x000fe200078efcff */
[----:B------:R-:W-:Y:S05]  /*15200*/  @P2 BRA `(.L_x_713) ;  /* 0x0000089000002947 */ /* 0x000fea0003800000 */
[----:B------:R-:W2:Y:S01]  /*15210*/  LDL R19, [R1+0x28] ;  /* 0x0000280001137983 */ /* 0x000ea20000100800 */
[----:B------:R-:W-:Y:S01]  /*15220*/  IMAD R17, R17, c[0x0][0x3a0], RZ ;  /* 0x0000e80011117a24 */ /* 0x000fe200078e02ff */
[----:B-1----:R-:W-:Y:S01]  /*15230*/  IADD3 R8, R238, R250, RZ ;  /* 0x000000faee087210 */ /* 0x002fe20007ffe0ff */
[----:B------:R-:W-:-:S03]  /*15240*/  IMAD.WIDE.U32 R6, R0, c[0x0][0x3a0], RZ ;  /* 0x0000e80000067a25 */ /* 0x000fc600078e00ff */
[----:B------:R-:W-:Y:S01]  /*15250*/  MOV R5, R8 ;  /* 0x0000000800057202 */ /* 0x000fe20000000f00 */
[----:B------:R-:W-:Y:S02]  /*15260*/  IMAD R0, R0, c[0x0][0x3a4], R17 ;  /* 0x0000e90000007a24 */ /* 0x000fe400078e0211 */
[----:B------:R-:W-:-:S03]  /*15270*/  @P5 IMAD.HI.U32 R9, R8, c[0x0][0x4ec], RZ ;  /* 0x00013b0008095a27 */ /* 0x000fc600078e00ff */
        /* <DEDUP_REMOVED lines=38> */
.L_x_829:
[----:B------:R-:W-:Y:S05]  /*154e0*/  BRA.DIV ~URZ, `(.L_x_715) ;  /* 0x00005fa27f007947 */ /* 0x000fea000b800000 */
[----:B------:R3:W4:Y:S02]  /*154f0*/  SHFL.IDX PT, R0, R13, RZ, 0x1c1f ;  /* 0x001c1fff0d007589 */ /* 0x00072400000e0000 */
.L_x_830:
[----:B------:R-:W-:Y:S01]  /*15500*/  IADD3 R12, R239, R250, RZ ;  /* 0x000000faef0c7210 */ /* 0x000fe20007ffe0ff */
        /* <DEDUP_REMOVED lines=10> */
[CC--:B------:R-:W-:Y:S02]  /*155b0*/  @!P1 LEA R8, P4, R235.reuse, R0.reuse, 0x1 ;  /* 0x00000000eb089211 */ /* 0x0c0fe400078808ff */
[----:B------:R-:W-:Y:S02]  /*155c0*/  @!P0 LEA R2, P3, R236, R0, 0x1 ;  /* 0x00000000ec028211 */ /* 0x000fe400078608ff */
[-C--:B--2---:R-:W-:Y:S02]  /*155d0*/  @!P2 LEA.HI.X R11, R210, R6.reuse, R15, 0x1, P5 ;  /* 0x00000006d20ba211 */ /* 0x084fe400028f0c0f */
[-C--:B------:R-:W-:Y:S02]  /*155e0*/  @!P1 LEA.HI.X R9, R235, R6.reuse, R14, 0x1, P4 ;  /* 0x00000006eb099211 */ /* 0x080fe400020f0c0e */
[----:B------:R-:W-:Y:S01]  /*155f0*/  @!P0 LEA.HI.X R3, R236, R6, R5, 0x1, P3 ;  /* 0x00000006ec038211 */ /* 0x000fe200018f0c05 */
[----:B------:R2:W-:Y:S04]  /*15600*/  @!P2 ST.E.128 [R10.64], R24 ;  /* 0x000000180a00a985 */ /* 0x0005e8000c101d06 */
[----:B------:R2:W-:Y:S04]  /*15610*/  @!P1 ST.E.128 [R8.64], R20 ;  /* 0x0000001408009985 */ /* 0x0005e8000c101d06 */
[----:B------:R2:W-:Y:S02]  /*15620*/  @!P0 ST.E.128 [R2.64], R16 ;  /* 0x0000001002008985 */ /* 0x0005e4000c101d06 */
.L_x_717:
[----:B------:R-:W-:Y:S05]  /*15630*/  BSYNC B0 ;  /* 0x0000000000007941 */ /* 0x000fea0003800000 */
.L_x_716:
[----:B------:R-:W-:Y:S05]  /*15640*/  BRA.DIV ~URZ, `(.L_x_718) ;  /* 0x00005eb27f007947 */ /* 0x000fea000b800000 */
[----:B--2---:R2:W1:Y:S04]  /*15650*/  SHFL.IDX PT, R6, R7, 0x1, 0x1c1f ;  /* 0x003c1f0007067f89 */ /* 0x00446800000e0000 */
[----:B----4-:R2:W4:Y:S02]  /*15660*/  SHFL.IDX PT, R0, R13, 0x1, 0x1c1f ;  /* 0x003c1f000d007f89 */ /* 0x01052400000e0000 */
.L_x_831:
        /* <DEDUP_REMOVED lines=13> */
[-C--:B-1----:R-:W-:Y:S02]  /*15740*/  @!P2 LEA.HI.X R11, R210, R6.reuse, R15, 0x1, P5 ;  /* 0x00000006d20ba211 */ /* 0x082fe400028f0c0f */
[-C--:B------:R-:W-:Y:S02]  /*15750*/  @!P1 LEA.HI.X R9, R235, R6.reuse, R14, 0x1, P4 ;  /* 0x00000006eb099211 */ /* 0x080fe400020f0c0e */
[----:B------:R-:W-:Y:S01]  /*15760*/  @!P0 LEA.HI.X R3, R236, R6, R5, 0x1, P3 ;  /* 0x00000006ec038211 */ /* 0x000fe200018f0c05 */
[----:B------:R1:W-:Y:S04]  /*15770*/  @!P2 ST.E.128 [R10.64], R36 ;  /* 0x000000240a00a985 */ /* 0x0003e8000c101d06 */
[----:B------:R1:W-:Y:S04]  /*15780*/  @!P1 ST.E.128 [R8.64], R32 ;  /* 0x0000002008009985 */ /* 0x0003e8000c101d06 */
[----:B------:R1:W-:Y:S02]  /*15790*/  @!P0 ST.E.128 [R2.64], R28 ;  /* 0x0000001c02008985 */ /* 0x0003e4000c101d06 */
.L_x_720:
[----:B------:R-:W-:Y:S05]  /*157a0*/  BSYNC B0 ;  /* 0x0000000000007941 */ /* 0x000fea0003800000 */
.L_x_719:
[----:B------:R-:W-:Y:S05]  /*157b0*/  BRA.DIV ~URZ, `(.L_x_721) ;  /* 0x00005e127f007947 */ /* 0x000fea000b800000 */
[----:B-1----:R1:W2:Y:S02]  /*157c0*/  SHFL.IDX PT, R6, R7, 0x2, 0x1c1f ;  /* 0x005c1f0007067f89 */ /* 0x0022a400000e0000 */
.L_x_832:
[----:B------:R-:W-:Y:S05]  /*157d0*/  BRA.DIV ~URZ, `(.L_x_722) ;  /* 0x00005e627f007947 */ /* 0x000fea000b800000 */
[----:B----4-:R4:W1:Y:S02]  /*157e0*/  SHFL.IDX PT, R0, R13, 0x2, 0x1c1f ;  /* 0x005c1f000d007f89 */ /* 0x01086400000e0000 */
.L_x_833:
        /* <DEDUP_REMOVED lines=19> */
.L_x_724:
[----:B------:R-:W-:Y:S05]  /*15920*/  BSYNC B0 ;  /* 0x0000000000007941 */ /* 0x000fea0003800000 */
.L_x_723:
[----:B------:R-:W-:Y:S05]  /*15930*/  BRA.DIV ~URZ, `(.L_x_725) ;  /* 0x00005d727f007947 */ /* 0x000fea000b800000 */
[----:B--2---:R2:W3:Y:S04]  /*15940*/  SHFL.IDX PT, R6, R7, 0x3, 0x1c1f ;  /* 0x007c1f0007067f89 */ /* 0x0044e800000e0000 */
[----:B-1----:R2:W1:Y:S02]  /*15950*/  SHFL.IDX PT, R0, R13, 0x3, 0x1c1f ;  /* 0x007c1f000d007f89 */ /* 0x00246400000e0000 */
.L_x_834:
[----:B------:R-:W-:-:S04]  /*15960*/  IADD3 R2, R12, 0x60, RZ ;  /* 0x000000600c027810 */ /* 0x000fc80007ffe0ff */
[----:B------:R-:W-:-:S13]  /*15970*/  ISETP.GE.AND P0, PT, R2, R4, PT ;  /* 0x000000040200720c */ /* 0x000fda0003f06270 */
[----:B------:R-:W-:Y:S05]  /*15980*/  @P0 BRA `(.L_x_726) ;  /* 0x0000264000000947 */ /* 0x000fea0003800000 */
[----:B------:R-:W-:Y:S02]  /*15990*/  ISETP.GE.AND P1, PT, R210, c[0x0][0x3c8], PT ;  /* 0x0000f200d2007a0c */ /* 0x000fe40003f26270 */
[----:B------:R-:W-:Y:S02]  /*159a0*/  ISETP.GE.AND P0, PT, R235, c[0x0][0x3c8], PT ;  /* 0x0000f200eb007a0c */ /* 0x000fe40003f06270 */
[----:B------:R-:W-:Y:S02]  /*159b0*/  SHF.R.S32.HI R8, RZ, 0x1f, R210 ;  /* 0x0000001fff087819 */ /* 0x000fe400000114d2 */
[----:B--2---:R-:W-:-:S07]  /*159c0*/  SHF.R.S32.HI R7, RZ, 0x1f, R235 ;  /* 0x0000001fff077819 */ /* 0x004fce00000114eb */
[CC--:B-1----:R-:W-:Y:S02]  /*159d0*/  @!P1 LEA R4, P3, R210.reuse, R0.reuse, 0x1 ;  /* 0x00000000d2049211 */ /* 0x0c2fe400078608ff */
[C---:B------:R-:W-:Y:S02]  /*159e0*/  @!P0 LEA R2, P2, R235.reuse, R0, 0x1 ;  /* 0x00000000eb028211 */ /* 0x040fe400078408ff */
[-C--:B---3--:R-:W-:Y:S02]  /*159f0*/  @!P1 LEA.HI.X R5, R210, R6.reuse, R8, 0x1, P3 ;  /* 0x00000006d2059211 */ /* 0x088fe400018f0c08 */
[----:B------:R-:W-:-:S03]  /*15a00*/  @!P0 LEA.HI.X R3, R235, R6, R7, 0x1, P2 ;  /* 0x00000006eb038211 */ /* 0x000fc600010f0c07 */
[----:B------:R1:W-:Y:S04]  /*15a10*/  @!P1 ST.E.128 [R4.64], R60 ;  /* 0x0000003c04009985 */ /* 0x0003e8000c101d06 */
[----:B------:R1:W-:Y:S01]  /*15a20*/  @!P0 ST.E.128 [R2.64], R56 ;  /* 0x0000003802008985 */ /* 0x0003e2000c101d06 */
[----:B------:R-:W-:-:S13]  /*15a30*/  ISETP.GE.AND P0, PT, R236, c[0x0][0x3c8], PT ;  /* 0x0000f200ec007a0c */ /* 0x000fda0003f06270 */
[----:B------:R-:W-:Y:S05]  /*15a40*/  @P0 BRA `(.L_x_726) ;  /* 0x0000258000000947 */ /* 0x000fea0003800000 */
[----:B------:R-:W-:Y:S02]  /*15a50*/  SHF.R.S32.HI R7, RZ, 0x1f, R236 ;  /* 0x0000001fff077819 */ /* 0x000fe400000114ec */
[----:B-1----:R-:W-:-:S04]  /*15a60*/  LEA R2, P0, R236, R0, 0x1 ;  /* 0x00000000ec027211 */ /* 0x002fc800078008ff */
[----:B------:R-:W-:-:S05]  /*15a70*/  LEA.HI.X R3, R236, R6, R7, 0x1, P0 ;  /* 0x00000006ec037211 */ /* 0x000fca00000f0c07 */
[----:B------:R1:W-:Y:S01]  /*15a80*/  ST.E.128 [R2.64], R52 ;  /* 0x0000003402007985 */ /* 0x0003e2000c101d06 */
[----:B------:R-:W-:Y:S05]  /*15a90*/  BRA `(.L_x_726) ;  /* 0x0000253000007947 */ /* 0x000fea0003800000 */
.L_x_713:
        /* <DEDUP_REMOVED lines=33> */
.L_x_835:
[----:B------:R-:W-:Y:S05]  /*15cb0*/  BRA.DIV ~URZ, `(.L_x_728) ;  /* 0x00005b327f007947 */ /* 0x000fea000b800000 */
[----:B------:R3:W4:Y:S02]  /*15cc0*/  SHFL.IDX PT, R0, R13, RZ, 0x1c1f ;  /* 0x001c1fff0d007589 */ /* 0x00072400000e0000 */
.L_x_836:
[----:B------:R-:W-:Y:S01]  /*15cd0*/  BSSY B0, `(.L_x_729) ;  /* 0x0000054000007945 */ /* 0x000fe20003800000 */
[----:B------:R-:W-:Y:S05]  /*15ce0*/  @P0 BRA `(.L_x_730) ;  /* 0x0000052000000947 */ /* 0x000fea0003800000 */
[C---:B------:R-:W-:Y:S02]  /*15cf0*/  ISETP.GE.AND P1, PT, R234.reuse, c[0x0][0x3c8], PT ;  /* 0x0000f200ea007a0c */ /* 0x040fe40003f26270 */
[C---:B------:R-:W-:Y:S02]  /*15d00*/  IADD3 R9, R234.reuse, 0x8, RZ ;  /* 0x00000008ea097810 */ /* 0x040fe40007ffe0ff */
[----:B------:R-:W-:Y:S02]  /*15d10*/  IADD3 R10, R234, 0x10, RZ ;  /* 0x00000010ea0a7810 */ /* 0x000fe40007ffe0ff */
[----:B------:R-:W-:Y:S02]  /*15d20*/  ISETP.GE.AND P2, PT, R9, c[0x0][0x3c8], PT ;  /* 0x0000f20009007a0c */ /* 0x000fe40003f46270 */
[----:B------:R-:W-:-:S02]  /*15d30*/  SHF.R.S32.HI R6, RZ, 0x1f, R234 ;  /* 0x0000001fff067819 */ /* 0x000fc400000114ea */
[----:B------:R-:W-:Y:S02]  /*15d40*/  ISETP.GE.AND P4, PT, R10, c[0x0][0x3c8], PT ;  /* 0x0000f2000a007a0c */ /* 0x000fe40003f86270 */
[C---:B------:R-:W-:Y:S02]  /*15d50*/  IADD3 R11, R234.reuse, 0x8, RZ ;  /* 0x00000008ea0b7810 */ /* 0x040fe40007ffe0ff */
[C---:B----4-:R-:W-:Y:S02]  /*15d60*/  @!P1 LEA R2, P0, R234.reuse, R0, 0x2 ;  /* 0x00000000ea029211 */ /* 0x050fe400078010ff */
[----:B------:R-:W-:Y:S02]  /*15d70*/  SHF.R.S32.HI R11, RZ, 0x1f, R11 ;  /* 0x0000001fff0b7819 */ /* 0x000fe4000001140b */
[----:B--2---:R-:W-:Y:S02]  /*15d80*/  @!P1 LEA.HI.X R3, R234, R4, R6, 0x2, P0 ;  /* 0x00000004ea039211 */ /* 0x004fe400000f1406 */
[----:B------:R-:W-:-:S02]  /*15d90*/  @!P2 LEA R6, P0, R9, R0, 0x2 ;  /* 0x000000000906a211 */ /* 0x000fc400078010ff */
[C---:B------:R-:W-:Y:S01]  /*15da0*/  IADD3 R5, R234.reuse, 0x18, RZ ;  /* 0x00000018ea057810 */ /* 0x040fe20007ffe0ff */
[----:B------:R2:W-:Y:S01]  /*15db0*/  @!P1 ST.E.64 [R2.64], R156 ;  /* 0x0000009c02009985 */ /* 0x0005e2000c101b06 */
[----:B------:R-:W-:Y:S02]  /*15dc0*/  @!P2 LEA.HI.X R7, R9, R4, R11, 0x2, P0 ;  /* 0x000000040907a211 */ /* 0x000fe400000f140b */
[----:B------:R-:W-:Y:S02]  /*15dd0*/  ISETP.GE.AND P3, PT, R5, c[0x0][0x3c8], PT ;  /* 0x0000f20005007a0c */ /* 0x000fe40003f66270 */
[C---:B------:R-:W-:Y:S01]  /*15de0*/  IADD3 R11, R234.reuse, 0x10, RZ ;  /* 0x00000010ea0b7810 */ /* 0x040fe20007ffe0ff */
[----:B------:R4:W-:Y:S01]  /*15df0*/  @!P2 ST.E.64 [R6.64], R158 ;  /* 0x0000009e0600a985 */ /* 0x0009e2000c101b06 */
[----:B------:R-:W-:Y:S02]  /*15e00*/  IADD3 R8, R234, 0x20, RZ ;  /* 0x00000020ea087810 */ /* 0x000fe40007ffe0ff */
[----:B------:R-:W-:-:S02]  /*15e10*/  SHF.R.S32.HI R11, RZ, 0x1f, R11 ;  /* 0x0000001fff0b7819 */ /* 0x000fc4000001140b */
[----:B------:R-:W-:Y:S02]  /*15e20*/  ISETP.GE.AND P1, PT, R8, c[0x0][0x3c8], PT ;  /* 0x0000f20008007a0c */ /* 0x000fe40003f26270 */
[C---:B------:R-:W-:Y:S02]  /*15e30*/  IADD3 R9, R234.reuse, 0x28, RZ ;  /* 0x00000028ea097810 */ /* 0x040fe40007ffe0ff */
[----:B------:R-:W-:-:S04]  /*15e40*/  IADD3 R14, R234, 0x48, RZ ;  /* 0x00000048ea0e7810 */ /* 0x000fc80007ffe0ff */
[----:B------:R-:W-:Y:S02]  /*15e50*/  SHF.R.S32.HI R14, RZ, 0x1f, R14 ;  /* 0x0000001fff0e7819 */ /* 0x000fe4000001140e */
[----:B--2---:R-:W-:-:S04]  /*15e60*/  @!P4 LEA R2, P0, R10, R0, 0x2 ;  /* 0x000000000a02c211 */ /* 0x004fc800078010ff */
[----:B------:R-:W-:Y:S02]  /*15e70*/  @!P4 LEA.HI.X R3, R10, R4, R11, 0x2, P0 ;  /* 0x000000040a03c211 */ /* 0x000fe400000f140b */
[----:B------:R-:W-:Y:S02]  /*15e80*/  IADD3 R11, R234, 0x18, RZ ;  /* 0x00000018ea0b7810 */ /* 0x000fe40007ffe0ff */
[----:B----4-:R-:W-:Y:S01]  /*15e90*/  @!P3 LEA R6, P0, R5, R0, 0x2 ;  /* 0x000000000506b211 */ /* 0x010fe200078010ff */
[----:B------:R2:W-:Y:S01]  /*15ea0*/  @!P4 ST.E.64 [R2.64], R160 ;  /* 0x000000a00200c985 */ /* 0x0005e2000c101b06 */
[----:B------:R-:W-:Y:S02]  /*15eb0*/  SHF.R.S32.HI R11, RZ, 0x1f, R11 ;  /* 0x0000001fff0b7819 */ /* 0x000fe4000001140b */
[----:B------:R-:W-:Y:S02]  /*15ec0*/  ISETP.GE.AND P4, PT, R9, c[0x0][0x3c8], PT ;  /* 0x0000f20009007a0c */ /* 0x000fe40003f86270 */
[----:B------:R-:W-:-:S02]  /*15ed0*/  @!P3 LEA.HI.X R7, R5, R4, R11, 0x2, P0 ;  /* 0x000000040507b211 */ /* 0x000fc400000f140b */
[C---:B------:R-:W-:Y:S02]  /*15ee0*/  IADD3 R11, R234.reuse, 0x20, RZ ;  /* 0x00000020ea0b7810 */ /* 0x040fe40007ffe0ff */
[----:B------:R-:W-:Y:S01]  /*15ef0*/  IADD3 R10, R234, 0x30, RZ ;  /* 0x00000030ea0a7810 */ /* 0x000fe20007ffe0ff */
[----:B------:R4:W-:Y:S01]  /*15f00*/  @!P3 ST.E.64 [R6.64], R162 ;  /* 0x000000a20600b985 */ /* 0x0009e2000c101b06 */
[----:B------:R-:W-:Y:S02]  /*15f10*/  SHF.R.S32.HI R11, RZ, 0x1f, R11 ;  /* 0x0000001fff0b7819 */ /* 0x000fe4000001140b */
[----:B------:R-:W-:Y:S02]  /*15f20*/  ISETP.GE.AND P2, PT, R10, c[0x0][0x3c8], PT ;  /* 0x0000f2000a007a0c */ /* 0x000fe40003f46270 */
[----:B------:R-:W-:Y:S02]  /*15f30*/  IADD3 R5, R234, 0x38, RZ ;  /* 0x00000038ea057810 */ /* 0x000fe40007ffe0ff */
[----:B--2---:R-:W-:-:S04]  /*15f40*/  @!P1 LEA R2, P0, R8, R0, 0x2 ;  /* 0x0000000008029211 */ /* 0x004fc800078010ff */
[----:B------:R-:W-:Y:S02]  /*15f50*/  @!P1 LEA.HI.X R3, R8, R4, R11, 0x2, P0 ;  /* 0x0000000408039211 */ /* 0x000fe400000f140b */
[C---:B------:R-:W-:Y:S02]  /*15f60*/  IADD3 R11, R234.reuse, 0x28, RZ ;  /* 0x00000028ea0b7810 */ /* 0x040fe40007ffe0ff */
[----:B------:R-:W-:Y:S01]  /*15f70*/  IADD3 R8, R234, 0x40, RZ ;  /* 0x00000040ea087810 */ /* 0x000fe20007ffe0ff */
[----:B------:R2:W-:Y:S01]  /*15f80*/  @!P1 ST.E.64 [R2.64], R148 ;  /* 0x0000009402009985 */ /* 0x0005e2000c101b06 */
[----:B----4-:R-:W-:Y:S02]  /*15f90*/  @!P4 LEA R6, P0, R9, R0, 0x2 ;  /* 0x000000000906c211 */ /* 0x010fe400078010ff */
[----:B------:R-:W-:Y:S02]  /*15fa0*/  SHF.R.S32.HI R11, RZ, 0x1f, R11 ;  /* 0x0000001fff0b7819 */ /* 0x000fe4000001140b */
[----:B------:R-:W-:-:S02]  /*15fb0*/  ISETP.GE.AND P1, PT, R5, c[0x0][0x3c8], PT ;  /* 0x0000f20005007a0c */ /* 0x000fc40003f26270 */
[----:B------:R-:W-:Y:S02]  /*15fc0*/  @!P4 LEA.HI.X R7, R9, R4, R11, 0x2, P0 ;  /* 0x000000040907c211 */ /* 0x000fe400000f140b */
[C---:B------:R-:W-:Y:S02]  /*15fd0*/  IADD3 R11, R234.reuse, 0x30, RZ ;  /* 0x00000030ea0b7810 */ /* 0x040fe40007ffe0ff */
[----:B------:R-:W-:Y:S01]  /*15fe0*/  IADD3 R9, R234, 0x38, RZ ;  /* 0x00000038ea097810 */ /* 0x000fe20007ffe0ff */
[----:B------:R4:W-:Y:S01]  /*15ff0*/  @!P4 ST.E.64 [R6.64], R152 ;  /* 0x000000980600c985 */ /* 0x0009e2000c101b06 */
[----:B------:R-:W-:Y:S02]  /*16000*/  SHF.R.S32.HI R11, RZ, 0x1f, R11 ;  /* 0x0000001fff0b7819 */ /* 0x000fe4000001140b */
[----:B------:R-:W-:Y:S02]  /*16010*/  ISETP.GE.AND P4, PT, R8, c[0x0][0x3c8], PT ;  /* 0x0000f20008007a0c */ /* 0x000fe40003f86270 */
[----:B------:R-:W-:-:S02]  /*16020*/  SHF.R.S32.HI R9, RZ, 0x1f, R9 ;  /* 0x0000001fff097819 */ /* 0x000fc40000011409 */
[----:B--2---:R-:W-:-:S04]  /*16030*/  @!P2 LEA R2, P0, R10, R0, 0x2 ;  /* 0x000000000a02a211 */ /* 0x004fc800078010ff */
[----:B------:R-:W-:Y:S02]  /*16040*/  @!P2 LEA.HI.X R3, R10, R4, R11, 0x2, P0 ;  /* 0x000000040a03a211 */ /* 0x000fe400000f140b */
[C---:B------:R-:W-:Y:S02]  /*16050*/  IADD3 R10, R234.reuse, 0x48, RZ ;  /* 0x00000048ea0a7810 */ /* 0x040fe40007ffe0ff */
[----:B------:R-:W-:Y:S01]  /*16060*/  IADD3 R11, R234, 0x50, RZ ;  /* 0x00000050ea0b7810 */ /* 0x000fe20007ffe0ff */
[----:B------:R2:W-:Y:S01]  /*16070*/  @!P2 ST.E.64 [R2.64], R164 ;  /* 0x000000a40200a985 */ /* 0x0005e2000c101b06 */
[----:B------:R-:W-:Y:S02]  /*16080*/  ISETP.GE.AND P3, PT, R10, c[0x0][0x3c8], PT ;  /* 0x0000f2000a007a0c */ /* 0x000fe40003f66270 */
[----:B----4-:R-:W-:Y:S02]  /*16090*/  @!P1 LEA R6, P0, R5, R0, 0x2 ;  /* 0x0000000005069211 */ /* 0x010fe400078010ff */
[----:B------:R-:W-:-:S02]  /*160a0*/  ISETP.GE.AND P2, PT, R11, c[0x0][0x3c8], PT ;  /* 0x0000f2000b007a0c */ /* 0x000fc40003f46270 */
[----:B------:R-:W-:Y:S02]  /*160b0*/  @!P1 LEA.HI.X R7, R5, R4, R9, 0x2, P0 ;  /* 0x0000000405079211 */ /* 0x000fe400000f1409 */
[C---:B------:R-:W-:Y:S02]  /*160c0*/  IADD3 R9, R234.reuse, 0x40, RZ ;  /* 0x00000040ea097810 */ /* 0x040fe40007ffe0ff */
[----:B------:R-:W-:Y:S01]  /*160d0*/  IADD3 R5, R234, 0x58, RZ ;  /* 0x00000058ea057810 */ /* 0x000fe20007ffe0ff */
[----:B------:R4:W-:Y:S01]  /*160e0*/  @!P1 ST.E.64 [R6.64], R166 ;  /* 0x000000a606009985 */ /* 0x0009e2000c101b06 */
[----:B------:R-:W-:Y:S02]  /*160f0*/  SHF.R.S32.HI R9, RZ, 0x1f, R9 ;  /* 0x0000001fff097819 */ /* 0x000fe40000011409 */
[----:B------:R-:W-:Y:S02]  /*16100*/  ISETP.GE.AND P1, PT, R5, c[0x0][0x3c8], PT ;  /* 0x0000f20005007a0c */ /* 0x000fe40003f26270 */
[----:B--2---:R-:W-:-:S04]  /*16110*/  @!P4 LEA R2, P0, R8, R0, 0x2 ;  /* 0x000000000802c211 */ /* 0x004fc800078010ff */
[----:B------:R-:W-:Y:S02]  /*16120*/  @!P4 LEA.HI.X R3, R8, R4, R9, 0x2, P0 ;  /* 0x000000040803c211 */ /* 0x000fe400000f1409 */
[----:B------:R-:W-:-:S03]  /*16130*/  @!P3 LEA R8, P0, R10, R0, 0x2 ;  /* 0x000000000a08b211 */ /* 0x000fc600078010ff */
[----:B------:R2:W-:Y:S01]  /*16140*/  @!P4 ST.E.64 [R2.64], R106 ;  /* 0x0000006a0200c985 */ /* 0x0005e2000c101b06 */
[----:B------:R-:W-:Y:S02]  /*16150*/  @!P3 LEA.HI.X R9, R10, R4, R14, 0x2, P0 ;  /* 0x000000040a09b211 */ /* 0x000fe400000f140e */
[C---:B------:R-:W-:Y:S02]  /*16160*/  IADD3 R14, R234.reuse, 0x50, RZ ;  /* 0x00000050ea0e7810 */ /* 0x040fe40007ffe0ff */
[C---:B----4-:R-:W-:Y:S01]  /*16170*/  @!P2 LEA R6, P0, R11.reuse, R0, 0x2 ;  /* 0x000000000b06a211 */ /* 0x050fe200078010ff */
[----:B------:R4:W-:Y:S01]  /*16180*/  @!P3 ST.E.64 [R8.64], R170 ;  /* 0x000000aa0800b985 */ /* 0x0009e2000c101b06 */
[----:B------:R-:W-:Y:S02]  /*16190*/  SHF.R.S32.HI R14, RZ, 0x1f, R14 ;  /* 0x0000001fff0e7819 */ /* 0x000fe4000001140e */
[----:B------:R-:W-:Y:S02]  /*161a0*/  IADD3 R10, R234, 0x58, RZ ;  /* 0x00000058ea0a7810 */ /* 0x000fe40007ffe0ff */
[----:B------:R-:W-:-:S02]  /*161b0*/  @!P2 LEA.HI.X R7, R11, R4, R14, 0x2, P0 ;  /* 0x000000040b07a211 */ /* 0x000fc400000f140e */
[----:B------:R-:W-:-:S03]  /*161c0*/  SHF.R.S32.HI R10, RZ, 0x1f, R10 ;  /* 0x0000001fff0a7819 */ /* 0x000fc6000001140a */
[----:B------:R4:W-:Y:S01]  /*161d0*/  @!P2 ST.E.64 [R6.64], R168 ;  /* 0x000000a80600a985 */ /* 0x0009e2000c101b06 */
[----:B--2---:R-:W-:-:S04]  /*161e0*/  @!P1 LEA R2, P0, R5, R0, 0x2 ;  /* 0x0000000005029211 */ /* 0x004fc800078010ff */
[----:B------:R-:W-:-:S05]  /*161f0*/  @!P1 LEA.HI.X R3, R5, R4, R10, 0x2, P0 ;  /* 0x0000000405039211 */ /* 0x000fca00000f140a */
[----:B------:R4:W-:Y:S04]  /*16200*/  @!P1 ST.E.64 [R2.64], R84 ;  /* 0x0000005402009985 */ /* 0x0009e8000c101b06 */
.L_x_730:
[----:B------:R-:W-:Y:S05]  /*16210*/  BSYNC B0 ;  /* 0x0000000000007941 */ /* 0x000fea0003800000 */
.L_x_729:
[----:B------:R-:W-:Y:S05]  /*16220*/  BRA.DIV ~URZ, `(.L_x_731) ;  /* 0x000056327f007947 */ /* 0x000fea000b800000 */
[----:B--2---:R2:W1:Y:S04]  /*16230*/  SHFL.IDX PT, R4, R12, 0x1, 0x1c1f ;  /* 0x003c1f000c047f89 */ /* 0x00446800000e0000 */
[----:B----4-:R2:W4:Y:S02]  /*16240*/  SHFL.IDX PT, R0, R13, 0x1, 0x1c1f ;  /* 0x003c1f000d007f89 */ /* 0x01052400000e0000 */
.L_x_837:
[----:B------:R-:W-:Y:S01]  /*16250*/  BSSY B0, `(.L_x_732) ;  /* 0x0000054000007945 */ /* 0x000fe20003800000 */
[----:B------:R-:W-:Y:S05]  /*16260*/  @P6 BRA `(.L_x_733) ;  /* 0x0000052000006947 */ /* 0x000fea0003800000 */
[C---:B------:R-:W-:Y:S02]  /*16270*/  ISETP.GE.AND P1, PT, R234.reuse, c[0x0][0x3c8], PT ;  /* 0x0000f200ea007a0c */ /* 0x040fe40003f26270 */
[C---:B------:R-:W-:Y:S02]  /*16280*/  IADD3 R9, R234.reuse, 0x8, RZ ;  /* 0x00000008ea097810 */ /* 0x040fe40007ffe0ff */
[----:B------:R-:W-:Y:S02]  /*16290*/  IADD3 R11, R234, 0x10, RZ ;  /* 0x00000010ea0b7810 */ /* 0x000fe40007ffe0ff */
[----:B------:R-:W-:-:S02]  /*162a0*/  ISETP.GE.AND P0, PT, R9, c[0x0][0x3c8], PT ;  /* 0x0000f20009007a0c */ /* 0x000fc40003f06270 */
[C---:B------:R-:W-:Y:S02]  /*162b0*/  IADD3 R5, R234.reuse, 0x18, RZ ;  /* 0x00000018ea057810 */ /* 0x040fe40007ffe0ff */
[----:B------:R-:W-:Y:S02]  /*162c0*/  SHF.R.S32.HI R6, RZ, 0x1f, R234 ;  /* 0x0000001fff067819 */ /* 0x000fe400000114ea */
[----:B------:R-:W-:Y:S02]  /*162d0*/  ISETP.GE.AND P3, PT, R11, c[0x0][0x3c8], PT ;  /* 0x0000f2000b007a0c */ /* 0x000fe40003f66270 */
[C---:B----4-:R-:W-:Y:S02]  /*162e0*/  @!P1 LEA R2, P2, R234.reuse, R0, 0x2 ;  /* 0x00000000ea029211 */ /* 0x050fe400078410ff */
[----:B------:R-:W-:Y:S02]  /*162f0*/  IADD3 R10, R234, 0x8, RZ ;  /* 0x00000008ea0a7810 */ /* 0x000fe40007ffe0ff */
[----:B------:R-:W-:-:S02]  /*16300*/  ISETP.GE.AND P5, PT, R5, c[0x0][0x3c8], PT ;  /* 0x0000f20005007a0c */ /* 0x000fc40003fa6270 */
[C---:B-1----:R-:W-:Y:S02]  /*16310*/  @!P1 LEA.HI.X R3, R234.reuse, R4, R6, 0x2, P2 ;  /* 0x00000004ea039211 */ /* 0x042fe400010f1406 */
[----:B------:R-:W-:Y:S02]  /*16320*/  SHF.R.S32.HI R10, RZ, 0x1f, R10 ;  /* 0x0000001fff0a7819 */ /* 0x000fe4000001140a */
[C---:B------:R-:W-:Y:S01]  /*16330*/  @!P0 LEA R6, P2, R9.reuse, R0, 0x2 ;  /* 0x0000000009068211 */ /* 0x040fe200078410ff */
[----:B------:R1:W-:Y:S01]  /*16340*/  @!P1 ST.E.64 [R2.64], R140 ;  /* 0x0000008c02009985 */ /* 0x0003e2000c101b06 */
[C---:B------:R-:W-:Y:S02]  /*16350*/  IADD3 R8, R234.reuse, 0x20, RZ ;  /* 0x00000020ea087810 */ /* 0x040fe40007ffe0ff */
[----:B------:R-:W-:Y:S02]  /*16360*/  @!P0 LEA.HI.X R7, R9, R4, R10, 0x2, P2 ;  /* 0x0000000409078211 */ /* 0x000fe400010f140a */
[----:B------:R-:W-:-:S02]  /*16370*/  IADD3 R14, R234, 0x10, RZ ;  /* 0x00000010ea0e7810 */ /* 0x000fc40007ffe0ff */
[----:B------:R-:W-:Y:S01]  /*16380*/  ISETP.GE.AND P2, PT, R8, c[0x0][0x3c8], PT ;  /* 0x0000f20008007a0c */ /* 0x000fe20003f46270 */
[----:B------:R4:W-:Y:S01]  /*16390*/  @!P0 ST.E.64 [R6.64], R144 ;  /* 0x0000009006008985 */ /* 0x0009e2000c101b06 */
[C---:B------:R-:W-:Y:S02]  /*163a0*/  IADD3 R9, R234.reuse, 0x18, RZ ;  /* 0x00000018ea097810 */ /* 0x040fe40007ffe0ff */
[----:B------:R-:W-:Y:S02]  /*163b0*/  IADD3 R10, R234, 0x28, RZ ;  /* 0x00000028ea0a7810 */ /* 0x000fe40007ffe0ff */
[----:B------:R-:W-:Y:S02]  /*163c0*/  SHF.R.S32.HI R14, RZ, 0x1f, R14 ;  /* 0x0000001fff0e7819 */ /* 0x000fe4000001140e */
[----:B------:R-:W-:Y:S02]  /*163d0*/  SHF.R.S32.HI R9, RZ, 0x1f, R9 ;  /* 0x0000001fff097819 */ /* 0x000fe40000011409 */
[----:B------:R-:W-:-:S02]  /*163e0*/  ISETP.GE.AND P1, PT, R10, c[0x0][0x3c8], PT ;  /* 0x0000f2000a007a0c */ /* 0x000fc40003f26270 */
[C---:B------:R-:W-:Y:S02]  /*163f0*/  IADD3 R17, R234.reuse, 0x40, RZ ;  /* 0x00000040ea117810 */ /* 0x040fe40007ffe0ff */
[C---:B------:R-:W-:Y:S02]  /*16400*/  IADD3 R15, R234.reuse, 0x30, RZ ;  /* 0x00000030ea0f7810 */ /* 0x040fe40007ffe0ff */
[----:B------:R-:W-:Y:S02]  /*16410*/  IADD3 R18, R234, 0x40, RZ ;  /* 0x00000040ea127810 */ /* 0x000fe40007ffe0ff */
[----:B------:R-:W-:Y:S02]  /*16420*/  SHF.R.S32.HI R15, RZ, 0x1f, R15 ;  /* 0x0000001fff0f7819 */ /* 0x000fe4000001140f */
[----:B------:R-:W-:Y:S02]  /*16430*/  SHF.R.S32.HI R18, RZ, 0x1f, R18 ;  /* 0x0000001fff127819 */ /* 0x000fe40000011412 */
[----:B-1----:R-:W-:-:S02]  /*16440*/  @!P3 LEA R2, P4, R11, R0, 0x2 ;  /* 0x000000000b02b211 */ /* 0x002fc400078810ff */
[C---:B------:R-:W-:Y:S02]  /*16450*/  IADD3 R16, R234.reuse, 0x48, RZ ;  /* 0x00000048ea107810 */ /* 0x040fe40007ffe0ff */
[----:B------:R-:W-:Y:S02]  /*16460*/  @!P3 LEA.HI.X R3, R11, R4, R14, 0x2, P4 ;  /* 0x000000040b03b211 */ /* 0x000fe400020f140e */
[C---:B------:R-:W-:Y:S02]  /*16470*/  IADD3 R11, R234.reuse, 0x30, RZ ;  /* 0x00000030ea0b7810 */ /* 0x040fe40007ffe0ff */
[C---:B----4-:R-:W-:Y:S01]  /*16480*/  @!P5 LEA R6, P0, R5.reuse, R0, 0x2 ;  /* 0x000000000506d211 */ /* 0x050fe200078010ff */
[----:B------:R1:W-:Y:S01]  /*16490*/  @!P3 ST.E.64 [R2.64], R142 ;  /* 0x0000008e0200b985 */ /* 0x0003e2000c101b06 */
[----:B------:R-:W-:Y:S02]  /*164a0*/  IADD3 R14, R234, 0x28, RZ ;  /* 0x00000028ea0e7810 */ /* 0x000fe40007ffe0ff */
[----:B------:R-:W-:-:S02]  /*164b0*/  @!P5 LEA.HI.X R7, R5, R4, R9, 0x2, P0 ;  /* 0x000000040507d211 */ /* 0x000fc400000f1409 */
[C---:B------:R-:W-:Y:S02]  /*164c0*/  IADD3 R9, R234.reuse, 0x20, RZ ;  /* 0x00000020ea097810 */ /* 0x040fe40007ffe0ff */
[----:B------:R-:W-:Y:S01]  /*164d0*/  ISETP.GE.AND P0, PT, R11, c[0x0][0x3c8], PT ;  /* 0x0000f2000b007a0c */ /* 0x000fe20003f06270 */
[----:B------:R4:W-:Y:S01]  /*164e0*/  @!P5 ST.E.64 [R6.64], R96 ;  /* 0x000000600600d985 */ /* 0x0009e2000c101b06 */
[----:B------:R-:W-:Y:S02]  /*164f0*/  IADD3 R5, R234, 0x38, RZ ;  /* 0x00000038ea057810 */ /* 0x000fe40007ffe0ff */
[----:B------:R-:W-:Y:S02]  /*16500*/  SHF.R.S32.HI R9, RZ, 0x1f, R9 ;  /* 0x0000001fff097819 */ /* 0x000fe40000011409 */
[----:B------:R-:W-:Y:S02]  /*16510*/  ISETP.GE.AND P4, PT, R5, c[0x0][0x3c8], PT ;  /* 0x0000f20005007a0c */ /* 0x000fe40003f86270 */
[----:B------:R-:W-:-:S02]  /*16520*/  SHF.R.S32.HI R14, RZ, 0x1f, R14 ;  /* 0x0000001fff0e7819 */ /* 0x000fc4000001140e */
[----:B------:R-:W-:Y:S02]  /*16530*/  ISETP.GE.AND P5, PT, R17, c[0x0][0x3c8], PT ;  /* 0x0000f20011007a0c */ /* 0x000fe40003fa6270 */
[----:B------:R-:W-:Y:S02]  /*16540*/  SHF.R.S32.HI R16, RZ, 0x1f, R16 ;  /* 0x0000001fff107819 */ /* 0x000fe40000011410 */
[----:B-1----:R-:W-:-:S04]  /*16550*/  @!P2 LEA R2, P3, R8, R0, 0x2 ;  /* 0x000000000802a211 */ /* 0x002fc800078610ff */
[----:B------:R-:W-:Y:S02]  /*16560*/  @!P2 LEA.HI.X R3, R8, R4, R9, 0x2, P3 ;  /* 0x000000040803a211 */ /* 0x000fe400018f1409 */
[----:B------:R-:W-:-:S03]  /*16570*/  @!P1 LEA R8, P3, R10, R0, 0x2 ;  /* 0x000000000a089211 */ /* 0x000fc600078610ff */
[----:B------:R1:W-:Y:S01]  /*16580*/  @!P2 ST.E.64 [R2.64], R132 ;  /* 0x000000840200a985 */ /* 0x0003e2000c101b06 */
[----:B------:R-:W-:Y:S02]  /*16590*/  @!P1 LEA.HI.X R9, R10, R4, R14, 0x2, P3 ;  /* 0x000000040a099211 */ /* 0x000fe400018f140e */
[C---:B------:R-:W-:Y:S02]  /*165a0*/  IADD3 R14, R234.reuse, 0x48, RZ ;  /* 0x00000048ea0e7810 */ /* 0x040fe40007ffe0ff */
[C---:B----4-:R-:W-:Y:S01]  /*165b0*/  @!P0 LEA R6, P2, R11.reuse, R0, 0x2 ;  /* 0x000000000b068211 */ /* 0x050fe200078410ff */
[----:B------:R4:W-:Y:S01]  /*165c0*/  @!P1 ST.E.64 [R8.64], R134 ;  /* 0x0000008608009985 */ /* 0x0009e2000c101b06 */
[----:B------:R-:W-:Y:S02]  /*165d0*/  IADD3 R10, R234, 0x38, RZ ;  /* 0x00000038ea0a7810 */ /* 0x000fe40007ffe0ff */
[----:B------:R-:W-:Y:S02]  /*165e0*/  ISETP.GE.AND P3, PT, R14, c[0x0][0x3c8], PT ;  /* 0x0000f2000e007a0c */ /* 0x000fe40003f66270 */
[----:B------:R-:W-:-:S02]  /*165f0*/  @!P0 LEA.HI.X R7, R11, R4, R15, 0x2, P2 ;  /* 0x000000040b078211 */ /* 0x000fc400010f140f */
[----:B------:R-:W-:Y:S02]  /*16600*/  SHF.R.S32.HI R10, RZ, 0x1f, R10 ;  /* 0x0000001fff0a7819 */ /* 0x000fe4000001140a */
[----:B------:R-:W-:Y:S01]  /*16610*/  IADD3 R15, R234, 0x50, RZ ;  /* 0x00000050ea0f7810 */ /* 0x000fe20007ffe0ff */
[----:B------:R5:W-:Y:S03]  /*16620*/  @!P0 ST.E.64 [R6.64], R136 ;  /* 0x0000008806008985 */ /* 0x000be6000c101b06 */
[----:B------:R-:W-:Y:S02]  /*16630*/  ISETP.GE.AND P2, PT, R15, c[0x0][0x3c8], PT ;  /* 0x0000f2000f007a0c */ /* 0x000fe40003f46270 */
[----:B-1----:R-:W-:-:S04]  /*16640*/  @!P4 LEA R2, P1, R5, R0, 0x2 ;  /* 0x000000000502c211 */ /* 0x002fc800078210ff */
[----:B------:R-:W-:Y:S02]  /*16650*/  @!P4 LEA.HI.X R3, R5, R4, R10, 0x2, P1 ;  /* 0x000000040503c211 */ /* 0x000fe400008f140a */
[C---:B------:R-:W-:Y:S02]  /*16660*/  @!P5 LEA R10, P0, R17.reuse, R0, 0x2 ;  /* 0x00000000110ad211 */ /* 0x040fe400078010ff */
[----:B------:R-:W-:Y:S01]  /*16670*/  IADD3 R5, R234, 0x58, RZ ;  /* 0x00000058ea057810 */ /* 0x000fe20007ffe0ff */
[----:B------:R1:W-:Y:S01]  /*16680*/  @!P4 ST.E.64 [R2.64], R138 ;  /* 0x0000008a0200c985 */ /* 0x0003e2000c101b06 */
[----:B------:R-:W-:Y:S02]  /*16690*/  @!P5 LEA.HI.X R11, R17, R4, R18, 0x2, P0 ;  /* 0x00000004110bd211 */ /* 0x000fe400000f1412 */
[C---:B----4-:R-:W-:Y:S02]  /*166a0*/  @!P3 LEA R8, P0, R14.reuse, R0, 0x2 ;  /* 0x000000000e08b211 */ /* 0x050fe400078010ff */
[----:B------:R-:W-:Y:S01]  /*166b0*/  ISETP.GE.AND P1, PT, R5, c[0x0][0x3c8], PT ;  /* 0x0000f20005007a0c */ /* 0x000fe20003f26270 */
[----:B------:R4:W-:Y:S01]  /*166c0*/  @!P5 ST.E.64 [R10.64], R150 ;  /* 0x000000960a00d985 */ /* 0x0009e2000c101b06 */
[----:B------:R-:W-:-:S02]  /*166d0*/  @!P3 LEA.HI.X R9, R14, R4, R16, 0x2, P0 ;  /* 0x000000040e09b211 */ /* 0x000fc400000f1410 */
[C---:B------:R-:W-:Y:S02]  /*166e0*/  IADD3 R16, R234.reuse, 0x50, RZ ;  /* 0x00000050ea107810 */ /* 0x040fe40007ffe0ff */
[C---:B-----5:R-:W-:Y:S01]  /*166f0*/  @!P2 LEA R6, P0, R15.reuse, R0, 0x2 ;  /* 0x000000000f06a211 */ /* 0x060fe200078010ff */
[----:B------:R4:W-:Y:S01]  /*16700*/  @!P3 ST.E.64 [R8.64], R146 ;  /* 0x000000920800b985 */ /* 0x0009e2000c101b06 */
[----:B------:R-:W-:Y:S02]  /*16710*/  SHF.R.S32.HI R16, RZ, 0x1f, R16 ;  /* 0x0000001fff107819 */ /* 0x000fe40000011410 */
[----:B------:R-:W-:Y:S02]  /*16720*/  IADD3 R14, R234, 0x58, RZ ;  /* 0x00000058ea0e7810 */ /* 0x000fe40007ffe0ff */
[----:B------:R-:W-:Y:S02]  /*16730*/  @!P2 LEA.HI.X R7, R15, R4, R16, 0x2, P0 ;  /* 0x000000040f07a211 */ /* 0x000fe400000f1410 */
[----:B------:R-:W-:-:S03]  /*16740*/  SHF.R.S32.HI R14, RZ, 0x1f, R14 ;  /* 0x0000001fff0e7819 */ /* 0x000fc6000001140e */
[----:B------:R4:W-:Y:S01]  /*16750*/  @!P2 ST.E.64 [R6.64], R82 ;  /* 0x000000520600a985 */ /* 0x0009e2000c101b06 */
[----:B-1----:R-:W-:-:S04]  /*16760*/  @!P1 LEA R2, P0, R5, R0, 0x2 ;  /* 0x0000000005029211 */ /* 0x002fc800078010ff */
[----:B------:R-:W-:-:S05]  /*16770*/  @!P1 LEA.HI.X R3, R5, R4, R14, 0x2, P0 ;  /* 0x0000000405039211 */ /* 0x000fca00000f140e */
[----:B------:R4:W-:Y:S04]  /*16780*/  @!P1 ST.E.64 [R2.64], R80 ;  /* 0x0000005002009985 */ /* 0x0009e8000c101b06 */
.L_x_733:
[----:B------:R-:W-:Y:S05]  /*16790*/  BSYNC B0 ;  /* 0x0000000000007941 */ /* 0x000fea0003800000 */
.L_x_732:
[----:B------:R-:W-:Y:S05]  /*167a0*/  BRA.DIV ~URZ, `(.L_x_734) ;  /* 0x000051827f007947 */ /* 0x000fea000b800000 */
[----:B-1----:R1:W2:Y:S02]  /*167b0*/  SHFL.IDX PT, R4, R12, 0x2, 0x1c1f ;  /* 0x005c1f000c047f89 */ /* 0x0022a400000e0000 */
.L_x_838:
[----:B------:R-:W-:Y:S05]  /*167c0*/  BRA.DIV ~URZ, `(.L_x_735) ;  /* 0x000051d27f007947 */ /* 0x000fea000b800000 */
[----:B----4-:R4:W1:Y:S02]  /*167d0*/  SHFL.IDX PT, R0, R13, 0x2, 0x1c1f ;  /* 0x005c1f000d007f89 */ /* 0x01086400000e0000 */
.L_x_839:
[----:B------:R-:W-:Y:S01]  /*167e0*/  LOP3.LUT P0, RZ, R194, 0x1, RZ, 0xc0, !PT ;  /* 0x00000001c2ff7812 */ /* 0x000fe2000780c0ff */
[----:B------:R-:W-:-:S12]  /*167f0*/  BSSY B0, `(.L_x_736) ;  /* 0x0000054000007945 */ /* 0x000fd80003800000 */
[----:B------:R-:W-:Y:S05]  /*16800*/  @P0 BRA `(.L_x_737) ;  /* 0x0000052000000947 */ /* 0x000fea0003800000 */
[C---:B------:R-:W-:Y:S02]  /*16810*/  IADD3 R5, R234.reuse, 0x8, RZ ;  /* 0x00000008ea057810 */ /* 0x040fe40007ffe0ff */
[C---:B------:R-:W-:Y:S02]  /*16820*/  ISETP.GE.AND P0, PT, R234.reuse, c[0x0][0x3c8], PT ;  /* 0x0000f200ea007a0c */ /* 0x040fe40003f06270 */
[----:B------:R-:W-:Y:S02]  /*16830*/  ISETP.GE.AND P2, PT, R5, c[0x0][0x3c8], PT ;  /* 0x0000f20005007a0c */ /* 0x000fe40003f46270 */
[C---:B------:R-:W-:Y:S02]  /*16840*/  IADD3 R16, R234.reuse, 0x10, RZ ;  /* 0x00000010ea107810 */ /* 0x040fe40007ffe0ff */
[----:B------:R-:W-:Y:S02]  /*16850*/  IADD3 R10, R234, 0x18, RZ ;  /* 0x00000018ea0a7810 */ /* 0x000fe40007ffe0ff */
[----:B------:R-:W-:-:S02]  /*16860*/  ISETP.GE.AND P4, PT, R16, c[0x0][0x3c8], PT ;  /* 0x0000f20010007a0c */ /* 0x000fc40003f86270 */
[----:B------:R-:W-:Y:S02]  /*16870*/  IADD3 R6, R234, 0x8, RZ ;  /* 0x00000008ea067810 */ /* 0x000fe40007ffe0ff */
[----:B------:R-:W-:Y:S02]  /*16880*/  ISETP.GE.AND P3, PT, R10, c[0x0][0x3c8], PT ;  /* 0x0000f2000a007a0c */ /* 0x000fe40003f66270 */
[-C--:B-1----:R-:W-:Y:S02]  /*16890*/  @!P0 LEA R2, P5, R234, R0.reuse, 0x2 ;  /* 0x00000000ea028211 */ /* 0x082fe400078a10ff */
[----:B------:R-:W-:Y:S02]  /*168a0*/  SHF.R.S32.HI R7, RZ, 0x1f, R234 ;  /* 0x0000001fff077819 */ /* 0x000fe400000114ea */
[----:B------:R-:W-:Y:S02]  /*168b0*/  SHF.R.S32.HI R6, RZ, 0x1f, R6 ;  /* 0x0000001fff067819 */ /* 0x000fe40000011406 */
[----:B------:R-:W-:-:S02]  /*168c0*/  @!P2 LEA R8, P1, R5, R0, 0x2 ;  /* 0x000000000508a211 */ /* 0x000fc400078210ff */
[CC--:B--2---:R-:W-:Y:S02]  /*168d0*/  @!P0 LEA.HI.X R3, R234.reuse, R4.reuse, R7, 0x2, P5 ;  /* 0x00000004ea038211 */ /* 0x0c4fe400028f1407 */
[C---:B------:R-:W-:Y:S02]  /*168e0*/  IADD3 R11, R234.reuse, 0x28, RZ ;  /* 0x00000028ea0b7810 */ /* 0x040fe40007ffe0ff */
[C---:B------:R-:W-:Y:S01]  /*168f0*/  IADD3 R14, R234.reuse, 0x20, RZ ;  /* 0x00000020ea0e7810 */ /* 0x040fe20007ffe0ff */
[----:B------:R1:W-:Y:S01]  /*16900*/  @!P0 ST.E.64 [R2.64], R34 ;  /* 0x0000002202008985 */ /* 0x0003e2000c101b06 */
[----:B------:R-:W-:Y:S02]  /*16910*/  @!P2 LEA.HI.X R9, R5, R4, R6, 0x2, P1 ;  /* 0x000000040509a211 */ /* 0x000fe400008f1406 */
[C---:B------:R-:W-:Y:S02]  /*16920*/  IADD3 R17, R234.reuse, 0x10, RZ ;  /* 0x00000010ea117810 */ /* 0x040fe40007ffe0ff */
[----:B------:R-:W-:Y:S01]  /*16930*/  IADD3 R15, R234, 0x18, RZ ;  /* 0x00000018ea0f7810 */ /* 0x000fe20007ffe0ff */
[----:B------:R2:W-:Y:S01]  /*16940*/  @!P2 ST.E.64 [R8.64], R36 ;  /* 0x000000240800a985 */ /* 0x0005e2000c101b06 */
[----:B------:R-:W-:-:S02]  /*16950*/  ISETP.GE.AND P0, PT, R11, c[0x0][0x3c8], PT ;  /* 0x0000f2000b007a0c */ /* 0x000fc40003f06270 */
[----:B------:R-:W-:Y:S02]  /*16960*/  ISETP.GE.AND P1, PT, R14, c[0x0][0x3c8], PT ;  /* 0x0000f2000e007a0c */ /* 0x000fe40003f26270 */
[----:B------:R-:W-:Y:S02]  /*16970*/  @!P4 LEA R6, P5, R16, R0, 0x2 ;  /* 0x000000001006c211 */ /* 0x000fe400078a10ff */
[----:B------:R-:W-:Y:S02]  /*16980*/  SHF.R.S32.HI R17, RZ, 0x1f, R17 ;  /* 0x0000001fff117819 */ /* 0x000fe40000011411 */
[----:B------:R-:W-:Y:S02]  /*16990*/  SHF.R.S32.HI R15, RZ, 0x1f, R15 ;  /* 0x0000001fff0f7819 */ /* 0x000fe4000001140f */
[----:B------:R-:W-:Y:S02]  /*169a0*/  IADD3 R5, R234, 0x30, RZ ;  /* 0x00000030ea057810 */ /* 0x000fe40007ffe0ff */
[----:B------:R-:W-:-:S02]  /*169b0*/  @!P4 LEA.HI.X R7, R16, R4, R17, 0x2, P5 ;  /* 0x000000041007c211 */ /* 0x000fc400028f1411 */
[----:B------:R-:W-:Y:S02]  /*169c0*/  ISETP.GE.AND P6, PT, R5, c[0x0][0x3c8], PT ;  /* 0x0000f20005007a0c */ /* 0x000fe40003fc6270 */
[C---:B------:R-:W-:Y:S01]  /*169d0*/  IADD3 R16, R234.reuse, 0x20, RZ ;  /* 0x00000020ea107810 */ /* 0x040fe20007ffe0ff */
[----:B------:R5:W-:Y:S01]  /*169e0*/  @!P4 ST.E.64 [R6.64], R38 ;  /* 0x000000260600c985 */ /* 0x000be2000c101b06 */
[----:B------:R-:W-:Y:S02]  /*169f0*/  IADD3 R17, R234, 0x48, RZ ;  /* 0x00000048ea117810 */ /* 0x000fe40007ffe0ff */
[----:B------:R-:W-:Y:S02]  /*16a00*/  SHF.R.S32.HI R16, RZ, 0x1f, R16 ;  /* 0x0000001fff107819 */ /* 0x000fe40000011410 */
[----:B-1----:R-:W-:Y:S02]  /*16a10*/  @!P3 LEA R2, P2, R10, R0, 0x2 ;  /* 0x000000000a02b211 */ /* 0x002fe400078410ff */
[----:B------:R-:W-:-:S02]  /*16a20*/  IADD3 R18, R234, 0x48, RZ ;  /* 0x00000048ea127810 */ /* 0x000fc40007ffe0ff */
[----:B------:R-:W-:Y:S02]  /*16a30*/  @!P3 LEA.HI.X R3, R10, R4, R15, 0x2, P2 ;  /* 0x000000040a03b211 */ /* 0x000fe400010f140f */
[C---:B------:R-:W-:Y:S02]  /*16a40*/  IADD3 R15, R234.reuse, 0x28, RZ ;  /* 0x00000028ea0f7810 */ /* 0x040fe40007ffe0ff */
[----:B------:R-:W-:Y:S01]  /*16a50*/  IADD3 R10, R234, 0x38, RZ ;  /* 0x00000038ea0a7810 */ /* 0x000fe20007ffe0ff */
[----:B------:R1:W-:Y:S01]  /*16a60*/  @!P3 ST.E.64 [R2.64], R40 ;  /* 0x000000280200b985 */ /* 0x0003e2000c101b06 */
[----:B------:R-:W-:Y:S02]  /*16a70*/  SHF.R.S32.HI R15, RZ, 0x1f, R15 ;  /* 0x0000001fff0f7819 */ /* 0x000fe4000001140f */
[----:B--2---:R-:W-:Y:S02]  /*16a80*/  @!P1 LEA R8, P5, R14, R0, 0x2 ;  /* 0x000000000e089211 */ /* 0x004fe400078a10ff */
[----:B------:R-:W-:-:S02]  /*16a90*/  ISETP.GE.AND P4, PT, R10, c[0x0][0x3c8], PT ;  /* 0x0000f2000a007a0c */ /* 0x000fc40003f86270 */
[----:B------:R-:W-:Y:S02]  /*16aa0*/  @!P1 LEA.HI.X R9, R14, R4, R16, 0x2, P5 ;  /* 0x000000040e099211 */ /* 0x000fe400028f1410 */
[C---:B------:R-:W-:Y:S02]  /*16ab0*/  IADD3 R14, R234.reuse, 0x40, RZ ;  /* 0x00000040ea0e7810 */ /* 0x040fe40007ffe0ff */
[----:B------:R-:W-:Y:S01]  /*16ac0*/  IADD3 R16, R234, 0x40, RZ ;  /* 0x00000040ea107810 */ /* 0x000fe20007ffe0ff */
[----:B------:R-:W-:Y:S01]  /*16ad0*/  @!P1 ST.E.64 [R8.64], R64 ;  /* 0x0000004008009985 */ /* 0x000fe2000c101b06 */
[----:B------:R-:W-:Y:S02]  /*16ae0*/  ISETP.GE.AND P3, PT, R14, c[0x0][0x3c8], PT ;  /* 0x0000f2000e007a0c */ /* 0x000fe40003f66270 */
[----:B-----5:R-:W-:Y:S02]  /*16af0*/  @!P6 LEA R6, P5, R5, R0, 0x2 ;  /* 0x000000000506e211 */ /* 0x020fe400078a10ff */
[----:B------:R-:W-:-:S02]  /*16b00*/  SHF.R.S32.HI R16, RZ, 0x1f, R16 ;  /* 0x0000001fff107819 */ /* 0x000fc40000011410 */
[----:B------:R-:W-:Y:S02]  /*16b10*/  SHF.R.S32.HI R18, RZ, 0x1f, R18 ;  /* 0x0000001fff127819 */ /* 0x000fe40000011412 */
[----:B-1----:R-:W-:-:S04]  /*16b20*/  @!P0 LEA R2, P2, R11, R0, 0x2 ;  /* 0x000000000b028211 */ /* 0x002fc800078410ff */
[-C--:B------:R-:W-:Y:S02]  /*16b30*/  @!P0 LEA.HI.X R3, R11, R4.reuse, R15, 0x2, P2 ;  /* 0x000000040b038211 */ /* 0x080fe400010f140f */
[C---:B------:R-:W-:Y:S02]  /*16b40*/  IADD3 R11, R234.reuse, 0x30, RZ ;  /* 0x00000030ea0b7810 */ /* 0x040fe40007ffe0ff */
[----:B------:R-:W-:Y:S01]  /*16b50*/  IADD3 R15, R234, 0x50, RZ ;  /* 0x00000050ea0f7810 */ /* 0x000fe20007ffe0ff */
        /* <DEDUP_REMOVED lines=9> */
[----:B------:R-:W-:Y:S02]  /*16bf0*/  ISETP.GE.AND P0, PT, R5, c[0x0][0x3c8], PT ;  /* 0x0000f20005007a0c */ /* 0x000fe40003f06270 */
[----:B-1----:R-:W-:-:S04]  /*16c00*/  @!P4 LEA R2, P5, R10, R0, 0x2 ;  /* 0x000000000a02c211 */ /* 0x002fc800078a10ff */
[----:B------:R-:W-:Y:S02]  /*16c10*/  @!P4 LEA.HI.X R3, R10, R4, R11, 0x2, P5 ;  /* 0x000000040a03c211 */ /* 0x000fe400028f140b */
[----:B------:R-:W-:-:S03]  /*16c20*/  @!P3 LEA R10, P5, R14, R0, 0x2 ;  /* 0x000000000e0ab211 */ /* 0x000fc600078a10ff */
[----:B------:R1:W-:Y:S01]  /*16c30*/  @!P4 ST.E.64 [R2.64], R46 ;  /* 0x0000002e0200c985 */ /* 0x0003e2000c101b06 */
[----:B------:R-:W-:Y:S02]  /*16c40*/  @!P3 LEA.HI.X R11, R14, R4, R16, 0x2, P5 ;  /* 0x000000040e0bb211 */ /* 0x000fe400028f1410 */
[-C--:B------:R-:W-:Y:S02]  /*16c50*/  @!P2 LEA R8, P4, R17, R0.reuse, 0x2 ;  /* 0x000000001108a211 */ /* 0x080fe400078810ff */
[C---:B------:R-:W-:Y:S01]  /*16c60*/  IADD3 R16, R234.reuse, 0x50, RZ ;  /* 0x00000050ea107810 */ /* 0x040fe20007ffe0ff */
[----:B------:R3:W-:Y:S01]  /*16c70*/  @!P3 ST.E.64 [R10.64], R68 ;  /* 0x000000440a00b985 */ /* 0x0007e2000c101b06 */
[----:B------:R-:W-:Y:S02]  /*16c80*/  IADD3 R14, R234, 0x58, RZ ;  /* 0x00000058ea0e7810 */ /* 0x000fe40007ffe0ff */
[----:B--2---:R-:W-:Y:S02]  /*16c90*/  @!P1 LEA R6, P5, R15, R0, 0x2 ;  /* 0x000000000f069211 */ /* 0x004fe400078a10ff */
[----:B------:R-:W-:-:S02]  /*16ca0*/  SHF.R.S32.HI R16, RZ, 0x1f, R16 ;  /* 0x0000001fff107819 */ /* 0x000fc40000011410 */
[-C--:B------:R-:W-:Y:S02]  /*16cb0*/  @!P2 LEA.HI.X R9, R17, R4.reuse, R18, 0x2, P4 ;  /* 0x000000041109a211 */ /* 0x080fe400020f1412 */
[----:B------:R-:W-:Y:S02]  /*16cc0*/  SHF.R.S32.HI R14, RZ, 0x1f, R14 ;  /* 0x0000001fff0e7819 */ /* 0x000fe4000001140e */
[----:B------:R-:W-:Y:S01]  /*16cd0*/  @!P1 LEA.HI.X R7, R15, R4, R16, 0x2, P5 ;  /* 0x000000040f079211 */ /* 0x000fe200028f1410 */
[----:B------:R3:W-:Y:S04]  /*16ce0*/  @!P2 ST.E.64 [R8.64], R60 ;  /* 0x0000003c0800a985 */ /* 0x0007e8000c101b06 */
[----:B------:R3:W-:Y:S01]  /*16cf0*/  @!P1 ST.E.64 [R6.64], R48 ;  /* 0x0000003006009985 */ /* 0x0007e2000c101b06 */
[----:B-1----:R-:W-:-:S04]  /*16d00*/  @!P0 LEA R2, P4, R5, R0, 0x2 ;  /* 0x0000000005028211 */ /* 0x002fc800078810ff */
[----:B------:R-:W-:-:S05]  /*16d10*/  @!P0 LEA.HI.X R3, R5, R4, R14, 0x2, P4 ;  /* 0x0000000405038211 */ /* 0x000fca00020f140e */
[----:B------:R3:W-:Y:S04]  /*16d20*/  @!P0 ST.E.64 [R2.64], R26 ;  /* 0x0000001a02008985 */ /* 0x0007e8000c101b06 */
.L_x_737:
[----:B------:R-:W-:Y:S05]  /*16d30*/  BSYNC B0 ;  /* 0x0000000000007941 */ /* 0x000fea0003800000 */
.L_x_736:
[----:B------:R-:W-:Y:S05]  /*16d40*/  BRA.DIV ~URZ, `(.L_x_738) ;  /* 0x00004cc27f007947 */ /* 0x000fea000b800000 */
[----:B--2---:R2:W3:Y:S04]  /*16d50*/  SHFL.IDX PT, R4, R12, 0x3, 0x1c1f ;  /* 0x007c1f000c047f89 */ /* 0x0044e800000e0000 */
[----:B-1----:R2:W1:Y:S02]  /*16d60*/  SHFL.IDX PT, R0, R13, 0x3, 0x1c1f ;  /* 0x007c1f000d007f89 */ /* 0x00246400000e0000 */
.L_x_840:
[----:B------:R-:W-:-:S13]  /*16d70*/  LOP3.LUT P0, RZ, R194, 0x2, RZ, 0xc0, !PT ;  /* 0x00000002c2ff7812 */ /* 0x000fda000780c0ff */
[----:B------:R-:W-:Y:S05]  /*16d80*/  @P0 BRA `(.L_x_726) ;  /* 0x0000124000000947 */ /* 0x000fea0003800000 */
[C---:B------:R-:W-:Y:S02]  /*16d90*/  ISETP.GE.AND P4, PT, R234.reuse, c[0x0][0x3c8], PT ;  /* 0x0000f200ea007a0c */ /* 0x040fe40003f86270 */
[C---:B---3--:R-:W-:Y:S02]  /*16da0*/  IADD3 R8, R234.reuse, 0x8, RZ ;  /* 0x00000008ea087810 */ /* 0x048fe40007ffe0ff */
[----:B--2---:R-:W-:Y:S02]  /*16db0*/  IADD3 R12, R234, 0x18, RZ ;  /* 0x00000018ea0c7810 */ /* 0x004fe40007ffe0ff */
[----:B------:R-:W-:Y:S02]  /*16dc0*/  ISETP.GE.AND P3, PT, R8, c[0x0][0x3c8], PT ;  /* 0x0000f20008007a0c */ /* 0x000fe40003f66270 */
[----:B------:R-:W-:Y:S02]  /*16dd0*/  ISETP.GE.AND P1, PT, R12, c[0x0][0x3c8], PT ;  /* 0x0000f2000c007a0c */ /* 0x000fe40003f26270 */
[----:B------:R-:W-:-:S02]  /*16de0*/  SHF.R.S32.HI R10, RZ, 0x1f, R234 ;  /* 0x0000001fff0a7819 */ /* 0x000fc400000114ea */
[C---:B------:R-:W-:Y:S02]  /*16df0*/  IADD3 R11, R234.reuse, 0x10, RZ ;  /* 0x00000010ea0b7810 */ /* 0x040fe40007ffe0ff */
[C---:B-1----:R-:W-:Y:S02]  /*16e00*/  @!P4 LEA R6, P6, R234.reuse, R0, 0x2 ;  /* 0x00000000ea06c211 */ /* 0x042fe400078c10ff */
[C---:B------:R-:W-:Y:S02]  /*16e10*/  IADD3 R9, R234.reuse, 0x8, RZ ;  /* 0x00000008ea097810 */ /* 0x040fe40007ffe0ff */
[----:B------:R-:W-:Y:S02]  /*16e20*/  @!P4 LEA.HI.X R7, R234, R4, R10, 0x2, P6 ;  /* 0x00000004ea07c211 */ /* 0x000fe400030f140a */
[----:B------:R-:W-:Y:S02]  /*16e30*/  ISETP.GE.AND P2, PT, R11, c[0x0][0x3c8], PT ;  /* 0x0000f2000b007a0c */ /* 0x000fe40003f46270 */
[----:B------:R-:W-:Y:S01]  /*16e40*/  SHF.R.S32.HI R9, RZ, 0x1f, R9 ;  /* 0x0000001fff097819 */ /* 0x000fe20000011409 */
[----:B------:R1:W-:Y:S01]  /*16e50*/  @!P4 ST.E.64 [R6.64], R52 ;  /* 0x000000340600c985 */ /* 0x0003e2000c101b06 */
[----:B------:R-:W-:-:S02]  /*16e60*/  @!P3 LEA R2, P5, R8, R0, 0x2 ;  /* 0x000000000802b211 */ /* 0x000fc400078a10ff */
[----:B------:R-:W-:Y:S02]  /*16e70*/  IADD3 R5, R234, 0x20, RZ ;  /* 0x00000020ea057810 */ /* 0x000fe40007ffe0ff */
[----:B------:R-:W-:Y:S02]  /*16e80*/  @!P3 LEA.HI.X R3, R8, R4, R9, 0x2, P5 ;  /* 0x000000040803b211 */ /* 0x000fe400028f1409 */
[----:B----4-:R-:W-:Y:S02]  /*16e90*/  IADD3 R13, R234, 0x10, RZ ;  /* 0x00000010ea0d7810 */ /* 0x010fe40007ffe0ff */
[----:B------:R-:W-:Y:S01]  /*16ea0*/  ISETP.GE.AND P0, PT, R5, c[0x0][0x3c8], PT ;  /* 0x0000f20005007a0c */ /* 0x000fe20003f06270 */
[----:B------:R2:W-:Y:S01]  /*16eb0*/  @!P3 ST.E.64 [R2.64], R30 ;  /* 0x0000001e0200b985 */ /* 0x0005e2000c101b06 */
[----:B------:R-:W-:Y:S02]  /*16ec0*/  @!P2 LEA R8, P3, R11, R0, 0x2 ;  /* 0x000000000b08a211 */ /* 0x000fe400078610ff */
[----:B------:R-:W-:-:S02]  /*16ed0*/  SHF.R.S32.HI R13, RZ, 0x1f, R13 ;  /* 0x0000001fff0d7819 */ /* 0x000fc4000001140d */
[C---:B------:R-:W-:Y:S02]  /*16ee0*/  IADD3 R14, R234.reuse, 0x28, RZ ;  /* 0x00000028ea0e7810 */ /* 0x040fe40007ffe0ff */
[----:B------:R-:W-:Y:S02]  /*16ef0*/  @!P2 LEA.HI.X R9, R11, R4, R13, 0x2, P3 ;  /* 0x000000040b09a211 */ /* 0x000fe400018f140d */
[C---:B------:R-:W-:Y:S02]  /*16f00*/  IADD3 R13, R234.reuse, 0x18, RZ ;  /* 0x00000018ea0d7810 */ /* 0x040fe40007ffe0ff */
[----:B------:R-:W-:Y:S01]  /*16f10*/  IADD3 R11, R234, 0x20, RZ ;  /* 0x00000020ea0b7810 */ /* 0x000fe20007ffe0ff */
[----:B------:R-:W-:Y:S01]  /*16f20*/  @!P2 ST.E.64 [R8.64], R66 ;  /* 0x000000420800a985 */ /* 0x000fe2000c101b06 */
[----:B------:R-:W-:Y:S02]  /*16f30*/  ISETP.GE.AND P5, PT, R14, c[0x0][0x3c8], PT ;  /* 0x0000f2000e007a0c */ /* 0x000fe40003fa6270 */
[----:B------:R-:W-:-:S02]  /*16f40*/  IADD3 R10, R234, 0x30, RZ ;  /* 0x00000030ea0a7810 */ /* 0x000fc40007ffe0ff */
[----:B------:R-:W-:Y:S02]  /*16f50*/  SHF.R.S32.HI R13, RZ, 0x1f, R13 ;  /* 0x0000001fff0d7819 */ /* 0x000fe4000001140d */
[----:B-1----:R-:W-:Y:S02]  /*16f60*/  @!P1 LEA R6, P4, R12, R0, 0x2 ;  /* 0x000000000c069211 */ /* 0x002fe400078810ff */
[----:B------:R-:W-:Y:S02]  /*16f70*/  SHF.R.S32.HI R11, RZ, 0x1f, R11 ;  /* 0x0000001fff0b7819 */ /* 0x000fe4000001140b */
[C---:B------:R-:W-:Y:S02]  /*16f80*/  IADD3 R16, R234.reuse, 0x28, RZ ;  /* 0x00000028ea107810 */ /* 0x040fe40007ffe0ff */
[----:B------:R-:W-:Y:S02]  /*16f90*/  IADD3 R15, R234, 0x40, RZ ;  /* 0x00000040ea0f7810 */ /* 0x000fe40007ffe0ff */
[----:B------:R-:W-:-:S02]  /*16fa0*/  SHF.R.S32.HI R16, RZ, 0x1f, R16 ;  /* 0x0000001fff107819 */ /* 0x000fc40000011410 */
[----:B--2---:R-:W-:Y:S02]  /*16fb0*/  @!P0 LEA R2, P6, R5, R0, 0x2 ;  /* 0x0000000005028211 */ /* 0x004fe400078c10ff */
[----:B------:R-:W-:Y:S02]  /*16fc0*/  ISETP.GE.AND P2, PT, R15, c[0x0][0x3c8], PT ;  /* 0x0000f2000f007a0c */ /* 0x000fe40003f46270 */
[----:B------:R-:W-:Y:S02]  /*16fd0*/  P2R R3, PR, RZ, 0x10 ;  /* 0x00000010ff037803 */ /* 0x000fe40000000000 */
[----:B------:R-:W-:Y:S02]  /*16fe0*/  ISETP.GE.AND P4, PT, R10, c[0x0][0x3c8], PT ;  /* 0x0000f2000a007a0c */ /* 0x000fe40003f86270 */
[----:B------:R-:W-:Y:S02]  /*16ff0*/  ISETP.NE.AND P3, PT, R3, RZ, PT ;  /* 0x000000ff0300720c */ /* 0x000fe40003f65270 */
[----:B------:R-:W-:-:S02]  /*17000*/  @!P0 LEA.HI.X R3, R5, R4, R11, 0x2, P6 ;  /* 0x0000000405038211 */ /* 0x000fc400030f140b */
[----:B------:R-:W-:Y:S02]  /*17010*/  @!P1 LEA.HI.X R7, R12, R4, R13, 0x2, P3 ;  /* 0x000000040c079211 */ /* 0x000fe400018f140d */
[C---:B------:R-:W-:Y:S02]  /*17020*/  IADD3 R12, R234.reuse, 0x38, RZ ;  /* 0x00000038ea0c7810 */ /* 0x040fe40007ffe0ff */
[----:B------:R-:W-:Y:S01]  /*17030*/  IADD3 R11, R234, 0x30, RZ ;  /* 0x00000030ea0b7810 */ /* 0x000fe20007ffe0ff */
[----:B------:R1:W-:Y:S01]  /*17040*/  @!P1 ST.E.64 [R6.64], R56 ;  /* 0x0000003806009985 */ /* 0x0003e2000c101b06 */
[----:B------:R-:W-:Y:S02]  /*17050*/  ISETP.GE.AND P3, PT, R12, c[0x0][0x3c8], PT ;  /* 0x0000f2000c007a0c */ /* 0x000fe40003f66270 */
[----:B------:R-:W-:Y:S01]  /*17060*/  SHF.R.S32.HI R11, RZ, 0x1f, R11 ;  /* 0x0000001fff0b7819 */ /* 0x000fe2000001140b */
[----:B------:R2:W-:Y:S01]  /*17070*/  @!P0 ST.E.64 [R2.64], R32 ;  /* 0x0000002002008985 */ /* 0x0005e2000c101b06 */
[----:B------:R-:W-:-:S02]  /*17080*/  IADD3 R13, R234, 0x48, RZ ;  /* 0x00000048ea0d7810 */ /* 0x000fc40007ffe0ff */
[----:B------:R-:W-:Y:S02]  /*17090*/  IADD3 R5, R234, 0x50, RZ ;  /* 0x00000050ea057810 */ /* 0x000fe40007ffe0ff */
[----:B------:R-:W-:Y:S02]  /*170a0*/  ISETP.GE.AND P1, PT, R13, c[0x0][0x3c8], PT ;  /* 0x0000f2000d007a0c */ /* 0x000fe40003f26270 */
[----:B-1----:R-:W-:-:S04]  /*170b0*/  @!P5 LEA R6, P0, R14, R0, 0x2 ;  /* 0x000000000e06d211 */ /* 0x002fc800078010ff */
[----:B------:R-:W-:Y:S02]  /*170c0*/  @!P5 LEA.HI.X R7, R14, R4, R16, 0x2, P0 ;  /* 0x000000040e07d211 */ /* 0x000fe400000f1410 */
[----:B--2---:R-:W-:Y:S02]  /*170d0*/  @!P4 LEA R2, P6, R10, R0, 0x2 ;  /* 0x000000000a02c211 */ /* 0x004fe400078c10ff */
[----:B------:R-:W-:Y:S01]  /*170e0*/  IADD3 R14, R234, 0x38, RZ ;  /* 0x00000038ea0e7810 */ /* 0x000fe20007ffe0ff */
[----:B------:R-:W-:Y:S01]  /*170f0*/  @!P5 ST.E.64 [R6.64], R54 ;  /* 0x000000360600d985 */ /* 0x000fe2000c101b06 */
[----:B------:R-:W-:Y:S02]  /*17100*/  @!P4 LEA.HI.X R3, R10, R4, R11, 0x2, P6 ;  /* 0x000000040a03c211 */ /* 0x000fe400030f140b */
[----:B------:R-:W-:Y:S02]  /*17110*/  @!P3 LEA R10, P5, R12, R0, 0x2 ;  /* 0x000000000c0ab211 */ /* 0x000fe400078a10ff */
[----:B------:R-:W-:Y:S01]  /*17120*/  ISETP.GE.AND P0, PT, R5, c[0x0][0x3c8], PT ;  /* 0x0000f20005007a0c */ /* 0x000fe20003f06270 */
[----:B------:R1:W-:Y:S01]  /*17130*/  @!P4 ST.E.64 [R2.64], R58 ;  /* 0x0000003a0200c985 */ /* 0x0003e2000c101b06 */
[----:B------:R-:W-:-:S02]  /*17140*/  SHF.R.S32.HI R14, RZ, 0x1f, R14 ;  /* 0x0000001fff0e7819 */ /* 0x000fc4000001140e */
[----:B------:R-:W-:Y:S02]  /*17150*/  IADD3 R16, R234, 0x40, RZ ;  /* 0x00000040ea107810 */ /* 0x000fe40007ffe0ff */
[----:B------:R-:W-:Y:S02]  /*17160*/  @!P2 LEA R8, P6, R15, R0, 0x2 ;  /* 0x000000000f08a211 */ /* 0x000fe400078c10ff */
[----:B------:R-:W-:-:S04]  /*17170*/  SHF.R.S32.HI R16, RZ, 0x1f, R16 ;  /* 0x0000001fff107819 */ /* 0x000fc80000011410 */
[----:B------:R-:W-:Y:S02]  /*17180*/  @!P2 LEA.HI.X R9, R15, R4, R16, 0x2, P6 ;  /* 0x000000040f09a211 */ /* 0x000fe400030f1410 */
[----:B-1----:R-:W-:Y:S02]  /*17190*/  P2R R2, PR, RZ, 0x20 ;  /* 0x00000020ff027803 */ /* 0x002fe40000000000 */
[----:B------:R-:W-:Y:S02]  /*171a0*/  @!P1 LEA R6, P5, R13, R0, 0x2 ;  /* 0x000000000d069211 */ /* 0x000fe400078a10ff */
[----:B------:R-:W-:-:S04]  /*171b0*/  ISETP.NE.AND P4, PT, R2, RZ, PT ;  /* 0x000000ff0200720c */ /* 0x000fc80003f85270 */
[----:B------:R-:W-:Y:S02]  /*171c0*/  @!P3 LEA.HI.X R11, R12, R4, R14, 0x2, P4 ;  /* 0x000000040c0bb211 */ /* 0x000fe400020f140e */
[C---:B------:R-:W-:Y:S02]  /*171d0*/  IADD3 R14, R234.reuse, 0x48, RZ ;  /* 0x00000048ea0e7810 */ /* 0x040fe40007ffe0ff */
[----:B------:R-:W-:Y:S01]  /*171e0*/  IADD3 R12, R234, 0x50, RZ ;  /* 0x00000050ea0c7810 */ /* 0x000fe20007ffe0ff */
[----:B------:R1:W-:Y:S01]  /*171f0*/  @!P3 ST.E.64 [R10.64], R72 ;  /* 0x000000480a00b985 */ /* 0x0003e2000c101b06 */
[----:B------:R-:W-:Y:S02]  /*17200*/  SHF.R.S32.HI R14, RZ, 0x1f, R14 ;  /* 0x0000001fff0e7819 */ /* 0x000fe4000001140e */
[----:B------:R-:W-:Y:S01]  /*17210*/  SHF.R.S32.HI R12, RZ, 0x1f, R12 ;  /* 0x0000001fff0c7819 */ /* 0x000fe2000001140c */
[----:B------:R1:W-:Y:S01]  /*17220*/  @!P2 ST.E.64 [R8.64], R70 ;  /* 0x000000460800a985 */ /* 0x0003e2000c101b06 */
[----:B------:R-:W-:-:S02]  /*17230*/  @!P0 LEA R2, P4, R5, R0, 0x2 ;  /* 0x0000000005028211 */ /* 0x000fc400078810ff */
[-C--:B------:R-:W-:Y:S02]  /*17240*/  @!P1 LEA.HI.X R7, R13, R4.reuse, R14, 0x2, P5 ;  /* 0x000000040d079211 */ /* 0x080fe400028f140e */
[----:B------:R-:W-:Y:S02]  /*17250*/  @!P0 LEA.HI.X R3, R5, R4, R12, 0x2, P4 ;  /* 0x0000000405038211 */ /* 0x000fe400020f140c */
[----:B------:R-:W-:Y:S01]  /*17260*/  IADD3 R5, R234, 0x58, RZ ;  /* 0x00000058ea057810 */ /* 0x000fe20007ffe0ff */
[----:B------:R1:W-:Y:S04]  /*17270*/  @!P1 ST.E.64 [R6.64], R62 ;  /* 0x0000003e06009985 */ /* 0x0003e8000c101b06 */
[----:B------:R1:W-:Y:S01]  /*17280*/  @!P0 ST.E.64 [R2.64], R50 ;  /* 0x0000003202008985 */ /* 0x0003e2000c101b06 */
[----:B------:R-:W-:-:S13]  /*17290*/  ISETP.GE.AND P0, PT, R5, c[0x0][0x3c8], PT ;  /* 0x0000f20005007a0c */ /* 0x000fda0003f06270 */
[----:B------:R-:W-:Y:S05]  /*172a0*/  @P0 BRA `(.L_x_726) ;  /* 0x00000d2000000947 */ /* 0x000fea0003800000 */
[----:B------:R-:W-:Y:S02]  /*172b0*/  IADD3 R12, R234, 0x58, RZ ;  /* 0x00000058ea0c7810 */ /* 0x000fe40007ffe0ff */
[----:B-1----:R-:W-:Y:S02]  /*172c0*/  LEA R2, P0, R5, R0, 0x2 ;  /* 0x0000000005027211 */ /* 0x002fe400078010ff */
[----:B------:R-:W-:-:S04]  /*172d0*/  SHF.R.S32.HI R12, RZ, 0x1f, R12 ;  /* 0x0000001fff0c7819 */ /* 0x000fc8000001140c */
[----:B------:R-:W-:-:S05]  /*172e0*/  LEA.HI.X R3, R5, R4, R12, 0x2, P0 ;  /* 0x0000000405037211 */ /* 0x000fca00000f140c */
[----:B------:R1:W-:Y:S01]  /*172f0*/  ST.E.64 [R2.64], R28 ;  /* 0x0000001c02007985 */ /* 0x0003e2000c101b06 */
[----:B------:R-:W-:Y:S05]  /*17300*/  BRA `(.L_x_726) ;  /* 0x00000cc000007947 */ /* 0x000fea0003800000 */
.L_x_711:
[----:B-1----:R-:W3:Y:S04]  /*17310*/  LDL.LU R7, [R1+0x24] ;  /* 0x0000240001077983 */ /* 0x002ee80000300800 */
[----:B--2---:R-:W2:Y:S01]  /*17320*/  LDL R6, [R1+0xc] ;  /* 0x00000c0001067983 */ /* 0x004ea20000100800 */
[----:B------:R-:W-:Y:S01]  /*17330*/  ISETP.NE.U32.AND P0, PT, RZ, c[0x0][0x508], PT ;  /* 0x00014200ff007a0c */ /* 0x000fe20003f05070 */
[----:B------:R-:W-:Y:S01]  /*17340*/  IMAD.MOV.U32 R4, RZ, RZ, 0x4 ;  /* 0x00000004ff047424 */ /* 0x000fe200078e00ff */
[----:B------:R-:W-:Y:S01]  /*17350*/  ISETP.NE.U32.AND P2, PT, RZ, c[0x0][0x500], PT ;  /* 0x00014000ff007a0c */ /* 0x000fe20003f45070 */
[----:B------:R-:W-:Y:S01]  /*17360*/  IMAD.MOV.U32 R20, RZ, RZ, c[0x0][0x388] ;  /* 0x0000e200ff147624 */ /* 0x000fe200078e00ff */
[----:B------:R-:W-:Y:S01]  /*17370*/  ISETP.NE.AND.EX P0, PT, RZ, c[0x0][0x50c], PT, P0 ;  /* 0x00014300ff007a0c */ /* 0x000fe20003f05300 */
[----:B------:R-:W-:Y:S01]  /*17380*/  IMAD.MOV.U32 R0, RZ, RZ, RZ ;  /* 0x000000ffff007224 */ /* 0x000fe200078e00ff */
[----:B------:R-:W-:Y:S01]  /*17390*/  ISETP.NE.AND.EX P2, PT, RZ, c[0x0][0x504], PT, P2 ;  /* 0x00014100ff007a0c */ /* 0x000fe20003f45320 */
[----:B--2---:R-:W-:-:S10]  /*173a0*/  IMAD.WIDE R2, R6, R4, c[0x0][0x500] ;  /* 0x0001400006027625 */ /* 0x004fd400078e0204 */
[----:B------:R-:W-:Y:S02]  /*173b0*/  @P0 IMAD.WIDE R4, R6, R4, c[0x0][0x508] ;  /* 0x0001420006040625 */ /* 0x000fe400078e0204 */
[----:B------:R1:W5:Y:S04]  /*173c0*/  @P2 LDG.E R0, [R2.64] ;  /* 0x0000000602002981 */ /* 0x000368000c1e1900 */
[----:B------:R1:W5:Y:S01]  /*173d0*/  @P0 LDG.E R20, [R4.64] ;  /* 0x0000000604140981 */ /* 0x000362000c1e1900 */
[----:B---3--:R-:W-:-:S04]  /*173e0*/  ISETP.NE.AND P1, PT, R7, RZ, PT ;  /* 0x000000ff0700720c */ /* 0x008fc80003f25270 */
[----:B------:R-:W-:Y:S01]  /*173f0*/  SEL R19, R7, c[0x0][0x3d4], P1 ;  /* 0x0000f50007137a07 */ /* 0x000fe20000800000 */
[----:B------:R-:W-:Y:S05]  /*17400*/  @P0 BRA `(.L_x_739) ;  /* 0x0000004000000947 */ /* 0x000fea0003800000 */
[----:B------:R-:W-:Y:S05]  /*17410*/  @!P2 BRA `(.L_x_739) ;  /* 0x000000300000a947 */ /* 0x000fea0003800000 */
[----:B-1----:R1:W2:Y:S04]  /*17420*/  LDG.E R4, [R2.64] ;  /* 0x0000000602047981 */ /* 0x0022a8000c1e1900 */
[----:B-1----:R-:W2:Y:S02]  /*17430*/  LDG.E R2, [R2.64+0x4] ;  /* 0x0000040602027981 */ /* 0x002ea4000c1e1900 */
[----:B--2--5:R-:W-:Y:S02]  /*17440*/  IADD3 R20, -R4, R2, RZ ;  /* 0x0000000204147210 */ /* 0x024fe40007ffe1ff */
.L_x_739:
[----:B-1----:R-:W2:Y:S01]  /*17450*/  LDL.LU R4, [R1+0x8] ;  /* 0x0000080001047983 */ /* 0x002ea20000300800 */
[----:B------:R-:W-:Y:S01]  /*17460*/  SHF.R.S32.HI R2, RZ, 0x1f, R6 ;  /* 0x0000001fff027819 */ /* 0x000fe20000011406 */
[----:B------:R-:W-:Y:S01]  /*17470*/  BSSY B0, `(.L_x_740) ;  /* 0x0000038000007945 */ /* 0x000fe20003800000 */
[----:B-----5:R-:W-:Y:S01]  /*17480*/  SHF.R.S32.HI R18, RZ, 0x1f, R0 ;  /* 0x0000001fff127819 */ /* 0x020fe20000011400 */
[----:B------:R-:W1:Y:S01]  /*17490*/  S2R R3, SR_TID.X ;  /* 0x0000000000037919 */ /* 0x000e620000002100 */
[----:B------:R-:W-:-:S02]  /*174a0*/  SEL R13, R6, RZ, !P2 ;  /* 0x000000ff060d7207 */ /* 0x000fc40005000000 */
[----:B------:R-:W-:Y:S02]  /*174b0*/  SEL R21, R2, RZ, !P2 ;  /* 0x000000ff02157207 */ /* 0x000fe40005000000 */
[----:B-1----:R-:W-:Y:S02]  /*174c0*/  ISETP.GT.AND P0, PT, R3, 0x7f, PT ;  /* 0x0000007f0300780c */ /* 0x002fe40003f04270 */
[----:B--2---:R-:W-:-:S11]  /*174d0*/  LOP3.LUT R12, R4, 0xffff, RZ, 0xc0, !PT ;  /* 0x0000ffff040c7812 */ /* 0x004fd600078ec0ff */
[----:B------:R-:W-:Y:S05]  /*174e0*/  @P0 BRA `(.L_x_741) ;  /* 0x0000030000000947 */ /* 0x000fea0003800000 */
[----:B------:R-:W-:Y:S01]  /*174f0*/  IMAD R2, R20, c[0x0][0x4e8], RZ ;  /* 0x00013a0014027a24 */ /* 0x000fe200078e02ff */
[----:B------:R-:W-:-:S04]  /*17500*/  IADD3 R16, R250, R3, RZ ;  /* 0x00000003fa107210 */ /* 0x000fc80007ffe0ff */
        /* <DEDUP_REMOVED lines=24> */
[----:B------:R-:W-:Y:S02]  /*17690*/  IADD3.X R9, R7, R9, R18, P1, P0 ;  /* 0x0000000907097210 */ /* 0x000fe40000fe0412 */
[----:B--2---:R-:W-:-:S05]  /*176a0*/  SEL R3, R22, RZ, P2 ;  /* 0x000000ff16037207 */ /* 0x004fca0001000000 */
[-C--:B-----5:R-:W-:Y:S02]  /*176b0*/  IMAD R8, R15, R3.reuse, RZ ;  /* 0x000000030f087224 */ /* 0x0a0fe400078e02ff */
[----:B------:R-:W-:-:S04]  /*176c0*/  IMAD.WIDE.U32 R4, R14, R3, RZ ;  /* 0x000000030e047225 */ /* 0x000fc800078e00ff */
[----:B------:R-:W-:Y:S01]  /*176d0*/  IMAD R3, R6, c[0x0][0x4e8], R16 ;  /* 0x00013a0006037a24 */ /* 0x000fe200078e0210 */
        /* <DEDUP_REMOVED lines=17> */
.L_x_741:
[----:B------:R-:W-:Y:S05]  /*177f0*/  BSYNC B0 ;  /* 0x0000000000007941 */ /* 0x000fea0003800000 */
.L_x_740:
[----:B------:R-:W-:-:S13]  /*17800*/  ISETP.GT.AND P0, PT, R19, 0x1, PT ;  /* 0x000000011300780c */ /* 0x000fda0003f04270 */
[----:B------:R-:W-:Y:S05]  /*17810*/  @P0 BRA `(.L_x_726) ;  /* 0x000007b000000947 */ /* 0x000fea0003800000 */
[----:B-1----:R-:W-:Y:S01]  /*17820*/  MOV R2, c[0x0][0x4e8] ;  /* 0x00013a0000027a02 */ /* 0x002fe20000000f00 */
[----:B------:R-:W-:Y:S02]  /*17830*/  IMAD R4, R18, c[0x0][0x3a0], RZ ;  /* 0x0000e80012047a24 */ /* 0x000fe400078e02ff */
[----:B------:R-:W-:Y:S01]  /*17840*/  IMAD R5, R21, c[0x0][0x3f0], RZ ;  /* 0x0000fc0015057a24 */ /* 0x000fe200078e02ff */
[----:B------:R-:W-:Y:S01]  /*17850*/  ISETP.NE.AND P0, PT, R2, 0x1, PT ;  /* 0x000000010200780c */ /* 0x000fe20003f05270 */
[----:B------:R-:W-:-:S04]  /*17860*/  IMAD.WIDE.U32 R2, R0, c[0x0][0x3a0], RZ ;  /* 0x0000e80000027a25 */ /* 0x000fc800078e00ff */
[----:B------:R-:W-:Y:S01]  /*17870*/  IMAD R0, R0, c[0x0][0x3a4], R4 ;  /* 0x0000e90000007a24 */ /* 0x000fe200078e0204 */
[----:B------:R-:W-:Y:S01]  /*17880*/  IADD3 R4, R238, R250, RZ ;  /* 0x000000faee047210 */ /* 0x000fe20007ffe0ff */
[----:B------:R-:W-:-:S03]  /*17890*/  IMAD R7, R13, c[0x0][0x3f4], R5 ;  /* 0x0000fd000d077a24 */ /* 0x000fc600078e0205 */
[----:B------:R-:W-:Y:S02]  /*178a0*/  IADD3 R3, R3, R0, RZ ;  /* 0x0000000003037210 */ /* 0x000fe40007ffe0ff */
[----:B------:R-:W-:Y:S01]  /*178b0*/  MOV R0, R4 ;  /* 0x0000000400007202 */ /* 0x000fe20000000f00 */
[----:B------:R-:W-:-:S04]  /*178c0*/  @P0 IMAD.HI.U32 R6, R4, c[0x0][0x4ec], RZ ;  /* 0x00013b0004060a27 */ /* 0x000fc800078e00ff */
[----:B------:R-:W-:Y:S01]  /*178d0*/  IMAD.WIDE.U32 R2, R12, c[0x0][0x3e8], R2 ;  /* 0x0000fa000c027a25 */ /* 0x000fe200078e0002 */
[----:B------:R-:W-:-:S03]  /*178e0*/  @P0 SHF.R.U32.HI R0, RZ, c[0x0][0x4f0], R6 ;  /* 0x00013c00ff000a19 */ /* 0x000fc60000011606 */
[----:B------:R-:W-:Y:S01]  /*178f0*/  IMAD R3, R12, c[0x0][0x3ec], R3 ;  /* 0x0000fb000c037a24 */ /* 0x000fe200078e0203 */
[----:B------:R-:W-:Y:S02]  /*17900*/  SHF.R.S32.HI R6, RZ, 0x1f, R0 ;  /* 0x0000001fff067819 */ /* 0x000fe40000011400 */
[----:B------:R-:W-:Y:S01]  /*17910*/  IADD3 R5, -R0, RZ, RZ ;  /* 0x000000ff00057210 */ /* 0x000fe20007ffe1ff */
[----:B------:R-:W-:-:S04]  /*17920*/  IMAD.WIDE.U32 R2, R13, c[0x0][0x3f0], R2 ;  /* 0x0000fc000d027a25 */ /* 0x000fc800078e0002 */
[----:B------:R-:W-:Y:S01]  /*17930*/  IMAD R6, R6, c[0x0][0x3e0], RZ ;  /* 0x0000f80006067a24 */ /* 0x000fe200078e02ff */
[----:B------:R-:W-:Y:S01]  /*17940*/  IADD3 R3, R3, R7, RZ ;  /* 0x0000000703037210 */ /* 0x000fe20007ffe0ff */
        /* <DEDUP_REMOVED lines=13> */
.L_x_841:
[----:B------:R-:W-:Y:S05]  /*17a20*/  BRA.DIV ~URZ, `(.L_x_743) ;  /* 0x000041227f007947 */ /* 0x000fea000b800000 */
[----:B------:R3:W4:Y:S02]  /*17a30*/  SHFL.IDX PT, R0, R13, RZ, 0x1c1f ;  /* 0x001c1fff0d007589 */ /* 0x00072400000e0000 */
.L_x_842:
[----:B------:R-:W-:Y:S01]  /*17a40*/  IMAD R12, R20, c[0x0][0x4e8], RZ ;  /* 0x00013a00140c7a24 */ /* 0x000fe200078e02ff */
        /* <DEDUP_REMOVED lines=16> */
[----:B------:R2:W-:Y:S04]  /*17b50*/  @!P2 ST.E.128 [R8.64], RZ ;  /* 0x000000ff0800a985 */ /* 0x0005e8000c101d06 */
[----:B------:R2:W-:Y:S04]  /*17b60*/  @!P1 ST.E.128 [R6.64], RZ ;  /* 0x000000ff06009985 */ /* 0x0005e8000c101d06 */
[----:B------:R2:W-:Y:S02]  /*17b70*/  @!P0 ST.E.128 [R2.64], RZ ;  /* 0x000000ff02008985 */ /* 0x0005e4000c101d06 */
.L_x_745:
[----:B------:R-:W-:Y:S05]  /*17b80*/  BSYNC B0 ;  /* 0x0000000000007941 */ /* 0x000fea0003800000 */
.L_x_744:
[----:B------:R-:W-:Y:S05]  /*17b90*/  BRA.DIV ~URZ, `(.L_x_746) ;  /* 0x000040227f007947 */ /* 0x000fea000b800000 */
[----:B--2---:R2:W1:Y:S04]  /*17ba0*/  SHFL.IDX PT, R4, R10, 0x1, 0x1c1f ;  /* 0x003c1f000a047f89 */ /* 0x00446800000e0000 */
[----:B----4-:R2:W4:Y:S02]  /*17bb0*/  SHFL.IDX PT, R0, R13, 0x1, 0x1c1f ;  /* 0x003c1f000d007f89 */ /* 0x01052400000e0000 */
.L_x_843:
        /* <DEDUP_REMOVED lines=16> */
[----:B------:R1:W-:Y:S04]  /*17cc0*/  @!P2 ST.E.128 [R8.64], RZ ;  /* 0x000000ff0800a985 */ /* 0x0003e8000c101d06 */
[----:B------:R1:W-:Y:S04]  /*17cd0*/  @!P1 ST.E.128 [R6.64], RZ ;  /* 0x000000ff06009985 */ /* 0x0003e8000c101d06 */
[----:B------:R1:W-:Y:S02]  /*17ce0*/  @!P0 ST.E.128 [R2.64], RZ ;  /* 0x000000ff02008985 */ /* 0x0003e4000c101d06 */
.L_x_748:
[----:B------:R-:W-:Y:S05]  /*17cf0*/  BSYNC B0 ;  /* 0x0000000000007941 */ /* 0x000fea0003800000 */
.L_x_747:
[----:B------:R-:W-:Y:S05]  /*17d00*/  BRA.DIV ~URZ, `(.L_x_749) ;  /* 0x00003f827f007947 */ /* 0x000fea000b800000 */
[----:B-1----:R1:W2:Y:S02]  /*17d10*/  SHFL.IDX PT, R4, R10, 0x2, 0x1c1f ;  /* 0x005c1f000a047f89 */ /* 0x0022a400000e0000 */
.L_x_844:
[----:B------:R-:W-:Y:S05]  /*17d20*/  BRA.DIV ~URZ, `(.L_x_750) ;  /* 0x00003fd27f007947 */ /* 0x000fea000b800000 */
[----:B----4-:R4:W1:Y:S02]  /*17d30*/  SHFL.IDX PT, R0, R13, 0x2, 0x1c1f ;  /* 0x005c1f000d007f89 */ /* 0x01086400000e0000 */
.L_x_845:
        /* <DEDUP_REMOVED lines=19> */
.L_x_752:
[----:B------:R-:W-:Y:S05]  /*17e70*/  BSYNC B0 ;  /* 0x0000000000007941 */ /* 0x000fea0003800000 */
.L_x_751:
[----:B------:R-:W-:Y:S05]  /*17e80*/  BRA.DIV ~URZ, `(.L_x_753) ;  /* 0x00003ee27f007947 */ /* 0x000fea000b800000 */
[----:B--2---:R2:W3:Y:S04]  /*17e90*/  SHFL.IDX PT, R4, R10, 0x3, 0x1c1f ;  /* 0x007c1f000a047f89 */ /* 0x0044e800000e0000 */
[----:B-1----:R2:W1:Y:S02]  /*17ea0*/  SHFL.IDX PT, R0, R13, 0x3, 0x1c1f ;  /* 0x007c1f000d007f89 */ /* 0x00246400000e0000 */
.L_x_846:
[----:B------:R-:W-:-:S04]  /*17eb0*/  IADD3 R11, R11, 0x60, RZ ;  /* 0x000000600b0b7810 */ /* 0x000fc80007ffe0ff */
[----:B------:R-:W-:-:S13]  /*17ec0*/  ISETP.GE.AND P0, PT, R11, R12, PT ;  /* 0x0000000c0b00720c */ /* 0x000fda0003f06270 */
[----:B------:R-:W-:Y:S05]  /*17ed0*/  @P0 BRA `(.L_x_726) ;  /* 0x000000f000000947 */ /* 0x000fea0003800000 */
[----:B------:R-:W-:Y:S02]  /*17ee0*/  ISETP.GE.AND P2, PT, R210, c[0x0][0x3c8], PT ;  /* 0x0000f200d2007a0c */ /* 0x000fe40003f46270 */
[----:B------:R-:W-:Y:S02]  /*17ef0*/  ISETP.GE.AND P1, PT, R235, c[0x0][0x3c8], PT ;  /* 0x0000f200eb007a0c */ /* 0x000fe40003f26270 */
[----:B------:R-:W-:Y:S02]  /*17f00*/  ISETP.GE.AND P0, PT, R236, c[0x0][0x3c8], PT ;  /* 0x0000f200ec007a0c */ /* 0x000fe40003f06270 */
[----:B--234-:R-:W-:Y:S02]  /*17f10*/  SHF.R.S32.HI R13, RZ, 0x1f, R210 ;  /* 0x0000001fff0d7819 */ /* 0x01cfe400000114d2 */
[----:B------:R-:W-:Y:S02]  /*17f20*/  SHF.R.S32.HI R10, RZ, 0x1f, R235 ;  /* 0x0000001fff0a7819 */ /* 0x000fe400000114eb */
[----:B------:R-:W-:-:S03]  /*17f30*/  SHF.R.S32.HI R5, RZ, 0x1f, R236 ;  /* 0x0000001fff057819 */ /* 0x000fc600000114ec */
[-C--:B-1----:R-:W-:Y:S02]  /*17f40*/  @!P2 LEA R8, P5, R210, R0.reuse, 0x1 ;  /* 0x00000000d208a211 */ /* 0x082fe400078a08ff */
[CC--:B------:R-:W-:Y:S02]  /*17f50*/  @!P1 LEA R6, P4, R235.reuse, R0.reuse, 0x1 ;  /* 0x00000000eb069211 */ /* 0x0c0fe400078808ff */
[----:B------:R-:W-:Y:S02]  /*17f60*/  @!P0 LEA R2, P3, R236, R0, 0x1 ;  /* 0x00000000ec028211 */ /* 0x000fe400078608ff */
[-C--:B------:R-:W-:Y:S02]  /*17f70*/  @!P2 LEA.HI.X R9, R210, R4.reuse, R13, 0x1, P5 ;  /* 0x00000004d209a211 */ /* 0x080fe400028f0c0d */
[-C--:B------:R-:W-:Y:S02]  /*17f80*/  @!P1 LEA.HI.X R7, R235, R4.reuse, R10, 0x1, P4 ;  /* 0x00000004eb079211 */ /* 0x080fe400020f0c0a */
[----:B------:R-:W-:Y:S01]  /*17f90*/  @!P0 LEA.HI.X R3, R236, R4, R5, 0x1, P3 ;  /* 0x00000004ec038211 */ /* 0x000fe200018f0c05 */
[----:B------:R1:W-:Y:S04]  /*17fa0*/  @!P2 ST.E.128 [R8.64], RZ ;  /* 0x000000ff0800a985 */ /* 0x0003e8000c101d06 */
[----:B------:R1:W-:Y:S04]  /*17fb0*/  @!P1 ST.E.128 [R6.64], RZ ;  /* 0x000000ff06009985 */ /* 0x0003e8000c101d06 */
[----:B------:R1:W-:Y:S02]  /*17fc0*/  @!P0 ST.E.128 [R2.64], RZ ;  /* 0x000000ff02008985 */ /* 0x0003e4000c101d06 */
.L_x_726:
[----:B------:R-:W-:Y:S05]  /*17fd0*/  BSYNC B1 ;  /* 0x0000000000017941 */ /* 0x000fea0003800000 */
.L_x_710:
[----:B-1----:R-:W5:Y:S02]  /*17fe0*/  LDL R0, [R1+0x30] ;  /* 0x0000300001007983 */ /* 0x002f640000100800 */
[----:B-----5:R-:W-:-:S13]  /*17ff0*/  ISETP.NE.AND P0, PT, R0, RZ, PT ;  /* 0x000000ff0000720c */ /* 0x020fda0003f05270 */
        /* <DEDUP_REMOVED lines=9> */
[----:B--2-4-:R-:W-:-:S04]  /*18090*/  LOP3.LUT R13, R0, 0x1f, RZ, 0xc0, !PT ;  /* 0x0000001f000d7812 */ /* 0x014fc800078ec0ff */
[----:B------:R-:W-:Y:S01]  /*180a0*/  ISETP.NE.AND P6, PT, R13, 0x1f, PT ;  /* 0x0000001f0d00780c */ /* 0x000fe20003fc5270 */
[----:B------:R-:W-:Y:S10]  /*180b0*/  BRA.DIV ~URZ, `(.L_x_755) ;  /* 0x00003d827f007947 */ /* 0x000ff4000b800000 */
[----:B------:R1:W2:Y:S02]  /*180c0*/  SHFL.IDX PT, R9, R74, RZ, 0x1f ;  /* 0x00001fff4a097589 */ /* 0x0002a400000e0000 */
.L_x_847:
[----:B------:R-:W-:Y:S05]  /*180d0*/  BRA.DIV ~URZ, `(.L_x_756) ;  /* 0x00003dd27f007947 */ /* 0x000fea000b800000 */
[----:B------:R3:W4:Y:S02]  /*180e0*/  SHFL.IDX PT, R8, R74, 0x1, 0x1f ;  /* 0x00201f004a087f89 */ /* 0x00072400000e0000 */
.L_x_848:
        /* <DEDUP_REMOVED lines=19> */
.L_x_849:
        /* <DEDUP_REMOVED lines=16> */
.L_x_850:
[----:B---3--:R-:W-:Y:S01]  /*18320*/  IMAD R0, R0, c[0x0][0x538], RZ ;  /* 0x00014e0000007a24 */ /* 0x008fe200078e02ff */
[----:B------:R-:W-:Y:S04]  /*18330*/  BSSY B1, `(.L_x_759) ;  /* 0x00000ce000017945 */ /* 0x000fe80003800000 */
[----:B----4-:R-:W-:-:S04]  /*18340*/  IADD3 R8, R0, R8, RZ ;  /* 0x0000000800087210 */ /* 0x010fc80007ffe0ff */
[----:B--2---:R-:W-:-:S13]  /*18350*/  ISETP.GT.AND P0, PT, R8, R9, PT ;  /* 0x000000090800720c */ /* 0x004fda0003f04270 */
[----:B------:R-:W-:Y:S05]  /*18360*/  @P0 BRA `(.L_x_760) ;  /* 0x0000025000000947 */ /* 0x000fea0003800000 */
.L_x_764:
        /* <DEDUP_REMOVED lines=17> */
.L_x_851:
        /* <DEDUP_REMOVED lines=16> */
.L_x_852:
[----:B--2---:R-:W-:-:S05]  /*18580*/  IMAD R0, R0, c[0x0][0x538], RZ ;  /* 0x00014e0000007a24 */ /* 0x004fca00078e02ff */
[----:B------:R-:W-:-:S04]  /*18590*/  IADD3 R8, R0, R8, RZ ;  /* 0x0000000800087210 */ /* 0x000fc80007ffe0ff */
[----:B------:R-:W-:-:S13]  /*185a0*/  ISETP.GT.AND P0, PT, R8, R9, PT ;  /* 0x000000090800720c */ /* 0x000fda0003f04270 */
[----:B-1----:R-:W-:Y:S05]  /*185b0*/  @!P0 BRA `(.L_x_764) ;  /* 0xfffffdb000008947 */ /* 0x002fea000383ffff */
.L_x_760:
[----:B------:R-:W-:-:S05]  /*185c0*/  IADD3 R10, -R0, R8, RZ ;  /* 0x00000008000a7210 */ /* 0x000fca0007ffe1ff */
[----:B------:R-:W-:-:S05]  /*185d0*/  IMAD R0, R4, c[0x0][0x538], R10 ;  /* 0x00014e0004007a24 */ /* 0x000fca00078e020a */
[----:B------:R-:W-:Y:S01]  /*185e0*/  ISETP.GT.AND P0, PT, R0, R9, PT ;  /* 0x000000090000720c */ /* 0x000fe20003f04270 */
[----:B------:R-:W-:-:S12]  /*185f0*/  BRA.DIV ~URZ, `(.L_x_765) ;  /* 0x00003d127f007947 */ /* 0x000fd8000b800000 */
[----:B------:R-:W-:-:S03]  /*18600*/  VOTE.ANY R11, PT, !P0 ;  /* 0x00000000000b7806 */ /* 0x000fc600040e0100 */
.L_x_853:
[----:B------:R-:W2:Y:S01]  /*18610*/  LDL.LU R2, [R1+0xc] ;  /* 0x00000c0001027983 */ /* 0x000ea20000300800 */
[----:B------:R-:W2:Y:S02]  /*18620*/  POPC R0, R11 ;  /* 0x0000000b00007309 */ /* 0x000ea40000000000 */
[----:B--2---:R-:W-:-:S05]  /*18630*/  IADD3 R2, R0, R2, RZ ;  /* 0x0000000200027210 */ /* 0x004fca0007ffe0ff */
[----:B------:R2:W-:Y:S01]  /*18640*/  STL [R1+0xc], R2 ;  /* 0x00000c0201007387 */ /* 0x0005e20000100800 */
[----:B------:R-:W-:Y:S05]  /*18650*/  BRA.DIV ~URZ, `(.L_x_766) ;  /* 0x00003d027f007947 */ /* 0x000fea000b800000 */
[----:B------:R3:W4:Y:S04]  /*18660*/  SHFL.IDX PT, R8, R6, R0, 0x1f ;  /* 0x00001f0006087589 */ /* 0x00072800000e0000 */
[----:B------:R3:W1:Y:S02]  /*18670*/  SHFL.IDX PT, R7, R7, R0, 0x1f ;  /* 0x00001f0007077589 */ /* 0x00066400000e0000 */
.L_x_854:
[----:B------:R-:W-:Y:S01]  /*18680*/  ISETP.NE.AND P0, PT, R11, RZ, PT ;  /* 0x000000ff0b00720c */ /* 0x000fe20003f05270 */
[----:B------:R-:W-:-:S12]  /*18690*/  BSSY B0, `(.L_x_767) ;  /* 0x0000005000007945 */ /* 0x000fd80003800000 */
[----:B------:R-:W-:Y:S05]  /*186a0*/  @!P0 BRA `(.L_x_768) ;  /* 0x0000003000008947 */ /* 0x000fea0003800000 */
[----:B---3--:R-:W-:Y:S01]  /*186b0*/  IADD3 R0, R0, -0x1, RZ ;  /* 0xffffffff00007810 */ /* 0x008fe20007ffe0ff */
[----:B------:R-:W-:Y:S05]  /*186c0*/  BRA.DIV ~URZ, `(.L_x_769) ;  /* 0x00003d627f007947 */ /* 0x000fea000b800000 */
[----:B------:R3:W2:Y:S02]  /*186d0*/  SHFL.IDX PT, R12, R4, R0, 0x1f ;  /* 0x00001f00040c7589 */ /* 0x0006a400000e0000 */
.L_x_768:
[----:B------:R-:W-:Y:S05]  /*186e0*/  BSYNC B0 ;  /* 0x0000000000007941 */ /* 0x000fea0003800000 */
.L_x_767:
[----:B--23--:R-:W-:Y:S01]  /*186f0*/  IMAD R0, R12, c[0x0][0x538], R10 ;  /* 0x00014e000c007a24 */ /* 0x00cfe200078e020a */
[----:B-1----:R-:W-:Y:S01]  /*18700*/  ISETP.NE.AND P0, PT, R7, 0x1, PT ;  /* 0x000000010700780c */ /* 0x002fe20003f05270 */
[----:B------:R-:W-:Y:S03]  /*18710*/  BSSY B0, `(.L_x_770) ;  /* 0x0000086000007945 */ /* 0x000fe60003800000 */
[----:B------:R1:W-:Y:S01]  /*18720*/  STL [R1], R0 ;  /* 0x0000000001007387 */ /* 0x0003e20000100800 */
[----:B------:R-:W-:-:S08]  /*18730*/  IADD3 R9, -R0, R9, RZ ;  /* 0x0000000900097210 */ /* 0x000fd00007ffe1ff */
[----:B------:R-:W-:Y:S05]  /*18740*/  @!P0 BRA `(.L_x_771) ;  /* 0x000003e000008947 */ /* 0x000fea0003800000 */
[-C--:B----4-:R-:W-:Y:S02]  /*18750*/  IABS R2, R8.reuse ;  /* 0x0000000800027213 */ /* 0x090fe40000000000 */
[----:B------:R-:W-:Y:S02]  /*18760*/  IABS R10, R8 ;  /* 0x00000008000a7213 */ /* 0x000fe40000000000 */
[----:B-1----:R-:W1:Y:S08]  /*18770*/  I2F.RP R0, R2 ;  /* 0x0000000200007306 */ /* 0x002e700000209400 */
[----:B-1----:R-:W1:Y:S02]  /*18780*/  MUFU.RCP R0, R0 ;  /* 0x0000000000007308 */ /* 0x002e640000001000 */
[----:B-1----:R-:W-:-:S06]  /*18790*/  IADD3 R0, R0, 0xffffffe, RZ ;  /* 0x0ffffffe00007810 */ /* 0x002fcc0007ffe0ff */
[----:B------:R-:W1:Y:S02]  /*187a0*/  F2I.FTZ.U32.TRUNC.NTZ R5, R0 ;  /* 0x0000000000057305 */ /* 0x000e64000021f000 */
[----:B-1----:R-:W-:Y:S01]  /*187b0*/  IMAD.MOV R3, RZ, RZ, -R5 ;  /* 0x000000ffff037224 */ /* 0x002fe200078e0a05 */
[----:B------:R-:W-:-:S03]  /*187c0*/  IABS R0, R7 ;  /* 0x0000000700007213 */ /* 0x000fc60000000000 */
[----:B------:R-:W-:Y:S01]  /*187d0*/  IMAD.MOV.U32 R4, RZ, RZ, R3 ;  /* 0x000000ffff047224 */ /* 0x000fe200078e0003 */
[----:B------:R-:W-:Y:S01]  /*187e0*/  IABS R3, R9 ;  /* 0x0000000900037213 */ /* 0x000fe20000000000 */
[----:B------:R-:W-:Y:S02]  /*187f0*/  IMAD.MOV.U32 R6, RZ, RZ, R0 ;  /* 0x000000ffff067224 */ /* 0x000fe400078e0000 */
[----:B------:R-:W-:Y:S02]  /*18800*/  IMAD R0, R4, R2, RZ ;  /* 0x0000000204007224 */ /* 0x000fe400078e02ff */
[----:B------:R-:W-:Y:S01]  /*18810*/  IMAD.MOV.U32 R4, RZ, RZ, RZ ;  /* 0x000000ffff047224 */ /* 0x000fe200078e00ff */
[----:B------:R-:W1:Y:S03]  /*18820*/  I2F.RP R11, R6 ;  /* 0x00000006000b7306 */ /* 0x000e660000209400 */
[----:B------:R-:W-:-:S04]  /*18830*/  IMAD.HI.U32 R5, R5, R0, R4 ;  /* 0x0000000005057227 */ /* 0x000fc800078e0004 */
[----:B------:R-:W-:-:S05]  /*18840*/  IMAD.MOV R0, RZ, RZ, -R10 ;  /* 0x000000ffff007224 */ /* 0x000fca00078e0a0a */
[----:B------:R-:W-:Y:S01]  /*18850*/  MOV R4, R0 ;  /* 0x0000000000047202 */ /* 0x000fe20000000f00 */
[----:B------:R-:W-:-:S04]  /*18860*/  IMAD.HI.U32 R0, R5, R3, RZ ;  /* 0x0000000305007227 */ /* 0x000fc800078e00ff */
[----:B------:R-:W-:Y:S02]  /*18870*/  IMAD R3, R0, R4, R3 ;  /* 0x0000000400037224 */ /* 0x000fe400078e0203 */
[----:B-1----:R-:W1:Y:S03]  /*18880*/  MUFU.RCP R4, R11 ;  /* 0x0000000b00047308 */ /* 0x002e660000001000 */
        /* <DEDUP_REMOVED lines=9> */
[----:B------:R-:W-:Y:S01]  /*18920*/  @P2 IADD3 R0, R0, 0x1, RZ ;  /* 0x0000000100002810 */ /* 0x000fe20007ffe0ff */
[----:B-1----:R-:W-:-:S06]  /*18930*/  IMAD.MOV R2, RZ, RZ, -R3 ;  /* 0x000000ffff027224 */ /* 0x002fcc00078e0a03 */
[----:B------:R-:W-:Y:S01]  /*18940*/  @!P1 IMAD.MOV R0, RZ, RZ, -R0 ;  /* 0x000000ffff009224 */ /* 0x000fe200078e0a00 */
[----:B------:R-:W-:Y:S02]  /*18950*/  @!P0 LOP3.LUT R0, RZ, R8, RZ, 0x33, !PT ;  /* 0x00000008ff008212 */ /* 0x000fe400078e33ff */
[----:B------:R-:W-:Y:S02]  /*18960*/  MOV R4, R2 ;  /* 0x0000000200047202 */ /* 0x000fe40000000f00 */
[----:B------:R-:W-:Y:S02]  /*18970*/  IABS R2, R7 ;  /* 0x0000000700027213 */ /* 0x000fe40000000000 */
[----:B------:R-:W-:Y:S01]  /*18980*/  IABS R10, R0 ;  /* 0x00000000000a7213 */ /* 0x000fe20000000000 */
[----:B------:R-:W-:Y:S02]  /*18990*/  IMAD R4, R4, R6, RZ ;  /* 0x0000000604047224 */ /* 0x000fe400078e02ff */
[----:B------:R-:W-:-:S02]  /*189a0*/  IMAD.MOV R5, RZ, RZ, -R2 ;  /* 0x000000ffff057224 */ /* 0x000fc400078e0a02 */
[----:B------:R-:W-:-:S04]  /*189b0*/  IMAD.MOV.U32 R2, RZ, RZ, RZ ;  /* 0x000000ffff027224 */ /* 0x000fc800078e00ff */
[----:B------:R-:W-:Y:S01]  /*189c0*/  IMAD.HI.U32 R2, R3, R4, R2 ;  /* 0x0000000403027227 */ /* 0x000fe200078e0002 */
[----:B------:R-:W-:-:S03]  /*189d0*/  MOV R4, R5 ;  /* 0x0000000500047202 */ /* 0x000fc60000000f00 */
[----:B------:R-:W-:-:S04]  /*189e0*/  IMAD.MOV.U32 R3, RZ, RZ, R10 ;  /* 0x000000ffff037224 */ /* 0x000fc800078e000a */
[----:B------:R-:W-:-:S04]  /*189f0*/  IMAD.HI.U32 R2, R2, R3, RZ ;  /* 0x0000000302027227 */ /* 0x000fc800078e00ff */
[----:B------:R-:W-:Y:S01]  /*18a00*/  IMAD R3, R2, R4, R3 ;  /* 0x0000000402037224 */ /* 0x000fe200078e0203 */
[----:B------:R-:W-:-:S04]  /*18a10*/  IADD3 R4, -R0, RZ, RZ ;  /* 0x000000ff00047210 */ /* 0x000fc80007ffe1ff */
        /* <DEDUP_REMOVED lines=9> */
[----:B------:R-:W-:-:S05]  /*18ab0*/  @!P0 LOP3.LUT R2, RZ, R7, RZ, 0x33, !PT ;  /* 0x00000007ff028212 */ /* 0x000fca00078e33ff */
[----:B------:R-:W-:-:S04]  /*18ac0*/  IMAD.MOV R3, RZ, RZ, -R2 ;  /* 0x000000ffff037224 */ /* 0x000fc800078e0a02 */
[C---:B------:R-:W-:Y:S02]  /*18ad0*/  IMAD R3, R7.reuse, R3, R0 ;  /* 0x0000000307037224 */ /* 0x040fe400078e0200 */
[----:B------:R-:W-:Y:S02]  /*18ae0*/  IMAD R0, R7, 0x1000000, R2 ;  /* 0x0100000007007824 */ /* 0x000fe400078e0202 */
[----:B------:R-:W-:Y:S02]  /*18af0*/  IMAD R2, R8, R4, R9 ;  /* 0x0000000408027224 */ /* 0x000fe400078e0209 */
[----:B------:R-:W-:-:S05]  /*18b00*/  IMAD R0, R3, 0x10000, R0 ;  /* 0x0001000003007824 */ /* 0x000fca00078e0200 */
[----:B------:R1:W-:Y:S01]  /*18b10*/  STL [R1+0x8], R0 ;  /* 0x0000080001007387 */ /* 0x0003e20000100800 */
[----:B------:R-:W-:Y:S05]  /*18b20*/  BRA `(.L_x_772) ;  /* 0x0000044000007947 */ /* 0x000fea0003800000 */
.L_x_771:
[----:B-1----:R-:W2:Y:S01]  /*18b30*/  LDL R0, [R1+0xc] ;  /* 0x00000c0001007983 */ /* 0x002ea20000100800 */
[----:B------:R-:W-:-:S04]  /*18b40*/  IMAD.MOV.U32 R2, RZ, RZ, 0x4 ;  /* 0x00000004ff027424 */ /* 0x000fc800078e00ff */
[----:B--2---:R-:W-:-:S05]  /*18b50*/  IMAD.WIDE R2, R0, R2, c[0x0][0x590] ;  /* 0x0001640000027625 */ /* 0x004fca00078e0202 */
[----:B------:R-:W2:Y:S02]  /*18b60*/  LDG.E R4, [R2.64] ;  /* 0x0000000602047981 */ /* 0x000ea4000c1e1900 */
[----:B--2-4-:R-:W-:-:S05]  /*18b70*/  IMAD R10, R4, R8, RZ ;  /* 0x00000008040a7224 */ /* 0x014fca00078e02ff */
[-C--:B------:R-:W-:Y:S02]  /*18b80*/  IABS R0, R10.reuse ;  /* 0x0000000a00007213 */ /* 0x080fe40000000000 */
        /* <DEDUP_REMOVED lines=27> */
[----:B------:R-:W-:Y:S02]  /*18d40*/  IMAD R11, R4, R2, RZ ;  /* 0x00000002040b7224 */ /* 0x000fe400078e02ff */
[----:B------:R-:W-:-:S03]  /*18d50*/  IMAD.MOV R2, RZ, RZ, -R2 ;  /* 0x000000ffff027224 */ /* 0x000fc600078e0a02 */
[----:B------:R-:W-:Y:S01]  /*18d60*/  IADD3 R0, -R11, c[0x0][0x538], RZ ;  /* 0x00014e000b007a10 */ /* 0x000fe20007ffe1ff */
[----:B------:R-:W-:-:S03]  /*18d70*/  IMAD R6, R10, R2, R9 ;  /* 0x000000020a067224 */ /* 0x000fc600078e0209 */
[----:B------:R-:W-:Y:S02]  /*18d80*/  IMNMX R0, R4, R0, PT ;  /* 0x0000000004007217 */ /* 0x000fe40003800200 */
[----:B------:R-:W-:Y:S02]  /*18d90*/  IABS R2, R6 ;  /* 0x0000000600027213 */ /* 0x000fe40000000000 */
[-C--:B------:R-:W-:Y:S02]  /*18da0*/  IABS R3, R0.reuse ;  /* 0x0000000000037213 */ /* 0x080fe40000000000 */
[----:B------:R-:W-:Y:S02]  /*18db0*/  IABS R10, R0 ;  /* 0x00000000000a7213 */ /* 0x000fe40000000000 */
[----:B------:R-:W1:Y:S01]  /*18dc0*/  I2F.RP R4, R3 ;  /* 0x0000000300047306 */ /* 0x000e620000209400 */
[----:B------:R-:W-:Y:S02]  /*18dd0*/  MOV R7, R2 ;  /* 0x0000000200077202 */ /* 0x000fe40000000f00 */
[----:B------:R-:W-:-:S05]  /*18de0*/  IMAD.MOV R2, RZ, RZ, -R10 ;  /* 0x000000ffff027224 */ /* 0x000fca00078e0a0a */
[----:B-1----:R-:W1:Y:S02]  /*18df0*/  MUFU.RCP R4, R4 ;  /* 0x0000000400047308 */ /* 0x002e640000001000 */
[----:B-1----:R-:W-:-:S06]  /*18e00*/  IADD3 R4, R4, 0xffffffe, RZ ;  /* 0x0ffffffe04047810 */ /* 0x002fcc0007ffe0ff */
[----:B------:R-:W1:Y:S02]  /*18e10*/  F2I.FTZ.U32.TRUNC.NTZ R5, R4 ;  /* 0x0000000400057305 */ /* 0x000e64000021f000 */
[----:B-1----:R-:W-:-:S04]  /*18e20*/  IMAD.MOV R4, RZ, RZ, -R5 ;  /* 0x000000ffff047224 */ /* 0x002fc800078e0a05 */
[----:B------:R-:W-:Y:S02]  /*18e30*/  IMAD R9, R4, R3, RZ ;  /* 0x0000000304097224 */ /* 0x000fe400078e02ff */
[----:B------:R-:W-:-:S04]  /*18e40*/  IMAD.MOV.U32 R4, RZ, RZ, RZ ;  /* 0x000000ffff047224 */ /* 0x000fc800078e00ff */
[----:B------:R-:W-:-:S04]  /*18e50*/  IMAD.HI.U32 R5, R5, R9, R4 ;  /* 0x0000000905057227 */ /* 0x000fc800078e0004 */
[----:B------:R-:W-:Y:S02]  /*18e60*/  IMAD.MOV.U32 R4, RZ, RZ, R2 ;  /* 0x000000ffff047224 */ /* 0x000fe400078e0002 */
[----:B------:R-:W-:-:S04]  /*18e70*/  IMAD.HI.U32 R2, R5, R7, RZ ;  /* 0x0000000705027227 */ /* 0x000fc800078e00ff */
[----:B------:R-:W-:-:S05]  /*18e80*/  IMAD R4, R2, R4, R7 ;  /* 0x0000000402047224 */ /* 0x000fca00078e0207 */
[----:B------:R-:W-:-:S13]  /*18e90*/  ISETP.GT.U32.AND P0, PT, R3, R4, PT ;  /* 0x000000040300720c */ /* 0x000fda0003f04070 */
[-C--:B------:R-:W-:Y:S02]  /*18ea0*/  @!P0 IADD3 R4, R4, -R3.reuse, RZ ;  /* 0x8000000304048210 */ /* 0x080fe40007ffe0ff */
[----:B------:R-:W-:Y:S02]  /*18eb0*/  @!P0 IADD3 R2, R2, 0x1, RZ ;  /* 0x0000000102028810 */ /* 0x000fe40007ffe0ff */
[----:B------:R-:W-:Y:S02]  /*18ec0*/  ISETP.GE.U32.AND P2, PT, R4, R3, PT ;  /* 0x000000030400720c */ /* 0x000fe40003f46070 */
[----:B------:R-:W-:Y:S02]  /*18ed0*/  LOP3.LUT R3, R6, R0, RZ, 0x3c, !PT ;  /* 0x0000000006037212 */ /* 0x000fe400078e3cff */
[----:B------:R-:W-:Y:S02]  /*18ee0*/  ISETP.NE.AND P0, PT, R0, RZ, PT ;  /* 0x000000ff0000720c */ /* 0x000fe40003f05270 */
[----:B------:R-:W-:Y:S01]  /*18ef0*/  ISETP.GE.AND P1, PT, R3, RZ, PT ;  /* 0x000000ff0300720c */ /* 0x000fe20003f26270 */
[----:B------:R-:W-:Y:S01]  /*18f00*/  IMAD.MOV R3, RZ, RZ, -R0 ;  /* 0x000000ffff037224 */ /* 0x000fe200078e0a00 */
[----:B------:R-:W-:-:S05]  /*18f10*/  IADD3 R6, R11, 0x1000000, R6 ;  /* 0x010000000b067810 */ /* 0x000fca0007ffe006 */
[----:B------:R-:W-:-:S06]  /*18f20*/  @P2 IADD3 R2, R2, 0x1, RZ ;  /* 0x0000000102022810 */ /* 0x000fcc0007ffe0ff */
[----:B------:R-:W-:Y:S01]  /*18f30*/  @!P1 IMAD.MOV R2, RZ, RZ, -R2 ;  /* 0x000000ffff029224 */ /* 0x000fe200078e0a02 */
[----:B------:R-:W-:-:S05]  /*18f40*/  @!P0 LOP3.LUT R2, RZ, R0, RZ, 0x33, !PT ;  /* 0x00000000ff028212 */ /* 0x000fca00078e33ff */
[----:B------:R-:W-:-:S05]  /*18f50*/  IMAD R0, R2, R3, R6 ;  /* 0x0000000302007224 */ /* 0x000fca00078e0206 */
[----:B------:R1:W-:Y:S02]  /*18f60*/  STL [R1+0x8], R0 ;  /* 0x0000080001007387 */ /* 0x0003e40000100800 */
.L_x_772:
[----:B------:R-:W-:Y:S05]  /*18f70*/  BSYNC B0 ;  /* 0x0000000000007941 */ /* 0x000fea0003800000 */
.L_x_770:
[----:B------:R-:W-:-:S04]  /*18f80*/  LOP3.LUT R2, RZ, R2, RZ, 0x33, !PT ;  /* 0x00000002ff027212 */ /* 0x000fc800078e33ff */
[----:B-1----:R-:W-:-:S05]  /*18f90*/  IADD3 R0, R2, R8, RZ ;  /* 0x0000000802007210 */ /* 0x002fca0007ffe0ff */
[----:B------:R1:W-:Y:S01]  /*18fa0*/  STL [R1+0x4], R0 ;  /* 0x0000040001007387 */ /* 0x0003e20000100800 */
[----:B------:R-:W-:Y:S05]  /*18fb0*/  BRA `(.L_x_773) ;  /* 0x0000005000007947 */ /* 0x000fea0003800000 */
.L_x_761:
[----:B------:R-:W-:Y:S01]  /*18fc0*/  MOV R0, c[0x0][0x53c] ;  /* 0x00014f0000007a02 */ /* 0x000fe20000000f00 */
[----:B------:R2:W-:Y:S04]  /*18fd0*/  STL [R1], R9 ;  /* 0x0000000901007387 */ /* 0x0005e80000100800 */
[----:B------:R2:W-:Y:S04]  /*18fe0*/  STL [R1+0x4], RZ ;  /* 0x000004ff01007387 */ /* 0x0005e80000100800 */
[----:B------:R2:W-:Y:S04]  /*18ff0*/  STL [R1+0x8], RZ ;  /* 0x000008ff01007387 */ /* 0x0005e80000100800 */
[----:B------:R2:W-:Y:S02]  /*19000*/  STL [R1+0xc], R0 ;  /* 0x00000c0001007387 */ /* 0x0005e40000100800 */
.L_x_773:
[----:B------:R-:W-:Y:S05]  /*19010*/  BSYNC B1 ;  /* 0x0000000000017941 */ /* 0x000fea0003800000 */
.L_x_759:
        /* <DEDUP_REMOVED lines=9> */
.L_x_754:
[----:B--2---:R-:W2:Y:S02]  /*190b0*/  LDL R0, [R1+0xc] ;  /* 0x00000c0001007983 */ /* 0x004ea40000100800 */
[----:B--2---:R-:W-:-:S13]  /*190c0*/  ISETP.GE.AND P0, PT, R0, c[0x0][0x53c], PT ;  /* 0x00014f0000007a0c */ /* 0x004fda0003f06270 */
[----:B-1--4-:R-:W-:Y:S01]  /*190d0*/  @P0 CALL.REL.NOINC `(.L_x_774) ;  /* 0x0000001000000944 */ /* 0x012fe20003c00000 */
[----:B------:R-:W-:Y:S05]  /*190e0*/  BRA `(.L_x_775) ;  /* 0xfffe8a5000007947 */ /* 0x000fea000383ffff */
.L_x_774:
[----:B------:R-:W-:Y:S05]  /*190f0*/  EXIT ;  /* 0x000000000000794d */ /* 0x000fea0003800000 */
.L_x_547:
[----:B------:R-:W-:Y:S01]  /*19100*/  IMAD.MOV.U32 R0, RZ, RZ, R5 ;  /* 0x000000ffff007224 */ /* 0x000fe200078e0005 */
[----:B------:R-:W-:Y:S02]  /*19110*/  MOV R2, 0x1 ;  /* 0x0000000100027802 */ /* 0x000fe40000000f00 */
[----:B------:R-:W-:Y:S02]  /*19120*/  MOV R3, 0x19140 ;  /* 0x0001914000037802 */ /* 0x000fe40000000f00 */
[----:B------:R-:W-:Y:S05]  /*19130*/  CALL.REL.NOINC `($__internal_11_$__cuda_sm70_shflsync_up_p) ;  /* 0x0000342000007944 */ /* 0x000fea0003c00000 */
[----:B------:R-:W-:Y:S01]  /*19140*/  MOV R0, R4 ;  /* 0x0000000400007202 */ /* 0x000fe20000000f00 */
[----:B------:R-:W-:Y:S05]  /*19150*/  BRA `(.L_x_776) ;  /* 0xfffe730000007947 */ /* 0x000fea000383ffff */
.L_x_548:
[----:B------:R-:W-:Y:S01]  /*19160*/  IMAD.MOV.U32 R0, RZ, RZ, R5 ;  /* 0x000000ffff007224 */ /* 0x000fe200078e0005 */
[----:B------:R-:W-:Y:S02]  /*19170*/  MOV R2, 0x2 ;  /* 0x0000000200027802 */ /* 0x000fe40000000f00 */
[----:B------:R-:W-:Y:S02]  /*19180*/  MOV R3, 0x191a0 ;  /* 0x000191a000037802 */ /* 0x000fe40000000f00 */
[----:B------:R-:W-:Y:S05]  /*19190*/  CALL.REL.NOINC `($__internal_11_$__cuda_sm70_shflsync_up_p) ;  /* 0x000033c000007944 */ /* 0x000fea0003c00000 */
[----:B------:R-:W-:Y:S01]  /*191a0*/  SEL R0, R4, RZ, P4 ;  /* 0x000000ff04007207 */ /* 0x000fe20002000000 */
[----:B------:R-:W-:Y:S01]  /*191b0*/  IMAD.MOV.U32 R2, RZ, RZ, 0x4 ;  /* 0x00000004ff027424 */ /* 0x000fe200078e00ff */
[----:B------:R-:W-:-:S03]  /*191c0*/  MOV R3, 0x191f0 ;  /* 0x000191f000037802 */ /* 0x000fc60000000f00 */
[----:B------:R-:W-:Y:S02]  /*191d0*/  IMAD.IADD R0, R5, 0x1, R0 ;  /* 0x0000000105007824 */ /* 0x000fe400078e0200 */
        /* <DEDUP_REMOVED lines=13> */
[----:B------:R-:W-:Y:S02]  /*192b0*/  MOV R211, 0x1f ;  /* 0x0000001f00d37802 */ /* 0x000fe40000000f00 */
[----:B------:R-:W-:Y:S01]  /*192c0*/  MOV R3, 0x19300 ;  /* 0x0001930000037802 */ /* 0x000fe20000000f00 */
[----:B------:R-:W-:-:S04]  /*192d0*/  IMAD.IADD R4, R0, 0x1, R4 ;  /* 0x0000000100047824 */ /* 0x000fc800078e0204 */
[----:B------:R-:W-:Y:S02]  /*192e0*/  IMAD.MOV.U32 R5, RZ, RZ, R4 ;  /* 0x000000ffff057224 */ /* 0x000fe400078e0004 */
[----:B------:R-:W-:Y:S05]  /*192f0*/  CALL.REL.NOINC `($__internal_10_$__cuda_sm70_shflsync_idx_p) ;  /* 0x0000320000007944 */ /* 0x000fea0003c00000 */
[----:B------:R-:W-:Y:S01]  /*19300*/  MOV R0, R211 ;  /* 0x000000d300007202 */ /* 0x000fe20000000f00 */
[----:B------:R-:W-:Y:S05]  /*19310*/  BRA `(.L_x_777) ;  /* 0xfffe724000007947 */ /* 0x000fea000383ffff */
.L_x_550:
[----:B------:R-:W-:Y:S02]  /*19320*/  SEL R0, RZ, 0x1, P0 ;  /* 0x00000001ff007807 */ /* 0x000fe40000000000 */
[----:B------:R-:W-:Y:S02]  /*19330*/  MOV R2, 0x19350 ;  /* 0x0001935000027802 */ /* 0x000fe40000000f00 */
[----:B------:R-:W-:Y:S05]  /*19340*/  CALL.REL.NOINC `($__internal_12_$__cuda_sm70_votesync_ballot) ;  /* 0x0000328000007944 */ /* 0x000fea0003c00000 */
[----:B------:R-:W-:Y:S01]  /*19350*/  MOV R7, R0 ;  /* 0x0000000000077202 */ /* 0x000fe20000000f00 */
[----:B------:R-:W-:Y:S05]  /*19360*/  BRA `(.L_x_778) ;  /* 0xfffe728000007947 */ /* 0x000fea000383ffff */
.L_x_551:
[----:B------:R-:W-:Y:S01]  /*19370*/  IMAD.MOV.U32 R5, RZ, RZ, R9 ;  /* 0x000000ffff057224 */ /* 0x000fe200078e0009 */
[----:B-1----:R-:W-:Y:S01]  /*19380*/  MOV R2, R0 ;  /* 0x0000000000027202 */ /* 0x002fe20000000f00 */
[----:B------:R-:W-:Y:S01]  /*19390*/  IMAD.MOV.U32 R211, RZ, RZ, 0x1f ;  /* 0x0000001fffd37424 */ /* 0x000fe200078e00ff */
[----:B------:R-:W-:Y:S02]  /*193a0*/  MOV R3, 0x193c0 ;  /* 0x000193c000037802 */ /* 0x000fe40000000f00 */
[----:B------:R-:W-:Y:S05]  /*193b0*/  CALL.REL.NOINC `($__internal_10_$__cuda_sm70_shflsync_idx_p) ;  /* 0x0000314000007944 */ /* 0x000fea0003c00000 */
[----:B------:R-:W-:Y:S01]  /*193c0*/  IMAD.MOV.U32 R12, RZ, RZ, R211 ;  /* 0x000000ffff0c7224 */ /* 0x000fe200078e00d3 */
[----:B------:R-:W-:Y:S01]  /*193d0*/  MOV R5, R8 ;  /* 0x0000000800057202 */ /* 0x000fe20000000f00 */
[----:B------:R-:W-:Y:S01]  /*193e0*/  IMAD.MOV.U32 R6, RZ, RZ, RZ ;  /* 0x000000ffff067224 */ /* 0x000fe200078e00ff */
[----:B------:R-:W-:Y:S01]  /*193f0*/  MOV R2, R0 ;  /* 0x0000000000027202 */ /* 0x000fe20000000f00 */
[----:B------:R-:W-:Y:S01]  /*19400*/  IMAD.MOV.U32 R211, RZ, RZ, 0x1f ;  /* 0x0000001fffd37424 */ /* 0x000fe200078e00ff */
[----:B------:R-:W-:-:S02]  /*19410*/  MOV R3, 0x19430 ;  /* 0x0001943000037802 */ /* 0x000fc40000000f00 */
[----:B------:R-:W-:Y:S05]  /*19420*/  CALL.REL.NOINC `($__internal_10_$__cuda_sm70_shflsync_idx_p) ;  /* 0x000030d000007944 */ /* 0x000fea0003c00000 */
[----:B------:R-:W-:Y:S01]  /*19430*/  MOV R9, R211 ;  /* 0x000000d300097202 */ /* 0x000fe20000000f00 */
[----:B------:R-:W-:Y:S05]  /*19440*/  BRA `(.L_x_779) ;  /* 0xfffe721000007947 */ /* 0x000fea000383ffff */
.L_x_554:
[----:B------:R-:W-:Y:S01]  /*19450*/  IMAD.MOV.U32 R5, RZ, RZ, R4 ;  /* 0x000000ffff057224 */ /* 0x000fe200078e0004 */
[----:B-1----:R-:W-:Y:S01]  /*19460*/  MOV R2, R0 ;  /* 0x0000000000027202 */ /* 0x002fe20000000f00 */
[----:B------:R-:W-:Y:S01]  /*19470*/  IMAD.MOV.U32 R211, RZ, RZ, 0x1f ;  /* 0x0000001fffd37424 */ /* 0x000fe200078e00ff */
[----:B------:R-:W-:-:S02]  /*19480*/  MOV R3, 0x194a0 ;  /* 0x000194a000037802 */ /* 0x000fc40000000f00 */
[----:B---34-:R-:W-:Y:S05]  /*19490*/  CALL.REL.NOINC `($__internal_10_$__cuda_sm70_shflsync_idx_p) ;  /* 0x0000306000007944 */ /* 0x018fea0003c00000 */
[----:B------:R-:W-:Y:S01]  /*194a0*/  MOV R6, R211 ;  /* 0x000000d300067202 */ /* 0x000fe20000000f00 */
[----:B------:R-:W-:Y:S05]  /*194b0*/  BRA `(.L_x_553) ;  /* 0xfffe720000007947 */ /* 0x000fea000383ffff */
.L_x_573:
[----:B------:R-:W-:Y:S01]  /*194c0*/  IMAD.MOV.U32 R5, RZ, RZ, R10 ;  /* 0x000000ffff057224 */ /* 0x000fe200078e000a */
[----:B------:R-:W-:Y:S01]  /*194d0*/  MOV R2, RZ ;  /* 0x000000ff00027202 */ /* 0x000fe20000000f00 */
[----:B------:R-:W-:Y:S01]  /*194e0*/  IMAD.MOV.U32 R211, RZ, RZ, 0x1c1f ;  /* 0x00001c1fffd37424 */ /* 0x000fe200078e00ff */
[----:B------:R-:W-:-:S02]  /*194f0*/  MOV R3, 0x19510 ;  /* 0x0001951000037802 */ /* 0x000fc40000000f00 */
[----:B-----5:R-:W-:Y:S05]  /*19500*/  CALL.REL.NOINC `($__internal_10_$__cuda_sm70_shflsync_idx_p) ;  /* 0x00002ff000007944 */ /* 0x020fea0003c00000 */
[----:B------:R-:W-:Y:S01]  /*19510*/  MOV R4, R211 ;  /* 0x000000d300047202 */ /* 0x000fe20000000f00 */
[----:B------:R-:W-:Y:S05]  /*19520*/  BRA `(.L_x_780) ;  /* 0xfffe95e000007947 */ /* 0x000fea000383ffff */
.L_x_574:
[----:B------:R-:W-:Y:S01]  /*19530*/  IMAD.MOV.U32 R5, RZ, RZ, R13 ;  /* 0x000000ffff057224 */ /* 0x000fe200078e000d */
[----:B------:R-:W-:Y:S01]  /*19540*/  MOV R2, RZ ;  /* 0x000000ff00027202 */ /* 0x000fe20000000f00 */
[----:B------:R-:W-:Y:S01]  /*19550*/  IMAD.MOV.U32 R211, RZ, RZ, 0x1c1f ;  /* 0x00001c1fffd37424 */ /* 0x000fe200078e00ff */
[----:B------:R-:W-:-:S02]  /*19560*/  MOV R3, 0x19580 ;  /* 0x0001958000037802 */ /* 0x000fc40000000f00 */
[----:B-12--5:R-:W-:Y:S05]  /*19570*/  CALL.REL.NOINC `($__internal_10_$__cuda_sm70_shflsync_idx_p) ;  /* 0x00002f8000007944 */ /* 0x026fea0003c00000 */
[----:B------:R-:W-:Y:S01]  /*19580*/  MOV R0, R211 ;  /* 0x000000d300007202 */ /* 0x000fe20000000f00 */
[----:B------:R-:W-:Y:S05]  /*19590*/  BRA `(.L_x_781) ;  /* 0xfffe959000007947 */ /* 0x000fea000383ffff */
.L_x_577:
[----:B------:R-:W-:Y:S01]  /*195a0*/  IMAD.MOV.U32 R5, RZ, RZ, R10 ;  /* 0x000000ffff057224 */ /* 0x000fe200078e000a */
[----:B--2---:R-:W-:Y:S01]  /*195b0*/  MOV R2, 0x1 ;  /* 0x0000000100027802 */ /* 0x004fe20000000f00 */
[----:B------:R-:W-:Y:S01]  /*195c0*/  IMAD.MOV.U32 R211, RZ, RZ, 0x1c1f ;  /* 0x00001c1fffd37424 */ /* 0x000fe200078e00ff */
[----:B------:R-:W-:-:S02]  /*195d0*/  MOV R3, 0x195f0 ;  /* 0x000195f000037802 */ /* 0x000fc40000000f00 */
[----:B-1-345:R-:W-:Y:S05]  /*195e0*/  CALL.REL.NOINC `($__internal_10_$__cuda_sm70_shflsync_idx_p) ;  /* 0x00002f1000007944 */ /* 0x03afea0003c00000 */
[----:B------:R-:W-:Y:S01]  /*195f0*/  IMAD.MOV.U32 R4, RZ, RZ, R211 ;  /* 0x000000ffff047224 */ /* 0x000fe200078e00d3 */
[----:B------:R-:W-:Y:S01]  /*19600*/  MOV R2, 0x1 ;  /* 0x0000000100027802 */ /* 0x000fe20000000f00 */
[----:B------:R-:W-:Y:S01]  /*19610*/  IMAD.MOV.U32 R5, RZ, RZ, R13 ;  /* 0x000000ffff057224 */ /* 0x000fe200078e000d */
[----:B------:R-:W-:-:S02]  /*19620*/  MOV R211, 0x1c1f ;  /* 0x00001c1f00d37802 */ /* 0x000fc40000000f00 */
[----:B------:R-:W-:Y:S02]  /*19630*/  MOV R3, 0x19650 ;  /* 0x0001965000037802 */ /* 0x000fe40000000f00 */
[----:B------:R-:W-:Y:S05]  /*19640*/  CALL.REL.NOINC `($__internal_10_$__cuda_sm70_shflsync_idx_p) ;  /* 0x00002eb000007944 */ /* 0x000fea0003c00000 */
[----:B------:R-:W-:Y:S01]  /*19650*/  MOV R0, R211 ;  /* 0x000000d300007202 */ /* 0x000fe20000000f00 */
[----:B------:R-:W-:Y:S05]  /*19660*/  BRA `(.L_x_782) ;  /* 0xfffe966000007947 */ /* 0x000fea000383ffff */
.L_x_580:
[----:B------:R-:W-:Y:S01]  /*19670*/  IMAD.MOV.U32 R5, RZ, RZ, R10 ;  /* 0x000000ffff057224 */ /* 0x000fe200078e000a */
[----:B-1----:R-:W-:Y:S01]  /*19680*/  MOV R2, 0x2 ;  /* 0x0000000200027802 */ /* 0x002fe20000000f00 */
[----:B------:R-:W-:Y:S01]  /*19690*/  IMAD.MOV.U32 R211, RZ, RZ, 0x1c1f ;  /* 0x00001c1fffd37424 */ /* 0x000fe200078e00ff */
[----:B------:R-:W-:Y:S02]  /*196a0*/  MOV R3, 0x196c0 ;  /* 0x000196c000037802 */ /* 0x000fe40000000f00 */
[----:B--2345:R-:W-:Y:S05]  /*196b0*/  CALL.REL.NOINC `($__internal_10_$__cuda_sm70_shflsync_idx_p) ;  /* 0x00002e4000007944 */ /* 0x03cfea0003c00000 */
[----:B------:R-:W-:Y:S01]  /*196c0*/  MOV R4, R211 ;  /* 0x000000d300047202 */ /* 0x000fe20000000f00 */
[----:B------:R-:W-:Y:S05]  /*196d0*/  BRA `(.L_x_783) ;  /* 0xfffe977000007947 */ /* 0x000fea000383ffff */
.L_x_581:
[----:B------:R-:W-:Y:S01]  /*196e0*/  IMAD.MOV.U32 R5, RZ, RZ, R13 ;  /* 0x000000ffff057224 */ /* 0x000fe200078e000d */
[----:B------:R-:W-:Y:S01]  /*196f0*/  MOV R2, 0x2 ;  /* 0x0000000200027802 */ /* 0x000fe20000000f00 */
[----:B------:R-:W-:Y:S01]  /*19700*/  IMAD.MOV.U32 R211, RZ, RZ, 0x1c1f ;  /* 0x00001c1fffd37424 */ /* 0x000fe200078e00ff */
[----:B------:R-:W-:Y:S02]  /*19710*/  MOV R3, 0x19730 ;  /* 0x0001973000037802 */ /* 0x000fe40000000f00 */
[----:B-12345:R-:W-:Y:S05]  /*19720*/  CALL.REL.NOINC `($__internal_10_$__cuda_sm70_shflsync_idx_p) ;  /* 0x00002dd000007944 */ /* 0x03efea0003c00000 */
[----:B------:R-:W-:Y:S01]  /*19730*/  MOV R0, R211 ;  /* 0x000000d300007202 */ /* 0x000fe20000000f00 */
[----:B------:R-:W-:Y:S05]  /*19740*/  BRA `(.L_x_784) ;  /* 0xfffe972000007947 */ /* 0x000fea000383ffff */
.L_x_584:
[----:B------:R-:W-:Y:S01]  /*19750*/  IMAD.MOV.U32 R5, RZ, RZ, R10 ;  /* 0x000000ffff057224 */ /* 0x000fe200078e000a */
[----:B-1----:R-:W-:Y:S01]  /*19760*/  MOV R2, 0x3 ;  /* 0x0000000300027802 */ /* 0x002fe20000000f00 */
[----:B------:R-:W-:Y:S01]  /*19770*/  IMAD.MOV.U32 R211, RZ, RZ, 0x1c1f ;  /* 0x00001c1fffd37424 */ /* 0x000fe200078e00ff */
[----:B------:R-:W-:-:S02]  /*19780*/  MOV R3, 0x197a0 ;  /* 0x000197a000037802 */ /* 0x000fc40000000f00 */
[----:B--2345:R-:W-:Y:S05]  /*19790*/  CALL.REL.NOINC `($__internal_10_$__cuda_sm70_shflsync_idx_p) ;  /* 0x00002d6000007944 */ /* 0x03cfea0003c00000 */
        /* <DEDUP_REMOVED lines=8> */
.L_x_587:
[----:B-1----:R-:W-:Y:S01]  /*19820*/  IMAD.MOV.U32 R5, RZ, RZ, R16 ;  /* 0x000000ffff057224 */ /* 0x002fe200078e0010 */
[----:B------:R-:W-:Y:S01]  /*19830*/  MOV R2, 0x1 ;  /* 0x0000000100027802 */ /* 0x000fe20000000f00 */
[----:B------:R-:W-:Y:S01]  /*19840*/  IMAD.MOV.U32 R211, RZ, RZ, 0x1c1f ;  /* 0x00001c1fffd37424 */ /* 0x000fe200078e00ff */
[----:B------:R-:W-:Y:S02]  /*19850*/  MOV R3, 0x19870 ;  /* 0x0001987000037802 */ /* 0x000fe40000000f00 */
[----:B------:R-:W-:Y:S05]  /*19860*/  CALL.REL.NOINC `($__internal_10_$__cuda_sm70_shflsync_idx_p) ;  /* 0x00002c9000007944 */ /* 0x000fea0003c00000 */
[----:B------:R-:W-:Y:S01]  /*19870*/  IMAD.MOV.U32 R4, RZ, RZ, R211 ;  /* 0x000000ffff047224 */ /* 0x000fe200078e00d3 */
[----:B------:R-:W-:Y:S01]  /*19880*/  MOV R2, 0x1 ;  /* 0x0000000100027802 */ /* 0x000fe20000000f00 */
[----:B------:R-:W-:Y:S01]  /*19890*/  IMAD.MOV.U32 R5, RZ, RZ, R17 ;  /* 0x000000ffff057224 */ /* 0x000fe200078e0011 */
[----:B------:R-:W-:Y:S02]  /*198a0*/  MOV R211, 0x1c1f ;  /* 0x00001c1f00d37802 */ /* 0x000fe40000000f00 */
[----:B------:R-:W-:Y:S02]  /*198b0*/  MOV R3, 0x198d0 ;  /* 0x000198d000037802 */ /* 0x000fe40000000f00 */
[----:B------:R-:W-:Y:S05]  /*198c0*/  CALL.REL.NOINC `($__internal_10_$__cuda_sm70_shflsync_idx_p) ;  /* 0x00002c3000007944 */ /* 0x000fea0003c00000 */
[----:B------:R-:W-:Y:S01]  /*198d0*/  MOV R2, R211 ;  /* 0x000000d300027202 */ /* 0x000fe20000000f00 */
[----:B------:R-:W-:Y:S05]  /*198e0*/  BRA `(.L_x_786) ;  /* 0xfffea16000007947 */ /* 0x000fea000383ffff */
.L_x_590:
[----:B------:R-:W-:Y:S01]  /*198f0*/  IMAD.MOV.U32 R5, RZ, RZ, R8 ;  /* 0x000000ffff057224 */ /* 0x000fe200078e0008 */
[----:B------:R-:W-:Y:S01]  /*19900*/  MOV R2, RZ ;  /* 0x000000ff00027202 */ /* 0x000fe20000000f00 */
[----:B------:R-:W-:Y:S01]  /*19910*/  IMAD.MOV.U32 R211, RZ, RZ, 0x1c1f ;  /* 0x00001c1fffd37424 */ /* 0x000fe200078e00ff */
[----:B------:R-:W-:-:S02]  /*19920*/  MOV R3, 0x19940 ;  /* 0x0001994000037802 */ /* 0x000fc40000000f00 */
[----:B------:R-:W-:Y:S05]  /*19930*/  CALL.REL.NOINC `($__internal_10_$__cuda_sm70_shflsync_idx_p) ;  /* 0x00002bc000007944 */ /* 0x000fea0003c00000 */
[----:B------:R-:W-:Y:S01]  /*19940*/  MOV R4, R211 ;  /* 0x000000d300047202 */ /* 0x000fe20000000f00 */
[----:B------:R-:W-:Y:S05]  /*19950*/  BRA `(.L_x_787) ;  /* 0xfffeb06000007947 */ /* 0x000fea000383ffff */
.L_x_591:
[----:B------:R-:W-:Y:S01]  /*19960*/  IMAD.MOV.U32 R5, RZ, RZ, R9 ;  /* 0x000000ffff057224 */ /* 0x000fe200078e0009 */
[----:B------:R-:W-:Y:S01]  /*19970*/  MOV R2, RZ ;  /* 0x000000ff00027202 */ /* 0x000fe20000000f00 */
[----:B------:R-:W-:Y:S01]  /*19980*/  IMAD.MOV.U32 R211, RZ, RZ, 0x1c1f ;  /* 0x00001c1fffd37424 */ /* 0x000fe200078e00ff */
[----:B------:R-:W-:-:S02]  /*19990*/  MOV R3, 0x199b0 ;  /* 0x000199b000037802 */ /* 0x000fc40000000f00 */
[----:B-12---:R-:W-:Y:S05]  /*199a0*/  CALL.REL.NOINC `($__internal_10_$__cuda_sm70_shflsync_idx_p) ;  /* 0x00002b5000007944 */ /* 0x006fea0003c00000 */
[----:B------:R-:W-:Y:S01]  /*199b0*/  MOV R0, R211 ;  /* 0x000000d300007202 */ /* 0x000fe20000000f00 */
[----:B------:R-:W-:Y:S05]  /*199c0*/  BRA `(.L_x_788) ;  /* 0xfffeb01000007947 */ /* 0x000fea000383ffff */
.L_x_594:
[----:B------:R-:W-:Y:S01]  /*199d0*/  IMAD.MOV.U32 R5, RZ, RZ, R8 ;  /* 0x000000ffff057224 */ /* 0x000fe200078e0008 */
[----:B----4-:R-:W-:Y:S01]  /*199e0*/  MOV R2, 0x1 ;  /* 0x0000000100027802 */ /* 0x010fe20000000f00 */
[----:B------:R-:W-:Y:S01]  /*199f0*/  IMAD.MOV.U32 R211, RZ, RZ, 0x1c1f ;  /* 0x00001c1fffd37424 */ /* 0x000fe200078e00ff */
[----:B------:R-:W-:-:S03]  /*19a00*/  MOV R3, 0x19a20 ;  /* 0x00019a2000037802 */ /* 0x000fc60000000f00 */
[----:B-123--:R-:W-:Y:S05]  /*19a10*/  CALL.REL.NOINC `($__internal_10_$__cuda_sm70_shflsync_idx_p) ;  /* 0x00002ae000007944 */ /* 0x00efea0003c00000 */
        /* <DEDUP_REMOVED lines=8> */
.L_x_595:
[----:B------:R-:W-:Y:S01]  /*19aa0*/  IMAD.MOV.U32 R2, RZ, RZ, RZ ;  /* 0x000000ffff027224 */ /* 0x000fe200078e00ff */
[----:B------:R-:W-:Y:S02]  /*19ab0*/  MOV R211, 0x1c1f ;  /* 0x00001c1f00d37802 */ /* 0x000fe40000000f00 */
[----:B------:R-:W-:Y:S02]  /*19ac0*/  MOV R3, 0x19ae0 ;  /* 0x00019ae000037802 */ /* 0x000fe40000000f00 */
[----:B------:R-:W-:Y:S05]  /*19ad0*/  CALL.REL.NOINC `($__internal_10_$__cuda_sm70_shflsync_idx_p) ;  /* 0x00002a2000007944 */ /* 0x000fea0003c00000 */
[----:B------:R-:W-:Y:S01]  /*19ae0*/  MOV R3, R211 ;  /* 0x000000d300037202 */ /* 0x000fe20000000f00 */
[----:B------:R-:W-:Y:S05]  /*19af0*/  BRA `(.L_x_790) ;  /* 0xfffeb2c000007947 */ /* 0x000fea000383ffff */
.L_x_600:
[----:B------:R-:W-:Y:S01]  /*19b00*/  IMAD.MOV.U32 R2, RZ, RZ, 0x1 ;  /* 0x00000001ff027424 */ /* 0x000fe200078e00ff */
[----:B------:R-:W-:Y:S02]  /*19b10*/  MOV R211, 0x1c1f ;  /* 0x00001c1f00d37802 */ /* 0x000fe40000000f00 */
[----:B------:R-:W-:Y:S02]  /*19b20*/  MOV R3, 0x19b40 ;  /* 0x00019b4000037802 */ /* 0x000fe40000000f00 */
[----:B-1----:R-:W-:Y:S05]  /*19b30*/  CALL.REL.NOINC `($__internal_10_$__cuda_sm70_shflsync_idx_p) ;  /* 0x000029c000007944 */ /* 0x002fea0003c00000 */
[----:B------:R-:W-:Y:S01]  /*19b40*/  MOV R3, R211 ;  /* 0x000000d300037202 */ /* 0x000fe20000000f00 */
[----:B------:R-:W-:Y:S05]  /*19b50*/  BRA `(.L_x_791) ;  /* 0xfffeb7e000007947 */ /* 0x000fea000383ffff */
.L_x_605:
[----:B------:R-:W-:Y:S01]  /*19b60*/  IMAD.MOV.U32 R2, RZ, RZ, 0x2 ;  /* 0x00000002ff027424 */ /* 0x000fe200078e00ff */
[----:B------:R-:W-:-:S02]  /*19b70*/  MOV R211, 0x1c1f ;  /* 0x00001c1f00d37802 */ /* 0x000fc40000000f00 */
[----:B------:R-:W-:Y:S02]  /*19b80*/  MOV R3, 0x19ba0 ;  /* 0x00019ba000037802 */ /* 0x000fe40000000f00 */
[----:B-12---:R-:W-:Y:S05]  /*19b90*/  CALL.REL.NOINC `($__internal_10_$__cuda_sm70_shflsync_idx_p) ;  /* 0x0000296000007944 */ /* 0x006fea0003c00000 */
[----:B------:R-:W-:Y:S01]  /*19ba0*/  MOV R3, R211 ;  /* 0x000000d300037202 */ /* 0x000fe20000000f00 */
[----:B------:R-:W-:Y:S05]  /*19bb0*/  BRA `(.L_x_792) ;  /* 0xfffebbe000007947 */ /* 0x000fea000383ffff */
.L_x_610:
[----:B------:R-:W-:Y:S01]  /*19bc0*/  IMAD.MOV.U32 R2, RZ, RZ, 0x3 ;  /* 0x00000003ff027424 */ /* 0x000fe200078e00ff */
[----:B------:R-:W-:Y:S02]  /*19bd0*/  MOV R211, 0x1c1f ;  /* 0x00001c1f00d37802 */ /* 0x000fe40000000f00 */
[----:B------:R-:W-:Y:S02]  /*19be0*/  MOV R3, 0x19c00 ;  /* 0x00019c0000037802 */ /* 0x000fe40000000f00 */
[----:B-123--:R-:W-:Y:S05]  /*19bf0*/  CALL.REL.NOINC `($__internal_10_$__cuda_sm70_shflsync_idx_p) ;  /* 0x0000290000007944 */ /* 0x00efea0003c00000 */
[----:B------:R-:W-:Y:S01]  /*19c00*/  MOV R3, R211 ;  /* 0x000000d300037202 */ /* 0x000fe20000000f00 */
[----:B------:R-:W-:Y:S05]  /*19c10*/  BRA `(.L_x_793) ;  /* 0xfffebfe000007947 */ /* 0x000fea000383ffff */
.L_x_615:
[----:B------:R-:W-:Y:S02]  /*19c20*/  MOV R0, 0x2 ;  /* 0x0000000200007802 */ /* 0x000fe40000000f00 */
[----:B------:R-:W-:Y:S02]  /*19c30*/  MOV R2, 0x19c50 ;  /* 0x00019c5000027802 */ /* 0x000fe40000000f00 */
[----:B------:R-:W-:Y:S05]  /*19c40*/  CALL.REL.NOINC `($__internal_9_$__cuda_sm70_shflsync_bfly_p) ;  /* 0x0000285000007944 */ /* 0x000fea0003c00000 */
[----:B------:R-:W-:Y:S05]  /*19c50*/  BRA `(.L_x_794) ;  /* 0xfffec6c000007947 */ /* 0x000fea000383ffff */
.L_x_616:
[----:B------:R-:W-:Y:S02]  /*19c60*/  MOV R0, 0x1 ;  /* 0x0000000100007802 */ /* 0x000fe40000000f00 */
[----:B------:R-:W-:Y:S02]  /*19c70*/  MOV R2, 0x19c90 ;  /* 0x00019c9000027802 */ /* 0x000fe40000000f00 */
[----:B------:R-:W-:Y:S05]  /*19c80*/  CALL.REL.NOINC `($__internal_9_$__cuda_sm70_shflsync_bfly_p) ;  /* 0x0000281000007944 */ /* 0x000fea0003c00000 */
[----:B------:R-:W-:Y:S01]  /*19c90*/  FMNMX.FTZ R104, R4, R0, !PT ;  /* 0x0000000004687209 */ /* 0x000fe20007810000 */
[----:B------:R-:W-:Y:S01]  /*19ca0*/  IMAD.MOV.U32 R4, RZ, RZ, R5 ;  /* 0x000000ffff047224 */ /* 0x000fe200078e0005 */
[----:B------:R-:W-:Y:S01]  /*19cb0*/  MOV R2, 0x19ce0 ;  /* 0x00019ce000027802 */ /* 0x000fe20000000f00 */
[----:B------:R-:W-:-:S02]  /*19cc0*/  IMAD.MOV.U32 R0, RZ, RZ, 0x2 ;  /* 0x00000002ff007424 */ /* 0x000fc400078e00ff */
[----:B------:R-:W-:Y:S05]  /*19cd0*/  CALL.REL.NOINC `($__internal_9_$__cuda_sm70_shflsync_bfly_p) ;  /* 0x000027c000007944 */ /* 0x000fea0003c00000 */
[----:B------:R-:W-:Y:S01]  /*19ce0*/  FMNMX.FTZ R5, R5, R0, !PT ;  /* 0x0000000005057209 */ /* 0x000fe20007810000 */
[----:B------:R-:W-:Y:S01]  /*19cf0*/  IMAD.MOV.U32 R0, RZ, RZ, 0x1 ;  /* 0x00000001ff007424 */ /* 0x000fe200078e00ff */
[----:B------:R-:W-:-:S03]  /*19d00*/  MOV R2, 0x19d30 ;  /* 0x00019d3000027802 */ /* 0x000fc60000000f00 */
[----:B------:R-:W-:Y:S02]  /*19d10*/  IMAD.MOV.U32 R4, RZ, RZ, R5 ;  /* 0x000000ffff047224 */ /* 0x000fe400078e0005 */
[----:B------:R-:W-:Y:S05]  /*19d20*/  CALL.REL.NOINC `($__internal_9_$__cuda_sm70_shflsync_bfly_p) ;  /* 0x0000277000007944 */ /* 0x000fea0003c00000 */
[----:B------:R-:W-:Y:S01]  /*19d30*/  FMNMX.FTZ R103, R5, R0, !PT ;  /* 0x0000000005677209 */ /* 0x000fe20007810000 */
[----:B------:R-:W-:Y:S01]  /*19d40*/  IMAD.MOV.U32 R4, RZ, RZ, R6 ;  /* 0x000000ffff047224 */ /* 0x000fe200078e0006 */
[----:B------:R-:W-:Y:S01]  /*19d50*/  MOV R2, 0x19d80 ;  /* 0x00019d8000027802 */ /* 0x000fe20000000f00 */
[----:B------:R-:W-:Y:S02]  /*19d60*/  IMAD.MOV.U32 R0, RZ, RZ, 0x2 ;  /* 0x00000002ff007424 */ /* 0x000fe400078e00ff */
        /* <DEDUP_REMOVED lines=16> */
[----:B------:R-:W-:Y:S01]  /*19e70*/  MOV R8, R0 ;  /* 0x0000000000087202 */ /* 0x000fe20000000f00 */
[----:B------:R-:W-:Y:S05]  /*19e80*/  BRA `(.L_x_795) ;  /* 0xfffec58000007947 */ /* 0x000fea000383ffff */
.L_x_624:
[----:B------:R-:W-:Y:S01]  /*19e90*/  MOV R2, RZ ;  /* 0x000000ff00027202 */ /* 0x000fe20000000f00 */
[----:B------:R-:W-:Y:S01]  /*19ea0*/  IMAD.MOV.U32 R5, RZ, RZ, R10 ;  /* 0x000000ffff057224 */ /* 0x000fe200078e000a */
[----:B------:R-:W-:Y:S01]  /*19eb0*/  MOV R3, 0x19ee0 ;  /* 0x00019ee000037802 */ /* 0x000fe20000000f00 */
[----:B------:R-:W-:Y:S02]  /*19ec0*/  IMAD.MOV.U32 R211, RZ, RZ, 0x1c1f ;  /* 0x00001c1fffd37424 */ /* 0x000fe400078e00ff */
[----:B-1234-:R-:W-:Y:S05]  /*19ed0*/  CALL.REL.NOINC `($__internal_10_$__cuda_sm70_shflsync_idx_p) ;  /* 0x0000262000007944 */ /* 0x01efea0003c00000 */
[----:B------:R-:W-:Y:S01]  /*19ee0*/  MOV R4, R211 ;  /* 0x000000d300047202 */ /* 0x000fe20000000f00 */
[----:B------:R-:W-:-:S05]  /*19ef0*/  BRA `(.L_x_796) ;  /* 0xfffedb5000007947 */ /* 0x000fca000383ffff */
.L_x_625:
[----:B------:R-:W-:Y:S01]  /*19f00*/  MOV R2, RZ ;  /* 0x000000ff00027202 */ /* 0x000fe20000000f00 */
[----:B------:R-:W-:Y:S01]  /*19f10*/  IMAD.MOV.U32 R5, RZ, RZ, R11 ;  /* 0x000000ffff057224 */ /* 0x000fe200078e000b */
[----:B------:R-:W-:Y:S01]  /*19f20*/  MOV R3, 0x19f50 ;  /* 0x00019f5000037802 */ /* 0x000fe20000000f00 */
[----:B------:R-:W-:Y:S02]  /*19f30*/  IMAD.MOV.U32 R211, RZ, RZ, 0x1c1f ;  /* 0x00001c1fffd37424 */ /* 0x000fe400078e00ff */
[----:B-1234-:R-:W-:Y:S05]  /*19f40*/  CALL.REL.NOINC `($__internal_10_$__cuda_sm70_shflsync_idx_p) ;  /* 0x000025b000007944 */ /* 0x01efea0003c00000 */
[----:B------:R-:W-:Y:S01]  /*19f50*/  MOV R0, R211 ;  /* 0x000000d300007202 */ /* 0x000fe20000000f00 */
[----:B------:R-:W-:-:S05]  /*19f60*/  BRA `(.L_x_797) ;  /* 0xfffedb0000007947 */ /* 0x000fca000383ffff */
.L_x_626:
[----:B----4-:R-:W-:Y:S01]  /*19f70*/  MOV R2, 0x1 ;  /* 0x0000000100027802 */ /* 0x010fe20000000f00 */
[----:B------:R-:W-:Y:S01]  /*19f80*/  IMAD.MOV.U32 R5, RZ, RZ, R10 ;  /* 0x000000ffff057224 */ /* 0x000fe200078e000a */
[----:B------:R-:W-:Y:S01]  /*19f90*/  MOV R3, 0x19fc0 ;  /* 0x00019fc000037802 */ /* 0x000fe20000000f00 */
[----:B------:R-:W-:Y:S02]  /*19fa0*/  IMAD.MOV.U32 R211, RZ, RZ, 0x1c1f ;  /* 0x00001c1fffd37424 */ /* 0x000fe400078e00ff */
[----:B-12---:R-:W-:Y:S05]  /*19fb0*/  CALL.REL.NOINC `($__internal_10_$__cuda_sm70_shflsync_idx_p) ;  /* 0x0000254000007944 */ /* 0x006fea0003c00000 */
[----:B------:R-:W-:Y:S01]  /*19fc0*/  MOV R2, 0x1 ;  /* 0x0000000100027802 */ /* 0x000fe20000000f00 */
[----:B------:R-:W-:Y:S01]  /*19fd0*/  IMAD.MOV.U32 R4, RZ, RZ, R211 ;  /* 0x000000ffff047224 */ /* 0x000fe200078e00d3 */
[----:B------:R-:W-:Y:S01]  /*19fe0*/  MOV R211, 0x1c1f ;  /* 0x00001c1f00d37802 */ /* 0x000fe20000000f00 */
[----:B------:R-:W-:Y:S01]  /*19ff0*/  IMAD.MOV.U32 R5, RZ, RZ, R11 ;  /* 0x000000ffff057224 */ /* 0x000fe200078e000b */
[----:B------:R-:W-:Y:S02]  /*1a000*/  MOV R3, 0x1a020 ;  /* 0x0001a02000037802 */ /* 0x000fe40000000f00 */
[----:B------:R-:W-:Y:S05]  /*1a010*/  CALL.REL.NOINC `($__internal_10_$__cuda_sm70_shflsync_idx_p) ;  /* 0x000024e000007944 */ /* 0x000fea0003c00000 */
[----:B------:R-:W-:Y:S01]  /*1a020*/  MOV R0, R211 ;  /* 0x000000d300007202 */ /* 0x000fe20000000f00 */
[----:B------:R-:W-:-:S05]  /*1a030*/  BRA `(.L_x_798) ;  /* 0xfffedbc000007947 */ /* 0x000fca000383ffff */
.L_x_629:
[----:B------:R-:W-:Y:S01]  /*1a040*/  MOV R2, RZ ;  /* 0x000000ff00027202 */ /* 0x000fe20000000f00 */
[----:B------:R-:W-:Y:S01]  /*1a050*/  IMAD.MOV.U32 R5, RZ, RZ, R7 ;  /* 0x000000ffff057224 */ /* 0x000fe200078e0007 */
[----:B------:R-:W-:Y:S01]  /*1a060*/  MOV R3, 0x1a090 ;  /* 0x0001a09000037802 */ /* 0x000fe20000000f00 */
[----:B------:R-:W-:Y:S02]  /*1a070*/  IMAD.MOV.U32 R211, RZ, RZ, 0x1c1f ;  /* 0x00001c1fffd37424 */ /* 0x000fe400078e00ff */
[----:B------:R-:W-:Y:S05]  /*1a080*/  CALL.REL.NOINC `($__internal_10_$__cuda_sm70_shflsync_idx_p) ;  /* 0x0000247000007944 */ /* 0x000fea0003c00000 */
[----:B------:R-:W-:Y:S01]  /*1a090*/  MOV R4, R211 ;  /* 0x000000d300047202 */ /* 0x000fe20000000f00 */
[----:B------:R-:W-:-:S05]  /*1a0a0*/  BRA `(.L_x_799) ;  /* 0xfffeeab000007947 */ /* 0x000fca000383ffff */
.L_x_630:
[----:B------:R-:W-:Y:S01]  /*1a0b0*/  MOV R2, RZ ;  /* 0x000000ff00027202 */ /* 0x000fe20000000f00 */
[----:B------:R-:W-:Y:S01]  /*1a0c0*/  IMAD.MOV.U32 R5, RZ, RZ, R8 ;  /* 0x000000ffff057224 */ /* 0x000fe200078e0008 */
[----:B------:R-:W-:Y:S01]  /*1a0d0*/  MOV R3, 0x1a100 ;  /* 0x0001a10000037802 */ /* 0x000fe20000000f00 */
[----:B------:R-:W-:Y:S02]  /*1a0e0*/  IMAD.MOV.U32 R211, RZ, RZ, 0x1c1f ;  /* 0x00001c1fffd37424 */ /* 0x000fe400078e00ff */
[----:B-12---:R-:W-:Y:S05]  /*1a0f0*/  CALL.REL.NOINC `($__internal_10_$__cuda_sm70_shflsync_idx_p) ;  /* 0x0000240000007944 */ /* 0x006fea0003c00000 */
[----:B------:R-:W-:Y:S01]  /*1a100*/  MOV R0, R211 ;  /* 0x000000d300007202 */ /* 0x000fe20000000f00 */
[----:B------:R-:W-:-:S05]  /*1a110*/  BRA `(.L_x_800) ;  /* 0xfffeea6000007947 */ /* 0x000fca000383ffff */
.L_x_631:
[----:B--2---:R-:W-:Y:S01]  /*1a120*/  MOV R2, 0x1 ;  /* 0x0000000100027802 */ /* 0x004fe20000000f00 */
[----:B------:R-:W-:Y:S01]  /*1a130*/  IMAD.MOV.U32 R5, RZ, RZ, R7 ;  /* 0x000000ffff057224 */ /* 0x000fe200078e0007 */
[----:B------:R-:W-:Y:S01]  /*1a140*/  MOV R3, 0x1a170 ;  /* 0x0001a17000037802 */ /* 0x000fe20000000f00 */
[----:B------:R-:W-:Y:S03]  /*1a150*/  IMAD.MOV.U32 R211, RZ, RZ, 0x1c1f ;  /* 0x00001c1fffd37424 */ /* 0x000fe600078e00ff */
[----:B-1-3--:R-:W-:Y:S05]  /*1a160*/  CALL.REL.NOINC `($__internal_10_$__cuda_sm70_shflsync_idx_p) ;  /* 0x0000239000007944 */ /* 0x00afea0003c00000 */
        /* <DEDUP_REMOVED lines=8> */
.L_x_632:
[----:B------:R-:W-:Y:S01]  /*1a1f0*/  MOV R211, 0x1c1f ;  /* 0x00001c1f00d37802 */ /* 0x000fe20000000f00 */
[----:B------:R-:W-:Y:S01]  /*1a200*/  IMAD.MOV.U32 R2, RZ, RZ, RZ ;  /* 0x000000ffff027224 */ /* 0x000fe200078e00ff */
[----:B------:R-:W-:Y:S02]  /*1a210*/  MOV R3, 0x1a230 ;  /* 0x0001a23000037802 */ /* 0x000fe40000000f00 */
[----:B------:R-:W-:Y:S05]  /*1a220*/  CALL.REL.NOINC `($__internal_10_$__cuda_sm70_shflsync_idx_p) ;  /* 0x000022d000007944 */ /* 0x000fea0003c00000 */
[----:B------:R-:W-:Y:S01]  /*1a230*/  MOV R4, R211 ;  /* 0x000000d300047202 */ /* 0x000fe20000000f00 */
[----:B------:R-:W-:-:S05]  /*1a240*/  BRA `(.L_x_802) ;  /* 0xfffeecf000007947 */ /* 0x000fca000383ffff */
.L_x_637:
[----:B------:R-:W-:Y:S01]  /*1a250*/  MOV R211, 0x1c1f ;  /* 0x00001c1f00d37802 */ /* 0x000fe20000000f00 */
[----:B------:R-:W-:Y:S01]  /*1a260*/  IMAD.MOV.U32 R2, RZ, RZ, 0x1 ;  /* 0x00000001ff027424 */ /* 0x000fe200078e00ff */
[----:B------:R-:W-:Y:S02]  /*1a270*/  MOV R3, 0x1a290 ;  /* 0x0001a29000037802 */ /* 0x000fe40000000f00 */
[----:B-1----:R-:W-:Y:S05]  /*1a280*/  CALL.REL.NOINC `($__internal_10_$__cuda_sm70_shflsync_idx_p) ;  /* 0x0000227000007944 */ /* 0x002fea0003c00000 */
[----:B------:R-:W-:Y:S01]  /*1a290*/  MOV R4, R211 ;  /* 0x000000d300047202 */ /* 0x000fe20000000f00 */
[----:B------:R-:W-:-:S05]  /*1a2a0*/  BRA `(.L_x_803) ;  /* 0xfffef26000007947 */ /* 0x000fca000383ffff */
.L_x_642:
[----:B------:R-:W-:Y:S01]  /*1a2b0*/  MOV R211, 0x1c1f ;  /* 0x00001c1f00d37802 */ /* 0x000fe20000000f00 */
[----:B------:R-:W-:Y:S01]  /*1a2c0*/  IMAD.MOV.U32 R2, RZ, RZ, 0x2 ;  /* 0x00000002ff027424 */ /* 0x000fe200078e00ff */
[----:B------:R-:W-:Y:S02]  /*1a2d0*/  MOV R3, 0x1a2f0 ;  /* 0x0001a2f000037802 */ /* 0x000fe40000000f00 */
[----:B-12---:R-:W-:Y:S05]  /*1a2e0*/  CALL.REL.NOINC `($__internal_10_$__cuda_sm70_shflsync_idx_p) ;  /* 0x0000221000007944 */ /* 0x006fea0003c00000 */
[----:B------:R-:W-:Y:S01]  /*1a2f0*/  MOV R4, R211 ;  /* 0x000000d300047202 */ /* 0x000fe20000000f00 */
[----:B------:R-:W-:-:S05]  /*1a300*/  BRA `(.L_x_804) ;  /* 0xfffef6a000007947 */ /* 0x000fca000383ffff */
.L_x_647:
[----:B------:R-:W-:Y:S01]  /*1a310*/  MOV R211, 0x1c1f ;  /* 0x00001c1f00d37802 */ /* 0x000fe20000000f00 */
[----:B------:R-:W-:Y:S01]  /*1a320*/  IMAD.MOV.U32 R2, RZ, RZ, 0x3 ;  /* 0x00000003ff027424 */ /* 0x000fe200078e00ff */
[----:B------:R-:W-:Y:S02]  /*1a330*/  MOV R3, 0x1a350 ;  /* 0x0001a35000037802 */ /* 0x000fe40000000f00 */
[----:B-123--:R-:W-:Y:S05]  /*1a340*/  CALL.REL.NOINC `($__internal_10_$__cuda_sm70_shflsync_idx_p) ;  /* 0x000021b000007944 */ /* 0x00efea0003c00000 */
[----:B------:R-:W-:Y:S01]  /*1a350*/  MOV R4, R211 ;  /* 0x000000d300047202 */ /* 0x000fe20000000f00 */
[----:B------:R-:W-:-:S05]  /*1a360*/  BRA `(.L_x_805) ;  /* 0xfffefae000007947 */ /* 0x000fca000383ffff */
.L_x_652:
[----:B------:R-:W-:Y:S02]  /*1a370*/  MOV R0, 0x2 ;  /* 0x0000000200007802 */ /* 0x000fe40000000f00 */
[----:B------:R-:W-:Y:S02]  /*1a380*/  MOV R2, 0x1a3a0 ;  /* 0x0001a3a000027802 */ /* 0x000fe40000000f00 */
[----:B------:R-:W-:Y:S05]  /*1a390*/  CALL.REL.NOINC `($__internal_9_$__cuda_sm70_shflsync_bfly_p) ;  /* 0x0000210000007944 */ /* 0x000fea0003c00000 */
[----:B------:R-:W-:-:S05]  /*1a3a0*/  BRA `(.L_x_806) ;  /* 0xffff024000007947 */ /* 0x000fca000383ffff */
.L_x_653:
[----:B------:R-:W-:Y:S02]  /*1a3b0*/  MOV R0, 0x1 ;  /* 0x0000000100007802 */ /* 0x000fe40000000f00 */
[----:B------:R-:W-:Y:S02]  /*1a3c0*/  MOV R2, 0x1a3e0 ;  /* 0x0001a3e000027802 */ /* 0x000fe40000000f00 */
        /* <DEDUP_REMOVED lines=28> */
[----:B------:R-:W-:-:S05]  /*1a590*/  BRA `(.L_x_807) ;  /* 0xffff014000007947 */ /* 0x000fca000383ffff */
.L_x_662:
[----:B------:R-:W-:Y:S01]  /*1a5a0*/  MOV R2, RZ ;  /* 0x000000ff00027202 */ /* 0x000fe20000000f00 */
[----:B------:R-:W-:Y:S01]  /*1a5b0*/  IMAD.MOV.U32 R5, RZ, RZ, R10 ;  /* 0x000000ffff057224 */ /* 0x000fe200078e000a */
[----:B------:R-:W-:Y:S01]  /*1a5c0*/  MOV R3, 0x1a5f0 ;  /* 0x0001a5f000037802 */ /* 0x000fe20000000f00 */
[----:B------:R-:W-:Y:S02]  /*1a5d0*/  IMAD.MOV.U32 R211, RZ, RZ, 0x1c1f ;  /* 0x00001c1fffd37424 */ /* 0x000fe400078e00ff */
[----:B-1234-:R-:W-:Y:S05]  /*1a5e0*/  CALL.REL.NOINC `($__internal_10_$__cuda_sm70_shflsync_idx_p) ;  /* 0x00001f1000007944 */ /* 0x01efea0003c00000 */
[----:B------:R-:W-:Y:S01]  /*1a5f0*/  MOV R4, R211 ;  /* 0x000000d300047202 */ /* 0x000fe20000000f00 */
[----:B------:R-:W-:-:S05]  /*1a600*/  BRA `(.L_x_808) ;  /* 0xffff1d9000007947 */ /* 0x000fca000383ffff */
.L_x_663:
[----:B------:R-:W-:Y:S01]  /*1a610*/  MOV R2, RZ ;  /* 0x000000ff00027202 */ /* 0x000fe20000000f00 */
[----:B------:R-:W-:Y:S01]  /*1a620*/  IMAD.MOV.U32 R5, RZ, RZ, R11 ;  /* 0x000000ffff057224 */ /* 0x000fe200078e000b */
[----:B------:R-:W-:Y:S01]  /*1a630*/  MOV R3, 0x1a660 ;  /* 0x0001a66000037802 */ /* 0x000fe20000000f00 */
[----:B------:R-:W-:Y:S02]  /*1a640*/  IMAD.MOV.U32 R211, RZ, RZ, 0x1c1f ;  /* 0x00001c1fffd37424 */ /* 0x000fe400078e00ff */
[----:B-1234-:R-:W-:Y:S05]  /*1a650*/  CALL.REL.NOINC `($__internal_10_$__cuda_sm70_shflsync_idx_p) ;  /* 0x00001ea000007944 */ /* 0x01efea0003c00000 */
[----:B------:R-:W-:Y:S01]  /*1a660*/  MOV R0, R211 ;  /* 0x000000d300007202 */ /* 0x000fe20000000f00 */
[----:B------:R-:W-:-:S05]  /*1a670*/  BRA `(.L_x_809) ;  /* 0xffff1d4000007947 */ /* 0x000fca000383ffff */
.L_x_664:
        /* <DEDUP_REMOVED lines=13> */
.L_x_667:
[----:B------:R-:W-:Y:S01]  /*1a750*/  MOV R2, RZ ;  /* 0x000000ff00027202 */ /* 0x000fe20000000f00 */
[----:B------:R-:W-:Y:S01]  /*1a760*/  IMAD.MOV.U32 R5, RZ, RZ, R7 ;  /* 0x000000ffff057224 */ /* 0x000fe200078e0007 */
[----:B------:R-:W-:Y:S01]  /*1a770*/  MOV R3, 0x1a7a0 ;  /* 0x0001a7a000037802 */ /* 0x000fe20000000f00 */
[----:B------:R-:W-:Y:S02]  /*1a780*/  IMAD.MOV.U32 R211, RZ, RZ, 0x1c1f ;  /* 0x00001c1fffd37424 */ /* 0x000fe400078e00ff */
[----:B------:R-:W-:Y:S05]  /*1a790*/  CALL.REL.NOINC `($__internal_10_$__cuda_sm70_shflsync_idx_p) ;  /* 0x00001d6000007944 */ /* 0x000fea0003c00000 */
[----:B------:R-:W-:Y:S01]  /*1a7a0*/  MOV R4, R211 ;  /* 0x000000d300047202 */ /* 0x000fe20000000f00 */
[----:B------:R-:W-:-:S05]  /*1a7b0*/  BRA `(.L_x_811) ;  /* 0xffff2d0000007947 */ /* 0x000fca000383ffff */
.L_x_668:
[----:B------:R-:W-:Y:S01]  /*1a7c0*/  MOV R2, RZ ;  /* 0x000000ff00027202 */ /* 0x000fe20000000f00 */
[----:B------:R-:W-:Y:S01]  /*1a7d0*/  IMAD.MOV.U32 R5, RZ, RZ, R8 ;  /* 0x000000ffff057224 */ /* 0x000fe200078e0008 */
[----:B------:R-:W-:Y:S01]  /*1a7e0*/  MOV R3, 0x1a810 ;  /* 0x0001a81000037802 */ /* 0x000fe20000000f00 */
[----:B------:R-:W-:Y:S02]  /*1a7f0*/  IMAD.MOV.U32 R211, RZ, RZ, 0x1c1f ;  /* 0x00001c1fffd37424 */ /* 0x000fe400078e00ff */
[----:B-12---:R-:W-:Y:S05]  /*1a800*/  CALL.REL.NOINC `($__internal_10_$__cuda_sm70_shflsync_idx_p) ;  /* 0x00001cf000007944 */ /* 0x006fea0003c00000 */
[----:B------:R-:W-:Y:S01]  /*1a810*/  MOV R0, R211 ;  /* 0x000000d300007202 */ /* 0x000fe20000000f00 */
[----:B------:R-:W-:-:S05]  /*1a820*/  BRA `(.L_x_812) ;  /* 0xffff2cb000007947 */ /* 0x000fca000383ffff */
.L_x_669:
        /* <DEDUP_REMOVED lines=13> */
.L_x_670:
[----:B------:R-:W-:Y:S02]  /*1a900*/  MOV R0, 0x2 ;  /* 0x0000000200007802 */ /* 0x000fe40000000f00 */
[----:B------:R-:W-:Y:S02]  /*1a910*/  MOV R2, 0x1a930 ;  /* 0x0001a93000027802 */ /* 0x000fe40000000f00 */
[----:B------:R-:W-:Y:S05]  /*1a920*/  CALL.REL.NOINC `($__internal_9_$__cuda_sm70_shflsync_bfly_p) ;  /* 0x00001b7000007944 */ /* 0x000fea0003c00000 */
[----:B------:R-:W-:-:S05]  /*1a930*/  BRA `(.L_x_814) ;  /* 0xffff31c000007947 */ /* 0x000fca000383ffff */
.L_x_671:
        /* <DEDUP_REMOVED lines=31> */
.L_x_674:
[----:B------:R-:W-:Y:S01]  /*1ab30*/  MOV R211, 0x1c1f ;  /* 0x00001c1f00d37802 */ /* 0x000fe20000000f00 */
[----:B------:R-:W-:Y:S01]  /*1ab40*/  IMAD.MOV.U32 R2, RZ, RZ, RZ ;  /* 0x000000ffff027224 */ /* 0x000fe200078e00ff */
[----:B------:R-:W-:Y:S02]  /*1ab50*/  MOV R3, 0x1ab70 ;  /* 0x0001ab7000037802 */ /* 0x000fe40000000f00 */
[----:B-1234-:R-:W-:Y:S05]  /*1ab60*/  CALL.REL.NOINC `($__internal_10_$__cuda_sm70_shflsync_idx_p) ;  /* 0x0000199000007944 */ /* 0x01efea0003c00000 */
[----:B------:R-:W-:Y:S01]  /*1ab70*/  MOV R0, R211 ;  /* 0x000000d300007202 */ /* 0x000fe20000000f00 */
[----:B------:R-:W-:-:S05]  /*1ab80*/  BRA `(.L_x_816) ;  /* 0xffff4a1000007947 */ /* 0x000fca000383ffff */
.L_x_677:
[----:B------:R-:W-:Y:S01]  /*1ab90*/  MOV R211, 0x1c1f ;  /* 0x00001c1f00d37802 */ /* 0x000fe20000000f00 */
[----:B---3--:R-:W-:Y:S01]  /*1aba0*/  IMAD.MOV.U32 R2, RZ, RZ, 0x1 ;  /* 0x00000001ff027424 */ /* 0x008fe200078e00ff */
[----:B------:R-:W-:Y:S02]  /*1abb0*/  MOV R3, 0x1abd0 ;  /* 0x0001abd000037802 */ /* 0x000fe40000000f00 */
[----:B-12-4-:R-:W-:Y:S05]  /*1abc0*/  CALL.REL.NOINC `($__internal_10_$__cuda_sm70_shflsync_idx_p) ;  /* 0x0000193000007944 */ /* 0x016fea0003c00000 */
        /* <DEDUP_REMOVED lines=8> */
.L_x_680:
[----:B------:R-:W-:Y:S01]  /*1ac50*/  MOV R2, RZ ;  /* 0x000000ff00027202 */ /* 0x000fe20000000f00 */
[----:B------:R-:W-:Y:S01]  /*1ac60*/  IMAD.MOV.U32 R5, RZ, RZ, R7 ;  /* 0x000000ffff057224 */ /* 0x000fe200078e0007 */
[----:B------:R-:W-:Y:S01]  /*1ac70*/  MOV R3, 0x1aca0 ;  /* 0x0001aca000037802 */ /* 0x000fe20000000f00 */
[----:B------:R-:W-:Y:S02]  /*1ac80*/  IMAD.MOV.U32 R211, RZ, RZ, 0x1c1f ;  /* 0x00001c1fffd37424 */ /* 0x000fe400078e00ff */
[----:B------:R-:W-:Y:S05]  /*1ac90*/  CALL.REL.NOINC `($__internal_10_$__cuda_sm70_shflsync_idx_p) ;  /* 0x0000186000007944 */ /* 0x000fea0003c00000 */
[----:B------:R-:W-:Y:S01]  /*1aca0*/  MOV R4, R211 ;  /* 0x000000d300047202 */ /* 0x000fe20000000f00 */
[----:B------:R-:W-:-:S05]  /*1acb0*/  BRA `(.L_x_818) ;  /* 0xffff59e000007947 */ /* 0x000fca000383ffff */
.L_x_681:
[----:B------:R-:W-:Y:S01]  /*1acc0*/  MOV R2, RZ ;  /* 0x000000ff00027202 */ /* 0x000fe20000000f00 */
[----:B------:R-:W-:Y:S01]  /*1acd0*/  IMAD.MOV.U32 R5, RZ, RZ, R8 ;  /* 0x000000ffff057224 */ /* 0x000fe200078e0008 */
[----:B------:R-:W-:Y:S01]  /*1ace0*/  MOV R3, 0x1ad10 ;  /* 0x0001ad1000037802 */ /* 0x000fe20000000f00 */
[----:B------:R-:W-:Y:S02]  /*1acf0*/  IMAD.MOV.U32 R211, RZ, RZ, 0x1c1f ;  /* 0x00001c1fffd37424 */ /* 0x000fe400078e00ff */
[----:B-12---:R-:W-:Y:S05]  /*1ad00*/  CALL.REL.NOINC `($__internal_10_$__cuda_sm70_shflsync_idx_p) ;  /* 0x000017f000007944 */ /* 0x006fea0003c00000 */
[----:B------:R-:W-:Y:S01]  /*1ad10*/  MOV R0, R211 ;  /* 0x000000d300007202 */ /* 0x000fe20000000f00 */
[----:B------:R-:W-:-:S05]  /*1ad20*/  BRA `(.L_x_819) ;  /* 0xffff599000007947 */ /* 0x000fca000383ffff */
.L_x_682:
        /* <DEDUP_REMOVED lines=13> */
.L_x_683:
[----:B------:R-:W-:Y:S01]  /*1ae00*/  MOV R211, 0x1c1f ;  /* 0x00001c1f00d37802 */ /* 0x000fe20000000f00 */
[----:B------:R-:W-:Y:S01]  /*1ae10*/  IMAD.MOV.U32 R2, RZ, RZ, RZ ;  /* 0x000000ffff027224 */ /* 0x000fe200078e00ff */
[----:B------:R-:W-:Y:S02]  /*1ae20*/  MOV R3, 0x1ae40 ;  /* 0x0001ae4000037802 */ /* 0x000fe40000000f00 */
[----:B------:R-:W-:Y:S05]  /*1ae30*/  CALL.REL.NOINC `($__internal_10_$__cuda_sm70_shflsync_idx_p) ;  /* 0x000016c000007944 */ /* 0x000fea0003c00000 */
[----:B------:R-:W-:Y:S01]  /*1ae40*/  MOV R4, R211 ;  /* 0x000000d300047202 */ /* 0x000fe20000000f00 */
[----:B------:R-:W-:-:S05]  /*1ae50*/  BRA `(.L_x_821) ;  /* 0xffff5b6000007947 */ /* 0x000fca000383ffff */
.L_x_688:
[----:B------:R-:W-:Y:S01]  /*1ae60*/  MOV R211, 0x1c1f ;  /* 0x00001c1f00d37802 */ /* 0x000fe20000000f00 */
[----:B------:R-:W-:Y:S01]  /*1ae70*/  IMAD.MOV.U32 R2, RZ, RZ, 0x1 ;  /* 0x00000001ff027424 */ /* 0x000fe200078e00ff */
[----:B------:R-:W-:Y:S02]  /*1ae80*/  MOV R3, 0x1aea0 ;  /* 0x0001aea000037802 */ /* 0x000fe40000000f00 */
[----:B-1----:R-:W-:Y:S05]  /*1ae90*/  CALL.REL.NOINC `($__internal_10_$__cuda_sm70_shflsync_idx_p) ;  /* 0x0000166000007944 */ /* 0x002fea0003c00000 */
[----:B------:R-:W-:Y:S01]  /*1aea0*/  MOV R4, R211 ;  /* 0x000000d300047202 */ /* 0x000fe20000000f00 */
[----:B------:R-:W-:-:S05]  /*1aeb0*/  BRA `(.L_x_822) ;  /* 0xffff60d000007947 */ /* 0x000fca000383ffff */
.L_x_693:
[----:B------:R-:W-:Y:S01]  /*1aec0*/  MOV R211, 0x1c1f ;  /* 0x00001c1f00d37802 */ /* 0x000fe20000000f00 */
[----:B------:R-:W-:Y:S01]  /*1aed0*/  IMAD.MOV.U32 R2, RZ, RZ, 0x2 ;  /* 0x00000002ff027424 */ /* 0x000fe200078e00ff */
[----:B------:R-:W-:Y:S02]  /*1aee0*/  MOV R3, 0x1af00 ;  /* 0x0001af0000037802 */ /* 0x000fe40000000f00 */
[----:B-12---:R-:W-:Y:S05]  /*1aef0*/  CALL.REL.NOINC `($__internal_10_$__cuda_sm70_shflsync_idx_p) ;  /* 0x0000160000007944 */ /* 0x006fea0003c00000 */
[----:B------:R-:W-:Y:S01]  /*1af00*/  MOV R4, R211 ;  /* 0x000000d300047202 */ /* 0x000fe20000000f00 */
[----:B------:R-:W-:-:S05]  /*1af10*/  BRA `(.L_x_823) ;  /* 0xffff651000007947 */ /* 0x000fca000383ffff */
.L_x_698:
[----:B------:R-:W-:Y:S01]  /*1af20*/  MOV R211, 0x1c1f ;  /* 0x00001c1f00d37802 */ /* 0x000fe20000000f00 */
[----:B------:R-:W-:Y:S01]  /*1af30*/  IMAD.MOV.U32 R2, RZ, RZ, 0x3 ;  /* 0x00000003ff027424 */ /* 0x000fe200078e00ff */
[----:B------:R-:W-:Y:S02]  /*1af40*/  MOV R3, 0x1af60 ;  /* 0x0001af6000037802 */ /* 0x000fe40000000f00 */
[----:B-123--:R-:W-:Y:S05]  /*1af50*/  CALL.REL.NOINC `($__internal_10_$__cuda_sm70_shflsync_idx_p) ;  /* 0x000015a000007944 */ /* 0x00efea0003c00000 */
[----:B------:R-:W-:Y:S01]  /*1af60*/  MOV R4, R211 ;  /* 0x000000d300047202 */ /* 0x000fe20000000f00 */
[----:B------:R-:W-:-:S05]  /*1af70*/  BRA `(.L_x_824) ;  /* 0xffff695000007947 */ /* 0x000fca000383ffff */
.L_x_703:
[----:B------:R-:W-:Y:S02]  /*1af80*/  MOV R0, 0x2 ;  /* 0x0000000200007802 */ /* 0x000fe40000000f00 */
[----:B------:R-:W-:Y:S02]  /*1af90*/  MOV R2, 0x1afb0 ;  /* 0x0001afb000027802 */ /* 0x000fe40000000f00 */
[----:B------:R-:W-:Y:S05]  /*1afa0*/  CALL.REL.NOINC `($__internal_9_$__cuda_sm70_shflsync_bfly_p) ;  /* 0x000014f000007944 */ /* 0x000fea0003c00000 */
[----:B------:R-:W-:-:S05]  /*1afb0*/  BRA `(.L_x_825) ;  /* 0xffff70b000007947 */ /* 0x000fca000383ffff */
.L_x_704:
        /* <DEDUP_REMOVED lines=31> */
.L_x_706:
[----:B------:R-:W-:Y:S01]  /*1b1b0*/  IMAD.MOV.U32 R4, RZ, RZ, R222 ;  /* 0x000000ffff047224 */ /* 0x000fe200078e00de */
[----:B------:R-:W-:-:S02]  /*1b1c0*/  MOV R0, 0x2 ;  /* 0x0000000200007802 */ /* 0x000fc40000000f00 */
[----:B------:R-:W-:Y:S02]  /*1b1d0*/  MOV R2, 0x1b1f0 ;  /* 0x0001b1f000027802 */ /* 0x000fe40000000f00 */
[----:B------:R-:W-:Y:S05]  /*1b1e0*/  CALL.REL.NOINC `($__internal_9_$__cuda_sm70_shflsync_bfly_p) ;  /* 0x000012b000007944 */ /* 0x000fea0003c00000 */
[----:B------:R-:W-:Y:S05]  /*1b1f0*/  BRA `(.L_x_827) ;  /* 0xffff880000007947 */ /* 0x000fea000383ffff */
.L_x_707:
[----:B------:R-:W-:Y:S01]  /*1b200*/  IMAD.MOV.U32 R4, RZ, RZ, R7 ;  /* 0x000000ffff047224 */ /* 0x000fe200078e0007 */
[----:B------:R-:W-:Y:S02]  /*1b210*/  MOV R0, 0x1 ;  /* 0x0000000100007802 */ /* 0x000fe40000000f00 */
[----:B------:R-:W-:Y:S02]  /*1b220*/  MOV R2, 0x1b240 ;  /* 0x0001b24000027802 */ /* 0x000fe40000000f00 */
[----:B-1----:R-:W-:Y:S05]  /*1b230*/  CALL.REL.NOINC `($__internal_9_$__cuda_sm70_shflsync_bfly_p) ;  /* 0x0000126000007944 */ /* 0x002fea0003c00000 */
[----:B------:R-:W-:Y:S01]  /*1b240*/  FADD.FTZ R7, R7, R0 ;  /* 0x0000000007077221 */ /* 0x000fe20000010000 */
[----:B------:R-:W-:Y:S02]  /*1b250*/  MOV R4, R228 ;  /* 0x000000e400047202 */ /* 0x000fe40000000f00 */
[----:B------:R-:W-:Y:S02]  /*1b260*/  MOV R0, 0x2 ;  /* 0x0000000200007802 */ /* 0x000fe40000000f00 */
[----:B------:R-:W-:Y:S02]  /*1b270*/  MOV R2, 0x1b290 ;  /* 0x0001b29000027802 */ /* 0x000fe40000000f00 */
[----:B------:R-:W-:Y:S05]  /*1b280*/  CALL.REL.NOINC `($__internal_9_$__cuda_sm70_shflsync_bfly_p) ;  /* 0x0000121000007944 */ /* 0x000fea0003c00000 */
[----:B------:R-:W-:Y:S01]  /*1b290*/  FADD.FTZ R4, R228, R0 ;  /* 0x00000000e4047221 */ /* 0x000fe20000010000 */
[----:B------:R-:W-:Y:S02]  /*1b2a0*/  MOV R0, 0x1 ;  /* 0x0000000100007802 */ /* 0x000fe40000000f00 */
[----:B------:R-:W-:-:S02]  /*1b2b0*/  MOV R2, 0x1b2d0 ;  /* 0x0001b2d000027802 */ /* 0x000fc40000000f00 */
[----:B------:R-:W-:Y:S05]  /*1b2c0*/  CALL.REL.NOINC `($__internal_9_$__cuda_sm70_shflsync_bfly_p) ;  /* 0x000011d000007944 */ /* 0x000fea0003c00000 */
[----:B------:R-:W-:Y:S01]  /*1b2d0*/  FADD.FTZ R6, R4, R0 ;  /* 0x0000000004067221 */ /* 0x000fe20000010000 */
[----:B------:R-:W-:-:S02]  /*1b2e0*/  MOV R4, R221 ;  /* 0x000000dd00047202 */ /* 0x000fc40000000f00 */
[----:B------:R-:W-:Y:S02]  /*1b2f0*/  MOV R0, 0x2 ;  /* 0x0000000200007802 */ /* 0x000fe40000000f00 */
[----:B------:R-:W-:Y:S02]  /*1b300*/  MOV R2, 0x1b320 ;  /* 0x0001b32000027802 */ /* 0x000fe40000000f00 */
[----:B------:R-:W-:Y:S05]  /*1b310*/  CALL.REL.NOINC `($__internal_9_$__cuda_sm70_shflsync_bfly_p) ;  /* 0x0000118000007944 */ /* 0x000fea0003c00000 */
[----:B------:R-:W-:Y:S01]  /*1b320*/  FADD.FTZ R5, R221, R0 ;  /* 0x00000000dd057221 */ /* 0x000fe20000010000 */
[----:B------:R-:W-:Y:S02]  /*1b330*/  MOV R0, 0x1 ;  /* 0x0000000100007802 */ /* 0x000fe40000000f00 */
[----:B------:R-:W-:Y:S02]  /*1b340*/  MOV R2, 0x1b370 ;  /* 0x0001b37000027802 */ /* 0x000fe40000000f00 */
[----:B------:R-:W-:Y:S02]  /*1b350*/  MOV R4, R5 ;  /* 0x0000000500047202 */ /* 0x000fe40000000f00 */
[----:B------:R-:W-:Y:S05]  /*1b360*/  CALL.REL.NOINC `($__internal_9_$__cuda_sm70_shflsync_bfly_p) ;  /* 0x0000113000007944 */ /* 0x000fea0003c00000 */
[----:B------:R-:W-:Y:S01]  /*1b370*/  FADD.FTZ R5, R5, R0 ;  /* 0x0000000005057221 */ /* 0x000fe20000010000 */
[----:B------:R-:W-:Y:S02]  /*1b380*/  MOV R4, R223 ;  /* 0x000000df00047202 */ /* 0x000fe40000000f00 */
[----:B------:R-:W-:-:S02]  /*1b390*/  MOV R0, 0x2 ;  /* 0x0000000200007802 */ /* 0x000fc40000000f00 */
[----:B------:R-:W-:Y:S02]  /*1b3a0*/  MOV R2, 0x1b3c0 ;  /* 0x0001b3c000027802 */ /* 0x000fe40000000f00 */
[----:B------:R-:W-:Y:S05]  /*1b3b0*/  CALL.REL.NOINC `($__internal_9_$__cuda_sm70_shflsync_bfly_p) ;  /* 0x000010e000007944 */ /* 0x000fea0003c00000 */
[----:B------:R-:W-:Y:S01]  /*1b3c0*/  FADD.FTZ R4, R223, R0 ;  /* 0x00000000df047221 */ /* 0x000fe20000010000 */
[----:B------:R-:W-:Y:S02]  /*1b3d0*/  MOV R0, 0x1 ;  /* 0x0000000100007802 */ /* 0x000fe40000000f00 */
[----:B------:R-:W-:Y:S02]  /*1b3e0*/  MOV R2, 0x1b400 ;  /* 0x0001b40000027802 */ /* 0x000fe40000000f00 */
[----:B------:R-:W-:Y:S05]  /*1b3f0*/  CALL.REL.NOINC `($__internal_9_$__cuda_sm70_shflsync_bfly_p) ;  /* 0x000010a000007944 */ /* 0x000fea0003c00000 */
[----:B------:R-:W-:Y:S01]  /*1b400*/  MOV R8, R0 ;  /* 0x0000000000087202 */ /* 0x000fe20000000f00 */
[----:B------:R-:W-:Y:S05]  /*1b410*/  BRA `(.L_x_828) ;  /* 0xffff86d000007947 */ /* 0x000fea000383ffff */
.L_x_714:
[----:B-1234-:R-:W-:Y:S01]  /*1b420*/  IMAD.MOV.U32 R5, RZ, RZ, R7 ;  /* 0x000000ffff057224 */ /* 0x01efe200078e0007 */
[----:B------:R-:W-:Y:S01]  /*1b430*/  MOV R2, RZ ;  /* 0x000000ff00027202 */ /* 0x000fe20000000f00 */
[----:B------:R-:W-:Y:S01]  /*1b440*/  IMAD.MOV.U32 R211, RZ, RZ, 0x1c1f ;  /* 0x00001c1fffd37424 */ /* 0x000fe200078e00ff */
[----:B------:R-:W-:Y:S02]  /*1b450*/  MOV R3, 0x1b470 ;  /* 0x0001b47000037802 */ /* 0x000fe40000000f00 */
[----:B------:R-:W-:Y:S05]  /*1b460*/  CALL.REL.NOINC `($__internal_10_$__cuda_sm70_shflsync_idx_p) ;  /* 0x0000109000007944 */ /* 0x000fea0003c00000 */
[----:B------:R-:W-:Y:S01]  /*1b470*/  MOV R6, R211 ;  /* 0x000000d300067202 */ /* 0x000fe20000000f00 */
[----:B------:R-:W-:Y:S05]  /*1b480*/  BRA `(.L_x_829) ;  /* 0xffffa05000007947 */ /* 0x000fea000383ffff */
.L_x_715:
[----:B------:R-:W-:Y:S01]  /*1b490*/  IMAD.MOV.U32 R5, RZ, RZ, R13 ;  /* 0x000000ffff057224 */ /* 0x000fe200078e000d */
[----:B------:R-:W-:Y:S01]  /*1b4a0*/  MOV R2, RZ ;  /* 0x000000ff00027202 */ /* 0x000fe20000000f00 */
[----:B------:R-:W-:Y:S01]  /*1b4b0*/  IMAD.MOV.U32 R211, RZ, RZ, 0x1c1f ;  /* 0x00001c1fffd37424 */ /* 0x000fe200078e00ff */
[----:B------:R-:W-:-:S02]  /*1b4c0*/  MOV R3, 0x1b4e0 ;  /* 0x0001b4e000037802 */ /* 0x000fc40000000f00 */
[----:B-12---:R-:W-:Y:S05]  /*1b4d0*/  CALL.REL.NOINC `($__internal_10_$__cuda_sm70_shflsync_idx_p) ;  /* 0x0000102000007944 */ /* 0x006fea0003c00000 */
[----:B------:R-:W-:Y:S01]  /*1b4e0*/  MOV R0, R211 ;  /* 0x000000d300007202 */ /* 0x000fe20000000f00 */
[----:B------:R-:W-:Y:S05]  /*1b4f0*/  BRA `(.L_x_830) ;  /* 0xffffa00000007947 */ /* 0x000fea000383ffff */
.L_x_718:
[----:B------:R-:W-:Y:S01]  /*1b500*/  IMAD.MOV.U32 R5, RZ, RZ, R7 ;  /* 0x000000ffff057224 */ /* 0x000fe200078e0007 */
[----:B--2---:R-:W-:Y:S01]  /*1b510*/  MOV R2, 0x1 ;  /* 0x0000000100027802 */ /* 0x004fe20000000f00 */
[----:B------:R-:W-:Y:S01]  /*1b520*/  IMAD.MOV.U32 R211, RZ, RZ, 0x1c1f ;  /* 0x00001c1fffd37424 */ /* 0x000fe200078e00ff */
[----:B------:R-:W-:-:S02]  /*1b530*/  MOV R3, 0x1b550 ;  /* 0x0001b55000037802 */ /* 0x000fc40000000f00 */
[----:B-1-34-:R-:W-:Y:S05]  /*1b540*/  CALL.REL.NOINC `($__internal_10_$__cuda_sm70_shflsync_idx_p) ;  /* 0x00000fb000007944 */ /* 0x01afea0003c00000 */
        /* <DEDUP_REMOVED lines=8> */
.L_x_721:
[----:B------:R-:W-:Y:S01]  /*1b5d0*/  IMAD.MOV.U32 R5, RZ, RZ, R7 ;  /* 0x000000ffff057224 */ /* 0x000fe200078e0007 */
[----:B-1----:R-:W-:Y:S01]  /*1b5e0*/  MOV R2, 0x2 ;  /* 0x0000000200027802 */ /* 0x002fe20000000f00 */
[----:B------:R-:W-:Y:S01]  /*1b5f0*/  IMAD.MOV.U32 R211, RZ, RZ, 0x1c1f ;  /* 0x00001c1fffd37424 */ /* 0x000fe200078e00ff */
[----:B------:R-:W-:Y:S02]  /*1b600*/  MOV R3, 0x1b620 ;  /* 0x0001b62000037802 */ /* 0x000fe40000000f00 */
[----:B--234-:R-:W-:Y:S05]  /*1b610*/  CALL.REL.NOINC `($__internal_10_$__cuda_sm70_shflsync_idx_p) ;  /* 0x00000ee000007944 */ /* 0x01cfea0003c00000 */
[----:B------:R-:W-:Y:S01]  /*1b620*/  MOV R6, R211 ;  /* 0x000000d300067202 */ /* 0x000fe20000000f00 */
[----:B------:R-:W-:Y:S05]  /*1b630*/  BRA `(.L_x_832) ;  /* 0xffffa19000007947 */ /* 0x000fea000383ffff */
.L_x_722:
[----:B------:R-:W-:Y:S01]  /*1b640*/  IMAD.MOV.U32 R5, RZ, RZ, R13 ;  /* 0x000000ffff057224 */ /* 0x000fe200078e000d */
[----:B------:R-:W-:Y:S01]  /*1b650*/  MOV R2, 0x2 ;  /* 0x0000000200027802 */ /* 0x000fe20000000f00 */
[----:B------:R-:W-:Y:S01]  /*1b660*/  IMAD.MOV.U32 R211, RZ, RZ, 0x1c1f ;  /* 0x00001c1fffd37424 */ /* 0x000fe200078e00ff */
[----:B------:R-:W-:Y:S02]  /*1b670*/  MOV R3, 0x1b690 ;  /* 0x0001b69000037802 */ /* 0x000fe40000000f00 */
[----:B-1234-:R-:W-:Y:S05]  /*1b680*/  CALL.REL.NOINC `($__internal_10_$__cuda_sm70_shflsync_idx_p) ;  /* 0x00000e7000007944 */ /* 0x01efea0003c00000 */
[----:B------:R-:W-:Y:S01]  /*1b690*/  MOV R0, R211 ;  /* 0x000000d300007202 */ /* 0x000fe20000000f00 */
[----:B------:R-:W-:Y:S05]  /*1b6a0*/  BRA `(.L_x_833) ;  /* 0xffffa14000007947 */ /* 0x000fea000383ffff */
.L_x_725:
[----:B------:R-:W-:Y:S01]  /*1b6b0*/  IMAD.MOV.U32 R5, RZ, RZ, R7 ;  /* 0x000000ffff057224 */ /* 0x000fe200078e0007 */
[----:B-1----:R-:W-:Y:S01]  /*1b6c0*/  MOV R2, 0x3 ;  /* 0x0000000300027802 */ /* 0x002fe20000000f00 */
[----:B------:R-:W-:Y:S01]  /*1b6d0*/  IMAD.MOV.U32 R211, RZ, RZ, 0x1c1f ;  /* 0x00001c1fffd37424 */ /* 0x000fe200078e00ff */
[----:B------:R-:W-:-:S02]  /*1b6e0*/  MOV R3, 0x1b700 ;  /* 0x0001b70000037802 */ /* 0x000fc40000000f00 */
[----:B--234-:R-:W-:Y:S05]  /*1b6f0*/  CALL.REL.NOINC `($__internal_10_$__cuda_sm70_shflsync_idx_p) ;  /* 0x00000e0000007944 */ /* 0x01cfea0003c00000 */
        /* <DEDUP_REMOVED lines=8> */
.L_x_727:
[----:B------:R-:W-:Y:S01]  /*1b780*/  IMAD.MOV.U32 R5, RZ, RZ, R12 ;  /* 0x000000ffff057224 */ /* 0x000fe200078e000c */
[----:B------:R-:W-:Y:S01]  /*1b790*/  MOV R2, RZ ;  /* 0x000000ff00027202 */ /* 0x000fe20000000f00 */
[----:B------:R-:W-:Y:S01]  /*1b7a0*/  IMAD.MOV.U32 R211, RZ, RZ, 0x1c1f ;  /* 0x00001c1fffd37424 */ /* 0x000fe200078e00ff */
[----:B------:R-:W-:Y:S02]  /*1b7b0*/  MOV R3, 0x1b7d0 ;  /* 0x0001b7d000037802 */ /* 0x000fe40000000f00 */
[----:B------:R-:W-:Y:S05]  /*1b7c0*/  CALL.REL.NOINC `($__internal_10_$__cuda_sm70_shflsync_idx_p) ;  /* 0x00000d3000007944 */ /* 0x000fea0003c00000 */
[----:B------:R-:W-:Y:S01]  /*1b7d0*/  MOV R4, R211 ;  /* 0x000000d300047202 */ /* 0x000fe20000000f00 */
[----:B------:R-:W-:Y:S05]  /*1b7e0*/  BRA `(.L_x_835) ;  /* 0xffffa4c000007947 */ /* 0x000fea000383ffff */
.L_x_728:
[----:B------:R-:W-:Y:S01]  /*1b7f0*/  IMAD.MOV.U32 R5, RZ, RZ, R13 ;  /* 0x000000ffff057224 */ /* 0x000fe200078e000d */
[----:B------:R-:W-:Y:S01]  /*1b800*/  MOV R2, RZ ;  /* 0x000000ff00027202 */ /* 0x000fe20000000f00 */
[----:B------:R-:W-:Y:S01]  /*1b810*/  IMAD.MOV.U32 R211, RZ, RZ, 0x1c1f ;  /* 0x00001c1fffd37424 */ /* 0x000fe200078e00ff */
[----:B------:R-:W-:Y:S02]  /*1b820*/  MOV R3, 0x1b840 ;  /* 0x0001b84000037802 */ /* 0x000fe40000000f00 */
[----:B-12---:R-:W-:Y:S05]  /*1b830*/  CALL.REL.NOINC `($__internal_10_$__cuda_sm70_shflsync_idx_p) ;  /* 0x00000cc000007944 */ /* 0x006fea0003c00000 */
[----:B------:R-:W-:Y:S01]  /*1b840*/  MOV R0, R211 ;  /* 0x000000d300007202 */ /* 0x000fe20000000f00 */
[----:B------:R-:W-:Y:S05]  /*1b850*/  BRA `(.L_x_836) ;  /* 0xffffa47000007947 */ /* 0x000fea000383ffff */
.L_x_731:
[----:B------:R-:W-:Y:S01]  /*1b860*/  IMAD.MOV.U32 R5, RZ, RZ, R12 ;  /* 0x000000ffff057224 */ /* 0x000fe200078e000c */
[----:B----4-:R-:W-:Y:S01]  /*1b870*/  MOV R2, 0x1 ;  /* 0x0000000100027802 */ /* 0x010fe20000000f00 */
[----:B------:R-:W-:Y:S01]  /*1b880*/  IMAD.MOV.U32 R211, RZ, RZ, 0x1c1f ;  /* 0x00001c1fffd37424 */ /* 0x000fe200078e00ff */
[----:B------:R-:W-:-:S02]  /*1b890*/  MOV R3, 0x1b8b0 ;  /* 0x0001b8b000037802 */ /* 0x000fc40000000f00 */
        /* <DEDUP_REMOVED lines=9> */
.L_x_734:
[----:B------:R-:W-:Y:S01]  /*1b930*/  IMAD.MOV.U32 R5, RZ, RZ, R12 ;  /* 0x000000ffff057224 */ /* 0x000fe200078e000c */
[----:B----4-:R-:W-:Y:S01]  /*1b940*/  MOV R2, 0x2 ;  /* 0x0000000200027802 */ /* 0x010fe20000000f00 */
[----:B------:R-:W-:Y:S01]  /*1b950*/  IMAD.MOV.U32 R211, RZ, RZ, 0x1c1f ;  /* 0x00001c1fffd37424 */ /* 0x000fe200078e00ff */
[----:B------:R-:W-:Y:S02]  /*1b960*/  MOV R3, 0x1b980 ;  /* 0x0001b98000037802 */ /* 0x000fe40000000f00 */
[----:B-123--:R-:W-:Y:S05]  /*1b970*/  CALL.REL.NOINC `($__internal_10_$__cuda_sm70_shflsync_idx_p) ;  /* 0x00000b8000007944 */ /* 0x00efea0003c00000 */
[----:B------:R-:W-:Y:S01]  /*1b980*/  MOV R4, R211 ;  /* 0x000000d300047202 */ /* 0x000fe20000000f00 */
[----:B------:R-:W-:Y:S05]  /*1b990*/  BRA `(.L_x_838) ;  /* 0xffffae2000007947 */ /* 0x000fea000383ffff */
.L_x_735:
[----:B------:R-:W-:Y:S01]  /*1b9a0*/  IMAD.MOV.U32 R5, RZ, RZ, R13 ;  /* 0x000000ffff057224 */ /* 0x000fe200078e000d */
[----:B----4-:R-:W-:Y:S01]  /*1b9b0*/  MOV R2, 0x2 ;  /* 0x0000000200027802 */ /* 0x010fe20000000f00 */
[----:B------:R-:W-:Y:S01]  /*1b9c0*/  IMAD.MOV.U32 R211, RZ, RZ, 0x1c1f ;  /* 0x00001c1fffd37424 */ /* 0x000fe200078e00ff */
[----:B------:R-:W-:Y:S02]  /*1b9d0*/  MOV R3, 0x1b9f0 ;  /* 0x0001b9f000037802 */ /* 0x000fe40000000f00 */
[----:B-123--:R-:W-:Y:S05]  /*1b9e0*/  CALL.REL.NOINC `($__internal_10_$__cuda_sm70_shflsync_idx_p) ;  /* 0x00000b1000007944 */ /* 0x00efea0003c00000 */
[----:B------:R-:W-:Y:S01]  /*1b9f0*/  MOV R0, R211 ;  /* 0x000000d300007202 */ /* 0x000fe20000000f00 */
[----:B------:R-:W-:Y:S05]  /*1ba00*/  BRA `(.L_x_839) ;  /* 0xffffadd000007947 */ /* 0x000fea000383ffff */
.L_x_738:
[----:B------:R-:W-:Y:S01]  /*1ba10*/  IMAD.MOV.U32 R5, RZ, RZ, R12 ;  /* 0x000000ffff057224 */ /* 0x000fe200078e000c */
[----:B---3--:R-:W-:Y:S01]  /*1ba20*/  MOV R2, 0x3 ;  /* 0x0000000300027802 */ /* 0x008fe20000000f00 */
        /* <DEDUP_REMOVED lines=11> */
.L_x_742:
[----:B------:R-:W-:Y:S01]  /*1bae0*/  IMAD.MOV.U32 R5, RZ, RZ, R10 ;  /* 0x000000ffff057224 */ /* 0x000fe200078e000a */
[----:B------:R-:W-:Y:S01]  /*1baf0*/  MOV R2, RZ ;  /* 0x000000ff00027202 */ /* 0x000fe20000000f00 */
[----:B------:R-:W-:Y:S01]  /*1bb00*/  IMAD.MOV.U32 R211, RZ, RZ, 0x1c1f ;  /* 0x00001c1fffd37424 */ /* 0x000fe200078e00ff */
[----:B------:R-:W-:Y:S02]  /*1bb10*/  MOV R3, 0x1bb30 ;  /* 0x0001bb3000037802 */ /* 0x000fe40000000f00 */
[----:B------:R-:W-:Y:S05]  /*1bb20*/  CALL.REL.NOINC `($__internal_10_$__cuda_sm70_shflsync_idx_p) ;  /* 0x000009d000007944 */ /* 0x000fea0003c00000 */
[----:B------:R-:W-:Y:S01]  /*1bb30*/  MOV R4, R211 ;  /* 0x000000d300047202 */ /* 0x000fe20000000f00 */
[----:B------:R-:W-:Y:S05]  /*1bb40*/  BRA `(.L_x_841) ;  /* 0xffffbed000007947 */ /* 0x000fea000383ffff */
.L_x_743:
[----:B------:R-:W-:Y:S01]  /*1bb50*/  IMAD.MOV.U32 R5, RZ, RZ, R13 ;  /* 0x000000ffff057224 */ /* 0x000fe200078e000d */
[----:B------:R-:W-:Y:S01]  /*1bb60*/  MOV R2, RZ ;  /* 0x000000ff00027202 */ /* 0x000fe20000000f00 */
[----:B------:R-:W-:Y:S01]  /*1bb70*/  IMAD.MOV.U32 R211, RZ, RZ, 0x1c1f ;  /* 0x00001c1fffd37424 */ /* 0x000fe200078e00ff */
[----:B------:R-:W-:Y:S02]  /*1bb80*/  MOV R3, 0x1bba0 ;  /* 0x0001bba000037802 */ /* 0x000fe40000000f00 */
[----:B-12---:R-:W-:Y:S05]  /*1bb90*/  CALL.REL.NOINC `($__internal_10_$__cuda_sm70_shflsync_idx_p) ;  /* 0x0000096000007944 */ /* 0x006fea0003c00000 */
[----:B------:R-:W-:Y:S01]  /*1bba0*/  MOV R0, R211 ;  /* 0x000000d300007202 */ /* 0x000fe20000000f00 */
[----:B------:R-:W-:Y:S05]  /*1bbb0*/  BRA `(.L_x_842) ;  /* 0xffffbe8000007947 */ /* 0x000fea000383ffff */
.L_x_746:
        /* <DEDUP_REMOVED lines=13> */
.L_x_749:
[----:B------:R-:W-:Y:S01]  /*1bc90*/  IMAD.MOV.U32 R5, RZ, RZ, R10 ;  /* 0x000000ffff057224 */ /* 0x000fe200078e000a */
[----:B-1----:R-:W-:Y:S01]  /*1bca0*/  MOV R2, 0x2 ;  /* 0x0000000200027802 */ /* 0x002fe20000000f00 */
[----:B------:R-:W-:Y:S01]  /*1bcb0*/  IMAD.MOV.U32 R211, RZ, RZ, 0x1c1f ;  /* 0x00001c1fffd37424 */ /* 0x000fe200078e00ff */
[----:B------:R-:W-:Y:S02]  /*1bcc0*/  MOV R3, 0x1bce0 ;  /* 0x0001bce000037802 */ /* 0x000fe40000000f00 */
[----:B--234-:R-:W-:Y:S05]  /*1bcd0*/  CALL.REL.NOINC `($__internal_10_$__cuda_sm70_shflsync_idx_p) ;  /* 0x0000082000007944 */ /* 0x01cfea0003c00000 */
[----:B------:R-:W-:Y:S01]  /*1bce0*/  MOV R4, R211 ;  /* 0x000000d300047202 */ /* 0x000fe20000000f00 */
[----:B------:R-:W-:Y:S05]  /*1bcf0*/  BRA `(.L_x_844) ;  /* 0xffffc02000007947 */ /* 0x000fea000383ffff */
.L_x_750:
[----:B------:R-:W-:Y:S01]  /*1bd00*/  IMAD.MOV.U32 R5, RZ, RZ, R13 ;  /* 0x000000ffff057224 */ /* 0x000fe200078e000d */
[----:B------:R-:W-:Y:S01]  /*1bd10*/  MOV R2, 0x2 ;  /* 0x0000000200027802 */ /* 0x000fe20000000f00 */
[----:B------:R-:W-:Y:S01]  /*1bd20*/  IMAD.MOV.U32 R211, RZ, RZ, 0x1c1f ;  /* 0x00001c1fffd37424 */ /* 0x000fe200078e00ff */
[----:B------:R-:W-:Y:S02]  /*1bd30*/  MOV R3, 0x1bd50 ;  /* 0x0001bd5000037802 */ /* 0x000fe40000000f00 */
[----:B-1234-:R-:W-:Y:S05]  /*1bd40*/  CALL.REL.NOINC `($__internal_10_$__cuda_sm70_shflsync_idx_p) ;  /* 0x000007b000007944 */ /* 0x01efea0003c00000 */
[----:B------:R-:W-:Y:S01]  /*1bd50*/  MOV R0, R211 ;  /* 0x000000d300007202 */ /* 0x000fe20000000f00 */
[----:B------:R-:W-:Y:S05]  /*1bd60*/  BRA `(.L_x_845) ;  /* 0xffffbfd000007947 */ /* 0x000fea000383ffff */
.L_x_753:
        /* <DEDUP_REMOVED lines=13> */
.L_x_755:
[----:B------:R-:W-:Y:S01]  /*1be40*/  IMAD.MOV.U32 R5, RZ, RZ, R74 ;  /* 0x000000ffff057224 */ /* 0x000fe200078e004a */
[----:B------:R-:W-:Y:S01]  /*1be50*/  MOV R2, RZ ;  /* 0x000000ff00027202 */ /* 0x000fe20000000f00 */
[----:B------:R-:W-:Y:S01]  /*1be60*/  IMAD.MOV.U32 R211, RZ, RZ, 0x1f ;  /* 0x0000001fffd37424 */ /* 0x000fe200078e00ff */
[----:B------:R-:W-:Y:S02]  /*1be70*/  MOV R3, 0x1be90 ;  /* 0x0001be9000037802 */ /* 0x000fe40000000f00 */
[----:B------:R-:W-:Y:S05]  /*1be80*/  CALL.REL.NOINC `($__internal_10_$__cuda_sm70_shflsync_idx_p) ;  /* 0x0000067000007944 */ /* 0x000fea0003c00000 */
[----:B------:R-:W-:Y:S01]  /*1be90*/  MOV R9, R211 ;  /* 0x000000d300097202 */ /* 0x000fe20000000f00 */
[----:B------:R-:W-:Y:S05]  /*1bea0*/  BRA `(.L_x_847) ;  /* 0xffffc22000007947 */ /* 0x000fea000383ffff */
.L_x_756:
[----:B------:R-:W-:Y:S01]  /*1beb0*/  IMAD.MOV.U32 R5, RZ, RZ, R74 ;  /* 0x000000ffff057224 */ /* 0x000fe200078e004a */
[----:B------:R-:W-:Y:S01]  /*1bec0*/  MOV R2, 0x1 ;  /* 0x0000000100027802 */ /* 0x000fe20000000f00 */
[----:B------:R-:W-:Y:S01]  /*1bed0*/  IMAD.MOV.U32 R211, RZ, RZ, 0x1f ;  /* 0x0000001fffd37424 */ /* 0x000fe200078e00ff */
[----:B------:R-:W-:Y:S02]  /*1bee0*/  MOV R3, 0x1bf00 ;  /* 0x0001bf0000037802 */ /* 0x000fe40000000f00 */
[----:B-12---:R-:W-:Y:S05]  /*1bef0*/  CALL.REL.NOINC `($__internal_10_$__cuda_sm70_shflsync_idx_p) ;  /* 0x0000060000007944 */ /* 0x006fea0003c00000 */
[----:B------:R-:W-:Y:S01]  /*1bf00*/  MOV R8, R211 ;  /* 0x000000d300087202 */ /* 0x000fe20000000f00 */
[----:B------:R-:W-:Y:S05]  /*1bf10*/  BRA `(.L_x_848) ;  /* 0xffffc1d000007947 */ /* 0x000fea000383ffff */
.L_x_757:
[----:B------:R-:W-:Y:S02]  /*1bf20*/  MOV R2, 0x1 ;  /* 0x0000000100027802 */ /* 0x000fe40000000f00 */
[----:B------:R-:W-:-:S02]  /*1bf30*/  MOV R3, 0x1bf50 ;  /* 0x0001bf5000037802 */ /* 0x000fc40000000f00 */
[----:B-1234-:R-:W-:Y:S05]  /*1bf40*/  CALL.REL.NOINC `($__internal_11_$__cuda_sm70_shflsync_up_p) ;  /* 0x0000061000007944 */ /* 0x01efea0003c00000 */
[----:B------:R-:W-:Y:S05]  /*1bf50*/  BRA `(.L_x_849) ;  /* 0xffffc2c000007947 */ /* 0x000fea000383ffff */
.L_x_758:
[----:B------:R-:W-:Y:S02]  /*1bf60*/  MOV R2, 0x2 ;  /* 0x0000000200027802 */ /* 0x000fe40000000f00 */
[----:B------:R-:W-:-:S02]  /*1bf70*/  MOV R3, 0x1bf90 ;  /* 0x0001bf9000037802 */ /* 0x000fc40000000f00 */
[----:B--2-4-:R-:W-:Y:S05]  /*1bf80*/  CALL.REL.NOINC `($__internal_11_$__cuda_sm70_shflsync_up_p) ;  /* 0x000005d000007944 */ /* 0x014fea0003c00000 */
        /* <DEDUP_REMOVED lines=24> */
.L_x_762:
[----:B------:R-:W-:Y:S02]  /*1c110*/  MOV R2, 0x1 ;  /* 0x0000000100027802 */ /* 0x000fe40000000f00 */
[----:B------:R-:W-:Y:S02]  /*1c120*/  MOV R3, 0x1c140 ;  /* 0x0001c14000037802 */ /* 0x000fe40000000f00 */
[----:B------:R-:W-:Y:S05]  /*1c130*/  CALL.REL.NOINC `($__internal_11_$__cuda_sm70_shflsync_up_p) ;  /* 0x0000042000007944 */ /* 0x000fea0003c00000 */
[----:B------:R-:W-:Y:S01]  /*1c140*/  MOV R2, R4 ;  /* 0x0000000400027202 */ /* 0x000fe20000000f00 */
[----:B------:R-:W-:Y:S05]  /*1c150*/  BRA `(.L_x_851) ;  /* 0xffffc32000007947 */ /* 0x000fea000383ffff */
.L_x_763:
        /* <DEDUP_REMOVED lines=27> */
.L_x_765:
[----:B------:R-:W-:Y:S02]  /*1c310*/  SEL R0, RZ, 0x1, P0 ;  /* 0x00000001ff007807 */ /* 0x000fe40000000000 */
[----:B------:R-:W-:Y:S02]  /*1c320*/  MOV R2, 0x1c340 ;  /* 0x0001c34000027802 */ /* 0x000fe40000000f00 */
[----:B-1----:R-:W-:Y:S05]  /*1c330*/  CALL.REL.NOINC `($__internal_12_$__cuda_sm70_votesync_ballot) ;  /* 0x0000029000007944 */ /* 0x002fea0003c00000 */
[----:B------:R-:W-:Y:S01]  /*1c340*/  MOV R11, R0 ;  /* 0x00000000000b7202 */ /* 0x000fe20000000f00 */
[----:B------:R-:W-:Y:S05]  /*1c350*/  BRA `(.L_x_853) ;  /* 0xffffc2b000007947 */ /* 0x000fea000383ffff */
.L_x_766:
[----:B------:R-:W-:Y:S01]  /*1c360*/  IMAD.MOV.U32 R5, RZ, RZ, R6 ;  /* 0x000000ffff057224 */ /* 0x000fe200078e0006 */
[----:B--2---:R-:W-:Y:S01]  /*1c370*/  MOV R2, R0 ;  /* 0x0000000000027202 */ /* 0x004fe20000000f00 */
[----:B------:R-:W-:Y:S01]  /*1c380*/  IMAD.MOV.U32 R211, RZ, RZ, 0x1f ;  /* 0x0000001fffd37424 */ /* 0x000fe200078e00ff */
[----:B------:R-:W-:Y:S02]  /*1c390*/  MOV R3, 0x1c3b0 ;  /* 0x0001c3b000037802 */ /* 0x000fe40000000f00 */
[----:B-1----:R-:W-:Y:S05]  /*1c3a0*/  CALL.REL.NOINC `($__internal_10_$__cuda_sm70_shflsync_idx_p) ;  /* 0x0000015000007944 */ /* 0x002fea0003c00000 */
[----:B------:R-:W-:Y:S01]  /*1c3b0*/  IMAD.MOV.U32 R8, RZ, RZ, R211 ;  /* 0x000000ffff087224 */ /* 0x000fe200078e00d3 */
[----:B------:R-:W-:Y:S01]  /*1c3c0*/  MOV R2, R0 ;  /* 0x0000000000027202 */ /* 0x000fe20000000f00 */
[----:B------:R-:W-:Y:S01]  /*1c3d0*/  IMAD.MOV.U32 R5, RZ, RZ, R7 ;  /* 0x000000ffff057224 */ /* 0x000fe200078e0007 */
[----:B------:R-:W-:-:S02]  /*1c3e0*/  MOV R211, 0x1f ;  /* 0x0000001f00d37802 */ /* 0x000fc40000000f00 */
[----:B------:R-:W-:Y:S02]  /*1c3f0*/  MOV R3, 0x1c410 ;  /* 0x0001c41000037802 */ /* 0x000fe40000000f00 */
[----:B------:R-:W-:Y:S05]  /*1c400*/  CALL.REL.NOINC `($__internal_10_$__cuda_sm70_shflsync_idx_p) ;  /* 0x000000f000007944 */ /* 0x000fea0003c00000 */
[----:B------:R-:W-:Y:S01]  /*1c410*/  MOV R7, R211 ;  /* 0x000000d300077202 */ /* 0x000fe20000000f00 */
[----:B------:R-:W-:Y:S05]  /*1c420*/  BRA `(.L_x_854) ;  /* 0xffffc25000007947 */ /* 0x000fea000383ffff */
.L_x_769:
[----:B------:R-:W-:Y:S01]  /*1c430*/  IMAD.MOV.U32 R5, RZ, RZ, R4 ;  /* 0x000000ffff057224 */ /* 0x000fe200078e0004 */
[----:B--2---:R-:W-:Y:S01]  /*1c440*/  MOV R2, R0 ;  /* 0x0000000000027202 */ /* 0x004fe20000000f00 */
[----:B------:R-:W-:Y:S01]  /*1c450*/  IMAD.MOV.U32 R211, RZ, RZ, 0x1f ;  /* 0x0000001fffd37424 */ /* 0x000fe200078e00ff */
[----:B------:R-:W-:Y:S02]  /*1c460*/  MOV R3, 0x1c480 ;  /* 0x0001c48000037802 */ /* 0x000fe40000000f00 */
[----:B-1--4-:R-:W-:Y:S05]  /*1c470*/  CALL.REL.NOINC `($__internal_10_$__cuda_sm70_shflsync_idx_p) ;  /* 0x0000008000007944 */ /* 0x012fea0003c00000 */
[----:B------:R-:W-:Y:S01]  /*1c480*/  MOV R12, R211 ;  /* 0x000000d3000c7202 */ /* 0x000fe20000000f00 */
[----:B------:R-:W-:Y:S05]  /*1c490*/  BRA `(.L_x_768) ;  /* 0xffffc24000007947 */ /* 0x000fea000383ffff */
        .weak           $__internal_9_$__cuda_sm70_shflsync_bfly_p
        .type           $__internal_9_$__cuda_sm70_shflsync_bfly_p,@function
        .size           $__internal_9_$__cuda_sm70_shflsync_bfly_p,($__internal_10_$__cuda_sm70_shflsync_idx_p - $__internal_9_$__cuda_sm70_shflsync_bfly_p)
$__internal_9_$__cuda_sm70_shflsync_bfly_p:
[----:B------:R-:W-:Y:S02]  /*1c4a0*/  MOV R162, 0xffffffff ;  /* 0xffffffff00a27802 */ /* 0x000fe40000000f00 */
[----:B------:R-:W-:Y:S02]  /*1c4b0*/  MOV R3, 0x1f ;  /* 0x0000001f00037802 */ /* 0x000fe40000000f00 */
[----:B------:R-:W-:Y:S04]  /*1c4c0*/  WARPSYNC R162 ;  /* 0x000000a200007348 */ /* 0x000fe80003800000 */
[----:B------:R1:W2:Y:S02]  /*1c4d0*/  SHFL.BFLY PT, R0, R4, R0, R3 ;  /* 0x0c00000004007389 */ /* 0x0002a400000e0003 */
[----:B-1----:R-:W-:-:S04]  /*1c4e0*/  MOV R3, 0x0 ;  /* 0x0000000000037802 */ /* 0x002fc80000000f00 */
[----:B--2---:R-:W-:Y:S05]  /*1c4f0*/  RET.REL.NODEC R2 `(_ZN7cutlass13device_kernelIN5flash19enable_sm80_to_sm89INS1_16FlashAttnFwdSm80INS1_25CollectiveMainloopFwdSm80ILi4ELi1ELb0EN4cute5tupleIJNS5_1CILi128EEENS7_ILi48EEENS7_ILi96EEEEEELi96ENS_6half_tEfNS_4arch4Sm80ELb0ELb1ELb1ELb1ELb1ELb0ELb1ELb1EEENS1_21CollectiveEpilogueFwdINS6_IJS8_SA_S9_EEENS6_IJNS7_ILi1EEESI_SI_EEESC_SE_Li128ELb1ELb1ELb1ELb0EEENS1_36VarlenDynamicPersistentTileSchedulerILi128ELi48ELi128ELi128ELb1ELb1ELb0ELb1ELb0ELb1EEEEEEEEEvNT_6ParamsE) ;  /* 0xfffe3b0002007950 */ /* 0x004fea0003c3ffff */
        .weak           $__internal_10_$__cuda_sm70_shflsync_idx_p
        .type           $__internal_10_$__cuda_sm70_shflsync_idx_p,@function
        .size           $__internal_10_$__cuda_sm70_shflsync_idx_p,($__internal_11_$__cuda_sm70_shflsync_up_p - $__internal_10_$__cuda_sm70_shflsync_idx_p)
$__internal_10_$__cuda_sm70_shflsync_idx_p:
[----:B------:R-:W-:-:S04]  /*1c500*/  MOV R212, 0xffffffff ;  /* 0xffffffff00d47802 */ /* 0x000fc80000000f00 */
[----:B------:R-:W-:Y:S04]  /*1c510*/  WARPSYNC R212 ;  /* 0x000000d400007348 */ /* 0x000fe80003800000 */
[----:B------:R1:W2:Y:S02]  /*1c520*/  SHFL.IDX PT, R211, R5, R2, R211 ;  /* 0x0000000205d37389 */ /* 0x0002a400000e00d3 */
[----:B-1----:R-:W-:Y:S02]  /*1c530*/  MOV R2, R3 ;  /* 0x0000000300027202 */ /* 0x002fe40000000f00 */
[----:B------:R-:W-:-:S04]  /*1c540*/  MOV R3, 0x0 ;  /* 0x0000000000037802 */ /* 0x000fc80000000f00 */
[----:B--2---:R-:W-:Y:S05]  /*1c550*/  RET.REL.NODEC R2 `(_ZN7cutlass13device_kernelIN5flash19enable_sm80_to_sm89INS1_16FlashAttnFwdSm80INS1_25CollectiveMainloopFwdSm80ILi4ELi1ELb0EN4cute5tupleIJNS5_1CILi128EEENS7_ILi48EEENS7_ILi96EEEEEELi96ENS_6half_tEfNS_4arch4Sm80ELb0ELb1ELb1ELb1ELb1ELb0ELb1ELb1EEENS1_21CollectiveEpilogueFwdINS6_IJS8_SA_S9_EEENS6_IJNS7_ILi1EEESI_SI_EEESC_SE_Li128ELb1ELb1ELb1ELb0EEENS1_36VarlenDynamicPersistentTileSchedulerILi128ELi48ELi128ELi128ELb1ELb1ELb0ELb1ELb0ELb1EEEEEEEEEvNT_6ParamsE) ;  /* 0xfffe3aa002007950 */ /* 0x004fea0003c3ffff */
        .weak           $__internal_11_$__cuda_sm70_shflsync_up_p
        .type           $__internal_11_$__cuda_sm70_shflsync_up_p,@function
        .size           $__internal_11_$__cuda_sm70_shflsync_up_p,($__internal_12_$__cuda_sm70_votesync_ballot - $__internal_11_$__cuda_sm70_shflsync_up_p)
$__internal_11_$__cuda_sm70_shflsync_up_p:
[----:B------:R-:W-:Y:S02]  /*1c560*/  IMAD.MOV.U32 R4, RZ, RZ, RZ ;  /* 0x000000ffff047224 */ /* 0x000fe400078e00ff */
[----:B------:R-:W-:-:S04]  /*1c570*/  IMAD.MOV.U32 R10, RZ, RZ, -0x1 ;  /* 0xffffffffff0a7424 */ /* 0x000fc800078e00ff */
[----:B------:R-:W-:Y:S04]  /*1c580*/  WARPSYNC R10 ;  /* 0x0000000a00007348 */ /* 0x000fe80003800000 */
[----:B------:R1:W2:Y:S02]  /*1c590*/  SHFL.UP PT, R4, R0, R2, R4 ;  /* 0x0400000200047389 */ /* 0x0002a400000e0004 */
[----:B-1----:R-:W-:Y:S02]  /*1c5a0*/  MOV R2, R3 ;  /* 0x0000000300027202 */ /* 0x002fe40000000f00 */
[----:B------:R-:W-:-:S04]  /*1c5b0*/  MOV R3, 0x0 ;  /* 0x0000000000037802 */ /* 0x000fc80000000f00 */
[----:B--2---:R-:W-:Y:S05]  /*1c5c0*/  RET.REL.NODEC R2 `(_ZN7cutlass13device_kernelIN5flash19enable_sm80_to_sm89INS1_16FlashAttnFwdSm80INS1_25CollectiveMainloopFwdSm80ILi4ELi1ELb0EN4cute5tupleIJNS5_1CILi128EEENS7_ILi48EEENS7_ILi96EEEEEELi96ENS_6half_tEfNS_4arch4Sm80ELb0ELb1ELb1ELb1ELb1ELb0ELb1ELb1EEENS1_21CollectiveEpilogueFwdINS6_IJS8_SA_S9_EEENS6_IJNS7_ILi1EEESI_SI_EEESC_SE_Li128ELb1ELb1ELb1ELb0EEENS1_36VarlenDynamicPersistentTileSchedulerILi128ELi48ELi128ELi128ELb1ELb1ELb0ELb1ELb0ELb1EEEEEEEEEvNT_6ParamsE) ;  /* 0xfffe3a3002007950 */ /* 0x004fea0003c3ffff */
        .weak           $__internal_12_$__cuda_sm70_votesync_ballot
        .type           $__internal_12_$__cuda_sm70_votesync_ballot,@function
        .size           $__internal_12_$__cuda_sm70_votesync_ballot,(.L_x_3641 - $__internal_12_$__cuda_sm70_votesync_ballot)
$__internal_12_$__cuda_sm70_votesync_ballot:
[----:B------:R-:W-:Y:S01]  /*1c5d0*/  ISETP.NE.U32.AND P0, PT, R0, 0x1, PT ;  /* 0x000000010000780c */ /* 0x000fe20003f05070 */
[----:B------:R-:W-:-:S04]  /*1c5e0*/  IMAD.MOV.U32 R3, RZ, RZ, -0x1 ;  /* 0xffffffffff037424 */ /* 0x000fc800078e00ff */
[----:B------:R-:W-:Y:S08]  /*1c5f0*/  WARPSYNC R3 ;  /* 0x0000000300007348 */ /* 0x000ff00003800000 */
[----:B------:R-:W-:-:S04]  /*1c600*/  VOTE.ANY R0, PT, !P0 ;  /* 0x0000000000007806 */ /* 0x000fc800040e0100 */
[----:B------:R-:W-:Y:S01]  /*1c610*/  LOP3.LUT R0, R0, R3, RZ, 0xc0, !PT ;  /* 0x0000000300007212 */ /* 0x000fe200078ec0ff */
[----:B------:R-:W-:-:S04]  /*1c620*/  IMAD.MOV.U32 R3, RZ, RZ, 0x0 ;  /* 0x00000000ff037424 */ /* 0x000fc800078e00ff */
[----:B------:R-:W-:Y:S05]  /*1c630*/  RET.REL.NODEC R2 `(_ZN7cutlass13device_kernelIN5flash19enable_sm80_to_sm89INS1_16FlashAttnFwdSm80INS1_25CollectiveMainloopFwdSm80ILi4ELi1ELb0EN4cute5tupleIJNS5_1CILi128EEENS7_ILi48EEENS7_ILi96EEEEEELi96ENS_6half_tEfNS_4arch4Sm80ELb0ELb1ELb1ELb1ELb1ELb0ELb1ELb1EEENS1_21CollectiveEpilogueFwdINS6_IJS8_SA_S9_EEENS6_IJNS7_ILi1EEESI_SI_EEESC_SE_Li128ELb1ELb1ELb1ELb0EEENS1_36VarlenDynamicPersistentTileSchedulerILi128ELi48ELi128ELi128ELb1ELb1ELb0ELb1ELb0ELb1EEEEEEEEEvNT_6ParamsE) ;  /* 0xfffe39c002007950 */ /* 0x000fea0003c3ffff */
.L_x_855:
        /* <DEDUP_REMOVED lines=12> */
.L_x_3641:


//--------------------- .text._ZN7cutlass13device_kernelIN5flash19enable_sm80_to_sm89INS1_16FlashAttnFwdSm80INS1_25CollectiveMainloopFwdSm80ILi4ELi1ELb0EN4cute5tupleIJNS5_1CILi128EEENS7_ILi48EEENS7_ILi96EEEEEELi96ENS_6half_tEfNS_4arch4Sm80ELb0ELb1ELb1ELb1ELb1ELb1ELb1ELb1EEENS1_21CollectiveEpilogueFwdINS6_IJS8_SA_S9_EEENS6_IJNS7_ILi1EEESI_SI_EEESC_SE_Li128ELb1ELb1ELb1ELb0EEENS1_36VarlenDynamicPersistentTileSchedulerILi128ELi48ELi128ELi128ELb1ELb1ELb0ELb1ELb0ELb1EEEEEEEEEvNT_6ParamsE --------------------------
	.section	.text._ZN7cutlass13device_kernelIN5flash19enable_sm80_to_sm89INS1_16FlashAttnFwdSm80INS1_25CollectiveMainloopFwdSm80ILi4ELi1ELb0EN4cute5tupleIJNS5_1CILi128EEENS7_ILi48EEENS7_ILi96EEEEEELi96ENS_6half_tEfNS_4arch4Sm80ELb0ELb1ELb1ELb1ELb1ELb1ELb1ELb1EEENS1_21CollectiveEpilogueFwdINS6_IJS8_SA_S9_EEENS6_IJNS7_ILi1EEESI_SI_EEESC_SE_Li128ELb1ELb1ELb1ELb0EEENS1_36VarlenDynamicPersistentTileSchedulerILi128ELi48ELi128ELi128ELb1ELb1ELb0ELb1ELb0ELb1EEEEEEEEEvNT_6ParamsE,"ax",@progbits
	.sectioninfo	@"SHI_REGISTERS=255"
	.align	128
.text._ZN7cutlass13device_kernelIN5flash19enable_sm80_to_sm89INS1_16FlashAttnFwdSm80INS1_25CollectiveMainloopFwdSm80ILi4ELi1ELb0EN4cute5tupleIJNS5_1CILi128EEENS7_ILi48EEENS7_ILi96EEEEEELi96ENS_6half_tEfNS_4arch4Sm80ELb0ELb1ELb1ELb1ELb1ELb1ELb1ELb1EEENS1_21CollectiveEpilogueFwdINS6_IJS8_SA_S9_EEENS6_IJNS7_ILi1EEESI_SI_EEESC_SE_Li128ELb1ELb1ELb1ELb0EEENS1_36VarlenDynamicPersistentTileSchedulerILi128ELi48ELi128ELi128ELb1ELb1ELb0ELb1ELb0ELb1EEEEEEEEEvNT_6ParamsE:
        .type           _ZN7cutlass13device_kernelIN5flash19enable_sm80_to_sm89INS1_16FlashAttnFwdSm80INS1_25CollectiveMainloopFwdSm80ILi4ELi1ELb0EN4cute5tupleIJNS5_1CILi128EEENS7_ILi48EEENS7_ILi96EEEEEELi96ENS_6half_tEfNS_4arch4Sm80ELb0ELb1ELb1ELb1ELb1ELb1ELb1ELb1EEENS1_21CollectiveEpilogueFwdINS6_IJS8_SA_S9_EEENS6_IJNS7_ILi1EEESI_SI_EEESC_SE_Li128ELb1ELb1ELb1ELb0EEENS1_36VarlenDynamicPersistentTileSchedulerILi128ELi48ELi128ELi128ELb1ELb1ELb0ELb1ELb0ELb1EEEEEEEEEvNT_6ParamsE,@function
        .size           _ZN7cutlass13device_kernelIN5flash19enable_sm80_to_sm89INS1_16FlashAttnFwdSm80INS1_25CollectiveMainloopFwdSm80ILi4ELi1ELb0EN4cute5tupleIJNS5_1CILi128EEENS7_ILi48EEENS7_ILi96EEEEEELi96ENS_6half_tEfNS_4arch4Sm80ELb0ELb1ELb1ELb1ELb1ELb1ELb1ELb1EEENS1_21CollectiveEpilogueFwdINS6_IJS8_SA_S9_EEENS6_IJNS7_ILi1EEESI_SI_EEESC_SE_Li128ELb1ELb1ELb1ELb0EEENS1_36VarlenDynamicPersistentTileSchedulerILi128ELi48ELi128ELi128ELb1ELb1ELb0ELb1ELb0ELb1EEEEEEEEEvNT_6ParamsE,(.L_x_3646 - _ZN7cutlass13device_kernelIN5flash19enable_sm80_to_sm89INS1_16FlashAttnFwdSm80INS1_25CollectiveMainloopFwdSm80ILi4ELi1ELb0EN4cute5tupleIJNS5_1CILi128EEENS7_ILi48EEENS7_ILi96EEEEEELi96ENS_6half_tEfNS_4arch4Sm80ELb0ELb1ELb1ELb1ELb1ELb1ELb1ELb1EEENS1_21CollectiveEpilogueFwdINS6_IJS8_SA_S9_EEENS6_IJNS7_ILi1EEESI_SI_EEESC_SE_Li128ELb1ELb1ELb1ELb0EEENS1_36VarlenDynamicPersistentTileSchedulerILi128ELi48ELi128ELi128ELb1ELb1ELb0ELb1ELb0ELb1EEEEEEEEEvNT_6ParamsE)
        .other          _ZN7cutlass13device_kernelIN5flash19enable_sm80_to_sm89INS1_16FlashAttnFwdSm80INS1_25CollectiveMainloopFwdSm80ILi4ELi1ELb0EN4cute5tupleIJNS5_1CILi128EEENS7_ILi48EEENS7_ILi96EEEEEELi96ENS_6half_tEfNS_4arch4Sm80ELb0ELb1ELb1ELb1ELb1ELb1ELb1ELb1EEENS1_21CollectiveEpilogueFwdINS6_IJS8_SA_S9_EEENS6_IJNS7_ILi1EEESI_SI_EEESC_SE_Li128ELb1ELb1ELb1ELb0EEENS1_36VarlenDynamicPersistentTileSchedulerILi128ELi48ELi128ELi128ELb1ELb1ELb0ELb1ELb0ELb1EEEEEEEEEvNT_6ParamsE,@"STO_CUDA_ENTRY STV_DEFAULT"
_ZN7cutlass13device_kernelIN5flash19enable_sm80_to_sm89INS1_16FlashAttnFwdSm80INS1_25CollectiveMainloopFwdSm80ILi4ELi1ELb0EN4cute5tupleIJNS5_1CILi128EEENS7_ILi48EEENS7_ILi96EEEEEELi96ENS_6half_tEfNS_4arch4Sm80ELb0ELb1ELb1ELb1ELb1ELb1ELb1ELb1EEENS1_21CollectiveEpilogueFwdINS6_IJS8_SA_S9_EEENS6_IJNS7_ILi1EEESI_SI_EEESC_SE_Li128ELb1ELb1ELb1ELb0EEENS1_36VarlenDynamicPersistentTileSchedulerILi128ELi48ELi128ELi128ELb1ELb1ELb0ELb1ELb0ELb1EEEEEEEEEvNT_6ParamsE:
        /* <DEDUP_REMOVED lines=54> */
.L_x_861:
        /* <DEDUP_REMOVED lines=16> */
.L_x_1170:
        /* <DEDUP_REMOVED lines=16> */
.L_x_1171:
[----:B--2---:R-:W-:-:S05]  /*0560*/  IMAD R0, R0, c[0x0][0x538], RZ ;  /* 0x00014e0000007a24 */ /* 0x004fca00078e02ff */
[----:B------:R-:W-:-:S04]  /*0570*/  IADD3 R7, R0, R7, RZ ;  /* 0x0000000700077210 */ /* 0x000fc80007ffe0ff */
[----:B------:R-:W-:-:S13]  /*0580*/  ISETP.GT.AND P0, PT, R7, UR4, PT ;  /* 0x0000000407007c0c */ /* 0x000fda000bf04270 */
[----:B-1----:R-:W-:Y:S05]  /*0590*/  @!P0 BRA `(.L_x_861) ;  /* 0xfffffdc000008947 */ /* 0x002fea000383ffff */
.L_x_857:
[----:B------:R-:W-:-:S05]  /*05a0*/  IADD3 R10, -R0, R7, RZ ;  /* 0x00000007000a7210 */ /* 0x000fca0007ffe1ff */
[----:B------:R-:W-:-:S05]  /*05b0*/  IMAD R0, R4, c[0x0][0x538], R10 ;  /* 0x00014e0004007a24 */ /* 0x000fca00078e020a */
[----:B------:R-:W-:Y:S01]  /*05c0*/  ISETP.GT.AND P0, PT, R0, UR4, PT ;  /* 0x0000000400007c0c */ /* 0x000fe2000bf04270 */
[----:B------:R-:W-:-:S12]  /*05d0*/  BRA.DIV ~URZ, `(.L_x_862) ;  /* 0x000261827f007947 */ /* 0x000fd8000b800000 */
[----:B------:R-:W-:-:S04]  /*05e0*/  VOTE.ANY R7, PT, !P0 ;  /* 0x0000000000077806 */ /* 0x000fc800040e0100 */
.L_x_1172:
[----:B------:R-:W1:Y:S02]  /*05f0*/  POPC R0, R7 ;  /* 0x0000000700007309 */ /* 0x000e640000000000 */
[----:B-1----:R-:W-:-:S05]  /*0600*/  IADD3 R2, R0, R6, RZ ;  /* 0x0000000600027210 */ /* 0x002fca0007ffe0ff */
[----:B------:R1:W-:Y:S01]  /*0610*/  STL [R1+0x8c], R2 ;  /* 0x00008c0201007387 */ /* 0x0003e20000100800 */
[----:B------:R-:W-:Y:S05]  /*0620*/  BRA.DIV ~URZ, `(.L_x_863) ;  /* 0x000261827f007947 */ /* 0x000fea000b800000 */
[----:B------:R2:W3:Y:S01]  /*0630*/  SHFL.IDX PT, R12, R9, R0, 0x1f ;  /* 0x00001f00090c7589 */ /* 0x0004e200000e0000 */
[----:B------:R-:W-:-:S03]  /*0640*/  MOV R5, RZ ;  /* 0x000000ff00057202 */ /* 0x000fc60000000f00 */
[----:B------:R2:W4:Y:S04]  /*0650*/  SHFL.IDX PT, R9, R8, R0, 0x1f ;  /* 0x00001f0008097589 */ /* 0x00052800000e0000 */
.L_x_1173:
[----:B------:R-:W-:Y:S01]  /*0660*/  ISETP.NE.AND P0, PT, R7, RZ, PT ;  /* 0x000000ff0700720c */ /* 0x000fe20003f05270 */
[----:B------:R-:W-:-:S12]  /*0670*/  BSSY B0, `(.L_x_864) ;  /* 0x0000005000007945 */ /* 0x000fd80003800000 */
[----:B------:R-:W-:Y:S05]  /*0680*/  @!P0 BRA `(.L_x_865) ;  /* 0x0000003000008947 */ /* 0x000fea0003800000 */
[----:B--2---:R-:W-:Y:S01]  /*0690*/  IADD3 R0, R0, -0x1, RZ ;  /* 0xffffffff00007810 */ /* 0x004fe20007ffe0ff */
[----:B------:R-:W-:Y:S05]  /*06a0*/  BRA.DIV ~URZ, `(.L_x_866) ;  /* 0x000261e27f007947 */ /* 0x000fea000b800000 */
[----:B------:R2:W1:Y:S02]  /*06b0*/  SHFL.IDX PT, R5, R4, R0, 0x1f ;  /* 0x00001f0004057589 */ /* 0x00046400000e0000 */
.L_x_865:
[----:B------:R-:W-:Y:S05]  /*06c0*/  BSYNC B0 ;  /* 0x0000000000007941 */ /* 0x000fea0003800000 */
.L_x_864:
[----:B-12---:R-:W-:Y:S01]  /*06d0*/  IMAD R0, R5, c[0x0][0x538], R10 ;  /* 0x00014e0005007a24 */ /* 0x006fe200078e020a */
[----:B----4-:R-:W-:Y:S01]  /*06e0*/  ISETP.NE.AND P0, PT, R9, 0x1, PT ;  /* 0x000000010900780c */ /* 0x010fe20003f05270 */
[----:B------:R-:W-:Y:S03]  /*06f0*/  BSSY B0, `(.L_x_867) ;  /* 0x0000089000007945 */ /* 0x000fe60003800000 */
[----:B------:R1:W-:Y:S01]  /*0700*/  STL [R1+0x80], R0 ;  /* 0x0000800001007387 */ /* 0x0003e20000100800 */
        /* <DEDUP_REMOVED lines=65> */
.L_x_868:
        /* <DEDUP_REMOVED lines=70> */
.L_x_869:
[----:B------:R-:W-:Y:S05]  /*0f80*/  BSYNC B0 ;  /* 0x0000000000007941 */ /* 0x000fea0003800000 */
.L_x_867:
[----:B------:R-:W-:-:S04]  /*0f90*/  LOP3.LUT R0, RZ, R0, RZ, 0x33, !PT ;  /* 0x00000000ff007212 */ /* 0x000fc800078e33ff */
[----:B------:R-:W-:-:S05]  /*0fa0*/  IADD3 R0, R0, R12, RZ ;  /* 0x0000000c00007210 */ /* 0x000fca0007ffe0ff */
[----:B------:R2:W-:Y:S01]  /*0fb0*/  STL [R1+0x84], R0 ;  /* 0x0000840001007387 */ /* 0x0005e20000100800 */
[----:B------:R-:W-:Y:S05]  /*0fc0*/  BRA `(.L_x_870) ;  /* 0x0000006000007947 */ /* 0x000fea0003800000 */
.L_x_858:
[----:B------:R-:W-:Y:S01]  /*0fd0*/  MOV R0, UR4 ;  /* 0x0000000400007c02 */ /* 0x000fe20008000f00 */
[----:B------:R-:W-:Y:S04]  /*0fe0*/  STL [R1+0x84], RZ ;  /* 0x000084ff01007387 */ /* 0x000fe80000100800 */
[----:B------:R-:W-:Y:S04]  /*0ff0*/  STL [R1+0x88], RZ ;  /* 0x000088ff01007387 */ /* 0x000fe80000100800 */
[----:B------:R1:W-:Y:S02]  /*1000*/  STL [R1+0x80], R0 ;  /* 0x0000800001007387 */ /* 0x0003e40000100800 */
[----:B-1----:R-:W-:-:S05]  /*1010*/  MOV R0, c[0x0][0x53c] ;  /* 0x00014f0000007a02 */ /* 0x002fca0000000f00 */
[----:B------:R1:W-:Y:S02]  /*1020*/  STL [R1+0x8c], R0 ;  /* 0x00008c0001007387 */ /* 0x0003e40000100800 */
.L_x_870:
[----:B------:R-:W3:Y:S04]  /*1030*/  LDL R4, [R1+0x80] ;  /* 0x0000800001047983 */ /* 0x000ee80000100800 */
[----:B------:R-:W3:Y:S04]  /*1040*/  LDL R5, [R1+0x84] ;  /* 0x0000840001057983 */ /* 0x000ee80000100800 */
[----:B------:R-:W3:Y:S04]  /*1050*/  LDL R6, [R1+0x88] ;  /* 0x0000880001067983 */ /* 0x000ee80000100800 */
[----:B------:R-:W3:Y:S01]  /*1060*/  LDL R7, [R1+0x8c] ;  /* 0x00008c0001077983 */ /* 0x000ee20000100800 */
[----:B------:R-:W-:Y:S01]  /*1070*/  ISETP.NE.AND P0, PT, R13, RZ, PT ;  /* 0x000000ff0d00720c */ /* 0x000fe20003f05270 */
[----:B------:R-:W-:-:S12]  /*1080*/  WARPSYNC 0xffffffff ;  /* 0xffffffff00007948 */ /* 0x000fd80003800000 */
[----:B---3--:R3:W-:Y:S04]  /*1090*/  @!P0 STS.128 [0xc080], R4 ;  /* 0x00c08004ff008388 */ /* 0x0087e80000000c00 */
[----:B------:R-:W-:Y:S06]  /*10a0*/  BAR.ARV 0x5, 0x80 ;  /* 0x0142000000007b1d */ /* 0x000fec0000002000 */
.L_x_856:
[----:B-12---:R-:W2:Y:S02]  /*10b0*/  LDL R0, [R1+0x8c] ;  /* 0x00008c0001007983 */ /* 0x006ea40000100800 */
[----:B--2---:R-:W-:-:S13]  /*10c0*/  ISETP.GE.AND P0, PT, R0, c[0x0][0x53c], PT ;  /* 0x00014f0000007a0c */ /* 0x004fda0003f06270 */
[----:B------:R-:W-:Y:S05]  /*10d0*/  @P0 EXIT ;  /* 0x000000000000094d */ /* 0x000fea0003800000 */
[----:B------:R-:W1:Y:S01]  /*10e0*/  S2R R24, SR_TID.X ;  /* 0x0000000000187919 */ /* 0x000e620000002100 */
[----:B------:R-:W-:Y:S02]  /*10f0*/  ULDC UR4, c[0x0][0x2ac] ;  /* 0x0000ab0000047ab9 */ /* 0x000fe40000000800 */
[----:B------:R-:W-:Y:S02]  /*1100*/  ULDC UR6, c[0x0][0x1d0] ;  /* 0x0000740000067ab9 */ /* 0x000fe40000000800 */
[----:B------:R-:W-:Y:S01]  /*1110*/  UIMAD UR6, UR4, UR6, URZ ;  /* 0x00000006040672a4 */ /* 0x000fe2000f8e023f */
[----:B-1----:R-:W-:Y:S02]  /*1120*/  SHF.R.S32.HI R11, RZ, 0x1f, R24 ;  /* 0x0000001fff0b7819 */ /* 0x002fe40000011418 */
[-C--:B------:R-:W-:Y:S02]  /*1130*/  LEA.HI R20, R24, R24.reuse, RZ, 0x1 ;  /* 0x0000001818147211 */ /* 0x080fe400078f08ff */
[----:B---3--:R-:W-:-:S02]  /*1140*/  LEA.HI R4, R11, R24, RZ, 0x4 ;  /* 0x000000180b047211 */ /* 0x008fc400078f20ff */
[----:B------:R-:W-:Y:S02]  /*1150*/  SHF.R.S32.HI R138, RZ, 0x1, R20 ;  /* 0x00000001ff8a7819 */ /* 0x000fe40000011414 */
[----:B------:R-:W-:Y:S02]  /*1160*/  SHF.R.S32.HI R0, RZ, 0x4, R4 ;  /* 0x00000004ff007819 */ /* 0x000fe40000011404 */
[----:B------:R-:W-:Y:S02]  /*1170*/  LEA.HI R2, R20, R138, RZ, 0x1 ;  /* 0x0000008a14027211 */ /* 0x000fe400078f08ff */
[----:B------:R-:W-:Y:S02]  /*1180*/  LEA.HI R3, R4, R0, RZ, 0x1 ;  /* 0x0000000004037211 */ /* 0x000fe400078f08ff */
[----:B------:R-:W-:Y:S02]  /*1190*/  LOP3.LUT R2, R2, 0x7fffffe, RZ, 0xc0, !PT ;  /* 0x07fffffe02027812 */ /* 0x000fe400078ec0ff */
[----:B------:R-:W-:-:S02]  /*11a0*/  LOP3.LUT R3, R3, 0xfffffffe, RZ, 0xc0, !PT ;  /* 0xfffffffe03037812 */ /* 0x000fc400078ec0ff */
[----:B------:R-:W-:Y:S01]  /*11b0*/  LOP3.LUT R4, R4, 0xfffffff0, RZ, 0xc0, !PT ;  /* 0xfffffff004047812 */ /* 0x000fe200078ec0ff */
[----:B------:R-:W-:Y:S01]  /*11c0*/  IMAD.IADD R2, R138, 0x1, -R2 ;  /* 0x000000018a027824 */ /* 0x000fe200078e0a02 */
[CC--:B------:R-:W-:Y:S01]  /*11d0*/  LEA.HI R21, R11.reuse, R24.reuse, RZ, 0x3 ;  /* 0x000000180b157211 */ /* 0x0c0fe200078f18ff */
[C---:B------:R-:W-:Y:S01]  /*11e0*/  IMAD.IADD R19, R0.reuse, 0x1, -R3 ;  /* 0x0000000100137824 */ /* 0x040fe200078e0a03 */
[----:B------:R-:W-:Y:S01]  /*11f0*/  LEA.HI R12, R11, R24, RZ, 0x2 ;  /* 0x000000180b0c7211 */ /* 0x000fe200078f10ff */
[----:B------:R-:W-:Y:S01]  /*1200*/  IMAD R0, R0, 0x8, R2 ;  /* 0x0000000800007824 */ /* 0x000fe200078e0202 */
[----:B------:R-:W-:Y:S01]  /*1210*/  LOP3.LUT R3, R21, 0xfffffff8, RZ, 0xc0, !PT ;  /* 0xfffffff815037812 */ /* 0x000fe200078ec0ff */
[----:B------:R-:W-:Y:S01]  /*1220*/  IMAD.IADD R2, R24, 0x1, -R4 ;  /* 0x0000000118027824 */ /* 0x000fe200078e0a04 */
[----:B------:R-:W-:Y:S02]  /*1230*/  SHF.R.S32.HI R6, RZ, 0x3, R21 ;  /* 0x00000003ff067819 */ /* 0x000fe40000011415 */
[----:B------:R-:W-:Y:S01]  /*1240*/  LOP3.LUT R9, R12, 0xfffffffc, RZ, 0xc0, !PT ;  /* 0xfffffffc0c097812 */ /* 0x000fe200078ec0ff */
[----:B------:R-:W-:Y:S01]  /*1250*/  IMAD.IADD R5, R24, 0x1, -R3 ;  /* 0x0000000118057824 */ /* 0x000fe200078e0a03 */
[----:B------:R-:W-:Y:S01]  /*1260*/  LEA.HI R8, R2, R2, RZ, 0x1 ;  /* 0x0000000202087211 */ /* 0x000fe200078f08ff */
[----:B------:R-:W-:Y:S01]  /*1270*/  IMAD.SHL.U32 R3, R6, 0x40, RZ ;  /* 0x0000004006037824 */ /* 0x000fe200078e00ff */
[----:B------:R-:W-:Y:S01]  /*1280*/  SHF.R.S32.HI R7, RZ, 0x1f, R2 ;  /* 0x0000001fff077819 */ /* 0x000fe20000011402 */
[----:B------:R-:W-:Y:S01]  /*1290*/  IMAD.IADD R13, R24, 0x1, -R9 ;  /* 0x00000001180d7824 */ /* 0x000fe200078e0a09 */
[----:B------:R-:W-:-:S02]  /*12a0*/  LOP3.LUT R4, R8, 0x7fffffe, RZ, 0xc0, !PT ;  /* 0x07fffffe08047812 */ /* 0x000fc400078ec0ff */
[----:B------:R-:W-:Y:S01]  /*12b0*/  LEA.HI R16, R7, R2, RZ, 0x3 ;  /* 0x0000000207107211 */ /* 0x000fe200078f18ff */
[----:B------:R-:W-:Y:S01]  /*12c0*/  IMAD.SHL.U32 R30, R13, 0x8, RZ ;  /* 0x000000080d1e7824 */ /* 0x000fe200078e00ff */
[----:B------:R-:W-:Y:S01]  /*12d0*/  SHF.R.S32.HI R32, RZ, 0x2, R12 ;  /* 0x00000002ff207819 */ /* 0x000fe2000001140c */
[----:B------:R-:W-:Y:S01]  /*12e0*/  IMAD.IADD R15, R2, 0x1, -R4 ;  /* 0x00000001020f7824 */ /* 0x000fe200078e0a04 */
[----:B------:R-:W-:Y:S02]  /*12f0*/  LOP3.LUT R2, R3, 0xc0, RZ, 0xc0, !PT ;  /* 0x000000c003027812 */ /* 0x000fe400078ec0ff */
[----:B------:R-:W-:Y:S02]  /*1300*/  LEA.HI R10, R5, R5, RZ, 0x1 ;  /* 0x00000005050a7211 */ /* 0x000fe400078f08ff */
[----:B------:R-:W-:Y:S02]  /*1310*/  SHF.R.U32.HI R3, RZ, 0x3, R2 ;  /* 0x00000003ff037819 */ /* 0x000fe40000011602 */
[----:B------:R-:W-:-:S02]  /*1320*/  LOP3.LUT R2, R2, 0x18, R30, 0xf8, !PT ;  /* 0x0000001802027812 */ /* 0x000fc400078ef81e */
[----:B------:R-:W-:Y:S02]  /*1330*/  LEA.HI R6, R12, R32, RZ, 0x1 ;  /* 0x000000200c067211 */ /* 0x000fe400078f08ff */
[----:B------:R-:W-:Y:S02]  /*1340*/  LOP3.LUT R4, R10, 0x3fffffe, RZ, 0xc0, !PT ;  /* 0x03fffffe0a047812 */ /* 0x000fe400078ec0ff */
[----:B------:R-:W-:Y:S02]  /*1350*/  LOP3.LUT R9, R2, R3, RZ, 0x3c, !PT ;  /* 0x0000000302097212 */ /* 0x000fe400078e3cff */
[----:B------:R-:W-:Y:S01]  /*1360*/  LOP3.LUT R3, R6, 0x7fffffe, RZ, 0xc0, !PT ;  /* 0x07fffffe06037812 */ /* 0x000fe200078ec0ff */
[----:B------:R-:W-:Y:S01]  /*1370*/  IMAD.IADD R17, R5, 0x1, -R4 ;  /* 0x0000000105117824 */ /* 0x000fe200078e0a04 */
[----:B------:R-:W-:Y:S02]  /*1380*/  LEA.HI R11, R11, R24, RZ, 0x5 ;  /* 0x000000180b0b7211 */ /* 0x000fe400078f28ff */
[----:B------:R-:W-:Y:S01]  /*1390*/  LEA.HI R2, R13, R13, RZ, 0x1 ;  /* 0x0000000d0d027211 */ /* 0x000fe200078f08ff */
[----:B------:R-:W-:Y:S01]  /*13a0*/  IMAD.IADD R4, R32, 0x1, -R3 ;  /* 0x0000000120047824 */ /* 0x000fe200078e0a03 */
[----:B------:R-:W-:-:S02]  /*13b0*/  LOP3.LUT R5, R11, 0xffffffe0, RZ, 0xc0, !PT ;  /* 0xffffffe00b057812 */ /* 0x000fc400078ec0ff */
[C---:B------:R-:W-:Y:S01]  /*13c0*/  LOP3.LUT R3, R2.reuse, 0x1ffffffe, RZ, 0xc0, !PT ;  /* 0x1ffffffe02037812 */ /* 0x040fe200078ec0ff */
[----:B------:R-:W-:Y:S01]  /*13d0*/  IMAD.SHL.U32 R2, R2, 0x20, RZ ;  /* 0x0000002002027824 */ /* 0x000fe200078e00ff */
[----:B------:R-:W-:Y:S01]  /*13e0*/  SHF.R.S32.HI R7, RZ, 0x5, R11 ;  /* 0x00000005ff077819 */ /* 0x000fe2000001140b */
[----:B------:R-:W-:Y:S01]  /*13f0*/  IMAD.IADD R29, R24, 0x1, -R5 ;  /* 0x00000001181d7824 */ /* 0x000fe200078e0a05 */
[----:B------:R-:W-:Y:S02]  /*1400*/  SHF.R.S32.HI R6, RZ, 0x1f, R11 ;  /* 0x0000001fff067819 */ /* 0x000fe4000001140b */
[----:B------:R-:W-:Y:S01]  /*1410*/  LOP3.LUT R2, R2, 0xffffffc0, RZ, 0xc0, !PT ;  /* 0xffffffc002027812 */ /* 0x000fe200078ec0ff */
[----:B------:R-:W-:Y:S01]  /*1420*/  IMAD R5, R7, 0x8, R4 ;  /* 0x0000000807057824 */ /* 0x000fe200078e0204 */
[----:B------:R-:W-:Y:S01]  /*1430*/  IADD3 R23, R138, 0x40, RZ ;  /* 0x000000408a177810 */ /* 0x000fe20007ffe0ff */
[----:B------:R-:W-:Y:S01]  /*1440*/  IMAD.IADD R4, R13, 0x1, -R3 ;  /* 0x000000010d047824 */ /* 0x000fe200078e0a03 */
[----:B------:R-:W-:Y:S01]  /*1450*/  LEA.HI R3, R6, R7, RZ, 0x2 ;  /* 0x0000000706037211 */ /* 0x000fe200078f10ff */
[----:B------:R-:W-:Y:S01]  /*1460*/  IMAD.U32 R5, R5, 0x20, R9 ;  /* 0x0000002005057824 */ /* 0x000fe200078e0009 */
[----:B------:R-:W-:Y:S01]  /*1470*/  SHF.R.S32.HI R6, RZ, 0x1f, R29 ;  /* 0x0000001fff067819 */ /* 0x000fe2000001141d */
[----:B------:R-:W-:Y:S01]  /*1480*/  IMAD R22, R4, 0x8, R2 ;  /* 0x0000000804167824 */ /* 0x000fe200078e0202 */
[----:B------:R-:W-:-:S02]  /*1490*/  LOP3.LUT R2, R3, 0xffffffc, RZ, 0xc0, !PT ;  /* 0x0ffffffc03027812 */ /* 0x000fc400078ec0ff */
[----:B------:R-:W-:Y:S01]  /*14a0*/  LEA.HI R18, R6, R29, RZ, 0x2 ;  /* 0x0000001d06127211 */ /* 0x000fe200078f10ff */
[----:B------:R1:W-:Y:S01]  /*14b0*/  STL [R1+0x3c], R5 ;  /* 0x00003c0501007387 */ /* 0x0003e20000100800 */
[----:B------:R-:W-:Y:S01]  /*14c0*/  SHF.R.S32.HI R11, RZ, 0x1f, R12 ;  /* 0x0000001fff0b7819 */ /* 0x000fe2000001140c */
[----:B------:R-:W-:Y:S01]  /*14d0*/  IMAD.IADD R3, R7, 0x1, -R2 ;  /* 0x0000000107037824 */ /* 0x000fe200078e0a02 */
[----:B------:R-:W-:Y:S02]  /*14e0*/  SHF.R.S32.HI R2, RZ, 0x2, R18 ;  /* 0x00000002ff027819 */ /* 0x000fe40000011412 */
[----:B------:R-:W-:Y:S02]  /*14f0*/  LEA.HI R4, R11, R32, RZ, 0x3 ;  /* 0x000000200b047211 */ /* 0x000fe400078f18ff */
[----:B------:R-:W-:Y:S01]  /*1500*/  LEA.HI R14, R23, R23, RZ, 0x1 ;  /* 0x00000017170e7211 */ /* 0x000fe200078f08ff */
[----:B------:R-:W-:Y:S01]  /*1510*/  IMAD R27, R3, 0x10, R2 ;  /* 0x00000010031b7824 */ /* 0x000fe200078e0202 */
[----:B------:R-:W-:-:S02]  /*1520*/  LOP3.LUT R4, R4, 0xfffffff8, RZ, 0xc0, !PT ;  /* 0xfffffff804047812 */ /* 0x000fc400078ec0ff */
[----:B------:R-:W-:Y:S02]  /*1530*/  LOP3.LUT R9, R14, 0x7fffffe, RZ, 0xc0, !PT ;  /* 0x07fffffe0e097812 */ /* 0x000fe400078ec0ff */
[----:B------:R-:W-:Y:S01]  /*1540*/  SHF.R.S32.HI R6, RZ, 0x1, R8 ;  /* 0x00000001ff067819 */ /* 0x000fe20000011408 */
[----:B------:R-:W-:Y:S01]  /*1550*/  STL [R1+0xe8], R27 ;  /* 0x0000e81b01007387 */ /* 0x000fe20000100800 */
[----:B------:R-:W-:Y:S02]  /*1560*/  SHF.R.S32.HI R2, RZ, 0x1, R10 ;  /* 0x00000001ff027819 */ /* 0x000fe4000001140a */
[----:B------:R-:W-:Y:S02]  /*1570*/  SHF.R.S32.HI R31, RZ, 0x1f, R30 ;  /* 0x0000001fff1f7819 */ /* 0x000fe4000001141e */
[C---:B------:R-:W-:Y:S01]  /*1580*/  LOP3.LUT P3, RZ, R2.reuse, 0x2, RZ, 0xc0, !PT ;  /* 0x0000000202ff7812 */ /* 0x040fe2000786c0ff */
[----:B------:R-:W-:Y:S01]  /*1590*/  IMAD.SHL.U32 R2, R2, 0x40, RZ ;  /* 0x0000004002027824 */ /* 0x000fe200078e00ff */
[----:B------:R-:W-:-:S02]  /*15a0*/  IADD3 R252, R30, 0x20, RZ ;  /* 0x000000201efc7810 */ /* 0x000fc40007ffe0ff */
[----:B-1----:R-:W-:Y:S02]  /*15b0*/  SHF.R.S32.HI R5, RZ, 0x1f, R23 ;  /* 0x0000001fff057819 */ /* 0x002fe40000011417 */
[----:B------:R-:W-:Y:S02]  /*15c0*/  LOP3.LUT R2, R2, 0xc0, RZ, 0xc0, !PT ;  /* 0x000000c002027812 */ /* 0x000fe400078ec0ff */
[----:B------:R-:W-:Y:S02]  /*15d0*/  LEA.HI R3, R5, R23, RZ, 0x3 ;  /* 0x0000001705037211 */ /* 0x000fe400078f18ff */
[----:B------:R-:W-:Y:S01]  /*15e0*/  SHF.R.S32.HI R5, RZ, 0x1f, R8 ;  /* 0x0000001fff057819 */ /* 0x000fe20000011408 */
[----:B------:R-:W-:Y:S02]  /*15f0*/  IMAD.IADD R8, R32, 0x1, -R4 ;  /* 0x0000000120087824 */ /* 0x000fe400078e0a04 */
[----:B------:R-:W-:Y:S01]  /*1600*/  IMAD.SHL.U32 R3, R3, 0x20, RZ ;  /* 0x0000002003037824 */ /* 0x000fe200078e00ff */
[----:B------:R-:W-:Y:S01]  /*1610*/  LEA.HI R5, R5, R6, RZ, 0x2 ;  /* 0x0000000605057211 */ /* 0x000fe200078f10ff */
[----:B------:R-:W-:Y:S01]  /*1620*/  IMAD.IADD R4, R23, 0x1, -R9 ;  /* 0x0000000117047824 */ /* 0x000fe200078e0a09 */
[----:B------:R-:W-:-:S02]  /*1630*/  LOP3.LUT R9, R2, 0x8, R21, 0xf8, !PT ;  /* 0x0000000802097812 */ /* 0x000fc400078ef815 */
[----:B------:R-:W-:Y:S02]  /*1640*/  LOP3.LUT R3, R3, 0xffffff00, RZ, 0xc0, !PT ;  /* 0xffffff0003037812 */ /* 0x000fe400078ec0ff */
[----:B------:R-:W-:-:S03]  /*1650*/  LOP3.LUT R5, R5, 0xfffffffc, RZ, 0xc0, !PT ;  /* 0xfffffffc05057812 */ /* 0x000fc600078ec0ff */
[----:B------:R-:W-:Y:S01]  /*1660*/  IMAD R23, R4, 0x20, R3 ;  /* 0x0000002004177824 */ /* 0x000fe200078e0203 */
[----:B------:R-:W-:Y:S01]  /*1670*/  LEA.HI R4, R8, R8, RZ, 0x1 ;  /* 0x0000000808047211 */ /* 0x000fe200078f08ff */
[----:B------:R-:W-:Y:S02]  /*1680*/  IMAD.SHL.U32 R3, R16, 0x20, RZ ;  /* 0x0000002010037824 */ /* 0x000fe400078e00ff */
[----:B------:R-:W-:Y:S01]  /*1690*/  IMAD.IADD R12, R6, 0x1, -R5 ;  /* 0x00000001060c7824 */ /* 0x000fe200078e0a05 */
[----:B------:R-:W-:Y:S01]  /*16a0*/  SHF.R.U32.HI R5, RZ, 0x3, R2 ;  /* 0x00000003ff057819 */ /* 0x000fe20000011602 */
[----:B------:R-:W-:Y:S01]  /*16b0*/  IMAD.SHL.U32 R2, R7, 0x200, RZ ;  /* 0x0000020007027824 */ /* 0x000fe200078e00ff */
[----:B------:R-:W-:Y:S01]  /*16c0*/  LOP3.LUT R3, R3, 0xffffff00, RZ, 0xc0, !PT ;  /* 0xffffff0003037812 */ /* 0x000fe200078ec0ff */
[----:B------:R-:W-:Y:S01]  /*16d0*/  STL [R1+0xb4], R23 ;  /* 0x0000b41701007387 */ /* 0x000fe20000100800 */
[----:B------:R-:W-:Y:S02]  /*16e0*/  LOP3.LUT R6, R4, 0x3fffffe, RZ, 0xc0, !PT ;  /* 0x03fffffe04067812 */ /* 0x000fe400078ec0ff */
[----:B------:R-:W-:Y:S01]  /*16f0*/  LOP3.LUT R9, R9, R5, RZ, 0x3c, !PT ;  /* 0x0000000509097212 */ /* 0x000fe200078e3cff */
[----:B------:R-:W-:Y:S01]  /*1700*/  IMAD.IADD R5, R3, 0x1, R2 ;  /* 0x0000000103057824 */ /* 0x000fe200078e0202 */
[----:B------:R-:W-:Y:S01]  /*1710*/  LOP3.LUT R7, R20, 0xfffffffe, RZ, 0xc0, !PT ;  /* 0xfffffffe14077812 */ /* 0x000fe200078ec0ff */
[----:B------:R-:W-:Y:S01]  /*1720*/  IMAD.IADD R6, R8, 0x1, -R6 ;  /* 0x0000000108067824 */ /* 0x000fe200078e0a06 */
[----:B------:R-:W-:Y:S01]  /*1730*/  SHF.R.S32.HI R4, RZ, 0x1, R4 ;  /* 0x00000001ff047819 */ /* 0x000fe20000011404 */
[----:B------:R-:W-:Y:S01]  /*1740*/  IMAD R2, R13, 0x2, R2 ;  /* 0x000000020d027824 */ /* 0x000fe200078e0202 */
[----:B------:R-:W-:Y:S01]  /*1750*/  LOP3.LUT P4, RZ, R12, 0x2, RZ, 0xc0, !PT ;  /* 0x000000020cff7812 */ /* 0x000fe2000788c0ff */
[----:B------:R-:W-:Y:S01]  /*1760*/  IMAD.IADD R170, R24, 0x1, -R7 ;  /* 0x0000000118aa7824 */ /* 0x000fe200078e0a07 */
[----:B------:R-:W-:Y:S01]  /*1770*/  LOP3.LUT P0, RZ, R4, 0x2, RZ, 0xc0, !PT ;  /* 0x0000000204ff7812 */ /* 0x000fe2000780c0ff */
[----:B------:R-:W-:Y:S01]  /*1780*/  IMAD R10, R6, 0x20, R2 ;  /* 0x00000020060a7824 */ /* 0x000fe200078e0202 */
[----:B------:R-:W-:Y:S01]  /*1790*/  LOP3.LUT R2, R4, 0x1, RZ, 0xc0, !PT ;  /* 0x0000000104027812 */ /* 0x000fe200078ec0ff */
[----:B------:R-:W-:-:S02]  /*17a0*/  IMAD R16, R15, 0x20, R3 ;  /* 0x000000200f107824 */ /* 0x000fc400078e0203 */
[----:B------:R-:W-:Y:S01]  /*17b0*/  IMAD R15, R15, 0x20, R5 ;  /* 0x000000200f0f7824 */ /* 0x000fe200078e0205 */
[----:B------:R-:W-:Y:S01]  /*17c0*/  LEA.HI R5, R11, R32, RZ, 0x2 ;  /* 0x000000200b057211 */ /* 0x000fe200078f10ff */
[----:B------:R-:W-:Y:S01]  /*17d0*/  IMAD R3, R19, 0x8, R17 ;  /* 0x0000000813037824 */ /* 0x000fe200078e0211 */
[----:B------:R-:W-:Y:S01]  /*17e0*/  ISETP.NE.U32.AND P1, PT, R2, 0x1, PT ;  /* 0x000000010200780c */ /* 0x000fe20003f25070 */
[----:B------:R-:W-:Y:S02]  /*17f0*/  IMAD.SHL.U32 R164, R170, 0x4, RZ ;  /* 0x00000004aaa47824 */ /* 0x000fe400078e00ff */
[----:B------:R-:W-:Y:S01]  /*1800*/  IMAD.U32 R2, R3, 0x20, R9 ;  /* 0x0000002003027824 */ /* 0x000fe200078e0009 */
[----:B------:R-:W-:Y:S01]  /*1810*/  LOP3.LUT R3, R5, 0xfffffffc, RZ, 0xc0, !PT ;  /* 0xfffffffc05037812 */ /* 0x000fe200078ec0ff */
[----:B------:R-:W-:Y:S01]  /*1820*/  IMAD.SHL.U32 R7, R0, 0x20, RZ ;  /* 0x0000002000077824 */ /* 0x000fe200078e00ff */
[----:B------:R-:W-:Y:S01]  /*1830*/  IADD3 R166, R164, 0x10, RZ ;  /* 0x00000010a4a67810 */ /* 0x000fe20007ffe0ff */
[----:B------:R-:W-:Y:S01]  /*1840*/  IMAD.SHL.U32 R8, R19, 0x8, RZ ;  /* 0x0000000813087824 */ /* 0x000fe200078e00ff */
[----:B------:R-:W-:Y:S01]  /*1850*/  SHF.R.S32.HI R5, RZ, 0x1, R14 ;  /* 0x00000001ff057819 */ /* 0x000fe2000001140e */
[----:B------:R-:W-:Y:S01]  /*1860*/  IMAD.IADD R3, R32, 0x1, -R3 ;  /* 0x0000000120037824 */ /* 0x000fe200078e0a03 */
[C---:B------:R-:W-:Y:S01]  /*1870*/  IADD3 R139, R164.reuse, 0x20, RZ ;  /* 0x00000020a48b7810 */ /* 0x040fe20007ffe0ff */
[C---:B------:R-:W-:Y:S01]  /*1880*/  IMAD.IADD R137, R164.reuse, 0x1, R166 ;  /* 0x00000001a4897824 */ /* 0x040fe200078e02a6 */
[C---:B------:R-:W-:Y:S01]  /*1890*/  IADD3 R169, R164.reuse, 0x8, RZ ;  /* 0x00000008a4a97810 */ /* 0x040fe20007ffe0ff */
[----:B------:R-:W-:Y:S01]  /*18a0*/  IMAD.SHL.U32 R6, R5, 0x40, RZ ;  /* 0x0000004005067824 */ /* 0x000fe200078e00ff */
[C---:B------:R-:W-:Y:S01]  /*18b0*/  LOP3.LUT P2, RZ, R3.reuse, 0x2, RZ, 0xc0, !PT ;  /* 0x0000000203ff7812 */ /* 0x040fe2000784c0ff */
[----:B------:R-:W-:Y:S01]  /*18c0*/  IMAD.SHL.U32 R5, R3, 0x40, RZ ;  /* 0x0000004003057824 */ /* 0x000fe200078e00ff */
[----:B------:R-:W-:Y:S01]  /*18d0*/  SHF.R.S32.HI R3, RZ, 0x1f, R137 ;  /* 0x0000001fff037819 */ /* 0x000fe20000011489 */
[----:B------:R-:W-:Y:S01]  /*18e0*/  IMAD.IADD R136, R164, 0x1, R139 ;  /* 0x00000001a4887824 */ /* 0x000fe200078e028b */
[----:B------:R-:W-:Y:S01]  /*18f0*/  LOP3.LUT R28, R6, 0xc0, RZ, 0xc0, !PT ;  /* 0x000000c0061c7812 */ /* 0x000fe200078ec0ff */
[----:B------:R-:W-:Y:S01]  /*1900*/  IMAD.SHL.U32 R110, R170, 0x8, RZ ;  /* 0x00000008aa6e7824 */ /* 0x000fe200078e00ff */
[----:B------:R-:W-:-:S02]  /*1910*/  LEA.HI R0, R3, R137, RZ, 0x5 ;  /* 0x0000008903007211 */ /* 0x000fc400078f28ff */
[----:B------:R-:W-:Y:S01]  /*1920*/  LOP3.LUT R26, R5, 0xc0, RZ, 0xc0, !PT ;  /* 0x000000c0051a7812 */ /* 0x000fe200078ec0ff */
[----:B------:R-:W-:Y:S01]  /*1930*/  IMAD.SHL.U32 R5, R4, 0x40, RZ ;  /* 0x0000004004057824 */ /* 0x000fe200078e00ff */
[----:B------:R-:W-:Y:S01]  /*1940*/  LEA.HI R9, R3, R137, RZ, 0x3 ;  /* 0x0000008903097211 */ /* 0x000fe200078f18ff */
[----:B------:R-:W-:Y:S01]  /*1950*/  IMAD.SHL.U32 R0, R0, 0x80, RZ ;  /* 0x0000008000007824 */ /* 0x000fe200078e00ff */
[----:B------:R-:W-:Y:S01]  /*1960*/  SHF.R.U32.HI R24, RZ, 0x3, R26 ;  /* 0x00000003ff187819 */ /* 0x000fe2000001161a */
[----:B------:R-:W-:Y:S01]  /*1970*/  STL [R1+0xac], R28 ;  /* 0x0000ac1c01007387 */ /* 0x000fe20000100800 */
[--C-:B------:R-:W-:Y:S02]  /*1980*/  LOP3.LUT R4, R26, 0x18, R9.reuse, 0xf8, !PT ;  /* 0x000000181a047812 */ /* 0x100fe400078ef809 */
[----:B------:R-:W-:Y:S01]  /*1990*/  SHF.R.U32.HI R25, RZ, 0x3, R28 ;  /* 0x00000003ff197819 */ /* 0x000fe2000001161c */
[----:B------:R-:W-:Y:S01]  /*19a0*/  STL [R1+0x68], R26 ;  /* 0x0000681a01007387 */ /* 0x000fe20000100800 */
[----:B------:R-:W-:-:S02]  /*19b0*/  LOP3.LUT R3, R28, 0x18, R9, 0xf8, !PT ;  /* 0x000000181c037812 */ /* 0x000fc400078ef809 */
[----:B------:R-:W-:Y:S01]  /*19c0*/  LOP3.LUT R6, R4, R24, RZ, 0x3c, !PT ;  /* 0x0000001804067212 */ /* 0x000fe200078e3cff */
[----:B------:R-:W-:Y:S01]  /*19d0*/  STL [R1+0xb0], R25 ;  /* 0x0000b01901007387 */ /* 0x000fe20000100800 */
[----:B------:R-:W-:Y:S02]  /*19e0*/  LOP3.LUT R0, R0, 0xfffff000, RZ, 0xc0, !PT ;  /* 0xfffff00000007812 */ /* 0x000fe400078ec0ff */
[----:B------:R-:W-:Y:S01]  /*19f0*/  LOP3.LUT R4, R3, R25, RZ, 0x3c, !PT ;  /* 0x0000001903047212 */ /* 0x000fe200078e3cff */
[----:B------:R-:W-:Y:S01]  /*1a00*/  STL [R1+0x6c], R24 ;  /* 0x00006c1801007387 */ /* 0x000fe20000100800 */
[----:B------:R-:W-:Y:S02]  /*1a10*/  LOP3.LUT R5, R5, 0xc0, RZ, 0xc0, !PT ;  /* 0x000000c005057812 */ /* 0x000fe400078ec0ff */
[----:B------:R-:W-:Y:S02]  /*1a20*/  SHF.R.S32.HI R3, RZ, 0x1f, R136 ;  /* 0x0000001fff037819 */ /* 0x000fe40000011488 */
[----:B------:R-:W-:-:S02]  /*1a30*/  IADD3 R17, R6, R0, R7 ;  /* 0x0000000006117210 */ /* 0x000fc40007ffe007 */
[----:B------:R-:W-:Y:S01]  /*1a40*/  IADD3 R14, R4, R23, R0 ;  /* 0x00000017040e7210 */ /* 0x000fe20007ffe000 */
[----:B------:R-:W-:Y:S01]  /*1a50*/  IMAD.SHL.U32 R4, R12, 0x40, RZ ;  /* 0x000000400c047824 */ /* 0x000fe200078e00ff */
[----:B------:R-:W-:Y:S01]  /*1a60*/  LEA.HI R5, R5, R5, RZ, 0x1d ;  /* 0x0000000505057211 */ /* 0x000fe200078fe8ff */
[----:B------:R-:W-:Y:S01]  /*1a70*/  IMAD.MOV.U32 R12, RZ, RZ, 0x20 ;  /* 0x00000020ff0c7424 */ /* 0x000fe200078e00ff */
[CC--:B------:R-:W-:Y:S02]  /*1a80*/  LEA.HI R0, R3.reuse, R136.reuse, RZ, 0x5 ;  /* 0x0000008803007211 */ /* 0x0c0fe400078f28ff */
[----:B------:R-:W-:Y:S01]  /*1a90*/  LEA.HI R6, R3, R136, RZ, 0x3 ;  /* 0x0000008803067211 */ /* 0x000fe200078f18ff */
[----:B------:R-:W-:Y:S01]  /*1aa0*/  IMAD.IADD R10, R5, 0x1, R10 ;  /* 0x00000001050a7824 */ /* 0x000fe200078e020a */
[----:B------:R-:W-:Y:S01]  /*1ab0*/  LOP3.LUT R3, R4, 0xc0, RZ, 0xc0, !PT ;  /* 0x000000c004037812 */ /* 0x000fe200078ec0ff */
[----:B------:R-:W-:Y:S01]  /*1ac0*/  IMAD.SHL.U32 R0, R0, 0x80, RZ ;  /* 0x0000008000007824 */ /* 0x000fe200078e00ff */
[----:B------:R-:W-:Y:S01]  /*1ad0*/  LOP3.LUT R5, R26, 0x18, R6, 0xf8, !PT ;  /* 0x000000181a057812 */ /* 0x000fe200078ef806 */
[----:B------:R-:W-:Y:S01]  /*1ae0*/  IMAD.SHL.U32 R21, R10, 0x2, RZ ;  /* 0x000000020a157824 */ /* 0x000fe200078e00ff */
[----:B------:R-:W-:-:S02]  /*1af0*/  LOP3.LUT R8, R3, 0x8, R8, 0xf8, !PT ;  /* 0x0000000803087812 */ /* 0x000fc400078ef808 */
[----:B------:R-:W-:Y:S02]  /*1b00*/  LOP3.LUT R4, R28, 0x18, R6, 0xf8, !PT ;  /* 0x000000181c047812 */ /* 0x000fe400078ef806 */
[----:B------:R-:W-:Y:S01]  /*1b10*/  LOP3.LUT R0, R0, 0xfffff000, RZ, 0xc0, !PT ;  /* 0xfffff00000007812 */ /* 0x000fe200078ec0ff */
[----:B------:R-:W-:Y:S01]  /*1b20*/  STL [R1+0x98], R21 ;  /* 0x0000981501007387 */ /* 0x000fe20000100800 */
[----:B------:R-:W-:Y:S02]  /*1b30*/  SHF.R.U32.HI R3, RZ, 0x3, R3 ;  /* 0x00000003ff037819 */ /* 0x000fe40000011603 */
[----:B------:R-:W-:Y:S02]  /*1b40*/  LOP3.LUT R5, R5, R24, RZ, 0x3c, !PT ;  /* 0x0000001805057212 */ /* 0x000fe400078e3cff */
[----:B------:R-:W-:Y:S02]  /*1b50*/  LOP3.LUT R4, R4, R25, RZ, 0x3c, !PT ;  /* 0x0000001904047212 */ /* 0x000fe400078e3cff */
[----:B------:R-:W-:-:S02]  /*1b60*/  LOP3.LUT R3, R8, R3, RZ, 0x3c, !PT ;  /* 0x0000000308037212 */ /* 0x000fc400078e3cff */
[----:B------:R-:W-:Y:S02]  /*1b70*/  IADD3 R11, R5, R0, R7 ;  /* 0x00000000050b7210 */ /* 0x000fe40007ffe007 */
[----:B------:R-:W-:Y:S02]  /*1b80*/  IADD3 R5, R21, 0x80, RZ ;  /* 0x0000008015057810 */ /* 0x000fe40007ffe0ff */
[----:B------:R-:W-:Y:S01]  /*1b90*/  IADD3 R10, R4, R23, R0 ;  /* 0x00000017040a7210 */ /* 0x000fe20007ffe000 */
[----:B------:R-:W-:Y:S01]  /*1ba0*/  IMAD.IADD R0, R3, 0x1, R15 ;  /* 0x0000000103007824 */ /* 0x000fe200078e020f */
[----:B------:R-:W-:Y:S01]  /*1bb0*/  IADD3 R20, R21, 0x70, RZ ;  /* 0x0000007015147810 */ /* 0x000fe20007ffe0ff */
[----:B------:R-:W-:Y:S01]  /*1bc0*/  IMAD.IADD R4, R3, 0x1, R16 ;  /* 0x0000000103047824 */ /* 0x000fe200078e0210 */
[----:B------:R-:W-:Y:S01]  /*1bd0*/  @P1 IADD3 R20, R5, 0x10, RZ ;  /* 0x0000001005141810 */ /* 0x000fe20007ffe0ff */
[----:B------:R-:W-:Y:S01]  /*1be0*/  IMAD R3, R13, 0x20, R32 ;  /* 0x000000200d037824 */ /* 0x000fe200078e0220 */
[----:B------:R-:W-:-:S02]  /*1bf0*/  IADD3 R15, R110, 0x40, RZ ;  /* 0x000000406e0f7810 */ /* 0x000fc40007ffe0ff */
[----:B------:R-:W-:Y:S01]  /*1c00*/  SHF.R.S32.HI R5, RZ, 0x1f, R169 ;  /* 0x0000001fff057819 */ /* 0x000fe200000114a9 */
[----:B------:R-:W-:Y:S01]  /*1c10*/  STL [R1+0x9c], R20 ;  /* 0x00009c1401007387 */ /* 0x000fe20000100800 */
[----:B------:R-:W-:Y:S02]  /*1c20*/  IADD3 R8, R110, 0x50, RZ ;  /* 0x000000506e087810 */ /* 0x000fe40007ffe0ff */
[C---:B------:R-:W-:Y:S01]  /*1c30*/  IADD3 R168, R164.reuse, 0x18, RZ ;  /* 0x00000018a4a87810 */ /* 0x040fe20007ffe0ff */
[----:B------:R1:W-:Y:S01]  /*1c40*/  STL [R1+0x24], R3 ;  /* 0x0000240301007387 */ /* 0x0003e20000100800 */
[----:B------:R-:W-:Y:S02]  /*1c50*/  IADD3 R167, R164, 0x28, RZ ;  /* 0x00000028a4a77810 */ /* 0x000fe40007ffe0ff */
[----:B------:R-:W-:Y:S02]  /*1c60*/  SHF.R.S32.HI R16, RZ, 0x1f, R168 ;  /* 0x0000001fff107819 */ /* 0x000fe400000114a8 */
[----:B------:R-:W-:-:S02]  /*1c70*/  SHF.R.S32.HI R13, RZ, 0x1f, R167 ;  /* 0x0000001fff0d7819 */ /* 0x000fc400000114a7 */
[----:B------:R-:W-:Y:S02]  /*1c80*/  LEA R171, R2, 0x3c80, 0x1 ;  /* 0x00003c8002ab7811 */ /* 0x000fe400078e08ff */
[----:B------:R-:W-:Y:S02]  /*1c90*/  LEA R2, R17, 0x6080, 0x1 ;  /* 0x0000608011027811 */ /* 0x000fe400078e08ff */
[----:B------:R-:W-:Y:S02]  /*1ca0*/  LEA R10, R10, 0x6080, 0x1 ;  /* 0x000060800a0a7811 */ /* 0x000fe400078e08ff */
[----:B------:R-:W-:Y:S02]  /*1cb0*/  LEA R198, R0, 0x6080, 0x1 ;  /* 0x0000608000c67811 */ /* 0x000fe400078e08ff */
[----:B------:R-:W-:Y:S02]  /*1cc0*/  IADD3 R200, R171, 0x20, RZ ;  /* 0x00000020abc87810 */ /* 0x000fe40007ffe0ff */
[----:B------:R-:W-:-:S02]  /*1cd0*/  LEA R196, R4, 0x1880, 0x1 ;  /* 0x0000188004c47811 */ /* 0x000fc400078e08ff */
[----:B------:R-:W-:Y:S02]  /*1ce0*/  @P3 IADD3 R200, R171, -0x20, RZ ;  /* 0xffffffe0abc83810 */ /* 0x000fe40007ffe0ff */
[----:B------:R-:W-:Y:S02]  /*1cf0*/  SHF.R.S32.HI R111, RZ, 0x1f, R110 ;  /* 0x0000001fff6f7819 */ /* 0x000fe4000001146e */
[----:B------:R-:W-:Y:S02]  /*1d00*/  IADD3 R208, R200, 0x400, RZ ;  /* 0x00000400c8d07810 */ /* 0x000fe40007ffe0ff */
[----:B-1----:R-:W-:Y:S02]  /*1d10*/  IADD3 R3, R110, 0x30, RZ ;  /* 0x000000306e037810 */ /* 0x002fe40007ffe0ff */
[C---:B------:R-:W-:Y:S02]  /*1d20*/  IADD3 R207, R200.reuse, 0x800, RZ ;  /* 0x00000800c8cf7810 */ /* 0x040fe40007ffe0ff */
[C---:B------:R-:W-:Y:S01]  /*1d30*/  IADD3 R206, R200.reuse, 0xc00, RZ ;  /* 0x00000c00c8ce7810 */ /* 0x040fe20007ffe0ff */
[----:B------:R-:W-:Y:S01]  /*1d40*/  STL [R1+0x1c], R3 ;  /* 0x00001c0301007387 */ /* 0x000fe20000100800 */
[----:B------:R-:W-:-:S02]  /*1d50*/  IADD3 R205, R200, 0x1000, RZ ;  /* 0x00001000c8cd7810 */ /* 0x000fc40007ffe0ff */
[C---:B------:R-:W-:Y:S01]  /*1d60*/  IADD3 R204, R200.reuse, 0x1400, RZ ;  /* 0x00001400c8cc7810 */ /* 0x040fe20007ffe0ff */
[----:B------:R1:W-:Y:S01]  /*1d70*/  STL [R1+0x18], R15 ;  /* 0x0000180f01007387 */ /* 0x0003e20000100800 */
[C---:B------:R-:W-:Y:S02]  /*1d80*/  IADD3 R203, R200.reuse, 0x1800, RZ ;  /* 0x00001800c8cb7810 */ /* 0x040fe40007ffe0ff */
[C---:B------:R-:W-:Y:S01]  /*1d90*/  IADD3 R202, R200.reuse, 0x1c00, RZ ;  /* 0x00001c00c8ca7810 */ /* 0x040fe20007ffe0ff */
[----:B------:R-:W-:Y:S01]  /*1da0*/  STL.64 [R1], R30 ;  /* 0x0000001e01007387 */ /* 0x000fe20000100a00 */
[----:B------:R-:W-:-:S03]  /*1db0*/  IADD3 R201, R200, 0x2000, RZ ;  /* 0x00002000c8c97810 */ /* 0x000fc60007ffe0ff */
[----:B------:R2:W-:Y:S04]  /*1dc0*/  STL [R1+0xc8], R5 ;  /* 0x0000c80501007387 */ /* 0x0005e80000100800 */
[----:B------:R-:W-:Y:S01]  /*1dd0*/  STL [R1+0x14], R8 ;  /* 0x0000140801007387 */ /* 0x000fe20000100800 */
[----:B-1----:R-:W-:Y:S02]  /*1de0*/  SHF.R.S32.HI R15, RZ, 0x1f, R15 ;  /* 0x0000001fff0f7819 */ /* 0x002fe4000001140f */
[----:B--2---:R-:W-:-:S05]  /*1df0*/  SHF.R.S32.HI R5, RZ, 0x1f, R166 ;  /* 0x0000001fff057819 */ /* 0x004fca00000114a6 */
[----:B------:R1:W-:Y:S04]  /*1e00*/  STL [R1+0xc4], R5 ;  /* 0x0000c40501007387 */ /* 0x0003e80000100800 */
[----:B------:R-:W-:Y:S01]  /*1e10*/  STL [R1+0xc0], R16 ;  /* 0x0000c01001007387 */ /* 0x000fe20000100800 */
[----:B-1----:R-:W-:-:S05]  /*1e20*/  SHF.R.S32.HI R5, RZ, 0x1f, R139 ;  /* 0x0000001fff057819 */ /* 0x002fca000001148b */
[----:B------:R1:W-:Y:S04]  /*1e30*/  STL [R1+0xbc], R5 ;  /* 0x0000bc0501007387 */ /* 0x0003e80000100800 */
[----:B------:R2:W-:Y:S01]  /*1e40*/  STL [R1+0xb8], R13 ;  /* 0x0000b80d01007387 */ /* 0x0005e20000100800 */
[----:B-1----:R-:W-:Y:S02]  /*1e50*/  IADD3 R5, R30, 0x40, RZ ;  /* 0x000000401e057810 */ /* 0x002fe40007ffe0ff */
[----:B--2---:R-:W-:Y:S02]  /*1e60*/  SHF.R.S32.HI R13, RZ, 0x1f, R3 ;  /* 0x0000001fff0d7819 */ /* 0x004fe40000011403 */
[----:B------:R-:W-:-:S03]  /*1e70*/  LOP3.LUT R3, R18, 0x7ffffffc, RZ, 0xc0, !PT ;  /* 0x7ffffffc12037812 */ /* 0x000fc600078ec0ff */
[----:B------:R1:W-:Y:S02]  /*1e80*/  STL [R1+0x78], R13 ;  /* 0x0000780d01007387 */ /* 0x0003e40000100800 */
[----:B------:R-:W-:Y:S02]  /*1e90*/  IMAD.IADD R3, R29, 0x1, -R3 ;  /* 0x000000011d037824 */ /* 0x000fe400078e0a03 */
[----:B------:R-:W-:Y:S02]  /*1ea0*/  STL [R1+0x8], R5 ;  /* 0x0000080501007387 */ /* 0x000fe40000100800 */
[----:B------:R-:W-:Y:S01]  /*1eb0*/  IMAD.SHL.U32 R251, R3, 0x2, RZ ;  /* 0x0000000203fb7824 */ /* 0x000fe200078e00ff */
[----:B------:R-:W-:Y:S01]  /*1ec0*/  SHF.R.S32.HI R3, RZ, 0x3, R9 ;  /* 0x00000003ff037819 */ /* 0x000fe20000011409 */
[----:B------:R2:W-:Y:S01]  /*1ed0*/  STL [R1+0x74], R15 ;  /* 0x0000740f01007387 */ /* 0x0005e20000100800 */
[----:B------:R-:W-:Y:S02]  /*1ee0*/  LOP3.LUT R9, R26, 0x18, R110, 0xf8, !PT ;  /* 0x000000181a097812 */ /* 0x000fe400078ef86e */
[----:B------:R-:W-:-:S02]  /*1ef0*/  IADD3 R18, R251, 0x40, RZ ;  /* 0x00000040fb127810 */ /* 0x000fc40007ffe0ff */
[----:B------:R-:W-:Y:S02]  /*1f00*/  LOP3.LUT R9, R9, R24, RZ, 0x3c, !PT ;  /* 0x0000001809097212 */ /* 0x000fe400078e3cff */
[C---:B------:R-:W-:Y:S02]  /*1f10*/  IADD3 R19, R251.reuse, 0x38, RZ ;  /* 0x00000038fb137810 */ /* 0x040fe40007ffe0ff */
[----:B------:R-:W-:Y:S01]  /*1f20*/  IADD3 R16, R251, 0x48, RZ ;  /* 0x00000048fb107810 */ /* 0x000fe20007ffe0ff */
[----:B------:R-:W-:-:S03]  /*1f30*/  IMAD.IADD R9, R7, 0x1, R9 ;  /* 0x0000000107097824 */ /* 0x000fc600078e0209 */
[----:B------:R-:W-:Y:S02]  /*1f40*/  SHF.R.S32.HI R16, RZ, 0x1f, R16 ;  /* 0x0000001fff107819 */ /* 0x000fe40000011410 */
[----:B-1----:R-:W-:Y:S02]  /*1f50*/  SHF.R.S32.HI R13, RZ, 0x1f, R8 ;  /* 0x0000001fff0d7819 */ /* 0x002fe40000011408 */
[----:B------:R-:W-:-:S03]  /*1f60*/  SHF.R.S32.HI R8, RZ, 0x1f, R252 ;  /* 0x0000001fff087819 */ /* 0x000fc600000114fc */
[----:B------:R1:W-:Y:S01]  /*1f70*/  STL [R1+0x70], R13 ;  /* 0x0000700d01007387 */ /* 0x0003e20000100800 */
[----:B--2---:R-:W-:-:S03]  /*1f80*/  IADD3 R15, R251, 0x50, RZ ;  /* 0x00000050fb0f7810 */ /* 0x004fc60007ffe0ff */
[----:B------:R2:W-:Y:S01]  /*1f90*/  STL [R1+0x94], R8 ;  /* 0x0000940801007387 */ /* 0x0005e20000100800 */
[----:B-1----:R-:W-:Y:S02]  /*1fa0*/  SHF.R.S32.HI R13, RZ, 0x1f, R5 ;  /* 0x0000001fff0d7819 */ /* 0x002fe40000011405 */
[----:B------:R-:W-:Y:S01]  /*1fb0*/  LOP3.LUT R5, R28, 0x18, R110, 0xf8, !PT ;  /* 0x000000181c057812 */ /* 0x000fe200078ef86e */
[----:B--2---:R-:W-:Y:S02]  /*1fc0*/  IMAD.IADD R8, R27, 0x1, R22 ;  /* 0x000000011b087824 */ /* 0x004fe400078e0216 */
[----:B------:R1:W-:Y:S01]  /*1fd0*/  STL [R1+0x90], R13 ;  /* 0x0000900d01007387 */ /* 0x0003e20000100800 */
[C---:B------:R-:W-:Y:S02]  /*1fe0*/  IADD3 R27, R251.reuse, 0x8, RZ ;  /* 0x00000008fb1b7810 */ /* 0x040fe40007ffe0ff */
[C---:B------:R-:W-:Y:S01]  /*1ff0*/  IADD3 R22, R251.reuse, 0x30, RZ ;  /* 0x00000030fb167810 */ /* 0x040fe20007ffe0ff */
[----:B------:R2:W-:Y:S03]  /*2000*/  STL [R1+0x7c], R8 ;  /* 0x00007c0801007387 */ /* 0x0005e60000100800 */
[----:B------:R-:W-:Y:S01]  /*2010*/  SHF.R.S32.HI R22, RZ, 0x1f, R22 ;  /* 0x0000001fff167819 */ /* 0x000fe20000011416 */
[----:B------:R3:W-:Y:S01]  /*2020*/  STL [R1+0x64], R3 ;  /* 0x0000640301007387 */ /* 0x0007e20000100800 */
[----:B-1----:R-:W-:-:S02]  /*2030*/  IADD3 R13, R251, 0x58, RZ ;  /* 0x00000058fb0d7810 */ /* 0x002fc40007ffe0ff */
[----:B--2---:R-:W-:Y:S02]  /*2040*/  LOP3.LUT R8, R26, 0x8, R110, 0xf8, !PT ;  /* 0x000000081a087812 */ /* 0x004fe400078ef86e */
[----:B------:R-:W-:Y:S02]  /*2050*/  IADD3 R26, R251, 0x10, RZ ;  /* 0x00000010fb1a7810 */ /* 0x000fe40007ffe0ff */
[----:B---3--:R-:W-:Y:S02]  /*2060*/  LOP3.LUT R3, R5, R25, RZ, 0x3c, !PT ;  /* 0x0000001905037212 */ /* 0x008fe400078e3cff */
[----:B------:R-:W-:Y:S02]  /*2070*/  SHF.R.S32.HI R5, RZ, 0x3, R6 ;  /* 0x00000003ff057819 */ /* 0x000fe40000011406 */
[----:B------:R-:W-:Y:S01]  /*2080*/  LOP3.LUT R8, R8, R24, RZ, 0x3c, !PT ;  /* 0x0000001808087212 */ /* 0x000fe200078e3cff */
[----:B------:R-:W-:Y:S01]  /*2090*/  IMAD.IADD R6, R23, 0x1, R3 ;  /* 0x0000000117067824 */ /* 0x000fe200078e0203 */
[----:B------:R-:W-:Y:S01]  /*20a0*/  IADD3 R23, R251, 0x28, RZ ;  /* 0x00000028fb177810 */ /* 0x000fe20007ffe0ff */
[----:B------:R1:W-:Y:S01]  /*20b0*/  STL [R1+0x60], R5 ;  /* 0x0000600501007387 */ /* 0x0003e20000100800 */
[----:B------:R-:W-:Y:S01]  /*20c0*/  SHF.R.S32.HI R3, RZ, 0x1f, R251 ;  /* 0x0000001fff037819 */ /* 0x000fe200000114fb */
[----:B------:R-:W-:Y:S01]  /*20d0*/  IMAD.IADD R8, R7, 0x1, R8 ;  /* 0x0000000107087824 */ /* 0x000fe200078e0208 */
[----:B------:R-:W-:-:S02]  /*20e0*/  LEA R28, R6, 0x6080, 0x1 ;  /* 0x00006080061c7811 */ /* 0x000fc400078e08ff */
[----:B------:R-:W-:Y:S02]  /*20f0*/  SHF.R.S32.HI R6, RZ, 0x1f, R26 ;  /* 0x0000001fff067819 */ /* 0x000fe4000001141a */
[----:B------:R-:W-:Y:S01]  /*2100*/  SHF.R.S32.HI R6, RZ, 0x1f, R23 ;  /* 0x0000001fff067819 */ /* 0x000fe20000011417 */
[----:B------:R-:W-:Y:S01]  /*2110*/  STL [R1+0xe0], R28 ;  /* 0x0000e01c01007387 */ /* 0x000fe20000100800 */
[----:B------:R-:W-:Y:S02]  /*2120*/  SHF.R.S32.HI R6, RZ, 0x1f, R18 ;  /* 0x0000001fff067819 */ /* 0x000fe40000011412 */
[----:B------:R-:W-:Y:S01]  /*2130*/  SHF.R.S32.HI R6, RZ, 0x1f, R13 ;  /* 0x0000001fff067819 */ /* 0x000fe2000001140d */
[----:B------:R2:W-:Y:S01]  /*2140*/  STL [R1+0xdc], R2 ;  /* 0x0000dc0201007387 */ /* 0x0005e20000100800 */
[----:B------:R-:W-:Y:S02]  /*2150*/  LEA R6, R8, 0x1880, 0x1 ;  /* 0x0000188008067811 */ /* 0x000fe400078e08ff */
[----:B------:R-:W-:-:S02]  /*2160*/  LEA R8, R14, 0x6080, 0x1 ;  /* 0x000060800e087811 */ /* 0x000fc400078e08ff */
[C---:B------:R-:W-:Y:S02]  /*2170*/  IADD3 R24, R251.reuse, 0x20, RZ ;  /* 0x00000020fb187810 */ /* 0x040fe40007ffe0ff */
[----:B------:R-:W-:Y:S01]  /*2180*/  SEL R3, R12, 0xffffffe0, !P4 ;  /* 0xffffffe00c037807 */ /* 0x000fe20006000000 */
[----:B------:R3:W-:Y:S01]  /*2190*/  STL [R1+0xd8], R8 ;  /* 0x0000d80801007387 */ /* 0x0007e20000100800 */
[----:B------:R-:W-:-:S03]  /*21a0*/  IADD3 R25, R251, 0x18, RZ ;  /* 0x00000018fb197810 */ /* 0x000fc60007ffe0ff */
[----:B------:R-:W-:Y:S01]  /*21b0*/  STL [R1+0xc], R6 ;  /* 0x00000c0601007387 */ /* 0x000fe20000100800 */
[----:B-1----:R-:W-:Y:S01]  /*21c0*/  SEL R5, R12, 0xffffffe0, !P0 ;  /* 0xffffffe00c057807 */ /* 0x002fe20004000000 */
[----:B------:R-:W-:Y:S01]  /*21d0*/  IMAD.IADD R199, R198, 0x1, R3 ;  /* 0x00000001c6c77824 */ /* 0x000fe200078e0203 */
[----:B------:R-:W-:Y:S01]  /*21e0*/  SHF.R.S32.HI R12, RZ, 0x1f, R27 ;  /* 0x0000001fff0c7819 */ /* 0x000fe2000001141b */
[----:B------:R-:W-:Y:S01]  /*21f0*/  IMAD.IADD R197, R3, 0x1, R196 ;  /* 0x0000000103c57824 */ /* 0x000fe200078e02c4 */
[----:B------:R-:W-:Y:S01]  /*2200*/  SHF.R.S32.HI R12, RZ, 0x1f, R24 ;  /* 0x0000001fff0c7819 */ /* 0x000fe20000011418 */
[----:B------:R-:W-:Y:S01]  /*2210*/  IMAD.IADD R0, R5, 0x1, R20 ;  /* 0x0000000105007824 */ /* 0x000fe200078e0214 */
[----:B------:R-:W-:Y:S02]  /*2220*/  SHF.R.S32.HI R12, RZ, 0x1f, R19 ;  /* 0x0000001fff0c7819 */ /* 0x000fe40000011413 */
[----:B------:R-:W-:Y:S02]  /*2230*/  SHF.R.S32.HI R25, RZ, 0x1f, R25 ;  /* 0x0000001fff197819 */ /* 0x000fe40000011419 */
[----:B------:R-:W-:-:S02]  /*2240*/  SHF.R.S32.HI R12, RZ, 0x1f, R15 ;  /* 0x0000001fff0c7819 */ /* 0x000fc4000001140f */
[----:B--2---:R-:W-:-:S05]  /*2250*/  LEA R2, R11, 0x6080, 0x1 ;  /* 0x000060800b027811 */ /* 0x004fca00078e08ff */
[----:B------:R1:W-:Y:S01]  /*2260*/  STL [R1+0xd4], R2 ;  /* 0x0000d40201007387 */ /* 0x0003e20000100800 */
[----:B---3--:R-:W-:-:S03]  /*2270*/  LEA R8, R9, 0x6080, 0x1 ;  /* 0x0000608009087811 */ /* 0x008fc600078e08ff */
[----:B------:R-:W-:Y:S04]  /*2280*/  STL [R1+0xd0], R10 ;  /* 0x0000d00a01007387 */ /* 0x000fe80000100800 */
[----:B------:R-:W-:Y:S01]  /*2290*/  STL [R1+0xcc], R8 ;  /* 0x0000cc0801007387 */ /* 0x000fe20000100800 */
[C---:B-1----:R-:W-:Y:S02]  /*22a0*/  IADD3 R2, R6.reuse, 0x20, RZ ;  /* 0x0000002006027810 */ /* 0x042fe40007ffe0ff */
[----:B------:R-:W-:-:S05]  /*22b0*/  @P2 IADD3 R2, R6, -0x20, RZ ;  /* 0xffffffe006022810 */ /* 0x000fca0007ffe0ff */
[----:B------:R1:W-:Y:S02]  /*22c0*/  STL [R1+0x10], R2 ;  /* 0x0000100201007387 */ /* 0x0003e40000100800 */
[----:B-1----:R-:W-:-:S05]  /*22d0*/  IMAD.IADD R2, R21, 0x1, R5 ;  /* 0x0000000115027824 */ /* 0x002fca00078e0205 */
[----:B------:R1:W-:Y:S04]  /*22e0*/  STL [R1+0xa4], R2 ;  /* 0x0000a40201007387 */ /* 0x0003e80000100800 */
[----:B------:R1:W-:Y:S02]  /*22f0*/  STL [R1+0xa0], R0 ;  /* 0x0000a00001007387 */ /* 0x0003e40000100800 */
.L_x_1169:
[----:B------:R-:W2:Y:S01]  /*2300*/  LDL R19, [R1+0x8c] ;  /* 0x00008c0001137983 */ /* 0x000ea20000100800 */
[----:B------:R-:W-:Y:S01]  /*2310*/  ISETP.NE.U32.AND P0, PT, RZ, c[0x0][0x370], PT ;  /* 0x0000dc00ff007a0c */ /* 0x000fe20003f05070 */
[----:B------:R-:W-:Y:S01]  /*2320*/  IMAD.MOV.U32 R18, RZ, RZ, 0x4 ;  /* 0x00000004ff127424 */ /* 0x000fe200078e00ff */
[----:B------:R-:W-:Y:S01]  /*2330*/  CS2R R16, SRZ ;  /* 0x0000000000107805 */ /* 0x000fe2000001ff00 */
[----:B------:R-:W-:Y:S01]  /*2340*/  ISETP.NE.U32.AND P1, PT, RZ, c[0x0][0x360], PT ;  /* 0x0000d800ff007a0c */ /* 0x000fe20003f25070 */
[----:B------:R-:W-:Y:S01]  /*2350*/  IMAD.MOV.U32 R132, RZ, RZ, RZ ;  /* 0x000000ffff847224 */ /* 0x000fe200078e00ff */
[----:B------:R-:W-:Y:S01]  /*2360*/  ISETP.NE.AND.EX P2, PT, RZ, c[0x0][0x374], PT, P0 ;  /* 0x0000dd00ff007a0c */ /* 0x000fe20003f45300 */
[----:B------:R-:W-:Y:S01]  /*2370*/  IMAD.MOV.U32 R15, RZ, RZ, RZ ;  /* 0x000000ffff0f7224 */ /* 0x000fe200078e00ff */
[----:B------:R-:W-:-:S02]  /*2380*/  ISETP.NE.AND.EX P0, PT, RZ, c[0x0][0x364], PT, P1 ;  /* 0x0000d900ff007a0c */ /* 0x000fc40003f05310 */
[----:B------:R-:W-:Y:S02]  /*2390*/  ISETP.NE.U32.AND P1, PT, RZ, c[0x0][0x348], PT ;  /* 0x0000d200ff007a0c */ /* 0x000fe40003f25070 */
[----:B------:R-:W-:Y:S02]  /*23a0*/  ISETP.NE.U32.AND P3, PT, RZ, c[0x0][0x350], PT ;  /* 0x0000d400ff007a0c */ /* 0x000fe40003f65070 */
[----:B------:R-:W-:Y:S02]  /*23b0*/  ISETP.NE.U32.AND P4, PT, RZ, c[0x0][0x358], PT ;  /* 0x0000d600ff007a0c */ /* 0x000fe40003f85070 */
[----:B------:R-:W-:Y:S02]  /*23c0*/  ISETP.NE.AND.EX P1, PT, RZ, c[0x0][0x34c], PT, P1 ;  /* 0x0000d300ff007a0c */ /* 0x000fe40003f25310 */
[----:B------:R-:W-:Y:S02]  /*23d0*/  ISETP.NE.AND.EX P3, PT, RZ, c[0x0][0x354], PT, P3 ;  /* 0x0000d500ff007a0c */ /* 0x000fe40003f65330 */
[----:B------:R-:W-:Y:S01]  /*23e0*/  ISETP.NE.AND.EX P4, PT, RZ, c[0x0][0x35c], PT, P4 ;  /* 0x0000d700ff007a0c */ /* 0x000fe20003f85340 */
[----:B--2---:R-:W-:-:S04]  /*23f0*/  @P2 IMAD.WIDE R12, R19, R18, c[0x0][0x370] ;  /* 0x0000dc00130c2625 */ /* 0x004fc800078e0212 */
[CC--:B------:R-:W-:Y:S01]  /*2400*/  @P0 IMAD.WIDE R10, R19.reuse, R18.reuse, c[0x0][0x360] ;  /* 0x0000d800130a0625 */ /* 0x0c0fe200078e0212 */
[----:B------:R-:W2:Y:S03]  /*2410*/  @P2 LDG.E R16, [R12.64] ;  /* 0x000000080c102981 */ /* 0x000ea6000c1e1900 */
[CC--:B------:R-:W-:Y:S01]  /*2420*/  IMAD.WIDE R8, R19.reuse, R18.reuse, c[0x0][0x348] ;  /* 0x0000d20013087625 */ /* 0x0c0fe200078e0212 */
[----:B------:R3:W5:Y:S03]  /*2430*/  @P0 LDG.E R249, [R10.64] ;  /* 0x000000080af90981 */ /* 0x000766000c1e1900 */
[CC--:B------:R-:W-:Y:S01]  /*2440*/  IMAD.WIDE R4, R19.reuse, R18.reuse, c[0x0][0x350] ;  /* 0x0000d40013047625 */ /* 0x0c0fe200078e0212 */
[----:B------:R3:W5:Y:S03]  /*2450*/  @P1 LDG.E R132, [R8.64] ;  /* 0x0000000808841981 */ /* 0x000766000c1e1900 */
[----:B-1----:R-:W-:Y:S01]  /*2460*/  IMAD.WIDE R2, R19, R18, c[0x0][0x358] ;  /* 0x0000d60013027625 */ /* 0x002fe200078e0212 */
[----:B------:R3:W5:Y:S04]  /*2470*/  @P3 LDG.E R17, [R4.64] ;  /* 0x0000000804113981 */ /* 0x000768000c1e1900 */
[----:B------:R3:W5:Y:S01]  /*2480*/  @P4 LDG.E R15, [R2.64] ;  /* 0x00000008020f4981 */ /* 0x000762000c1e1900 */
[----:B------:R-:W-:Y:S03]  /*2490*/  YIELD ;  /* 0x0000000000007946 */ /* 0x000fe60003800000 */
[----:B--2---:R3:W-:Y:S01]  /*24a0*/  STL [R1+0x5c], R16 ;  /* 0x00005c1001007387 */ /* 0x0047e20000100800 */
[----:B------:R-:W-:Y:S05]  /*24b0*/  @P0 BRA `(.L_x_871) ;  /* 0x0000005000000947 */ /* 0x000fea0003800000 */
[----:B-----5:R-:W-:Y:S01]  /*24c0*/  MOV R249, c[0x0][0x168] ;  /* 0x00005a0000f97a02 */ /* 0x020fe20000000f00 */
[----:B------:R-:W-:Y:S05]  /*24d0*/  @!P1 BRA `(.L_x_871) ;  /* 0x0000003000009947 */ /* 0x000fea0003800000 */
[----:B------:R-:W2:Y:S04]  /*24e0*/  LDG.E R6, [R8.64] ;  /* 0x0000000808067981 */ /* 0x000ea8000c1e1900 */
[----:B------:R-:W2:Y:S02]  /*24f0*/  LDG.E R0, [R8.64+0x4] ;  /* 0x0000040808007981 */ /* 0x000ea4000c1e1900 */
[----:B--2---:R-:W-:-:S02]  /*2500*/  IADD3 R249, -R6, R0, RZ ;  /* 0x0000000006f97210 */ /* 0x004fc40007ffe1ff */
.L_x_871:
[----:B------:R-:W-:-:S04]  /*2510*/  ISETP.NE.U32.AND P0, PT, RZ, c[0x0][0x368], PT ;  /* 0x0000da00ff007a0c */ /* 0x000fc80003f05070 */
[----:B------:R-:W-:-:S13]  /*2520*/  ISETP.NE.AND.EX P0, PT, RZ, c[0x0][0x36c], PT, P0 ;  /* 0x0000db00ff007a0c */ /* 0x000fda0003f05300 */
[----:B------:R-:W-:Y:S05]  /*2530*/  @!P0 BRA `(.L_x_872) ;  /* 0x0000003000008947 */ /* 0x000fea0003800000 */
[----:B---3--:R-:W-:-:S05]  /*2540*/  IMAD.WIDE R4, R19, R18, c[0x0][0x368] ;  /* 0x0000da0013047625 */ /* 0x008fca00078e0212 */
[----:B------:R1:W5:Y:S01]  /*2550*/  LDG.E R14, [R4.64] ;  /* 0x00000008040e7981 */ /* 0x000362000c1e1900 */
[----:B------:R-:W-:Y:S05]  /*2560*/  BRA `(.L_x_873) ;  /* 0x0000005000007947 */ /* 0x000fea0003800000 */
.L_x_872:
[----:B------:R-:W-:Y:S01]  /*2570*/  MOV R14, UR6 ;  /* 0x00000006000e7c02 */ /* 0x000fe20008000f00 */
[----:B------:R-:W-:Y:S05]  /*2580*/  @!P3 BRA `(.L_x_873) ;  /* 0x000000300000b947 */ /* 0x000fea0003800000 */
[----:B------:R-:W2:Y:S04]  /*2590*/  LDG.E R6, [R4.64] ;  /* 0x0000000804067981 */ /* 0x000ea8000c1e1900 */
[----:B------:R-:W2:Y:S02]  /*25a0*/  LDG.E R0, [R4.64+0x4] ;  /* 0x0000040804007981 */ /* 0x000ea4000c1e1900 */
[----:B--2---:R-:W-:Y:S02]  /*25b0*/  IADD3 R14, -R6, R0, RZ ;  /* 0x00000000060e7210 */ /* 0x004fe40007ffe1ff */
.L_x_873:
[----:B-1-3--:R-:W2:Y:S04]  /*25c0*/  LDL.LU R5, [R1+0x84] ;  /* 0x0000840001057983 */ /* 0x00aea80000300800 */
[----:B------:R1:W3:Y:S04]  /*25d0*/  @P4 LDG.E R4, [R2.64] ;  /* 0x0000000802044981 */ /* 0x0002e8000c1e1900 */
[----:B------:R1:W3:Y:S01]  /*25e0*/  @P4 LDG.E R0, [R2.64+0x4] ;  /* 0x0000040802004981 */ /* 0x0002e2000c1e1900 */
[----:B------:R-:W-:Y:S01]  /*25f0*/  ISETP.NE.U32.AND P0, PT, RZ, c[0x0][0x378], PT ;  /* 0x0000de00ff007a0c */ /* 0x000fe20003f05070 */
[----:B-----5:R-:W-:-:S03]  /*2600*/  IMAD.MOV.U32 R125, RZ, RZ, R14 ;  /* 0x000000ffff7d7224 */ /* 0x020fc600078e000e */
[----:B------:R-:W-:Y:S01]  /*2610*/  ISETP.NE.AND.EX P0, PT, RZ, c[0x0][0x37c], PT, P0 ;  /* 0x0000df00ff007a0c */ /* 0x000fe20003f05300 */
[----:B------:R-:W-:-:S05]  /*2620*/  IMAD.MOV.U32 R6, RZ, RZ, c[0x0][0x2c4] ;  /* 0x0000b100ff067624 */ /* 0x000fca00078e00ff */
[----:B------:R-:W-:Y:S01]  /*2630*/  ISETP.NE.AND P2, PT, R6, 0x1, PT ;  /* 0x000000010600780c */ /* 0x000fe20003f45270 */
[----:B------:R-:W-:Y:S02]  /*2640*/  IMAD.IADD R13, R14, 0x1, -R16 ;  /* 0x000000010e0d7824 */ /* 0x000fe400078e0a10 */
[----:B------:R-:W-:-:S04]  /*2650*/  IMAD.MOV.U32 R6, RZ, RZ, c[0x0][0x32c] ;  /* 0x0000cb00ff067624 */ /* 0x000fc800078e00ff */
[----:B-1----:R-:W-:-:S05]  /*2660*/  @P0 IMAD.WIDE R2, R19, R18, c[0x0][0x378] ;  /* 0x0000de0013020625 */ /* 0x002fca00078e0212 */
[----:B------:R1:W5:Y:S01]  /*2670*/  @P0 LDG.E R125, [R2.64] ;  /* 0x00000008027d0981 */ /* 0x000362000c1e1900 */
[----:B------:R-:W-:Y:S02]  /*2680*/  ISETP.GE.AND P1, PT, R6, 0x1, PT ;  /* 0x000000010600780c */ /* 0x000fe40003f26270 */
[----:B------:R-:W-:-:S04]  /*2690*/  LOP3.LUT R209, R209, 0xfffffdff, RZ, 0xc0, !PT ;  /* 0xfffffdffd1d17812 */ /* 0x000fc800078ec0ff */
[----:B------:R-:W-:-:S04]  /*26a0*/  @P2 LOP3.LUT R209, R209, 0x200, RZ, 0xfc, !PT ;  /* 0x00000200d1d12812 */ /* 0x000fc800078efcff */
[----:B------:R-:W-:-:S04]  /*26b0*/  LOP3.LUT R209, R209, 0xffffff7f, RZ, 0xc0, !PT ;  /* 0xffffff7fd1d17812 */ /* 0x000fc800078ec0ff */
[----:B------:R-:W-:Y:S01]  /*26c0*/  @P1 LOP3.LUT R209, R209, 0x80, RZ, 0xfc, !PT ;  /* 0x00000080d1d11812 */ /* 0x000fe200078efcff */
[----:B-1----:R-:W-:Y:S02]  /*26d0*/  IMAD.MOV.U32 R2, RZ, RZ, c[0x0][0x228] ;  /* 0x00008a00ff027624 */ /* 0x002fe400078e00ff */
[----:B--2---:R-:W-:-:S05]  /*26e0*/  IMAD.SHL.U32 R8, R5, 0x80, RZ ;  /* 0x0000008005087824 */ /* 0x004fca00078e00ff */
[----:B------:R1:W-:Y:S01]  /*26f0*/  STL [R1+0x58], R8 ;  /* 0x0000580801007387 */ /* 0x0003e20000100800 */
[----:B---3--:R-:W-:Y:S01]  /*2700*/  @P4 IMAD.IADD R2, R0, 0x1, -R4 ;  /* 0x0000000100024824 */ /* 0x008fe200078e0a04 */
[----:B------:R-:W-:-:S03]  /*2710*/  IADD3 R0, R8, 0x7f, RZ ;  /* 0x0000007f08007810 */ /* 0x000fc60007ffe0ff */
[----:B------:R-:W-:Y:S02]  /*2720*/  IMAD.IADD R250, R13, 0x1, R2 ;  /* 0x000000010dfa7824 */ /* 0x000fe400078e0202 */
[----:B------:R-:W-:-:S03]  /*2730*/  @P2 IMAD.HI.U32 R4, R0, c[0x0][0x2c8], RZ ;  /* 0x0000b20000042a27 */ /* 0x000fc600078e00ff */
[C---:B------:R-:W-:Y:S02]  /*2740*/  IADD3 R3, R250.reuse, 0x2f, RZ ;  /* 0x0000002ffa037810 */ /* 0x040fe40007ffe0ff */
[----:B------:R-:W-:Y:S02]  /*2750*/  @P2 SHF.R.U32.HI R0, RZ, c[0x0][0x2cc], R4 ;  /* 0x0000b300ff002a19 */ /* 0x000fe40000011604 */
[----:B------:R-:W-:Y:S01]  /*2760*/  IADD3 R4, R250, 0x1, -R249 ;  /* 0x00000001fa047810 */ /* 0x000fe20007ffe8f9 */
[----:B------:R-:W-:-:S04]  /*2770*/  IMAD.HI R3, R3, 0x2aaaaaab, RZ ;  /* 0x2aaaaaab03037827 */ /* 0x000fc800078e02ff */
[----:B------:R-:W-:Y:S01]  /*2780*/  IMAD.IADD R0, R4, 0x1, R0 ;  /* 0x0000000104007824 */ /* 0x000fe200078e0200 */
[----:B------:R-:W-:-:S04]  /*2790*/  SHF.R.U32.HI R5, RZ, 0x1f, R3 ;  /* 0x0000001fff057819 */ /* 0x000fc80000011603 */
[----:B------:R-:W-:Y:S02]  /*27a0*/  LEA.HI.SX32 R135, R3, R5, 0x1d ;  /* 0x0000000503877211 */ /* 0x000fe400078feaff */
[----:B------:R-:W-:Y:S01]  /*27b0*/  IADD3 R4, R0, c[0x0][0x328], RZ ;  /* 0x0000ca0000047a10 */ /* 0x000fe20007ffe0ff */
[----:B------:R-:W-:Y:S05]  /*27c0*/  @!P1 BRA `(.L_x_874) ;  /* 0x0000010000009947 */ /* 0x000fea0003800000 */
[C---:B-1----:R-:W-:Y:S01]  /*27d0*/  ISETP.GT.AND P0, PT, R0.reuse, RZ, PT ;  /* 0x000000ff0000720c */ /* 0x042fe20003f04270 */
        /* <DEDUP_REMOVED lines=9> */
.L_x_876:
[----:B------:R-:W-:-:S13]  /*2870*/  ISETP.NE.AND P0, PT, R6, 0x1, PT ;  /* 0x000000010600780c */ /* 0x000fda0003f05270 */
[----:B------:R-:W-:-:S05]  /*2880*/  @P0 IMAD.HI.U32 R0, R3, c[0x0][0x330], RZ ;  /* 0x0000cc0003000a27 */ /* 0x000fca00078e00ff */
[----:B------:R-:W-:Y:S02]  /*2890*/  @P0 SHF.R.U32.HI R3, RZ, c[0x0][0x334], R0 ;  /* 0x0000cd00ff030a19 */ /* 0x000fe40000011600 */
.L_x_877:
[----:B------:R-:W-:Y:S05]  /*28a0*/  BSYNC B0 ;  /* 0x0000000000007941 */ /* 0x000fea0003800000 */
.L_x_875:
[----:B------:R-:W-:-:S05]  /*28b0*/  IMAD R3, R3, R6, c[0x0][0x32c] ;  /* 0x0000cb0003037624 */ /* 0x000fca00078e0206 */
[----:B------:R-:W-:-:S04]  /*28c0*/  IMNMX R4, R4, R3, PT ;  /* 0x0000000304047217 */ /* 0x000fc80003800200 */
.L_x_874:
[----:B-1----:R-:W-:Y:S01]  /*28d0*/  IADD3 R4, R4, 0x2f, RZ ;  /* 0x0000002f04047810 */ /* 0x002fe20007ffe0ff */
[----:B------:R-:W-:-:S04]  /*28e0*/  @P2 IMAD.HI.U32 R3, R8, c[0x0][0x2c8], RZ ;  /* 0x0000b20008032a27 */ /* 0x000fc800078e00ff */
[----:B------:R-:W-:-:S04]  /*28f0*/  IMAD.HI R4, R4, 0x2aaaaaab, RZ ;  /* 0x2aaaaaab04047827 */ /* 0x000fc800078e02ff */
[----:B------:R-:W-:Y:S01]  /*2900*/  IMAD.MOV.U32 R0, RZ, RZ, R8 ;  /* 0x000000ffff007224 */ /* 0x000fe200078e0008 */
[----:B------:R-:W-:Y:S01]  /*2910*/  @P2 SHF.R.U32.HI R0, RZ, c[0x0][0x2cc], R3 ;  /* 0x0000b300ff002a19 */ /* 0x000fe20000011603 */
[----:B------:R-:W-:Y:S01]  /*2920*/  IMAD.IADD R211, R250, 0x1, -R249 ;  /* 0x00000001fad37824 */ /* 0x000fe200078e0af9 */
[----:B------:R-:W-:-:S03]  /*2930*/  SHF.R.U32.HI R3, RZ, 0x1f, R4 ;  /* 0x0000001fff037819 */ /* 0x000fc60000011604 */
[----:B------:R-:W-:Y:S01]  /*2940*/  IMAD.IADD R0, R211, 0x1, R0 ;  /* 0x00000001d3007824 */ /* 0x000fe200078e0200 */
[----:B------:R-:W-:-:S04]  /*2950*/  LEA.HI.SX32 R4, R4, R3, 0x1d ;  /* 0x0000000304047211 */ /* 0x000fc800078feaff */
[----:B------:R-:W-:Y:S02]  /*2960*/  IADD3 R3, R0, -c[0x0][0x324], RZ ;  /* 0x8000c90000037a10 */ /* 0x000fe40007ffe0ff */
        /* <DEDUP_REMOVED lines=11> */
.L_x_880:
[----:B------:R-:W-:-:S13]  /*2a20*/  ISETP.NE.AND P0, PT, R6, 0x1, PT ;  /* 0x000000010600780c */ /* 0x000fda0003f05270 */
[----:B------:R-:W-:-:S05]  /*2a30*/  @P0 IMAD.HI.U32 R4, R0, c[0x0][0x330], RZ ;  /* 0x0000cc0000040a27 */ /* 0x000fca00078e00ff */
[----:B------:R-:W-:Y:S02]  /*2a40*/  @P0 SHF.R.U32.HI R0, RZ, c[0x0][0x334], R4 ;  /* 0x0000cd00ff000a19 */ /* 0x000fe40000011604 */
.L_x_881:
[----:B------:R-:W-:Y:S05]  /*2a50*/  BSYNC B0 ;  /* 0x0000000000007941 */ /* 0x000fea0003800000 */
.L_x_879:
[----:B------:R-:W-:-:S05]  /*2a60*/  IMAD R0, R0, c[0x0][0x32c], RZ ;  /* 0x0000cb0000007a24 */ /* 0x000fca00078e02ff */
[----:B------:R-:W-:-:S04]  /*2a70*/  IMNMX R3, R3, R0, !PT ;  /* 0x0000000003037217 */ /* 0x000fc80007800200 */
.L_x_878:
        /* <DEDUP_REMOVED lines=12> */
[----:B------:R-:W-:Y:S02]  /*2b40*/  SHF.R.U32.HI R9, RZ, 0x10, R3 ;  /* 0x00000010ff097819 */ /* 0x000fe40000011603 */
[----:B------:R-:W-:Y:S02]  /*2b50*/  LOP3.LUT R20, R3, 0xff, RZ, 0xc0, !PT ;  /* 0x000000ff03147812 */ /* 0x000fe400078ec0ff */
[C---:B------:R-:W-:Y:S01]  /*2b60*/  ISETP.NE.AND P1, PT, R9.reuse, RZ, PT ;  /* 0x000000ff0900720c */ /* 0x040fe20003f25270 */
[----:B------:R1:W-:Y:S03]  /*2b70*/  STL [R1+0x84], R9 ;  /* 0x0000840901007387 */ /* 0x0003e60000100800 */
[----:B------:R-:W-:Y:S01]  /*2b80*/  SEL R124, R9, c[0x0][0x338], P1 ;  /* 0x0000ce00097c7a07 */ /* 0x000fe20000800000 */
[----:B------:R1:W-:Y:S01]  /*2b90*/  STL [R1+0xa8], R20 ;  /* 0x0000a81401007387 */ /* 0x0003e20000100800 */
[----:B------:R-:W-:Y:S05]  /*2ba0*/  @!P0 BRA `(.L_x_883) ;  /* 0x000001d000008947 */ /* 0x000fea0003800000 */
[----:B------:R-:W-:Y:S02]  /*2bb0*/  IABS R3, R124 ;  /* 0x0000007c00037213 */ /* 0x000fe40000000000 */
[----:B------:R-:W-:-:S02]  /*2bc0*/  IADD3 R4, R124, -0x1, R8 ;  /* 0xffffffff7c047810 */ /* 0x000fc40007ffe008 */
[----:B------:R-:W2:Y:S03]  /*2bd0*/  I2F.RP R0, R3 ;  /* 0x0000000300007306 */ /* 0x000ea60000209400 */
[----:B-1----:R-:W-:Y:S02]  /*2be0*/  IMAD.IADD R9, R4, 0x1, -R6 ;  /* 0x0000000104097824 */ /* 0x002fe400078e0a06 */
[----:B------:R-:W-:-:S03]  /*2bf0*/  IMAD.MOV.U32 R4, RZ, RZ, RZ ;  /* 0x000000ffff047224 */ /* 0x000fc600078e00ff */
[----:B------:R-:W-:Y:S01]  /*2c00*/  IABS R12, R9 ;  /* 0x00000009000c7213 */ /* 0x000fe20000000000 */
[----:B--2---:R-:W1:Y:S02]  /*2c10*/  MUFU.RCP R0, R0 ;  /* 0x0000000000007308 */ /* 0x004e640000001000 */
[----:B-1----:R-:W-:-:S06]  /*2c20*/  IADD3 R0, R0, 0xffffffe, RZ ;  /* 0x0ffffffe00007810 */ /* 0x002fcc0007ffe0ff */
[----:B------:R-:W1:Y:S02]  /*2c30*/  F2I.FTZ.U32.TRUNC.NTZ R5, R0 ;  /* 0x0000000000057305 */ /* 0x000e64000021f000 */
        /* <DEDUP_REMOVED lines=20> */
.L_x_883:
[----:B------:R-:W-:Y:S05]  /*2d80*/  BSYNC B0 ;  /* 0x0000000000007941 */ /* 0x000fea0003800000 */
.L_x_882:
[----:B------:R-:W-:-:S04]  /*2d90*/  IMAD R3, R20, R0, R6 ;  /* 0x0000000014037224 */ /* 0x000fc800078e0206 */
[C---:B------:R-:W-:Y:S02]  /*2da0*/  IMAD.IADD R0, R3.reuse, 0x1, R0 ;  /* 0x0000000103007824 */ /* 0x040fe400078e0200 */
[----:B------:R-:W-:-:S03]  /*2db0*/  IMAD R3, R3, 0x30, -R13 ;  /* 0x0000003003037824 */ /* 0x000fc600078e0a0d */
[----:B------:R-:W-:Y:S02]  /*2dc0*/  IMNMX R0, R8, R0, PT ;  /* 0x0000000008007217 */ /* 0x000fe40003800200 */
[----:B------:R-:W-:-:S03]  /*2dd0*/  IMNMX R3, RZ, R3, !PT ;  /* 0x00000003ff037217 */ /* 0x000fc60007800200 */
[----:B------:R-:W-:Y:S02]  /*2de0*/  IMAD R0, R0, 0x30, -R13 ;  /* 0x0000003000007824 */ /* 0x000fe400078e0a0d */
[----:B------:R-:W-:-:S03]  /*2df0*/  IMAD.WIDE.U32 R4, R3, -0x55555555, RZ ;  /* 0xaaaaaaab03047825 */ /* 0x000fc600078e00ff */
        /* <DEDUP_REMOVED lines=10> */
[----:B-1----:R-:W2:Y:S04]  /*2ea0*/  LDL.64 R20, [R1] ;  /* 0x0000000001147983 */ /* 0x002ea80000100a00 */
[----:B------:R-:W3:Y:S04]  /*2eb0*/  LDL R13, [R1+0x8] ;  /* 0x00000800010d7983 */ /* 0x000ee80000100800 */
[----:B------:R-:W4:Y:S04]  /*2ec0*/  LDL R11, [R1+0x3c] ;  /* 0x00003c00010b7983 */ /* 0x000f280000100800 */
[----:B------:R-:W1:Y:S01]  /*2ed0*/  S2R R10, SR_TID.X ;  /* 0x00000000000a7919 */ /* 0x000e620000002100 */
[----:B------:R-:W-:-:S02]  /*2ee0*/  SHF.R.S32.HI R3, RZ, 0x1f, R15 ;  /* 0x0000001fff037819 */ /* 0x000fc4000001140f */
[----:B-1----:R-:W-:-:S04]  /*2ef0*/  SHF.R.S32.HI R9, RZ, 0x1f, R10 ;  /* 0x0000001fff097819 */ /* 0x002fc8000001140a */
[----:B------:R-:W-:-:S04]  /*2f00*/  LEA.HI R9, R9, R10, RZ, 0x2 ;  /* 0x0000000a09097211 */ /* 0x000fc800078f10ff */
[----:B------:R-:W-:-:S04]  /*2f10*/  SHF.R.S32.HI R9, RZ, 0x2, R9 ;  /* 0x00000002ff097819 */ /* 0x000fc80000011409 */
[----:B------:R-:W-:-:S04]  /*2f20*/  IADD3 R88, P0, R9, R15, RZ ;  /* 0x0000000f09587210 */ /* 0x000fc80007f1e0ff */
[----:B------:R-:W-:-:S05]  /*2f30*/  LEA.HI.X.SX32 R89, R9, R3, 0x1, P0 ;  /* 0x0000000309597211 */ /* 0x000fca00000f0eff */
[----:B------:R-:W-:Y:S01]  /*2f40*/  IMAD R3, R89, c[0x0][0x238], RZ ;  /* 0x00008e0059037a24 */ /* 0x000fe200078e02ff */
[----:B------:R-:W-:Y:S02]  /*2f50*/  IADD3 R33, R0, -0x1, RZ ;  /* 0xffffffff00217810 */ /* 0x000fe40007ffe0ff */
[----:B------:R-:W-:Y:S01]  /*2f60*/  SHF.R.S32.HI R10, RZ, 0x1f, R19 ;  /* 0x0000001fff0a7819 */ /* 0x000fe20000011413 */
[----:B------:R-:W-:Y:S01]  /*2f70*/  IMAD R3, R88, c[0x0][0x23c], R3 ;  /* 0x00008f0058037a24 */ /* 0x000fe200078e0203 */
[----:B------:R-:W-:Y:S02]  /*2f80*/  LOP3.LUT R26, R16, 0xffff, RZ, 0xc0, !PT ;  /* 0x0000ffff101a7812 */ /* 0x000fe400078ec0ff */
[----:B------:R-:W-:Y:S02]  /*2f90*/  SEL R12, R10, RZ, !P4 ;  /* 0x000000ff0a0c7207 */ /* 0x000fe40006000000 */
[----:B------:R-:W-:Y:S01]  /*2fa0*/  SEL R16, R19, RZ, !P4 ;  /* 0x000000ff13107207 */ /* 0x000fe20006000000 */
[----:B------:R-:W-:-:S02]  /*2fb0*/  IMAD.MOV.U32 R126, RZ, RZ, 0x30 ;  /* 0x00000030ff7e7424 */ /* 0x000fc400078e00ff */
[----:B------:R-:W-:Y:S02]  /*2fc0*/  IMAD R0, R12, c[0x0][0x248], RZ ;  /* 0x000092000c007a24 */ /* 0x000fe400078e02ff */
[----:B------:R-:W-:Y:S02]  /*2fd0*/  IMAD R141, R126, c[0x0][0x23c], RZ ;  /* 0x00008f007e8d7a24 */ /* 0x000fe400078e02ff */
[----:B------:R-:W-:Y:S02]  /*2fe0*/  IMAD R6, R16, c[0x0][0x24c], R0 ;  /* 0x0000930010067a24 */ /* 0x000fe400078e0200 */
[----:B------:R-:W-:-:S04]  /*2ff0*/  IMAD.WIDE.U32 R130, R126, c[0x0][0x238], RZ ;  /* 0x00008e007e827a25 */ /* 0x000fc800078e00ff */
[----:B------:R-:W-:Y:S01]  /*3000*/  IMAD.IADD R141, R131, 0x1, R141 ;  /* 0x00000001838d7824 */ /* 0x000fe200078e028d */
[----:B------:R-:W-:Y:S01]  /*3010*/  ISETP.GE.AND P3, PT, R252, c[0x0][0x1d4], PT ;  /* 0x00007500fc007a0c */ /* 0x000fe20003f66270 */
[----:B------:R-:W-:Y:S02]  /*3020*/  IMAD.MOV.U32 R142, RZ, RZ, c[0x0][0x238] ;  /* 0x00008e00ff8e7624 */ /* 0x000fe400078e00ff */
[----:B------:R-:W-:-:S05]  /*3030*/  IMAD.MOV.U32 R140, RZ, RZ, 0x5 ;  /* 0x00000005ff8c7424 */ /* 0x000fca00078e00ff */
[C---:B------:R-:W-:Y:S01]  /*3040*/  SHF.L.U64.HI R140, R142.reuse, R140, c[0x0][0x23c] ;  /* 0x00008f008e8c7619 */ /* 0x040fe2000001028c */
[----:B------:R-:W-:Y:S02]  /*3050*/  IMAD.SHL.U32 R142, R142, 0x20, RZ ;  /* 0x000000208e8e7824 */ /* 0x000fe400078e00ff */
[----:B--2---:R-:W-:-:S04]  /*3060*/  IMAD.WIDE.U32 R4, R88, c[0x0][0x238], R20 ;  /* 0x00008e0058047a25 */ /* 0x004fc800078e0014 */
[----:B------:R-:W-:Y:S02]  /*3070*/  IMAD.IADD R5, R5, 0x1, R3 ;  /* 0x0000000105057824 */ /* 0x000fe400078e0203 */
[----:B------:R-:W-:Y:S02]  /*3080*/  IMAD R3, R33, -0x30, R2 ;  /* 0xffffffd021037824 */ /* 0x000fe400078e0202 */
[----:B------:R-:W-:-:S03]  /*3090*/  IMAD.WIDE.U32 R4, R26, c[0x0][0x240], R4 ;  /* 0x000090001a047a25 */ /* 0x000fc600078e0004 */
[----:B------:R-:W-:Y:S01]  /*30a0*/  IMNMX R3, R3, 0x30, PT ;  /* 0x0000003003037817 */ /* 0x000fe20003800200 */
[----:B------:R-:W-:-:S04]  /*30b0*/  IMAD R5, R26, c[0x0][0x244], R5 ;  /* 0x000091001a057a24 */ /* 0x000fc800078e0205 */
[----:B------:R-:W-:Y:S02]  /*30c0*/  IMAD.IADD R0, R3, 0x1, -R9 ;  /* 0x0000000103007824 */ /* 0x000fe400078e0a09 */
[----:B------:R-:W-:-:S03]  /*30d0*/  IMAD.WIDE.U32 R92, R16, c[0x0][0x248], R4 ;  /* 0x00009200105c7a25 */ /* 0x000fc600078e0004 */
[----:B------:R-:W-:Y:S01]  /*30e0*/  ISETP.GE.AND P1, PT, R0, 0x1, PT ;  /* 0x000000010000780c */ /* 0x000fe20003f26270 */
[----:B------:R-:W-:Y:S01]  /*30f0*/  IMAD R3, R141, R33, RZ ;  /* 0x000000218d037224 */ /* 0x000fe200078e02ff */
[----:B------:R-:W-:Y:S01]  /*3100*/  SHF.R.S32.HI R4, RZ, 0x1f, R33 ;  /* 0x0000001fff047819 */ /* 0x000fe20000011421 */
[----:B------:R-:W-:Y:S02]  /*3110*/  IMAD.IADD R91, R93, 0x1, R6 ;  /* 0x000000015d5b7824 */ /* 0x000fe400078e0206 */
[----:B------:R-:W-:Y:S02]  /*3120*/  IMAD.MOV.U32 R90, RZ, RZ, R92 ;  /* 0x000000ffff5a7224 */ /* 0x000fe400078e005c */
[-C--:B------:R-:W-:Y:S02]  /*3130*/  IMAD R3, R4, R130.reuse, R3 ;  /* 0x0000008204037224 */ /* 0x080fe400078e0203 */
[----:B------:R-:W-:Y:S01]  /*3140*/  IMAD.WIDE.U32 R8, R33, R130, R90 ;  /* 0x0000008221087225 */ /* 0x000fe200078e005a */
[----:B------:R-:W-:-:S03]  /*3150*/  ISETP.GE.AND P5, PT, R20, c[0x0][0x1d4], PT ;  /* 0x0000750014007a0c */ /* 0x000fc60003fa6270 */
[----:B------:R-:W-:Y:S01]  /*3160*/  IMAD.IADD R3, R9, 0x1, R3 ;  /* 0x0000000109037824 */ /* 0x000fe200078e0203 */
[C---:B------:R-:W-:Y:S02]  /*3170*/  @P1 LEA R4, P0, R8.reuse, c[0x0][0x220], 0x1 ;  /* 0x0000880008041a11 */ /* 0x040fe400078008ff */
[----:B---3--:R-:W-:Y:S02]  /*3180*/  ISETP.GE.AND P2, PT, R13, c[0x0][0x1d4], PT ;  /* 0x000075000d007a0c */ /* 0x008fe40003f46270 */
[----:B------:R-:W-:Y:S02]  /*3190*/  @P1 LEA.HI.X R5, R8, c[0x0][0x224], R3, 0x1, P0 ;  /* 0x0000890008051a11 */ /* 0x000fe400000f0c03 */
[----:B------:R-:W-:Y:S01]  /*31a0*/  ISETP.GT.AND P0, PT, R0, 0x20, PT ;  /* 0x000000200000780c */ /* 0x000fe20003f04270 */
[----:B----4-:R-:W-:-:S05]  /*31b0*/  @P1 IMAD.SHL.U32 R0, R11, 0x2, RZ ;  /* 0x000000020b001824 */ /* 0x010fca00078e00ff */
[----:B------:R-:W-:Y:S01]  /*31c0*/  @!PT LDS RZ, [RZ] ;  /* 0x00000000fffff984 */ /* 0x000fe20000000800 */
[----:B------:R-:W-:Y:S01]  /*31d0*/  @!PT LDS RZ, [RZ] ;  /* 0x00000000fffff984 */ /* 0x000fe20000000800 */
[----:B------:R-:W-:Y:S01]  /*31e0*/  @!PT LDS RZ, [RZ] ;  /* 0x00000000fffff984 */ /* 0x000fe20000000800 */
[----:B------:R1:W-:Y:S04]  /*31f0*/  @P1 LDGSTS.E.BYPASS.LTC128B.128 [R0+0x3c80], [R4.64], !P5 ;  /* 0x03c8000004001fae */ /* 0x0003e8000e901d48 */
[----:B------:R1:W-:Y:S04]  /*3200*/  @P1 LDGSTS.E.BYPASS.LTC128B.128 [R0+0x4880], [R4.64+0x40], !P3 ;  /* 0x0488004004001fae */ /* 0x0003e8000d901d48 */
[----:B------:R1:W-:Y:S02]  /*3210*/  @P1 LDGSTS.E.BYPASS.LTC128B.128 [R0+0x5480], [R4.64+0x80], !P2 ;  /* 0x0548008004001fae */ /* 0x0003e4000d101d48 */
[----:B-1----:R-:W-:-:S05]  /*3220*/  @P0 IADD3 R0, P1, R142, R8, RZ ;  /* 0x000000088e000210 */ /* 0x002fca0007f3e0ff */
[----:B------:R-:W-:Y:S01]  /*3230*/  @P0 IMAD.X R3, R3, 0x1, R140, P1 ;  /* 0x0000000103030824 */ /* 0x000fe200008e068c */
[----:B------:R-:W-:-:S04]  /*3240*/  @P0 LEA R4, P1, R0, c[0x0][0x220], 0x1 ;  /* 0x0000880000040a11 */ /* 0x000fc800078208ff */
[----:B------:R-:W-:Y:S02]  /*3250*/  @P0 LEA.HI.X R5, R0, c[0x0][0x224], R3, 0x1, P1 ;  /* 0x0000890000050a11 */ /* 0x000fe400008f0c03 */
[----:B------:R-:W-:-:S04]  /*3260*/  ISETP.NE.U32.AND P1, PT, RZ, c[0x0][0x340], PT ;  /* 0x0000d000ff007a0c */ /* 0x000fc80003f25070 */
[----:B------:R-:W-:-:S13]  /*3270*/  ISETP.NE.AND.EX P1, PT, RZ, c[0x0][0x344], PT, P1 ;  /* 0x0000d100ff007a0c */ /* 0x000fda0003f25310 */
[----:B------:R-:W-:-:S05]  /*3280*/  @P1 IMAD.WIDE R8, R19, R18, c[0x0][0x340] ;  /* 0x0000d00013081625 */ /* 0x000fca00078e0212 */
[----:B------:R-:W2:Y:S01]  /*3290*/  @P1 LDG.E R3, [R8.64] ;  /* 0x0000000808031981 */ /* 0x000ea2000c1e1900 */
[----:B------:R-:W-:-:S04]  /*32a0*/  LOP3.LUT R209, R209, 0xfffffffb, RZ, 0xc0, !PT ;  /* 0xfffffffbd1d17812 */ /* 0x000fc800078ec0ff */
[----:B------:R-:W-:Y:S01]  /*32b0*/  @P5 LOP3.LUT R209, R209, 0x4, RZ, 0xfc, !PT ;  /* 0x00000004d1d15812 */ /* 0x000fe200078efcff */
[----:B------:R-:W-:-:S03]  /*32c0*/  @P0 IMAD.SHL.U32 R0, R11, 0x2, RZ ;  /* 0x000000020b000824 */ /* 0x000fc600078e00ff */
[----:B------:R-:W-:Y:S02]  /*32d0*/  LOP3.LUT R209, R209, 0xfffffffd, RZ, 0xc0, !PT ;  /* 0xfffffffdd1d17812 */ /* 0x000fe400078ec0ff */
[----:B------:R1:W-:Y:S02]  /*32e0*/  @P0 LDGSTS.E.BYPASS.LTC128B.128 [R0+0x4480], [R4.64], !P5 ;  /* 0x0448000004000fae */ /* 0x0003e4000e901d48 */
[----:B------:R-:W-:Y:S02]  /*32f0*/  @P3 LOP3.LUT R209, R209, 0x2, RZ, 0xfc, !PT ;  /* 0x00000002d1d13812 */ /* 0x000fe400078efcff */
[----:B------:R1:W-:Y:S02]  /*3300*/  @P0 LDGSTS.E.BYPASS.LTC128B.128 [R0+0x5080], [R4.64+0x40], !P3 ;  /* 0x0508004004000fae */ /* 0x0003e4000d901d48 */
[----:B------:R-:W-:Y:S02]  /*3310*/  LOP3.LUT R209, R209, 0xfffffffe, RZ, 0xc0, !PT ;  /* 0xfffffffed1d17812 */ /* 0x000fe400078ec0ff */
[----:B------:R1:W-:Y:S01]  /*3320*/  @P0 LDGSTS.E.BYPASS.LTC128B.128 [R0+0x5c80], [R4.64+0x80], !P2 ;  /* 0x05c8008004000fae */ /* 0x0003e2000d101d48 */
[----:B------:R-:W-:-:S03]  /*3330*/  SHF.R.S32.HI R165, RZ, 0x1f, R164 ;  /* 0x0000001fffa57819 */ /* 0x000fc600000114a4 */
[----:B------:R-:W0:Y:S01]  /*3340*/  LDGDEPBAR ;  /* 0x00000000000079af */ /* 0x000e220000000000 */
[----:B------:R-:W-:Y:S01]  /*3350*/  WARPSYNC 0xffffffff ;  /* 0xffffffff00007948 */ /* 0x000fe20003800000 */
[----:B------:R-:W-:Y:S02]  /*3360*/  @P2 LOP3.LUT R209, R209, 0x1, RZ, 0xfc, !PT ;  /* 0x00000001d1d12812 */ /* 0x000fe400078efcff */
[----:B------:R-:W-:Y:S02]  /*3370*/  ISETP.GE.AND P2, PT, R110, c[0x0][0x27c], PT ;  /* 0x00009f006e007a0c */ /* 0x000fe40003f46270 */
[----:B------:R-:W-:Y:S02]  /*3380*/  SHF.R.S32.HI R13, RZ, 0x1f, R138 ;  /* 0x0000001fff0d7819 */ /* 0x000fe4000001148a */
[----:B-----5:R-:W-:Y:S01]  /*3390*/  SHF.R.S32.HI R24, RZ, 0x1f, R125 ;  /* 0x0000001fff187819 */ /* 0x020fe2000001147d */
[----:B-1----:R-:W-:-:S04]  /*33a0*/  IMAD.MOV.U32 R0, RZ, RZ, c[0x0][0x27c] ;  /* 0x00009f00ff007624 */ /* 0x002fc800078e00ff */
[----:B------:R-:W-:Y:S01]  /*33b0*/  IMAD.SHL.U32 R65, R0, 0x2, RZ ;  /* 0x0000000200417824 */ /* 0x000fe200078e00ff */
[--C-:B--2---:R-:W-:Y:S01]  /*33c0*/  @P1 SHF.R.S32.HI R9, RZ, 0x1f, R3.reuse ;  /* 0x0000001fff091819 */ /* 0x104fe20000011403 */
[----:B------:R-:W-:Y:S02]  /*33d0*/  @P1 IMAD.MOV.U32 R8, RZ, RZ, R3 ;  /* 0x000000ffff081224 */ /* 0x000fe400078e0003 */
[----:B------:R-:W-:Y:S02]  /*33e0*/  @!P1 IMAD.MOV.U32 R8, RZ, RZ, R19 ;  /* 0x000000ffff089224 */ /* 0x000fe400078e0013 */
[----:B------:R-:W-:Y:S02]  /*33f0*/  @!P1 IMAD.MOV.U32 R9, RZ, RZ, R10 ;  /* 0x000000ffff099224 */ /* 0x000fe400078e000a */
[----:B------:R-:W-:Y:S01]  /*3400*/  IMAD.WIDE.U32 R4, R26, c[0x0][0x260], R20 ;  /* 0x000098001a047a25 */ /* 0x000fe200078e0014 */
[----:B------:R-:W2:Y:S04]  /*3410*/  LDL R27, [R1+0x6c] ;  /* 0x00006c00011b7983 */ /* 0x000ea80000100800 */
[----:B------:R-:W3:Y:S01]  /*3420*/  LDL R21, [R1+0x68] ;  /* 0x0000680001157983 */ /* 0x000ee20000100800 */
[----:B------:R-:W-:-:S02]  /*3430*/  IMAD R0, R13, c[0x0][0x280], RZ ;  /* 0x0000a0000d007a24 */ /* 0x000fc400078e02ff */
[----:B------:R-:W-:Y:S02]  /*3440*/  IMAD R6, R12, c[0x0][0x268], RZ ;  /* 0x00009a000c067a24 */ /* 0x000fe400078e02ff */
[----:B------:R-:W-:Y:S02]  /*3450*/  IMAD R3, R13, c[0x0][0x290], RZ ;  /* 0x0000a4000d037a24 */ /* 0x000fe400078e02ff */
[C---:B------:R-:W-:Y:S02]  /*3460*/  IMAD R0, R138.reuse, c[0x0][0x284], R0 ;  /* 0x0000a1008a007a24 */ /* 0x040fe400078e0200 */
[----:B------:R-:W-:-:S04]  /*3470*/  IMAD.WIDE.U32 R12, R138, c[0x0][0x280], R110 ;  /* 0x0000a0008a0c7a25 */ /* 0x000fc800078e006e */
[----:B------:R-:W-:Y:S01]  /*3480*/  IMAD.WIDE.U32 R10, R138, c[0x0][0x280], R164 ;  /* 0x0000a0008a0a7a25 */ /* 0x000fe200078e00a4 */
[----:B------:R-:W-:-:S03]  /*3490*/  IADD3 R13, R0, R13, RZ ;  /* 0x0000000d000d7210 */ /* 0x000fc60007ffe0ff */
[----:B------:R-:W-:Y:S02]  /*34a0*/  IMAD.IADD R123, R14, 0x1, R17 ;  /* 0x000000010e7b7824 */ /* 0x000fe400078e0211 */
[----:B------:R-:W-:Y:S02]  /*34b0*/  IMAD R5, R26, c[0x0][0x264], R5 ;  /* 0x000099001a057a24 */ /* 0x000fe400078e0205 */
[----:B------:R-:W-:Y:S01]  /*34c0*/  IMAD.IADD R17, R11, 0x1, R0 ;  /* 0x000000010b117824 */ /* 0x000fe200078e0200 */
[----:B------:R-:W-:Y:S02]  /*34d0*/  SEL R0, RZ, c[0x0][0x27c], !P2 ;  /* 0x00009f00ff007a07 */ /* 0x000fe40005000000 */
[----:B------:R-:W-:Y:S01]  /*34e0*/  ISETP.GE.AND P1, PT, R137, c[0x0][0x27c], PT ;  /* 0x00009f0089007a0c */ /* 0x000fe20003f26270 */
[----:B------:R-:W-:Y:S01]  /*34f0*/  IMAD R25, R16, c[0x0][0x26c], R6 ;  /* 0x00009b0010197a24 */ /* 0x000fe200078e0206 */
[----:B------:R-:W-:Y:S01]  /*3500*/  ISETP.GE.AND P3, PT, R136, c[0x0][0x27c], PT ;  /* 0x00009f0088007a0c */ /* 0x000fe20003f66270 */
[----:B------:R-:W-:Y:S01]  /*3510*/  IMAD.WIDE.U32 R82, R16, c[0x0][0x268], R4 ;  /* 0x00009a0010527a25 */ /* 0x000fe200078e0004 */
[----:B------:R-:W-:-:S02]  /*3520*/  MOV R16, R10 ;  /* 0x0000000a00107202 */ /* 0x000fc40000000f00 */
[----:B------:R-:W-:Y:S01]  /*3530*/  SEL R10, RZ, c[0x0][0x27c], !P1 ;  /* 0x00009f00ff0a7a07 */ /* 0x000fe20004800000 */
[C---:B------:R-:W-:Y:S02]  /*3540*/  IMAD R3, R138.reuse, c[0x0][0x294], R3 ;  /* 0x0000a5008a037a24 */ /* 0x040fe400078e0203 */
[----:B------:R-:W-:Y:S01]  /*3550*/  IMAD.WIDE.U32 R4, R138, c[0x0][0x290], R110 ;  /* 0x0000a4008a047a25 */ /* 0x000fe200078e006e */
[----:B------:R-:W-:-:S03]  /*3560*/  SEL R6, RZ, c[0x0][0x27c], !P3 ;  /* 0x00009f00ff067a07 */ /* 0x000fc60005800000 */
[----:B------:R-:W-:-:S04]  /*3570*/  IMAD.WIDE.U32 R14, R138, c[0x0][0x290], R164 ;  /* 0x0000a4008a0e7a25 */ /* 0x000fc800078e00a4 */
[----:B------:R-:W-:Y:S01]  /*3580*/  IMAD.IADD R0, R110, 0x1, R0 ;  /* 0x000000016e007824 */ /* 0x000fe200078e0200 */
[----:B------:R-:W-:Y:S01]  /*3590*/  IADD3 R11, R3, R5, RZ ;  /* 0x00000005030b7210 */ /* 0x000fe20007ffe0ff */
[----:B------:R-:W-:Y:S02]  /*35a0*/  IMAD.IADD R15, R15, 0x1, R3 ;  /* 0x000000010f0f7824 */ /* 0x000fe400078e0203 */
[----:B------:R-:W-:Y:S01]  /*35b0*/  IMAD.IADD R3, R137, 0x1, R10 ;  /* 0x0000000189037824 */ /* 0x000fe200078e020a */
[----:B------:R-:W-:Y:S01]  /*35c0*/  SHF.R.S32.HI R5, RZ, 0x1f, R0 ;  /* 0x0000001fff057819 */ /* 0x000fe20000011400 */
[----:B------:R-:W-:Y:S01]  /*35d0*/  IMAD.IADD R6, R136, 0x1, R6 ;  /* 0x0000000188067824 */ /* 0x000fe200078e0206 */
[----:B------:R-:W-:Y:S02]  /*35e0*/  MOV R10, R4 ;  /* 0x00000004000a7202 */ /* 0x000fe40000000f00 */
[----:B------:R-:W-:Y:S02]  /*35f0*/  LEA.HI R4, R5, R0, RZ, 0x5 ;  /* 0x0000000005047211 */ /* 0x000fe400078f28ff */
[----:B------:R-:W-:-:S02]  /*3600*/  SHF.R.S32.HI R18, RZ, 0x1f, R3 ;  /* 0x0000001fff127819 */ /* 0x000fc40000011403 */
[----:B------:R-:W-:Y:S02]  /*3610*/  LEA.HI R5, R5, R0, RZ, 0x3 ;  /* 0x0000000005057211 */ /* 0x000fe400078f18ff */
[----:B------:R-:W-:Y:S02]  /*3620*/  SHF.R.S32.HI R0, RZ, 0x1f, R6 ;  /* 0x0000001fff007819 */ /* 0x000fe40000011406 */
[----:B------:R-:W-:Y:S02]  /*3630*/  SHF.R.S32.HI R20, RZ, 0x5, R4 ;  /* 0x00000005ff147819 */ /* 0x000fe40000011404 */
[CC--:B------:R-:W-:Y:S02]  /*3640*/  LEA.HI R4, R18.reuse, R3.reuse, RZ, 0x3 ;  /* 0x0000000312047211 */ /* 0x0c0fe400078f18ff */
[----:B------:R-:W-:Y:S02]  /*3650*/  LEA.HI R18, R18, R3, RZ, 0x5 ;  /* 0x0000000312127211 */ /* 0x000fe400078f28ff */
[----:B------:R-:W-:-:S02]  /*3660*/  LEA.HI R3, R0, R6, RZ, 0x3 ;  /* 0x0000000600037211 */ /* 0x000fc400078f18ff */
[----:B------:R-:W-:Y:S01]  /*3670*/  LEA.HI R0, R0, R6, RZ, 0x5 ;  /* 0x0000000600007211 */ /* 0x000fe200078f28ff */
[----:B------:R-:W-:Y:S01]  /*3680*/  IMAD.MOV.U32 R144, RZ, RZ, c[0x0][0x2b8] ;  /* 0x0000ae00ff907624 */ /* 0x000fe200078e00ff */
[----:B------:R-:W-:Y:S02]  /*3690*/  SHF.R.S32.HI R18, RZ, 0x5, R18 ;  /* 0x00000005ff127819 */ /* 0x000fe40000011412 */
[----:B------:R-:W-:Y:S01]  /*36a0*/  SHF.R.S32.HI R0, RZ, 0x5, R0 ;  /* 0x00000005ff007819 */ /* 0x000fe20000011400 */
[----:B------:R-:W-:Y:S01]  /*36b0*/  IMAD R23, R20, 0x600, R7 ;  /* 0x0000060014177824 */ /* 0x000fe200078e0207 */
[----:B------:R-:W-:Y:S02]  /*36c0*/  MOV R143, c[0x0][0x27c] ;  /* 0x00009f00008f7a02 */ /* 0x000fe40000000f00 */
[----:B------:R-:W-:Y:S02]  /*36d0*/  ISETP.NE.AND P4, PT, R144, 0x1, PT ;  /* 0x000000019000780c */ /* 0x000fe40003f85270 */
[----:B------:R-:W-:-:S02]  /*36e0*/  ISETP.GE.AND P0, PT, R143, 0x1, PT ;  /* 0x000000018f00780c */ /* 0x000fc40003f06270 */
[----:B------:R-:W-:Y:S01]  /*36f0*/  LOP3.LUT R209, R209, 0xffffffef, RZ, 0xc0, !PT ;  /* 0xffffffefd1d17812 */ /* 0x000fe200078ec0ff */
[----:B------:R-:W-:-:S03]  /*3700*/  IMAD.WIDE.U32 R106, R8, c[0x0][0x2b0], RZ ;  /* 0x0000ac00086a7a25 */ /* 0x000fc600078e00ff */
[----:B------:R-:W-:Y:S01]  /*3710*/  LOP3.LUT R209, R209, 0xfffffff7, RZ, 0xc0, !PT ;  /* 0xfffffff7d1d17812 */ /* 0x000fe200078ec0ff */
[C---:B------:R-:W-:Y:S01]  /*3720*/  IMAD R133, R126.reuse, c[0x0][0x284], RZ ;  /* 0x0000a1007e857a24 */ /* 0x040fe200078e02ff */
[----:B------:R-:W-:Y:S01]  /*3730*/  LOP3.LUT R86, R5, 0xfffffff8, RZ, 0xc0, !PT ;  /* 0xfffffff805567812 */ /* 0x000fe200078ec0ff */
[----:B------:R-:W-:Y:S01]  /*3740*/  IMAD R134, R126, c[0x0][0x294], RZ ;  /* 0x0000a5007e867a24 */ /* 0x000fe200078e02ff */
[----:B------:R-:W-:Y:S01]  /*3750*/  LOP3.LUT R85, R4, 0xfffffff8, RZ, 0xc0, !PT ;  /* 0xfffffff804557812 */ /* 0x000fe200078ec0ff */
[----:B------:R-:W-:Y:S01]  /*3760*/  IMAD.WIDE.U32 R128, R126, c[0x0][0x280], RZ ;  /* 0x0000a0007e807a25 */ /* 0x000fe200078e00ff */
[----:B------:R-:W-:Y:S02]  /*3770*/  LOP3.LUT R84, R3, 0xfffffff8, RZ, 0xc0, !PT ;  /* 0xfffffff803547812 */ /* 0x000fe400078ec0ff */
[----:B------:R-:W-:Y:S01]  /*3780*/  @P4 LOP3.LUT R209, R209, 0x8, RZ, 0xfc, !PT ;  /* 0x00000008d1d14812 */ /* 0x000fe200078efcff */
[----:B------:R-:W-:-:S04]  /*3790*/  IMAD.WIDE.U32 R100, R125, c[0x0][0x280], R16 ;  /* 0x0000a0007d647a25 */ /* 0x000fc800078e0010 */
[----:B------:R-:W-:-:S04]  /*37a0*/  IMAD.WIDE.U32 R98, R125, c[0x0][0x290], R14 ;  /* 0x0000a4007d627a25 */ /* 0x000fc800078e000e */
[----:B------:R-:W-:-:S04]  /*37b0*/  IMAD.WIDE.U32 R126, R126, c[0x0][0x290], RZ ;  /* 0x0000a4007e7e7a25 */ /* 0x000fc800078e00ff */
[----:B------:R-:W-:-:S04]  /*37c0*/  IMAD.WIDE.U32 R104, R26, c[0x0][0x1e8], RZ ;  /* 0x00007a001a687a25 */ /* 0x000fc800078e00ff */
[----:B------:R-:W-:-:S04]  /*37d0*/  IMAD.WIDE.U32 R102, R26, c[0x0][0x210], RZ ;  /* 0x000084001a667a25 */ /* 0x000fc800078e00ff */
[----:B------:R-:W-:-:S04]  /*37e0*/  IMAD.WIDE.U32 R96, R125, c[0x0][0x280], R12 ;  /* 0x0000a0007d607a25 */ /* 0x000fc800078e000c */
[----:B------:R-:W-:Y:S01]  /*37f0*/  IMAD.WIDE.U32 R94, R125, c[0x0][0x290], R10 ;  /* 0x0000a4007d5e7a25 */ /* 0x000fe200078e000a */
[----:B------:R-:W-:Y:S02]  /*3800*/  IADD3 R133, R129, R133, RZ ;  /* 0x0000008581857210 */ /* 0x000fe40007ffe0ff */
[----:B------:R-:W-:Y:S01]  /*3810*/  SHF.R.S32.HI R63, RZ, 0x3, R5 ;  /* 0x00000003ff3f7819 */ /* 0x000fe20000011405 */
[----:B------:R-:W-:Y:S01]  /*3820*/  IMAD.IADD R134, R127, 0x1, R134 ;  /* 0x000000017f867824 */ /* 0x000fe200078e0286 */
[----:B------:R-:W-:Y:S01]  /*3830*/  SHF.R.S32.HI R62, RZ, 0x3, R4 ;  /* 0x00000003ff3e7819 */ /* 0x000fe20000011404 */
[C---:B------:R-:W-:Y:S01]  /*3840*/  IMAD R122, R26.reuse, c[0x0][0x1ec], R105 ;  /* 0x00007b001a7a7a24 */ /* 0x040fe200078e0269 */
[----:B------:R-:W-:Y:S01]  /*3850*/  SHF.R.S32.HI R61, RZ, 0x3, R3 ;  /* 0x00000003ff3d7819 */ /* 0x000fe20000011403 */
[----:B------:R-:W-:Y:S01]  /*3860*/  IMAD R121, R26, c[0x0][0x214], R103 ;  /* 0x000085001a797a24 */ /* 0x000fe200078e0267 */
[----:B------:R-:W-:Y:S01]  /*3870*/  SHF.R.S32.HI R116, RZ, 0x1f, R86 ;  /* 0x0000001fff747819 */ /* 0x000fe20000011456 */
[----:B------:R-:W-:Y:S01]  /*3880*/  IMAD.IADD R81, R83, 0x1, R25 ;  /* 0x0000000153517824 */ /* 0x000fe200078e0219 */
[----:B------:R-:W-:-:S02]  /*3890*/  SHF.R.S32.HI R115, RZ, 0x1f, R85 ;  /* 0x0000001fff737819 */ /* 0x000fc40000011455 */
[----:B------:R-:W-:Y:S02]  /*38a0*/  SHF.R.S32.HI R114, RZ, 0x1f, R84 ;  /* 0x0000001fff727819 */ /* 0x000fe40000011454 */
[----:B------:R-:W-:Y:S01]  /*38b0*/  @P0 LOP3.LUT R209, R209, 0x10, RZ, 0xfc, !PT ;  /* 0x00000010d1d10812 */ /* 0x000fe200078efcff */
[----:B------:R-:W-:Y:S01]  /*38c0*/  ULDC.U8 UR5, c[0x0][0x298] ;  /* 0x0000a60000057ab9 */ /* 0x000fe20000000000 */
[C---:B---3--:R-:W-:Y:S02]  /*38d0*/  LOP3.LUT R19, R21.reuse, 0x18, R5, 0xf8, !PT ;  /* 0x0000001815137812 */ /* 0x048fe400078ef805 */
[----:B------:R-:W-:Y:S02]  /*38e0*/  LOP3.LUT R6, R21, 0x18, R4, 0xf8, !PT ;  /* 0x0000001815067812 */ /* 0x000fe400078ef804 */
[-C--:B--2---:R-:W-:Y:S02]  /*38f0*/  LOP3.LUT R22, R19, R27.reuse, RZ, 0x3c, !PT ;  /* 0x0000001b13167212 */ /* 0x084fe400078e3cff */
[----:B------:R-:W-:Y:S01]  /*3900*/  LOP3.LUT R19, R21, 0x18, R3, 0xf8, !PT ;  /* 0x0000001815137812 */ /* 0x000fe200078ef803 */
[--C-:B------:R-:W-:Y:S01]  /*3910*/  IMAD R21, R18, 0x600, R7.reuse ;  /* 0x0000060012157824 */ /* 0x100fe200078e0207 */
[-C--:B------:R-:W-:Y:S01]  /*3920*/  LOP3.LUT R20, R6, R27.reuse, RZ, 0x3c, !PT ;  /* 0x0000001b06147212 */ /* 0x080fe200078e3cff */
[----:B------:R-:W-:Y:S01]  /*3930*/  IMAD R18, R0, 0x600, R7 ;  /* 0x0000060000127824 */ /* 0x000fe200078e0207 */
[----:B------:R-:W-:Y:S01]  /*3940*/  LOP3.LUT R6, R19, R27, RZ, 0x3c, !PT ;  /* 0x0000001b13067212 */ /* 0x000fe200078e3cff */
[----:B------:R-:W-:-:S03]  /*3950*/  IMAD R0, R9, c[0x0][0x2b0], RZ ;  /* 0x0000ac0009007a24 */ /* 0x000fc600078e02ff */
[----:B------:R-:W-:Y:S01]  /*3960*/  IADD3 R19, R18, R6, RZ ;  /* 0x0000000612137210 */ /* 0x000fe20007ffe0ff */
[C---:B------:R-:W-:Y:S02]  /*3970*/  IMAD R6, R24.reuse, c[0x0][0x280], RZ ;  /* 0x0000a00018067a24 */ /* 0x040fe400078e02ff */
[----:B------:R-:W-:Y:S02]  /*3980*/  IMAD R9, R24, c[0x0][0x290], RZ ;  /* 0x0000a40018097a24 */ /* 0x000fe400078e02ff */
[----:B------:R-:W-:Y:S02]  /*3990*/  IMAD R18, R8, c[0x0][0x2b4], R0 ;  /* 0x0000ad0008127a24 */ /* 0x000fe400078e0200 */
[----:B------:R-:W-:Y:S01]  /*39a0*/  IMAD R8, R125, c[0x0][0x284], R6 ;  /* 0x0000a1007d087a24 */ /* 0x000fe200078e0206 */
[----:B------:R-:W-:Y:S01]  /*39b0*/  IADD3 R22, R23, R22, RZ ;  /* 0x0000001617167210 */ /* 0x000fe20007ffe0ff */
[----:B------:R-:W-:Y:S02]  /*39c0*/  IMAD R6, R125, c[0x0][0x294], R9 ;  /* 0x0000a5007d067a24 */ /* 0x000fe400078e0209 */
[----:B------:R-:W-:Y:S01]  /*39d0*/  IMAD.IADD R20, R21, 0x1, R20 ;  /* 0x0000000115147824 */ /* 0x000fe200078e0214 */
[----:B------:R-:W-:Y:S01]  /*39e0*/  IADD3 R120, R107, R18, RZ ;  /* 0x000000126b787210 */ /* 0x000fe20007ffe0ff */
[----:B------:R-:W-:Y:S01]  /*39f0*/  IMAD R0, R170, 0x40, R138 ;  /* 0x00000040aa007824 */ /* 0x000fe200078e028a */
[----:B------:R-:W-:Y:S01]  /*3a00*/  IADD3 R119, R101, R8, RZ ;  /* 0x0000000865777210 */ /* 0x000fe20007ffe0ff */
[----:B------:R-:W-:Y:S01]  /*3a10*/  IMAD.IADD R117, R8, 0x1, R97 ;  /* 0x0000000108757824 */ /* 0x000fe200078e0261 */
[----:B------:R-:W-:Y:S01]  /*3a20*/  IADD3 R118, R99, R6, RZ ;  /* 0x0000000663767210 */ /* 0x000fe20007ffe0ff */
[----:B------:R-:W-:Y:S01]  /*3a30*/  IMAD.IADD R113, R6, 0x1, R95 ;  /* 0x0000000106717824 */ /* 0x000fe200078e025f */
[----:B------:R-:W-:Y:S01]  /*3a40*/  SHF.L.U32 R112, R22, 0x1, RZ ;  /* 0x0000000116707819 */ /* 0x000fe200000006ff */
[----:B------:R-:W-:Y:S01]  /*3a50*/  IMAD.SHL.U32 R109, R20, 0x2, RZ ;  /* 0x00000002146d7824 */ /* 0x000fe200078e00ff */
[----:B------:R-:W-:Y:S01]  /*3a60*/  SHF.L.U32 R108, R19, 0x1, RZ ;  /* 0x00000001136c7819 */ /* 0x000fe200000006ff */
[----:B------:R-:W-:Y:S06]  /*3a70*/  BAR.SYNC.DEFER_BLOCKING 0x0 ;  /* 0x0000000000007b1d */ /* 0x000fec0000010000 */
.L_x_911:
[----:B-1----:R-:W-:Y:S01]  /*3a80*/  IMAD R3, R33, 0x30, R0 ;  /* 0x0000003021037824 */ /* 0x002fe200078e0200 */
[----:B------:R-:W-:Y:S01]  /*3a90*/  ISETP.NE.AND P4, PT, R144, 0x1, PT ;  /* 0x000000019000780c */ /* 0x000fe20003f85270 */
[----:B------:R-:W-:Y:S01]  /*3aa0*/  IMAD.MOV.U32 R77, RZ, RZ, RZ ;  /* 0x000000ffff4d7224 */ /* 0x000fe200078e00ff */
[----:B------:R-:W-:Y:S04]  /*3ab0*/  DEPBAR.LE SB0, 0x0 ;  /* 0x000080000000791a */ /* 0x000fe80000000000 */
[----:B------:R-:W-:Y:S01]  /*3ac0*/  IMAD.IADD R4, R123, 0x1, R3 ;  /* 0x000000017b047824 */ /* 0x000fe200078e0203 */
[----:B------:R-:W-:Y:S01]  /*3ad0*/  ISETP.GE.AND P0, PT, R3, R2, PT ;  /* 0x000000020300720c */ /* 0x000fe20003f06270 */
[----:B------:R-:W-:Y:S01]  /*3ae0*/  WARPSYNC 0xffffffff ;  /* 0xffffffff00007948 */ /* 0x000fe20003800000 */
[----:B------:R-:W-:Y:S01]  /*3af0*/  ISETP.GE.AND P5, PT, R143, 0x1, PT ;  /* 0x000000018f00780c */ /* 0x000fe20003fa6270 */
[--C-:B------:R-:W-:Y:S01]  /*3b00*/  IMAD.MOV.U32 R3, RZ, RZ, R4.reuse ;  /* 0x000000ffff037224 */ /* 0x100fe200078e0004 */
[----:B------:R-:W-:Y:S01]  /*3b10*/  ISETP.GT.OR P0, PT, R0, 0x2f, P0 ;  /* 0x0000002f0000780c */ /* 0x000fe20000704670 */
[----:B------:R-:W-:Y:S01]  /*3b20*/  BSSY B1, `(.L_x_885) ;  /* 0x00003f4000017945 */ /* 0x000fe20003800000 */
[----:B------:R-:W-:Y:S05]  /*3b30*/  @P4 IMAD.HI.U32 R5, R4, c[0x0][0x2bc], RZ ;  /* 0x0000af0004054a27 */ /* 0x000fea00078e00ff */
        /* <DEDUP_REMOVED lines=95> */
.L_x_889:
[----:B------:R-:W-:Y:S05]  /*4130*/  BSYNC B0 ;  /* 0x0000000000007941 */ /* 0x000fea0003800000 */
.L_x_888:
        /* <DEDUP_REMOVED lines=37> */
[----:B------:R-:W4:Y:S01]  /*4390*/  LDL R12, [R1+0xc] ;  /* 0x00000c00010c7983 */ /* 0x000f220000100800 */
[----:B------:R-:W-:Y:S01]  /*43a0*/  MOV R6, R4 ;  /* 0x0000000400067202 */ /* 0x000fe20000000f00 */
[----:B--2---:R-:W-:Y:S01]  /*43b0*/  IMAD.MOV.U32 R32, RZ, RZ, R30 ;  /* 0x000000ffff207224 */ /* 0x004fe200078e001e */
        /* <DEDUP_REMOVED lines=15> */
[----:B----4-:R-:W1:Y:S02]  /*44b0*/  LDS.128 R12, [R12+0x2400] ;  /* 0x002400000c0c7984 */ /* 0x010e640000000c00 */
        /* <DEDUP_REMOVED lines=38> */
.L_x_892:
[----:B------:R-:W-:Y:S05]  /*4720*/  BSYNC B0 ;  /* 0x0000000000007941 */ /* 0x000fea0003800000 */
.L_x_891:
[----:B------:R-:W-:Y:S01]  /*4730*/  ISETP.GE.AND P0, PT, R137, c[0x0][0x1d4], PT ;  /* 0x0000750089007a0c */ /* 0x000fe20003f06270 */
[----:B------:R-:W-:Y:S01]  /*4740*/  @!UPT UIADD3 URZ, URZ, URZ, URZ ;  /* 0x0000003f3f3ff290 */ /* 0x000fe2000fffe03f */
[----:B------:R-:W-:Y:S11]  /*4750*/  BSSY B0, `(.L_x_893) ;  /* 0x000003b000007945 */ /* 0x000ff60003800000 */
[----:B------:R-:W-:-:S05]  /*4760*/  @P0 BRA `(.L_x_894) ;  /* 0x0000039000000947 */ /* 0x000fca0003800000 */
[----:B------:R-:W5:Y:S04]  /*4770*/  LDL R4, [R1+0x10] ;  /* 0x0000100001047983 */ /* 0x000f680000100800 */
[----:B--2---:R-:W2:Y:S02]  /*4780*/  LDL R3, [R1+0x64] ;  /* 0x0000640001037983 */ /* 0x004ea40000100800 */
[----:B--2---:R-:W-:Y:S02]  /*4790*/  SHF.L.U32 R3, R3, 0x3, RZ ;  /* 0x0000000303037819 */ /* 0x004fe400000006ff */
[----:B-1---5:R-:W1:Y:S02]  /*47a0*/  LDS.128 R12, [R4+0x2400] ;  /* 0x00240000040c7984 */ /* 0x022e640000000c00 */
[C---:B----4-:R-:W-:Y:S04]  /*47b0*/  LEA R34, P0, R3.reuse, R52, 0x1 ;  /* 0x0000003403227211 */ /* 0x050fe800078008ff */
[----:B---3--:R-:W-:Y:S02]  /*47c0*/  LEA.HI.X.SX32 R35, R3, R53, 0x1, P0 ;  /* 0x0000003503237211 */ /* 0x008fe400000f0eff */
[----:B------:R-:W-:Y:S11]  /*47d0*/  ISETP.GE.AND P0, PT, R169, c[0x0][0x27c], PT ;  /* 0x00009f00a9007a0c */ /* 0x000ff60003f06270 */
[----:B------:R-:W-:Y:S02]  /*47e0*/  @!UPT UIADD3 URZ, URZ, URZ, URZ ;  /* 0x0000003f3f3ff290 */ /* 0x000fe4000fffe03f */
[----:B------:R-:W-:Y:S01]  /*47f0*/  @!P0 SHF.R.U64 R6, R8, 0x10, R9 ;  /* 0x0000001008068819 */ /* 0x000fe20000001209 */
[----:B------:R-:W-:Y:S01]  /*4800*/  @!P0 HADD2.F32 R3, -RZ, R23.H0_H0 ;  /* 0x20000017ff038230 */ /* 0x000fe20000004100 */
[--C-:B------:R-:W-:Y:S01]  /*4810*/  @!P0 SHF.R.U64 R22, R38, 0x10, R39.reuse ;  /* 0x0000001026168819 */ /* 0x100fe20000001227 */
[----:B------:R-:W-:Y:S01]  /*4820*/  @!P0 HADD2.F32 R10, -RZ, R37.H0_H0 ;  /* 0x20000025ff0a8230 */ /* 0x000fe20000004100 */
[----:B------:R-:W-:Y:S01]  /*4830*/  @!P0 SHF.R.U32.HI R32, RZ, 0x10, R39 ;  /* 0x00000010ff208819 */ /* 0x000fe20000011627 */
[----:B------:R-:W-:Y:S01]  /*4840*/  @!P0 HADD2.F32 R6, -RZ, R6.H0_H0 ;  /* 0x20000006ff068230 */ /* 0x000fe20000004100 */
[----:B------:R-:W-:Y:S01]  /*4850*/  @!P0 SHF.R.U32.HI R9, RZ, 0x10, R9 ;  /* 0x00000010ff098819 */ /* 0x000fe20000011609 */
        /* <DEDUP_REMOVED lines=22> */
[--C-:B------:R-:W-:Y:S01]  /*49c0*/  @!P0 HADD2.F32 R8, -RZ, R6.reuse.H0_H0 ;  /* 0x20000006ff088230 */ /* 0x100fe20000004100 */
[----:B------:R-:W-:Y:S01]  /*49d0*/  @!P0 F2FP.PACK_AB R4, R4, R38 ;  /* 0x000000260404823e */ /* 0x000fe200000000ff */
[----:B------:R-:W-:Y:S02]  /*49e0*/  @!P0 HADD2.F32 R30, -RZ, R37.H1_H1 ;  /* 0x30000025ff1e8230 */ /* 0x000fe40000004100 */
[----:B------:R-:W-:Y:S01]  /*49f0*/  @!P0 HADD2.F32 R31, -RZ, R6.H1_H1 ;  /* 0x30000006ff1f8230 */ /* 0x000fe20000004100 */
[-C--:B------:R-:W-:Y:S02]  /*4a00*/  @!P0 FMUL.FTZ R6, R23, R5.reuse ;  /* 0x0000000517068220 */ /* 0x080fe40000410000 */
[----:B------:R-:W-:Y:S02]  /*4a10*/  @!P0 FMUL.FTZ R5, R9, R5 ;  /* 0x0000000509058220 */ /* 0x000fe40000410000 */
[----:B------:R-:W-:Y:S02]  /*4a20*/  @!P0 FMUL.FTZ R36, R31, R10 ;  /* 0x0000000a1f248220 */ /* 0x000fe40000410000 */
[----:B------:R-:W-:Y:S02]  /*4a30*/  @!P0 FFMA.FTZ R9, R9, R30, -R6 ;  /* 0x0000001e09098223 */ /* 0x000fe40000010806 */
[C---:B------:R-:W-:Y:S02]  /*4a40*/  @!P0 FMUL.FTZ R6, R8.reuse, R10 ;  /* 0x0000000a08068220 */ /* 0x040fe40000410000 */
        /* <DEDUP_REMOVED lines=11> */
.L_x_894:
[----:B------:R-:W-:Y:S05]  /*4b00*/  BSYNC B0 ;  /* 0x0000000000007941 */ /* 0x000fea0003800000 */
.L_x_893:
[----:B------:R-:W-:Y:S01]  /*4b10*/  ISETP.GE.AND P0, PT, R136, c[0x0][0x1d4], PT ;  /* 0x0000750088007a0c */ /* 0x000fe20003f06270 */
[----:B------:R-:W-:Y:S01]  /*4b20*/  @!UPT UIADD3 URZ, URZ, URZ, URZ ;  /* 0x0000003f3f3ff290 */ /* 0x000fe2000fffe03f */
[----:B------:R-:W-:Y:S11]  /*4b30*/  BSSY B0, `(.L_x_895) ;  /* 0x000003e000007945 */ /* 0x000ff60003800000 */
[----:B------:R-:W-:-:S05]  /*4b40*/  @P0 BRA `(.L_x_896) ;  /* 0x000003c000000947 */ /* 0x000fca0003800000 */
[----:B------:R-:W5:Y:S01]  /*4b50*/  LDL R4, [R1+0xc] ;  /* 0x00000c0001047983 */ /* 0x000f620000100800 */
[----:B---3--:R-:W-:Y:S03]  /*4b60*/  IMAD.MOV.U32 R5, RZ, RZ, R53 ;  /* 0x000000ffff057224 */ /* 0x008fe600078e0035 */
[----:B------:R-:W3:Y:S01]  /*4b70*/  LDL R3, [R1+0x60] ;  /* 0x0000600001037983 */ /* 0x000ee20000100800 */
[----:B-----5:R-:W-:Y:S02]  /*4b80*/  MOV R6, R4 ;  /* 0x0000000400067202 */ /* 0x020fe40000000f00 */
[----:B----4-:R-:W-:Y:S02]  /*4b90*/  MOV R4, R52 ;  /* 0x0000003400047202 */ /* 0x010fe40000000f00 */
[----:B---3--:R-:W-:Y:S01]  /*4ba0*/  SHF.L.U32 R3, R3, 0x3, RZ ;  /* 0x0000000303037819 */ /* 0x008fe200000006ff */
[----:B------:R3:W4:Y:S03]  /*4bb0*/  LDS.128 R8, [R6+0x3000] ;  /* 0x0030000006087984 */ /* 0x0007260000000c00 */
[C---:B-12---:R-:W-:Y:S04]  /*4bc0*/  LEA R34, P0, R3.reuse, R4, 0x1 ;  /* 0x0000000403227211 */ /* 0x046fe800078008ff */
[----:B------:R-:W-:Y:S02]  /*4bd0*/  LEA.HI.X.SX32 R35, R3, R5, 0x1, P0 ;  /* 0x0000000503237211 */ /* 0x000fe400000f0eff */
[----:B------:R-:W-:Y:S11]  /*4be0*/  ISETP.GE.AND P0, PT, R166, c[0x0][0x27c], PT ;  /* 0x00009f00a6007a0c */ /* 0x000ff60003f06270 */
[----:B------:R-:W-:Y:S02]  /*4bf0*/  @!UPT UIADD3 URZ, URZ, URZ, URZ ;  /* 0x0000003f3f3ff290 */ /* 0x000fe4000fffe03f */
[----:B------:R-:W-:Y:S01]  /*4c00*/  @!P0 HADD2.F32 R3, -RZ, R26.H0_H0 ;  /* 0x2000001aff038230 */ /* 0x000fe20000004100 */
[----:B---3--:R-:W-:Y:S01]  /*4c10*/  @!P0 SHF.R.U64 R6, R16, 0x10, R17 ;  /* 0x0000001010068819 */ /* 0x008fe20000001211 */
[--C-:B------:R-:W-:Y:S01]  /*4c20*/  @!P0 HADD2.F32 R14, -RZ, R48.reuse.H0_H0 ;  /* 0x20000030ff0e8230 */ /* 0x100fe20000004100 */
[----:B------:R-:W-:Y:S01]  /*4c30*/  @!P0 SHF.R.U64 R16, R40, 0x10, R41 ;  /* 0x0000001028108819 */ /* 0x000fe20000001229 */
[----:B------:R-:W-:Y:S01]  /*4c40*/  @!P0 HADD2.F32 R22, -RZ, R48.H1_H1 ;  /* 0x30000030ff168230 */ /* 0x000fe20000004100 */
[----:B------:R-:W-:Y:S01]  /*4c50*/  @!P0 SHF.R.U32.HI R13, RZ, 0x10, R17 ;  /* 0x00000010ff0d8819 */ /* 0x000fe20000011611 */
[----:B------:R-:W-:Y:S01]  /*4c60*/  @!P0 HADD2.F32 R6, -RZ, R6.H0_H0 ;  /* 0x20000006ff068230 */ /* 0x000fe20000004100 */
[----:B------:R-:W-:Y:S01]  /*4c70*/  @!P0 SHF.R.U32.HI R30, RZ, 0x10, R41 ;  /* 0x00000010ff1e8819 */ /* 0x000fe20000011629 */
[----:B------:R-:W-:Y:S01]  /*4c80*/  @!P0 HADD2.F32 R16, -RZ, R16.H0_H0 ;  /* 0x20000010ff108230 */ /* 0x000fe20000004100 */
[----:B----4-:R-:W-:Y:S02]  /*4c90*/  @!P0 MOV R4, R8 ;  /* 0x0000000800048202 */ /* 0x010fe40000000f00 */
        /* <DEDUP_REMOVED lines=39> */
.L_x_896:
[----:B------:R-:W-:Y:S05]  /*4f10*/  BSYNC B0 ;  /* 0x0000000000007941 */ /* 0x000fea0003800000 */
.L_x_895:
[----:B------:R-:W5:Y:S01]  /*4f20*/  LDL R4, [R1+0x1c] ;  /* 0x00001c0001047983 */ /* 0x000f620000100800 */
[----:B------:R-:W-:Y:S01]  /*4f30*/  BSSY B0, `(.L_x_897) ;  /* 0x000003c000007945 */ /* 0x000fe20003800000 */
[----:B-----5:R-:W-:Y:S11]  /*4f40*/  ISETP.GE.AND P0, PT, R4, c[0x0][0x1d4], PT ;  /* 0x0000750004007a0c */ /* 0x020ff60003f06270 */
[----:B------:R-:W-:Y:S02]  /*4f50*/  @!UPT UIADD3 URZ, URZ, URZ, URZ ;  /* 0x0000003f3f3ff290 */ /* 0x000fe4000fffe03f */
[----:B------:R-:W-:-:S05]  /*4f60*/  @P0 BRA `(.L_x_898) ;  /* 0x0000038000000947 */ /* 0x000fca0003800000 */
[C---:B----4-:R-:W-:Y:S01]  /*4f70*/  LEA R30, P0, R4.reuse, R52, 0x1 ;  /* 0x00000034041e7211 */ /* 0x050fe200078008ff */
[----:B------:R-:W4:Y:S04]  /*4f80*/  LDL R3, [R1+0x10] ;  /* 0x0000100001037983 */ /* 0x000f280000100800 */
[----:B------:R-:W5:Y:S02]  /*4f90*/  LDL R5, [R1+0x78] ;  /* 0x0000780001057983 */ /* 0x000f640000100800 */
[----:B---3-5:R-:W-:Y:S02]  /*4fa0*/  LEA.HI.X R31, R4, R53, R5, 0x1, P0 ;  /* 0x00000035041f7211 */ /* 0x028fe400000f0c05 */
[----:B-1--4-:R1:W3:Y:S01]  /*4fb0*/  LDS.128 R8, [R3+0x3000] ;  /* 0x0030000003087984 */ /* 0x0122e20000000c00 */
[----:B------:R-:W-:Y:S11]  /*4fc0*/  ISETP.GE.AND P0, PT, R168, c[0x0][0x27c], PT ;  /* 0x00009f00a8007a0c */ /* 0x000ff60003f06270 */
[----:B------:R-:W-:Y:S02]  /*4fd0*/  @!UPT UIADD3 URZ, URZ, URZ, URZ ;  /* 0x0000003f3f3ff290 */ /* 0x000fe4000fffe03f */
[--C-:B------:R-:W-:Y:S01]  /*4fe0*/  @!P0 HADD2.F32 R13, -RZ, R49.reuse.H0_H0 ;  /* 0x20000031ff0d8230 */ /* 0x100fe20000004100 */
[----:B------:R-:W-:Y:S01]  /*4ff0*/  @!P0 SHF.R.U64 R6, R18, 0x10, R19 ;  /* 0x0000001012068819 */ /* 0x000fe20000001213 */
[----:B------:R-:W-:Y:S01]  /*5000*/  @!P0 HADD2.F32 R18, -RZ, R49.H1_H1 ;  /* 0x30000031ff128230 */ /* 0x000fe20000004100 */
[----:B------:R-:W-:Y:S02]  /*5010*/  @!P0 SHF.R.U64 R16, R42, 0x10, R43 ;  /* 0x000000102a108819 */ /* 0x000fe4000000122b */
[----:B------:R-:W-:Y:S01]  /*5020*/  @!P0 SHF.R.U32.HI R14, RZ, 0x10, R19 ;  /* 0x00000010ff0e8819 */ /* 0x000fe20000011613 */
[----:B------:R-:W-:Y:S01]  /*5030*/  @!P0 HADD2.F32 R6, -RZ, R6.H0_H0 ;  /* 0x20000006ff068230 */ /* 0x000fe20000004100 */
[----:B------:R-:W-:Y:S01]  /*5040*/  @!P0 SHF.R.U32.HI R22, RZ, 0x10, R43 ;  /* 0x00000010ff168819 */ /* 0x000fe2000001162b */
[----:B------:R-:W-:Y:S02]  /*5050*/  @!P0 HADD2.F32 R16, -RZ, R16.H0_H0 ;  /* 0x20000010ff108230 */ /* 0x000fe40000004100 */
[----:B-1----:R-:W-:Y:S02]  /*5060*/  @!P0 HADD2.F32 R3, -RZ, R27.H0_H0 ;  /* 0x2000001bff038230 */ /* 0x002fe40000004100 */
[----:B------:R-:W-:Y:S02]  /*5070*/  @!P0 HADD2.F32 R14, -RZ, R14.H0_H0 ;  /* 0x2000000eff0e8230 */ /* 0x000fe40000004100 */
[----:B------:R-:W-:Y:S01]  /*5080*/  @!P0 HADD2.F32 R22, -RZ, R22.H0_H0 ;  /* 0x20000016ff168230 */ /* 0x000fe20000004100 */
[----:B---3--:R-:W-:Y:S02]  /*5090*/  @!P0 MOV R4, R8 ;  /* 0x0000000800048202 */ /* 0x008fe40000000f00 */
[----:B------:R-:W-:Y:S03]  /*50a0*/  @!P0 MOV R5, R9 ;  /* 0x0000000900058202 */ /* 0x000fe60000000f00 */
[--C-:B------:R-:W-:Y:S02]  /*50b0*/  @!P0 HADD2.F32 R12, -RZ, R4.reuse.H1_H1 ;  /* 0x30000004ff0c8230 */ /* 0x100fe40000004100 */
[----:B------:R-:W-:Y:S02]  /*50c0*/  @!P0 HADD2.F32 R4, -RZ, R4.H0_H0 ;  /* 0x20000004ff048230 */ /* 0x000fe40000004100 */
[--C-:B------:R-:W-:Y:S01]  /*50d0*/  @!P0 HADD2.F32 R15, -RZ, R5.reuse.H1_H1 ;  /* 0x30000005ff0f8230 */ /* 0x100fe20000004100 */
[-C--:B------:R-:W-:Y:S01]  /*50e0*/  @!P0 FMUL.FTZ R17, R12, R3.reuse ;  /* 0x000000030c118220 */ /* 0x080fe20000410000 */
[----:B------:R-:W-:Y:S01]  /*50f0*/  @!P0 HADD2.F32 R5, -RZ, R5.H0_H0 ;  /* 0x20000005ff058230 */ /* 0x000fe20000004100 */
[C---:B------:R-:W-:Y:S02]  /*5100*/  @!P0 FMUL.FTZ R3, R4.reuse, R3 ;  /* 0x0000000304038220 */ /* 0x040fe40000410000 */
[-C--:B--2---:R-:W-:Y:S02]  /*5110*/  @!P0 FFMA.FTZ R32, R4, R13.reuse, -R17 ;  /* 0x0000000d04208223 */ /* 0x084fe40000010811 */
[----:B------:R-:W-:Y:S01]  /*5120*/  @!P0 FFMA.FTZ R3, R12, R13, R3 ;  /* 0x0000000d0c038223 */ /* 0x000fe20000010003 */
[----:B------:R-:W-:Y:S01]  /*5130*/  @!P0 MOV R12, R10 ;  /* 0x0000000a000c8202 */ /* 0x000fe20000000f00 */
[-C--:B------:R-:W-:Y:S02]  /*5140*/  @!P0 FMUL.FTZ R17, R15, R6.reuse ;  /* 0x000000060f118220 */ /* 0x080fe40000410000 */
[C---:B------:R-:W-:Y:S01]  /*5150*/  @!P0 FMUL.FTZ R4, R5.reuse, R6 ;  /* 0x0000000605048220 */ /* 0x040fe20000410000 */
[----:B------:R-:W-:Y:S01]  /*5160*/  @!P0 MOV R6, R11 ;  /* 0x0000000b00068202 */ /* 0x000fe20000000f00 */
[-C--:B------:R-:W-:Y:S01]  /*5170*/  @!P0 FFMA.FTZ R26, R5, R16.reuse, -R17 ;  /* 0x00000010051a8223 */ /* 0x080fe20000010811 */
[--C-:B------:R-:W-:Y:S01]  /*5180*/  @!P0 HADD2.F32 R17, -RZ, R12.reuse.H1_H1 ;  /* 0x3000000cff118230 */ /* 0x100fe20000004100 */
[----:B------:R-:W-:Y:S01]  /*5190*/  @!P0 FFMA.FTZ R4, R15, R16, R4 ;  /* 0x000000100f048223 */ /* 0x000fe20000010004 */
[----:B------:R-:W-:Y:S02]  /*51a0*/  @!P0 HADD2.F32 R5, -RZ, R27.H1_H1 ;  /* 0x3000001bff058230 */ /* 0x000fe40000004100 */
[----:B------:R-:W-:Y:S02]  /*51b0*/  @!P0 HADD2.F32 R13, -RZ, R12.H0_H0 ;  /* 0x2000000cff0d8230 */ /* 0x000fe40000004100 */
[----:B------:R-:W-:Y:S01]  /*51c0*/  @!P0 F2FP.PACK_AB R4, R4, R26 ;  /* 0x0000001a0404823e */ /* 0x000fe200000000ff */
[--C-:B------:R-:W-:Y:S02]  /*51d0*/  @!P0 HADD2.F32 R12, -RZ, R6.reuse.H0_H0 ;  /* 0x20000006ff0c8230 */ /* 0x100fe40000004100 */
[----:B------:R-:W-:Y:S01]  /*51e0*/  @!P0 HADD2.F32 R19, -RZ, R6.H1_H1 ;  /* 0x30000006ff138230 */ /* 0x000fe20000004100 */
[-C--:B------:R-:W-:Y:S01]  /*51f0*/  @!P0 FMUL.FTZ R6, R17, R5.reuse ;  /* 0x0000000511068220 */ /* 0x080fe20000410000 */
[----:B------:R-:W-:Y:S01]  /*5200*/  @!P0 MOV R9, R4 ;  /* 0x0000000400098202 */ /* 0x000fe20000000f00 */
        /* <DEDUP_REMOVED lines=14> */
.L_x_898:
[----:B------:R-:W-:Y:S05]  /*52f0*/  BSYNC B0 ;  /* 0x0000000000007941 */ /* 0x000fea0003800000 */
.L_x_897:
        /* <DEDUP_REMOVED lines=33> */
[----:B------:R-:W-:Y:S01]  /*5510*/  @!P0 MOV R12, R10 ;  /* 0x0000000a000c8202 */ /* 0x000fe20000000f00 */
        /* <DEDUP_REMOVED lines=27> */
.L_x_900:
[----:B------:R-:W-:Y:S05]  /*56d0*/  BSYNC B0 ;  /* 0x0000000000007941 */ /* 0x000fea0003800000 */
.L_x_899:
[----:B------:R-:W5:Y:S02]  /*56e0*/  LDL R4, [R1+0x14] ;  /* 0x0000140001047983 */ /* 0x000f640000100800 */
[----:B-----5:R-:W-:Y:S11]  /*56f0*/  ISETP.GE.AND P0, PT, R4, c[0x0][0x1d4], PT ;  /* 0x0000750004007a0c */ /* 0x020ff60003f06270 */
[----:B------:R-:W-:Y:S02]  /*5700*/  @!UPT UIADD3 URZ, URZ, URZ, URZ ;  /* 0x0000003f3f3ff290 */ /* 0x000fe4000fffe03f */
[----:B------:R-:W-:-:S05]  /*5710*/  @P0 BRA `(.L_x_890) ;  /* 0x0000234000000947 */ /* 0x000fca0003800000 */
[C---:B-1--4-:R-:W-:Y:S01]  /*5720*/  LEA R22, P0, R4.reuse, R52, 0x1 ;  /* 0x0000003404167211 */ /* 0x052fe200078008ff */
[----:B------:R-:W4:Y:S04]  /*5730*/  LDL R3, [R1+0x10] ;  /* 0x0000100001037983 */ /* 0x000f280000100800 */
[----:B------:R-:W5:Y:S02]  /*5740*/  LDL R5, [R1+0x70] ;  /* 0x0000700001057983 */ /* 0x000f640000100800 */
[----:B---3-5:R-:W-:Y:S02]  /*5750*/  LEA.HI.X R23, R4, R53, R5, 0x1, P0 ;  /* 0x0000003504177211 */ /* 0x028fe400000f0c05 */
[----:B----4-:R1:W3:Y:S01]  /*5760*/  LDS.128 R8, [R3+0x3c00] ;  /* 0x003c000003087984 */ /* 0x0102e20000000c00 */
        /* <DEDUP_REMOVED lines=52> */
.L_x_887:
        /* <DEDUP_REMOVED lines=47> */
.L_x_902:
[----:B------:R-:W-:Y:S05]  /*5da0*/  BSYNC B0 ;  /* 0x0000000000007941 */ /* 0x000fea0003800000 */
.L_x_901:
        /* <DEDUP_REMOVED lines=24> */
[----:B--2---:R-:W-:Y:S01]  /*5f30*/  PRMT R32, R5, 0x5410, R6 ;  /* 0x0000541005207816 */ /* 0x004fe20000000006 */
        /* <DEDUP_REMOVED lines=29> */
[----:B------:R-:W-:Y:S01]  /*6110*/  @!P0 SHF.R.U32.HI R28, RZ, 0x10, R11 ;  /* 0x00000010ff1c8819 */ /* 0x000fe2000001160b */
[----:B------:R-:W-:Y:S01]  /*6120*/  @!P0 HADD2.F32 R11, -RZ, R6.H0_H0 ;  /* 0x20000006ff0b8230 */ /* 0x000fe20000004100 */
[--C-:B------:R-:W-:Y:S01]  /*6130*/  @!P0 SHF.R.U64 R35, R36, 0x10, R37.reuse ;  /* 0x0000001024238819 */ /* 0x100fe20000001225 */
[----:B------:R-:W-:Y:S01]  /*6140*/  IMAD.IADD R3, R3, 0x1, R4 ;  /* 0x0000000103037824 */ /* 0x000fe200078e0204 */
[----:B------:R-:W-:Y:S01]  /*6150*/  @!P0 SHF.R.U32.HI R37, RZ, 0x10, R37 ;  /* 0x00000010ff258819 */ /* 0x000fe20000011625 */
[----:B------:R-:W-:Y:S01]  /*6160*/  IMAD.MOV.U32 R4, RZ, RZ, R8 ;  /* 0x000000ffff047224 */ /* 0x000fe200078e0008 */
[----:B------:R-:W-:Y:S01]  /*6170*/  @!P0 SHF.R.U32.HI R8, RZ, 0x10, R9 ;  /* 0x00000010ff088819 */ /* 0x000fe20000011609 */
[----:B------:R-:W-:Y:S01]  /*6180*/  @!P0 HADD2.F32 R35, -RZ, R35.H0_H0 ;  /* 0x20000023ff238230 */ /* 0x000fe20000004100 */
[----:B------:R-:W-:Y:S01]  /*6190*/  SHF.L.U32 R3, R3, 0x1, RZ ;  /* 0x0000000103037819 */ /* 0x000fe200000006ff */
[----:B------:R-:W-:Y:S01]  /*61a0*/  @!P0 HADD2.F32 R37, -RZ, R37.H0_H0 ;  /* 0x20000025ff258230 */ /* 0x000fe20000004100 */
[--C-:B------:R-:W-:Y:S01]  /*61b0*/  @!P0 SHF.R.U64 R42, R38, 0x10, R39.reuse ;  /* 0x00000010262a8819 */ /* 0x100fe20000001227 */
[----:B------:R-:W-:Y:S01]  /*61c0*/  @!P0 HADD2.F32 R9, -RZ, R4.H0_H0 ;  /* 0x20000004ff098230 */ /* 0x000fe20000004100 */
[----:B------:R-:W-:Y:S01]  /*61d0*/  @!P0 SHF.R.U32.HI R56, RZ, 0x10, R39 ;  /* 0x00000010ff388819 */ /* 0x000fe20000011627 */
[----:B------:R1:W2:Y:S01]  /*61e0*/  LDS.128 R48, [R3+0x3c80] ;  /* 0x003c800003307984 */ /* 0x0002a20000000c00 */
[----:B------:R-:W-:Y:S01]  /*61f0*/  @!P0 HADD2.F32 R4, -RZ, R5.H0_H0 ;  /* 0x20000005ff048230 */ /* 0x000fe20000004100 */
[----:B------:R-:W-:Y:S01]  /*6200*/  MOV R43, R39 ;  /* 0x00000027002b7202 */ /* 0x000fe20000000f00 */
[----:B------:R-:W-:Y:S02]  /*6210*/  @!P0 HADD2.F32 R39, -RZ, R41.H0_H0 ;  /* 0x20000029ff278230 */ /* 0x000fe40000004100 */
[----:B------:R-:W-:Y:S02]  /*6220*/  @!P0 HADD2.F32 R41, -RZ, R42.H0_H0 ;  /* 0x2000002aff298230 */ /* 0x000fe40000004100 */
        /* <DEDUP_REMOVED lines=20> */
[----:B------:R-:W-:Y:S02]  /*6370*/  @!P0 HADD2.F32 R34, -RZ, R11.H0_H0 ;  /* 0x2000000bff228230 */ /* 0x000fe40000004100 */
[----:B------:R-:W-:Y:S02]  /*6380*/  @!P0 HADD2.F32 R6, -RZ, R5.H0_H0 ;  /* 0x20000005ff068230 */ /* 0x000fe40000004100 */
[----:B------:R-:W-:Y:S01]  /*6390*/  @!P0 HADD2.F32 R36, -RZ, R11.H1_H1 ;  /* 0x3000000bff248230 */ /* 0x000fe20000004100 */
[-C--:B------:R-:W-:Y:S01]  /*63a0*/  @!P0 FMUL.FTZ R11, R34, R9.reuse ;  /* 0x00000009220b8220 */ /* 0x080fe20000410000 */
[----:B------:R-:W-:Y:S02]  /*63b0*/  @!P0 HADD2.F32 R35, -RZ, R40.H0_H0 ;  /* 0x20000028ff238230 */ /* 0x000fe40000004100 */
[----:B------:R-:W-:Y:S01]  /*63c0*/  @!P0 HADD2.F32 R8, -RZ, R5.H1_H1 ;  /* 0x30000005ff088230 */ /* 0x000fe20000004100 */
[----:B------:R-:W-:Y:S01]  /*63d0*/  @!P0 FMUL.FTZ R5, R6, R9 ;  /* 0x0000000906058220 */ /* 0x000fe20000410000 */
[----:B------:R-:W-:Y:S01]  /*63e0*/  @!P0 HADD2.F32 R20, -RZ, R22.H0_H0 ;  /* 0x20000016ff148230 */ /* 0x000fe20000004100 */
[-C--:B------:R-:W-:Y:S02]  /*63f0*/  @!P0 FMUL.FTZ R9, R36, R10.reuse ;  /* 0x0000000a24098220 */ /* 0x080fe40000410000 */
[----:B------:R-:W-:Y:S01]  /*6400*/  @!P0 FFMA.FTZ R73, R6, R35, -R11 ;  /* 0x0000002306498223 */ /* 0x000fe2000001080b */
[----:B------:R-:W-:Y:S01]  /*6410*/  @!P0 HADD2.F32 R11, -RZ, R21.H0_H0 ;  /* 0x20000015ff0b8230 */ /* 0x000fe20000004100 */
[C---:B------:R-:W-:Y:S02]  /*6420*/  @!P0 FMUL.FTZ R6, R8.reuse, R10 ;  /* 0x0000000a08068220 */ /* 0x040fe40000410000 */
[----:B------:R-:W-:Y:S02]  /*6430*/  @!P0 IMAD.MOV.U32 R10, RZ, RZ, R50 ;  /* 0x000000ffff0a8224 */ /* 0x000fe400078e0032 */
[----:B------:R-:W-:Y:S01]  /*6440*/  @!P0 FFMA.FTZ R72, R8, R37, -R9 ;  /* 0x0000002508488223 */ /* 0x000fe20000010809 */
[----:B------:R-:W-:Y:S01]  /*6450*/  @!P0 MOV R8, R18 ;  /* 0x0000001200088202 */ /* 0x000fe20000000f00 */
[----:B------:R-:W-:Y:S01]  /*6460*/  @!P0 FFMA.FTZ R5, R34, R35, R5 ;  /* 0x0000002322058223 */ /* 0x000fe20000010005 */
[--C-:B------:R-:W-:Y:S01]  /*6470*/  @!P0 HADD2.F32 R38, -RZ, R10.reuse.H0_H0 ;  /* 0x2000000aff268230 */ /* 0x100fe20000004100 */
[----:B------:R-:W-:Y:S01]  /*6480*/  @!P0 FFMA.FTZ R6, R36, R37, R6 ;  /* 0x0000002524068223 */ /* 0x000fe20000010006 */
[----:B------:R-:W-:Y:S01]  /*6490*/  @!P0 HADD2.F32 R40, -RZ, R10.H1_H1 ;  /* 0x3000000aff288230 */ /* 0x000fe20000004100 */
[----:B------:R-:W-:Y:S01]  /*64a0*/  @!P0 F2FP.PACK_AB R35, R72, R73 ;  /* 0x000000494823823e */ /* 0x000fe200000000ff */
[--C-:B------:R-:W-:Y:S01]  /*64b0*/  @!P0 HADD2.F32 R9, -RZ, R8.reuse.H0_H0 ;  /* 0x20000008ff098230 */ /* 0x100fe20000004100 */
[----:B------:R-:W-:Y:S01]  /*64c0*/  @!P0 FMUL.FTZ R22, R38, R11 ;  /* 0x0000000b26168220 */ /* 0x000fe20000410000 */
[----:B------:R-:W-:Y:S01]  /*64d0*/  @!P0 HADD2.F32 R10, -RZ, R8.H1_H1 ;  /* 0x30000008ff0a8230 */ /* 0x000fe20000004100 */
[-C--:B------:R-:W-:Y:S01]  /*64e0*/  @!P0 FMUL.FTZ R21, R40, R20.reuse ;  /* 0x0000001428158220 */ /* 0x080fe20000410000 */
[----:B------:R-:W-:Y:S01]  /*64f0*/  @!P0 MOV R17, R35 ;  /* 0x0000002300118202 */ /* 0x000fe20000000f00 */
[C---:B------:R-:W-:Y:S01]  /*6500*/  @!P0 FMUL.FTZ R8, R9.reuse, R11 ;  /* 0x0000000b09088220 */ /* 0x040fe20000410000 */
[----:B------:R-:W-:Y:S01]  /*6510*/  @!P0 MOV R11, R51 ;  /* 0x00000033000b8202 */ /* 0x000fe20000000f00 */
[----:B------:R-:W-:Y:S01]  /*6520*/  @!P0 FFMA.FTZ R71, R9, R39, -R22 ;  /* 0x0000002709478223 */ /* 0x000fe20000010816 */
[----:B------:R-:W-:Y:S01]  /*6530*/  @!P0 HADD2.F32 R22, -RZ, R28.H0_H0 ;  /* 0x2000001cff168230 */ /* 0x000fe20000004100 */
[----:B------:R-:W-:Y:S01]  /*6540*/  @!P0 FMUL.FTZ R9, R10, R20 ;  /* 0x000000140a098220 */ /* 0x000fe20000410000 */
[----:B------:R-:W-:Y:S01]  /*6550*/  @!P0 F2FP.PACK_AB R5, R6, R5 ;  /* 0x000000050605823e */ /* 0x000fe200000000ff */
[----:B------:R-:W-:Y:S01]  /*6560*/  @!P0 FFMA.FTZ R70, R10, R41, -R21 ;  /* 0x000000290a468223 */ /* 0x000fe20000010815 */
[----:B------:R-:W-:Y:S01]  /*6570*/  @!P0 HADD2.F32 R21, -RZ, R23.H0_H0 ;  /* 0x20000017ff158230 */ /* 0x000fe20000004100 */
[----:B------:R-:W-:Y:S01]  /*6580*/  @!P0 IMAD.MOV.U32 R10, RZ, RZ, R19 ;  /* 0x000000ffff0a8224 */ /* 0x000fe200078e0013 */
[----:B------:R-:W-:Y:S01]  /*6590*/  @!P0 F2FP.PACK_AB R34, R74, R75 ;  /* 0x0000004b4a22823e */ /* 0x000fe200000000ff */
[----:B------:R-:W-:Y:S01]  /*65a0*/  @!P0 FFMA.FTZ R8, R38, R39, R8 ;  /* 0x0000002726088223 */ /* 0x000fe20000010008 */
[--C-:B------:R-:W-:Y:S01]  /*65b0*/  @!P0 HADD2.F32 R23, -RZ, R11.reuse.H0_H0 ;  /* 0x2000000bff178230 */ /* 0x100fe20000004100 */
[----:B------:R-:W-:Y:S01]  /*65c0*/  @!P0 FFMA.FTZ R9, R40, R41, R9 ;  /* 0x0000002928098223 */ /* 0x000fe20000010009 */
[----:B------:R-:W-:Y:S01]  /*65d0*/  @!P0 MOV R16, R34 ;  /* 0x0000002200108202 */ /* 0x000fe20000000f00 */
[----:B------:R-:W-:Y:S01]  /*65e0*/  @!P0 HADD2.F32 R28, -RZ, R11.H1_H1 ;  /* 0x3000000bff1c8230 */ /* 0x000fe20000004100 */
[----:B------:R-:W-:Y:S01]  /*65f0*/  @!P0 IMAD.MOV.U32 R49, RZ, RZ, R5 ;  /* 0x000000ffff318224 */ /* 0x000fe200078e0005 */
[--C-:B------:R-:W-:Y:S01]  /*6600*/  @!P0 HADD2.F32 R11, -RZ, R10.reuse.H0_H0 ;  /* 0x2000000aff0b8230 */ /* 0x100fe20000004100 */
[-C--:B------:R-:W-:Y:S01]  /*6610*/  @!P0 FMUL.FTZ R69, R23, R21.reuse ;  /* 0x0000001517458220 */ /* 0x080fe20000410000 */
[----:B------:R-:W-:Y:S01]  /*6620*/  @!P0 HADD2.F32 R20, -RZ, R10.H1_H1 ;  /* 0x3000000aff148230 */ /* 0x000fe20000004100 */
[----:B------:R-:W-:Y:S02]  /*6630*/  @!P0 FMUL.FTZ R56, R28, R22 ;  /* 0x000000161c388220 */ /* 0x000fe40000410000 */
[C---:B------:R-:W-:Y:S02]  /*6640*/  @!P0 FMUL.FTZ R10, R11.reuse, R21 ;  /* 0x000000150b0a8220 */ /* 0x040fe40000410000 */
[----:B------:R-:W-:Y:S02]  /*6650*/  @!P0 FFMA.FTZ R69, R11, R42, -R69 ;  /* 0x0000002a0b458223 */ /* 0x000fe40000010845 */
[----:B------:R-:W-:Y:S01]  /*6660*/  @!P0 FMUL.FTZ R11, R20, R22 ;  /* 0x00000016140b8220 */ /* 0x000fe20000410000 */
[----:B------:R-:W-:Y:S01]  /*6670*/  @!P0 F2FP.PACK_AB R22, R70, R71 ;  /* 0x000000474616823e */ /* 0x000fe200000000ff */
[----:B------:R-:W-:Y:S02]  /*6680*/  @!P0 FFMA.FTZ R10, R23, R42, R10 ;  /* 0x0000002a170a8223 */ /* 0x000fe4000001000a */
[----:B------:R-:W-:Y:S01]  /*6690*/  @!P0 FFMA.FTZ R56, R20, R43, -R56 ;  /* 0x0000002b14388223 */ /* 0x000fe20000010838 */
[----:B------:R-:W-:Y:S01]  /*66a0*/  @!P0 F2FP.PACK_AB R20, R4, R3 ;  /* 0x000000030414823e */ /* 0x000fe200000000ff */
[----:B------:R-:W-:Y:S01]  /*66b0*/  @!P0 FFMA.FTZ R11, R28, R43, R11 ;  /* 0x0000002b1c0b8223 */ /* 0x000fe2000001000b */
        /* <DEDUP_REMOVED lines=14> */
.L_x_904:
[----:B------:R-:W-:Y:S05]  /*67a0*/  BSYNC B0 ;  /* 0x0000000000007941 */ /* 0x000fea0003800000 */
.L_x_903:
        /* <DEDUP_REMOVED lines=101> */
[C---:B------:R-:W-:Y:S01]  /*6e00*/  @!P0 FMUL.FTZ R38, R29.reuse, R14 ;  /* 0x0000000e1d268220 */ /* 0x040fe20000410000 */
        /* <DEDUP_REMOVED lines=20> */
.L_x_906:
[----:B------:R-:W-:Y:S05]  /*6f50*/  BSYNC B0 ;  /* 0x0000000000007941 */ /* 0x000fea0003800000 */
.L_x_905:
        /* <DEDUP_REMOVED lines=125> */
.L_x_886:
[----:B------:R1:W2:Y:S01]  /*7730*/  SHFL.IDX PT, R5, R32, RZ, 0x1e1f ;  /* 0x001e1fff20057589 */ /* 0x0002a200000e0000 */
[----:B------:R-:W-:Y:S03]  /*7740*/  IMAD R3, R33, -0x30, R2 ;  /* 0xffffffd021037824 */ /* 0x000fe600078e0202 */
[----:B------:R1:W3:Y:S02]  /*7750*/  SHFL.IDX PT, R4, R34, RZ, 0x1e1f ;  /* 0x001e1fff22047589 */ /* 0x0002e400000e0000 */
[----:B------:R-:W-:Y:S04]  /*7760*/  IMNMX R76, R3, 0x30, PT ;  /* 0x00000030034c7817 */ /* 0x000fe80003800200 */
[----:B------:R-:W-:Y:S11]  /*7770*/  ISETP.GT.AND P0, PT, R76, R138, PT ;  /* 0x0000008a4c00720c */ /* 0x000ff60003f04270 */
[----:B------:R-:W-:Y:S02]  /*7780*/  @!UPT UIADD3 URZ, URZ, URZ, URZ ;  /* 0x0000003f3f3ff290 */ /* 0x000fe4000fffe03f */
[----:B------:R-:W-:-:S05]  /*7790*/  @!P0 BRA `(.L_x_890) ;  /* 0x000002c000008947 */ /* 0x000fca0003800000 */
[----:B------:R-:W4:Y:S01]  /*77a0*/  LDL R10, [R1+0x1c] ;  /* 0x00001c00010a7983 */ /* 0x000f220000100800 */
[C---:B------:R-:W-:Y:S03]  /*77b0*/  ISETP.GE.AND P0, PT, R110.reuse, c[0x0][0x1d4], PT ;  /* 0x000075006e007a0c */ /* 0x040fe60003f06270 */
[----:B------:R-:W5:Y:S04]  /*77c0*/  LDL R11, [R1+0x78] ;  /* 0x00007800010b7983 */ /* 0x000f680000100800 */
[----:B---3--:R-:W3:Y:S04]  /*77d0*/  LDL R16, [R1+0x18] ;  /* 0x0000180001107983 */ /* 0x008ee80000100800 */
[----:B--2---:R-:W2:Y:S02]  /*77e0*/  LDL R17, [R1+0x74] ;  /* 0x0000740001117983 */ /* 0x004ea40000100800 */
[CC--:B------:R-:W-:Y:S02]  /*77f0*/  @!P0 LEA R8, P4, R110.reuse, R4.reuse, 0x1 ;  /* 0x000000046e088211 */ /* 0x0c0fe400078808ff */
[----:B------:R-:W2:Y:S02]  /*7800*/  LDL R14, [R1+0xc] ;  /* 0x00000c00010e7983 */ /* 0x000ea40000100800 */
[-C--:B------:R-:W-:Y:S02]  /*7810*/  @!P0 LEA.HI.X R9, R110, R5.reuse, R111, 0x1, P4 ;  /* 0x000000056e098211 */ /* 0x080fe400020f0c6f */
[----:B------:R-:W2:Y:S04]  /*7820*/  LDL R6, [R1+0x10] ;  /* 0x0000100001067983 */ /* 0x000ea80000100800 */
[----:B------:R-:W2:Y:S04]  /*7830*/  LDL R20, [R1+0x64] ;  /* 0x0000640001147983 */ /* 0x000ea80000100800 */
[----:B------:R-:W2:Y:S04]  /*7840*/  LDL R25, [R1+0x60] ;  /* 0x0000600001197983 */ /* 0x000ea80000100800 */
[----:B------:R-:W2:Y:S04]  /*7850*/  LDL R15, [R1+0x14] ;  /* 0x00001400010f7983 */ /* 0x000ea80000100800 */
[----:B------:R-:W2:Y:S01]  /*7860*/  LDL R24, [R1+0x70] ;  /* 0x0000700001187983 */ /* 0x000ea20000100800 */
[C---:B----4-:R-:W-:Y:S11]  /*7870*/  ISETP.GE.AND P5, PT, R10.reuse, c[0x0][0x1d4], PT ;  /* 0x000075000a007a0c */ /* 0x050ff60003fa6270 */
[----:B------:R-:W-:Y:S02]  /*7880*/  @!UPT UIADD3 URZ, URZ, URZ, URZ ;  /* 0x0000003f3f3ff290 */ /* 0x000fe4000fffe03f */
[CC--:B------:R-:W-:Y:S04]  /*7890*/  @!P5 LEA R12, P4, R10.reuse, R4.reuse, 0x1 ;  /* 0x000000040a0cd211 */ /* 0x0c0fe800078808ff */
[-C--:B-----5:R-:W-:Y:S02]  /*78a0*/  @!P5 LEA.HI.X R13, R10, R5.reuse, R11, 0x1, P4 ;  /* 0x000000050a0dd211 */ /* 0x0a0fe400020f0c0b */
[C---:B---3--:R-:W-:Y:S11]  /*78b0*/  ISETP.GE.AND P4, PT, R16.reuse, c[0x0][0x1d4], PT ;  /* 0x0000750010007a0c */ /* 0x048ff60003f86270 */
[----:B------:R-:W-:Y:S02]  /*78c0*/  @!UPT UIADD3 URZ, URZ, URZ, URZ ;  /* 0x0000003f3f3ff290 */ /* 0x000fe4000fffe03f */
[CC--:B------:R-:W-:Y:S04]  /*78d0*/  @!P4 LEA R10, P6, R16.reuse, R4.reuse, 0x1 ;  /* 0x00000004100ac211 */ /* 0x0c0fe800078c08ff */
[-C--:B--2---:R-:W-:Y:S02]  /*78e0*/  @!P4 LEA.HI.X R11, R16, R5.reuse, R17, 0x1, P6 ;  /* 0x00000005100bc211 */ /* 0x084fe400030f0c11 */
[----:B------:R-:W2:Y:S04]  /*78f0*/  @!P0 LDS.128 R16, [R14+0x2400] ;  /* 0x002400000e108984 */ /* 0x000ea80000000c00 */
[----:B--2---:R2:W-:Y:S01]  /*7900*/  @!P0 ST.E.128 [R8.64], R16 ;  /* 0x0000001008008985 */ /* 0x0045e2000c101d08 */
[----:B------:R-:W-:Y:S11]  /*7910*/  ISETP.GE.AND P0, PT, R137, c[0x0][0x1d4], PT ;  /* 0x0000750089007a0c */ /* 0x000ff60003f06270 */
[----:B------:R-:W-:Y:S02]  /*7920*/  @!UPT UIADD3 URZ, URZ, URZ, URZ ;  /* 0x0000003f3f3ff290 */ /* 0x000fe4000fffe03f */
[----:B------:R-:W3:Y:S01]  /*7930*/  @!P0 LDS.128 R16, [R6+0x2400] ;  /* 0x0024000006108984 */ /* 0x000ee20000000c00 */
[----:B------:R-:W-:Y:S04]  /*7940*/  @!P0 IMAD.SHL.U32 R3, R20, 0x8, RZ ;  /* 0x0000000814038824 */ /* 0x000fe800078e00ff */
[--C-:B--2---:R-:W-:Y:S05]  /*7950*/  @!P0 IMAD.WIDE R8, R3, 0x2, R4.reuse ;  /* 0x0000000203088825 */ /* 0x104fea00078e0204 */
[----:B---3--:R2:W-:Y:S01]  /*7960*/  @!P0 ST.E.128 [R8.64], R16 ;  /* 0x0000001008008985 */ /* 0x0085e2000c101d08 */
[----:B------:R-:W-:Y:S11]  /*7970*/  ISETP.GE.AND P0, PT, R136, c[0x0][0x1d4], PT ;  /* 0x0000750088007a0c */ /* 0x000ff60003f06270 */
[----:B------:R-:W-:Y:S02]  /*7980*/  @!UPT UIADD3 URZ, URZ, URZ, URZ ;  /* 0x0000003f3f3ff290 */ /* 0x000fe4000fffe03f */
[----:B------:R-:W3:Y:S01]  /*7990*/  @!P0 LDS.128 R20, [R14+0x3000] ;  /* 0x003000000e148984 */ /* 0x000ee20000000c00 */
[----:B------:R-:W-:Y:S04]  /*79a0*/  @!P0 IMAD.SHL.U32 R3, R25, 0x8, RZ ;  /* 0x0000000819038824 */ /* 0x000fe800078e00ff */
[----:B--2---:R-:W-:Y:S05]  /*79b0*/  @!P0 IMAD.WIDE R8, R3, 0x2, R4 ;  /* 0x0000000203088825 */ /* 0x004fea00078e0204 */
[----:B---3--:R-:W-:Y:S01]  /*79c0*/  @!P0 ST.E.128 [R8.64], R20 ;  /* 0x0000001408008985 */ /* 0x008fe2000c101d08 */
[C---:B------:R-:W-:Y:S03]  /*79d0*/  ISETP.GE.AND P0, PT, R15.reuse, c[0x0][0x1d4], PT ;  /* 0x000075000f007a0c */ /* 0x040fe60003f06270 */
[----:B------:R-:W2:Y:S10]  /*79e0*/  @!P5 LDS.128 R16, [R6+0x3000] ;  /* 0x003000000610d984 */ /* 0x000eb40000000c00 */
[C---:B------:R-:W-:Y:S04]  /*79f0*/  @!P0 LEA R4, P6, R15.reuse, R4, 0x1 ;  /* 0x000000040f048211 */ /* 0x040fe800078c08ff */
[----:B------:R-:W-:Y:S01]  /*7a00*/  @!P0 LEA.HI.X R5, R15, R5, R24, 0x1, P6 ;  /* 0x000000050f058211 */ /* 0x000fe200030f0c18 */
[----:B--2---:R-:W-:Y:S04]  /*7a10*/  @!P5 ST.E.128 [R12.64], R16 ;  /* 0x000000100c00d985 */ /* 0x004fe8000c101d08 */
[----:B------:R-:W2:Y:S04]  /*7a20*/  @!P4 LDS.128 R12, [R14+0x3c00] ;  /* 0x003c00000e0cc984 */ /* 0x000ea80000000c00 */
[----:B--2---:R-:W-:Y:S04]  /*7a30*/  @!P4 ST.E.128 [R10.64], R12 ;  /* 0x0000000c0a00c985 */ /* 0x004fe8000c101d08 */
[----:B------:R-:W2:Y:S04]  /*7a40*/  @!P0 LDS.128 R8, [R6+0x3c00] ;  /* 0x003c000006088984 */ /* 0x000ea80000000c00 */
[----:B--2---:R2:W-:Y:S02]  /*7a50*/  @!P0 ST.E.128 [R4.64], R8 ;  /* 0x0000000804008985 */ /* 0x0045e4000c101d08 */
.L_x_890:
[----:B------:R-:W-:Y:S05]  /*7a60*/  BSYNC B1 ;  /* 0x0000000000017941 */ /* 0x000fea0003800000 */
.L_x_885:
[----:B-123-5:R-:W-:Y:S01]  /*7a70*/  IMAD.WIDE R4, R33, 0x30, R88 ;  /* 0x0000003021047825 */ /* 0x02efe200078e0258 */
[----:B------:R-:W2:Y:S01]  /*7a80*/  LDL R24, [R1+0x3c] ;  /* 0x00003c0001187983 */ /* 0x000ea20000100800 */
[----:B------:R-:W-:Y:S01]  /*7a90*/  P2R R13, PR, RZ, 0x2 ;  /* 0x00000002ff0d7803 */ /* 0x000fe20000000000 */
[----:B------:R-:W-:Y:S01]  /*7aa0*/  BSSY B0, `(.L_x_907) ;  /* 0x000006a000007945 */ /* 0x000fe20003800000 */
[----:B------:R-:W-:Y:S01]  /*7ab0*/  IMAD R10, R80, c[0x0][0x218], RZ ;  /* 0x00008600500a7a24 */ /* 0x000fe200078e02ff */
[C---:B------:R-:W-:Y:S01]  /*7ac0*/  LOP3.LUT P1, RZ, R209.reuse, 0x4, RZ, 0xc0, !PT ;  /* 0x00000004d1ff7812 */ /* 0x040fe2000782c0ff */
[----:B------:R-:W1:Y:S01]  /*7ad0*/  S2R R3, SR_TID.X ;  /* 0x0000000000037919 */ /* 0x000e620000002100 */
[----:B------:R-:W-:Y:S01]  /*7ae0*/  LOP3.LUT P6, RZ, R209, 0x1, RZ, 0xc0, !PT ;  /* 0x00000001d1ff7812 */ /* 0x000fe200078cc0ff */
[----:B------:R-:W-:Y:S01]  /*7af0*/  IMAD R10, R77, c[0x0][0x21c], R10 ;  /* 0x000087004d0a7a24 */ /* 0x000fe200078e020a */
[----:B-1----:R-:W-:Y:S04]  /*7b00*/  SHF.R.S32.HI R25, RZ, 0x1f, R3 ;  /* 0x0000001fff197819 */ /* 0x002fe80000011403 */
[----:B------:R-:W-:Y:S04]  /*7b10*/  LEA.HI R25, R25, R3, RZ, 0x2 ;  /* 0x0000000319197211 */ /* 0x000fe800078f10ff */
[----:B------:R-:W-:Y:S05]  /*7b20*/  SHF.R.S32.HI R25, RZ, 0x2, R25 ;  /* 0x00000002ff197819 */ /* 0x000fea0000011419 */
[----:B------:R-:W-:Y:S05]  /*7b30*/  IMAD.IADD R3, R76, 0x1, -R25 ;  /* 0x000000014c037824 */ /* 0x000fea00078e0a19 */
[C---:B------:R-:W-:Y:S11]  /*7b40*/  ISETP.GE.AND P0, PT, R3.reuse, 0x21, PT ;  /* 0x000000210300780c */ /* 0x040ff60003f06270 */
[----:B------:R-:W-:Y:S02]  /*7b50*/  @!UPT UIADD3 URZ, URZ, URZ, URZ ;  /* 0x0000003f3f3ff290 */ /* 0x000fe4000fffe03f */
[C---:B------:R-:W-:Y:S05]  /*7b60*/  @P0 IADD3 R6, P4, R4.reuse, 0x20, RZ ;  /* 0x0000002004060810 */ /* 0x040fea0007f9e0ff */
[----:B------:R-:W-:Y:S01]  /*7b70*/  @P0 IMAD.X R11, RZ, RZ, R5, P4 ;  /* 0x000000ffff0b0224 */ /* 0x000fe200020e0605 */
[----:B------:R-:W-:Y:S11]  /*7b80*/  ISETP.GE.AND P4, PT, R3, 0x1, PT ;  /* 0x000000010300780c */ /* 0x000ff60003f86270 */
[----:B------:R-:W-:Y:S02]  /*7b90*/  @!UPT UIADD3 URZ, URZ, URZ, URZ ;  /* 0x0000003f3f3ff290 */ /* 0x000fe4000fffe03f */
[----:B------:R-:W-:Y:S01]  /*7ba0*/  @P4 MOV R9, R81 ;  /* 0x0000005100094202 */ /* 0x000fe20000000f00 */
        /* <DEDUP_REMOVED lines=9> */
[----:B------:R-:W-:Y:S04]  /*7c40*/  IMAD R3, R78, c[0x0][0x20c], R3 ;  /* 0x000083004e037a24 */ /* 0x000fe800078e0203 */
[----:B------:R-:W-:Y:S04]  /*7c50*/  IMAD.IADD R9, R9, 0x1, R3 ;  /* 0x0000000109097824 */ /* 0x000fe800078e0203 */
[----:B------:R-:W-:Y:S05]  /*7c60*/  IMAD.WIDE.U32 R8, R77, c[0x0][0x218], R8 ;  /* 0x000086004d087a25 */ /* 0x000fea00078e0008 */
[----:B------:R-:W-:Y:S01]  /*7c70*/  IADD3 R3, P5, R102, R8, RZ ;  /* 0x0000000866037210 */ /* 0x000fe20007fbe0ff */
[----:B------:R-:W-:Y:S02]  /*7c80*/  @P0 IMAD R8, R11, c[0x0][0x258], RZ ;  /* 0x000096000b080a24 */ /* 0x000fe400078e02ff */
[----:B------:R-:W-:Y:S01]  /*7c90*/  @P0 IMAD.MOV.U32 R11, RZ, RZ, R81 ;  /* 0x000000ffff0b0224 */ /* 0x000fe200078e0051 */
[----:B------:R-:W-:Y:S02]  /*7ca0*/  IADD3.X R12, R121, R9, R10, P5, !PT ;  /* 0x00000009790c7210 */ /* 0x000fe40002ffe40a */
[----:B------:R-:W-:Y:S05]  /*7cb0*/  @P0 MOV R10, R82 ;  /* 0x00000052000a0202 */ /* 0x000fea0000000f00 */
[C---:B------:R-:W-:Y:S04]  /*7cc0*/  @P0 IMAD.WIDE.U32 R10, R6.reuse, c[0x0][0x258], R10 ;  /* 0x00009600060a0a25 */ /* 0x040fe800078e000a */
[----:B------:R-:W-:Y:S01]  /*7cd0*/  @P0 IMAD R6, R6, c[0x0][0x25c], R8 ;  /* 0x0000970006060a24 */ /* 0x000fe200078e0208 */
[C---:B------:R-:W-:Y:S03]  /*7ce0*/  @P0 LEA R8, P5, R10.reuse, c[0x0][0x250], 0x1 ;  /* 0x000094000a080a11 */ /* 0x040fe600078a08ff */
[----:B------:R-:W-:Y:S05]  /*7cf0*/  @P0 IMAD.IADD R6, R11, 0x1, R6 ;  /* 0x000000010b060824 */ /* 0x000fea00078e0206 */
[----:B------:R-:W-:Y:S02]  /*7d00*/  @P0 LEA.HI.X R9, R10, c[0x0][0x254], R6, 0x1, P5 ;  /* 0x000095000a090a11 */ /* 0x000fe400028f0c06 */
[C---:B------:R-:W-:Y:S04]  /*7d10*/  LEA R6, P5, R3.reuse, c[0x0][0x1f8], 0x1 ;  /* 0x00007e0003067a11 */ /* 0x040fe800078a08ff */
[----:B------:R-:W-:Y:S02]  /*7d20*/  LEA.HI.X R10, R3, c[0x0][0x1fc], R12, 0x1, P5 ;  /* 0x00007f00030a7a11 */ /* 0x000fe400028f0c0c */
[----:B------:R-:W-:Y:S02]  /*7d30*/  LOP3.LUT P5, RZ, R209, 0x2, RZ, 0xc0, !PT ;  /* 0x00000002d1ff7812 */ /* 0x000fe400078ac0ff */
[C---:B--2---:R-:W-:Y:S05]  /*7d40*/  @P4 SHF.L.U32 R3, R24.reuse, 0x1, RZ ;  /* 0x0000000118034819 */ /* 0x044fea00000006ff */
[----:B------:R-:W-:Y:S01]  /*7d50*/  @!PT LDS RZ, [RZ] ;  /* 0x00000000fffff984 */ /* 0x000fe20000000800 */
[----:B------:R-:W-:Y:S01]  /*7d60*/  @!PT LDS RZ, [RZ] ;  /* 0x00000000fffff984 */ /* 0x000fe20000000800 */
[----:B------:R-:W-:Y:S01]  /*7d70*/  @!PT LDS RZ, [RZ] ;  /* 0x00000000fffff984 */ /* 0x000fe20000000800 */
[----:B------:R1:W-:Y:S01]  /*7d80*/  @P4 LDGSTS.E.BYPASS.LTC128B.128 [R3+0x1880], [R4.64], !P1 ;  /* 0x0188000004034fae */ /* 0x0003e2000c901d48 */
[----:B------:R-:W-:Y:S05]  /*7d90*/  ISETP.NE.AND P1, PT, R13, RZ, PT ;  /* 0x000000ff0d00720c */ /* 0x000fea0003f25270 */
[----:B------:R1:W-:Y:S04]  /*7da0*/  @P4 LDGSTS.E.BYPASS.LTC128B.128 [R3+0x2480], [R4.64+0x40], !P5 ;  /* 0x0248004004034fae */ /* 0x0003e8000e901d48 */
[----:B------:R1:W-:Y:S01]  /*7db0*/  @P4 LDGSTS.E.BYPASS.LTC128B.128 [R3+0x3080], [R4.64+0x80], !P6 ;  /* 0x0308008004034fae */ /* 0x0003e2000f101d48 */
[----:B------:R-:W-:Y:S03]  /*7dc0*/  LOP3.LUT P4, RZ, R209, 0x4, RZ, 0xc0, !PT ;  /* 0x00000004d1ff7812 */ /* 0x000fe6000788c0ff */
[----:B-1----:R1:W2:Y:S01]  /*7dd0*/  SHFL.IDX PT, R4, R6, RZ, 0x1e1f ;  /* 0x001e1fff06047589 */ /* 0x0022a200000e0000 */
[----:B------:R-:W-:Y:S03]  /*7de0*/  @P0 IMAD.SHL.U32 R3, R24, 0x2, RZ ;  /* 0x0000000218030824 */ /* 0x000fe600078e00ff */
[----:B------:R1:W3:Y:S06]  /*7df0*/  SHFL.IDX PT, R5, R10, RZ, 0x1e1f ;  /* 0x001e1fff0a057589 */ /* 0x0002ec00000e0000 */
[----:B------:R1:W-:Y:S04]  /*7e00*/  @P0 LDGSTS.E.BYPASS.LTC128B.128 [R3+0x2080], [R8.64], !P4 ;  /* 0x0208000008030fae */ /* 0x0003e8000e101d48 */
[----:B------:R1:W-:Y:S04]  /*7e10*/  @P0 LDGSTS.E.BYPASS.LTC128B.128 [R3+0x2c80], [R8.64+0x40], !P5 ;  /* 0x02c8004008030fae */ /* 0x0003e8000e901d48 */
[----:B------:R1:W-:Y:S01]  /*7e20*/  @P0 LDGSTS.E.BYPASS.LTC128B.128 [R3+0x3880], [R8.64+0x80], !P6 ;  /* 0x0388008008030fae */ /* 0x0003e2000f101d48 */
[----:B------:R-:W-:Y:S03]  /*7e30*/  ISETP.GT.AND P0, PT, R76, R138, PT ;  /* 0x0000008a4c00720c */ /* 0x000fe60003f04270 */
[----:B------:R-:W0:Y:S01]  /*7e40*/  LDGDEPBAR ;  /* 0x00000000000079af */ /* 0x000e220000000000 */
[----:B------:R-:W-:Y:S04]  /*7e50*/  DEPBAR.LE SB0, 0x0 ;  /* 0x000080000000791a */ /* 0x000fe80000000000 */
[----:B------:R-:W-:Y:S06]  /*7e60*/  BAR.SYNC.DEFER_BLOCKING 0x0 ;  /* 0x0000000000007b1d */ /* 0x000fec0000010000 */
[----:B------:R-:W-:-:S05]  /*7e70*/  @!P0 BRA `(.L_x_908) ;  /* 0x000002c000008947 */ /* 0x000fca0003800000 */
[----:B-123--:R-:W2:Y:S01]  /*7e80*/  LDL R18, [R1+0x1c] ;  /* 0x00001c0001127983 */ /* 0x00eea20000100800 */
[C---:B------:R-:W-:Y:S03]  /*7e90*/  ISETP.GE.AND P0, PT, R110.reuse, c[0x0][0x1d4], PT ;  /* 0x000075006e007a0c */ /* 0x040fe60003f06270 */
[----:B------:R-:W3:Y:S04]  /*7ea0*/  LDL R19, [R1+0x78] ;  /* 0x0000780001137983 */ /* 0x000ee80000100800 */
[----:B------:R-:W5:Y:S04]  /*7eb0*/  LDL R16, [R1+0x18] ;  /* 0x0000180001107983 */ /* 0x000f680000100800 */
[----:B----4-:R-:W4:Y:S02]  /*7ec0*/  LDL R17, [R1+0x74] ;  /* 0x0000740001117983 */ /* 0x010f240000100800 */
[CC--:B------:R-:W-:Y:S02]  /*7ed0*/  @!P0 LEA R8, P4, R110.reuse, R4.reuse, 0x1 ;  /* 0x000000046e088211 */ /* 0x0c0fe400078808ff */
[----:B------:R-:W3:Y:S02]  /*7ee0*/  LDL R14, [R1+0xc] ;  /* 0x00000c00010e7983 */ /* 0x000ee40000100800 */
[-C--:B------:R-:W-:Y:S02]  /*7ef0*/  @!P0 LEA.HI.X R9, R110, R5.reuse, R111, 0x1, P4 ;  /* 0x000000056e098211 */ /* 0x080fe400020f0c6f */
[----:B------:R-:W4:Y:S04]  /*7f00*/  LDL R26, [R1+0x10] ;  /* 0x00001000011a7983 */ /* 0x000f280000100800 */
[----:B------:R-:W4:Y:S04]  /*7f10*/  LDL R20, [R1+0x64] ;  /* 0x0000640001147983 */ /* 0x000f280000100800 */
[----:B------:R-:W4:Y:S04]  /*7f20*/  LDL R28, [R1+0x60] ;  /* 0x00006000011c7983 */ /* 0x000f280000100800 */
[----:B------:R-:W4:Y:S04]  /*7f30*/  LDL R15, [R1+0x14] ;  /* 0x00001400010f7983 */ /* 0x000f280000100800 */
[----:B------:R-:W4:Y:S01]  /*7f40*/  LDL R27, [R1+0x70] ;  /* 0x00007000011b7983 */ /* 0x000f220000100800 */
[C---:B--2---:R-:W-:Y:S11]  /*7f50*/  ISETP.GE.AND P5, PT, R18.reuse, c[0x0][0x1d4], PT ;  /* 0x0000750012007a0c */ /* 0x044ff60003fa6270 */
[----:B------:R-:W-:Y:S02]  /*7f60*/  @!UPT UIADD3 URZ, URZ, URZ, URZ ;  /* 0x0000003f3f3ff290 */ /* 0x000fe4000fffe03f */
[CC--:B------:R-:W-:Y:S04]  /*7f70*/  @!P5 LEA R12, P4, R18.reuse, R4.reuse, 0x1 ;  /* 0x00000004120cd211 */ /* 0x0c0fe800078808ff */
[-C--:B---3--:R-:W-:Y:S02]  /*7f80*/  @!P5 LEA.HI.X R13, R18, R5.reuse, R19, 0x1, P4 ;  /* 0x00000005120dd211 */ /* 0x088fe400020f0c13 */
[C---:B-----5:R-:W-:Y:S11]  /*7f90*/  ISETP.GE.AND P4, PT, R16.reuse, c[0x0][0x1d4], PT ;  /* 0x0000750010007a0c */ /* 0x060ff60003f86270 */
[----:B------:R-:W-:Y:S02]  /*7fa0*/  @!UPT UIADD3 URZ, URZ, URZ, URZ ;  /* 0x0000003f3f3ff290 */ /* 0x000fe4000fffe03f */
[CC--:B------:R-:W-:Y:S04]  /*7fb0*/  @!P4 LEA R10, P6, R16.reuse, R4.reuse, 0x1 ;  /* 0x00000004100ac211 */ /* 0x0c0fe800078c08ff */
[-C--:B----4-:R-:W-:Y:S02]  /*7fc0*/  @!P4 LEA.HI.X R11, R16, R5.reuse, R17, 0x1, P6 ;  /* 0x00000005100bc211 */ /* 0x090fe400030f0c11 */
[----:B------:R-:W1:Y:S04]  /*7fd0*/  @!P0 LDS.128 R16, [R14] ;  /* 0x000000000e108984 */ /* 0x000e680000000c00 */
[----:B-1----:R1:W-:Y:S01]  /*7fe0*/  @!P0 ST.E.128 [R8.64], R16 ;  /* 0x0000001008008985 */ /* 0x0023e2000c101d08 */
[----:B------:R-:W-:Y:S11]  /*7ff0*/  ISETP.GE.AND P0, PT, R137, c[0x0][0x1d4], PT ;  /* 0x0000750089007a0c */ /* 0x000ff60003f06270 */
[----:B------:R-:W-:Y:S02]  /*8000*/  @!UPT UIADD3 URZ, URZ, URZ, URZ ;  /* 0x0000003f3f3ff290 */ /* 0x000fe4000fffe03f */
[----:B------:R-:W2:Y:S01]  /*8010*/  @!P0 LDS.128 R16, [R26] ;  /* 0x000000001a108984 */ /* 0x000ea20000000c00 */
[----:B------:R-:W-:Y:S04]  /*8020*/  @!P0 IMAD.SHL.U32 R3, R20, 0x8, RZ ;  /* 0x0000000814038824 */ /* 0x000fe800078e00ff */
[--C-:B-1----:R-:W-:Y:S05]  /*8030*/  @!P0 IMAD.WIDE R8, R3, 0x2, R4.reuse ;  /* 0x0000000203088825 */ /* 0x102fea00078e0204 */
[----:B--2---:R1:W-:Y:S01]  /*8040*/  @!P0 ST.E.128 [R8.64], R16 ;  /* 0x0000001008008985 */ /* 0x0043e2000c101d08 */
[----:B------:R-:W-:Y:S11]  /*8050*/  ISETP.GE.AND P0, PT, R136, c[0x0][0x1d4], PT ;  /* 0x0000750088007a0c */ /* 0x000ff60003f06270 */
[----:B------:R-:W-:Y:S02]  /*8060*/  @!UPT UIADD3 URZ, URZ, URZ, URZ ;  /* 0x0000003f3f3ff290 */ /* 0x000fe4000fffe03f */
[----:B------:R-:W2:Y:S01]  /*8070*/  @!P0 LDS.128 R20, [R14+0xc00] ;  /* 0x000c00000e148984 */ /* 0x000ea20000000c00 */
[----:B------:R-:W-:Y:S04]  /*8080*/  @!P0 IMAD.SHL.U32 R3, R28, 0x8, RZ ;  /* 0x000000081c038824 */ /* 0x000fe800078e00ff */
[----:B-1----:R-:W-:Y:S05]  /*8090*/  @!P0 IMAD.WIDE R8, R3, 0x2, R4 ;  /* 0x0000000203088825 */ /* 0x002fea00078e0204 */
[----:B--2---:R-:W-:Y:S01]  /*80a0*/  @!P0 ST.E.128 [R8.64], R20 ;  /* 0x0000001408008985 */ /* 0x004fe2000c101d08 */
[C---:B------:R-:W-:Y:S03]  /*80b0*/  ISETP.GE.AND P0, PT, R15.reuse, c[0x0][0x1d4], PT ;  /* 0x000075000f007a0c */ /* 0x040fe60003f06270 */
[----:B------:R-:W1:Y:S10]  /*80c0*/  @!P5 LDS.128 R16, [R26+0xc00] ;  /* 0x000c00001a10d984 */ /* 0x000e740000000c00 */
[C---:B------:R-:W-:Y:S04]  /*80d0*/  @!P0 LEA R4, P6, R15.reuse, R4, 0x1 ;  /* 0x000000040f048211 */ /* 0x040fe800078c08ff */
[----:B------:R-:W-:Y:S01]  /*80e0*/  @!P0 LEA.HI.X R5, R15, R5, R27, 0x1, P6 ;  /* 0x000000050f058211 */ /* 0x000fe200030f0c1b */
[----:B-1----:R-:W-:Y:S04]  /*80f0*/  @!P5 ST.E.128 [R12.64], R16 ;  /* 0x000000100c00d985 */ /* 0x002fe8000c101d08 */
[----:B------:R-:W1:Y:S04]  /*8100*/  @!P4 LDS.128 R12, [R14+0x1800] ;  /* 0x001800000e0cc984 */ /* 0x000e680000000c00 */
[----:B-1----:R-:W-:Y:S04]  /*8110*/  @!P4 ST.E.128 [R10.64], R12 ;  /* 0x0000000c0a00c985 */ /* 0x002fe8000c101d08 */
[----:B------:R-:W1:Y:S04]  /*8120*/  @!P0 LDS.128 R8, [R26+0x1800] ;  /* 0x001800001a088984 */ /* 0x000e680000000c00 */
[----:B-1----:R1:W-:Y:S02]  /*8130*/  @!P0 ST.E.128 [R4.64], R8 ;  /* 0x0000000804008985 */ /* 0x0023e4000c101d08 */
.L_x_908:
[----:B-123--:R-:W-:Y:S05]  /*8140*/  BSYNC B0 ;  /* 0x0000000000007941 */ /* 0x00efea0003800000 */
.L_x_907:
[----:B------:R-:W-:Y:S01]  /*8150*/  ISETP.GT.AND P5, PT, R33, R87, PT ;  /* 0x000000572100720c */ /* 0x000fe20003fa4270 */
[----:B------:R-:W-:Y:S01]  /*8160*/  @!UPT UIADD3 URZ, URZ, URZ, URZ ;  /* 0x0000003f3f3ff290 */ /* 0x000fe2000fffe03f */
[----:B------:R-:W-:Y:S11]  /*8170*/  BSSY B0, `(.L_x_909) ;  /* 0x0000029000007945 */ /* 0x000ff60003800000 */
[----:B------:R-:W-:-:S05]  /*8180*/  @!P5 BRA `(.L_x_910) ;  /* 0x000002700000d947 */ /* 0x000fca0003800000 */
[----:B------:R-:W-:Y:S01]  /*8190*/  IADD3 R3, R33, -0x1, RZ ;  /* 0xffffffff21037810 */ /* 0x000fe20007ffe0ff */
[----:B------:R-:W-:Y:S01]  /*81a0*/  IMAD.MOV.U32 R4, RZ, RZ, R92 ;  /* 0x000000ffff047224 */ /* 0x000fe200078e005c */
[----:B------:R-:W-:Y:S01]  /*81b0*/  P2R R10, PR, RZ, 0x4 ;  /* 0x00000004ff0a7803 */ /* 0x000fe20000000000 */
[----:B------:R-:W-:Y:S01]  /*81c0*/  IMAD.MOV.U32 R5, RZ, RZ, R91 ;  /* 0x000000ffff057224 */ /* 0x000fe200078e005b */
        /* <DEDUP_REMOVED lines=35> */
.L_x_910:
[----:B------:R-:W-:Y:S05]  /*8400*/  BSYNC B0 ;  /* 0x0000000000007941 */ /* 0x000fea0003800000 */
.L_x_909:
[----:B------:R-:W0:Y:S01]  /*8410*/  LDGDEPBAR ;  /* 0x00000000000079af */ /* 0x000e220000000000 */
[----:B------:R-:W-:Y:S01]  /*8420*/  IADD3 R33, R33, -0x1, RZ ;  /* 0xffffffff21217810 */ /* 0x000fe20007ffe0ff */
[----:B------:R-:W-:-:S05]  /*8430*/  @P5 BRA `(.L_x_911) ;  /* 0xffffb64000005947 */ /* 0x000fca000383ffff */
[----:B------:R-:W-:Y:S01]  /*8440*/  WARPSYNC 0xffffffff ;  /* 0xffffffff00007948 */ /* 0x000fe20003800000 */
[----:B------:R-:W-:Y:S06]  /*8450*/  BAR.SYNC.DEFER_BLOCKING 0x0 ;  /* 0x0000000000007b1d */ /* 0x000fec0000010000 */
.L_x_884:
[----:B------:R-:W2:Y:S01]  /*8460*/  LDL R14, [R1+0x58] ;  /* 0x00005800010e7983 */ /* 0x000ea20000100800 */
[----:B------:R-:W-:-:S05]  /*8470*/  IMAD.MOV.U32 R0, RZ, RZ, c[0x0][0x2c4] ;  /* 0x0000b100ff007624 */ /* 0x000fca00078e00ff */
[----:B------:R-:W-:Y:S01]  /*8480*/  ISETP.NE.AND P3, PT, R0, 0x1, PT ;  /* 0x000000010000780c */ /* 0x000fe20003f65270 */
[----:B-1----:R-:W-:-:S05]  /*8490*/  IMAD.MOV.U32 R4, RZ, RZ, c[0x0][0x32c] ;  /* 0x0000cb00ff047624 */ /* 0x002fca00078e00ff */
[----:B------:R-:W-:Y:S02]  /*84a0*/  ISETP.GE.AND P1, PT, R4, 0x1, PT ;  /* 0x000000010400780c */ /* 0x000fe40003f26270 */
[----:B------:R-:W-:Y:S02]  /*84b0*/  IADD3 R2, R250, 0x1, -R249 ;  /* 0x00000001fa027810 */ /* 0x000fe40007ffe8f9 */
[----:B--2---:R-:W-:-:S05]  /*84c0*/  IADD3 R0, R14, 0x7f, RZ ;  /* 0x0000007f0e007810 */ /* 0x004fca0007ffe0ff */
[----:B------:R-:W-:-:S05]  /*84d0*/  @P3 IMAD.HI.U32 R3, R0, c[0x0][0x2c8], RZ ;  /* 0x0000b20000033a27 */ /* 0x000fca00078e00ff */
[----:B------:R-:W-:-:S05]  /*84e0*/  @P3 SHF.R.U32.HI R0, RZ, c[0x0][0x2cc], R3 ;  /* 0x0000b300ff003a19 */ /* 0x000fca0000011603 */
[----:B------:R-:W-:-:S05]  /*84f0*/  IMAD.IADD R0, R2, 0x1, R0 ;  /* 0x0000000102007824 */ /* 0x000fca00078e0200 */
[----:B------:R-:W-:Y:S01]  /*8500*/  IADD3 R3, R0, c[0x0][0x328], RZ ;  /* 0x0000ca0000037a10 */ /* 0x000fe20007ffe0ff */
[----:B------:R-:W-:Y:S05]  /*8510*/  @!P1 BRA `(.L_x_912) ;  /* 0x0000011000009947 */ /* 0x000fea0003800000 */
[C---:B------:R-:W-:Y:S01]  /*8520*/  ISETP.GT.AND P0, PT, R0.reuse, RZ, PT ;  /* 0x000000ff0000720c */ /* 0x040fe20003f04270 */
[----:B------:R-:W-:Y:S01]  /*8530*/  BSSY B0, `(.L_x_913) ;  /* 0x000000d000007945 */ /* 0x000fe20003800000 */
[----:B------:R-:W-:Y:S01]  /*8540*/  IADD3 R2, R0, -0x1, RZ ;  /* 0xffffffff00027810 */ /* 0x000fe20007ffe0ff */
[----:B------:R-:W-:-:S10]  /*8550*/  IMAD.MOV.U32 R4, RZ, RZ, c[0x0][0x32c] ;  /* 0x0000cb00ff047624 */ /* 0x000fd400078e00ff */
[----:B------:R-:W-:Y:S05]  /*8560*/  @P0 BRA `(.L_x_914) ;  /* 0x0000006000000947 */ /* 0x000fea0003800000 */
[----:B------:R-:W-:Y:S01]  /*8570*/  ISETP.NE.AND P0, PT, R4, 0x1, PT ;  /* 0x000000010400780c */ /* 0x000fe20003f05270 */
[----:B------:R-:W-:-:S12]  /*8580*/  IMAD.MOV R0, RZ, RZ, -R0 ;  /* 0x000000ffff007224 */ /* 0x000fd800078e0a00 */
[----:B------:R-:W-:-:S05]  /*8590*/  @P0 IMAD.HI.U32 R2, R0, c[0x0][0x330], RZ ;  /* 0x0000cc0000020a27 */ /* 0x000fca00078e00ff */
[----:B------:R-:W-:-:S04]  /*85a0*/  @P0 SHF.R.U32.HI R0, RZ, c[0x0][0x334], R2 ;  /* 0x0000cd00ff000a19 */ /* 0x000fc80000011602 */
[----:B------:R-:W-:Y:S01]  /*85b0*/  LOP3.LUT R2, RZ, R0, RZ, 0x33, !PT ;  /* 0x00000000ff027212 */ /* 0x000fe200078e33ff */
[----:B------:R-:W-:Y:S05]  /*85c0*/  BRA `(.L_x_915) ;  /* 0x0000003000007947 */ /* 0x000fea0003800000 */
.L_x_914:
[----:B------:R-:W-:-:S13]  /*85d0*/  ISETP.NE.AND P0, PT, R4, 0x1, PT ;  /* 0x000000010400780c */ /* 0x000fda0003f05270 */
[----:B------:R-:W-:-:S05]  /*85e0*/  @P0 IMAD.HI.U32 R0, R2, c[0x0][0x330], RZ ;  /* 0x0000cc0002000a27 */ /* 0x000fca00078e00ff */
[----:B------:R-:W-:Y:S02]  /*85f0*/  @P0 SHF.R.U32.HI R2, RZ, c[0x0][0x334], R0 ;  /* 0x0000cd00ff020a19 */ /* 0x000fe40000011600 */
.L_x_915:
[----:B------:R-:W-:Y:S05]  /*8600*/  BSYNC B0 ;  /* 0x0000000000007941 */ /* 0x000fea0003800000 */
.L_x_913:
[----:B------:R-:W-:-:S05]  /*8610*/  IMAD R2, R2, R4, c[0x0][0x32c] ;  /* 0x0000cb0002027624 */ /* 0x000fca00078e0204 */
[----:B------:R-:W-:-:S04]  /*8620*/  IMNMX R3, R3, R2, PT ;  /* 0x0000000203037217 */ /* 0x000fc80003800200 */
.L_x_912:
[----:B------:R-:W-:Y:S01]  /*8630*/  IADD3 R3, R3, 0x2f, RZ ;  /* 0x0000002f03037810 */ /* 0x000fe20007ffe0ff */
[----:B------:R-:W-:-:S04]  /*8640*/  @P3 IMAD.HI.U32 R2, R14, c[0x0][0x2c8], RZ ;  /* 0x0000b2000e023a27 */ /* 0x000fc800078e00ff */
[----:B------:R-:W-:-:S04]  /*8650*/  IMAD.HI R3, R3, 0x2aaaaaab, RZ ;  /* 0x2aaaaaab03037827 */ /* 0x000fc800078e02ff */
[----:B------:R-:W-:Y:S01]  /*8660*/  IMAD.MOV.U32 R0, RZ, RZ, R14 ;  /* 0x000000ffff007224 */ /* 0x000fe200078e000e */
[----:B------:R-:W-:Y:S02]  /*8670*/  @P3 SHF.R.U32.HI R0, RZ, c[0x0][0x2cc], R2 ;  /* 0x0000b300ff003a19 */ /* 0x000fe40000011602 */
        /* <DEDUP_REMOVED lines=16> */
.L_x_918:
[----:B------:R-:W-:-:S04]  /*8780*/  MOV R3, c[0x0][0x32c] ;  /* 0x0000cb0000037a02 */ /* 0x000fc80000000f00 */
[----:B------:R-:W-:-:S13]  /*8790*/  ISETP.NE.AND P0, PT, R3, 0x1, PT ;  /* 0x000000010300780c */ /* 0x000fda0003f05270 */
[----:B------:R-:W-:-:S05]  /*87a0*/  @P0 IMAD.HI.U32 R3, R0, c[0x0][0x330], RZ ;  /* 0x0000cc0000030a27 */ /* 0x000fca00078e00ff */
[----:B------:R-:W-:Y:S02]  /*87b0*/  @P0 SHF.R.U32.HI R0, RZ, c[0x0][0x334], R3 ;  /* 0x0000cd00ff000a19 */ /* 0x000fe40000011603 */
.L_x_919:
[----:B------:R-:W-:Y:S05]  /*87c0*/  BSYNC B0 ;  /* 0x0000000000007941 */ /* 0x000fea0003800000 */
.L_x_917:
[----:B------:R-:W-:-:S05]  /*87d0*/  IMAD R0, R0, c[0x0][0x32c], RZ ;  /* 0x0000cb0000007a24 */ /* 0x000fca00078e02ff */
[----:B------:R-:W-:-:S05]  /*87e0*/  IMNMX R2, R2, R0, !PT ;  /* 0x0000000002027217 */ /* 0x000fca0007800200 */
.L_x_916:
[----:B------:R-:W-:Y:S01]  /*87f0*/  IMAD.HI R2, R2, 0x2aaaaaab, RZ ;  /* 0x2aaaaaab02027827 */ /* 0x000fe200078e02ff */
[----:B------:R-:W-:Y:S04]  /*8800*/  BSSY B0, `(.L_x_920) ;  /* 0x0000024000007945 */ /* 0x000fe80003800000 */
[----:B------:R-:W-:-:S04]  /*8810*/  SHF.R.U32.HI R0, RZ, 0x1f, R2 ;  /* 0x0000001fff007819 */ /* 0x000fc80000011602 */
[----:B------:R-:W-:Y:S01]  /*8820*/  LEA.HI.SX32 R2, R2, R0, 0x1d ;  /* 0x0000000002027211 */ /* 0x000fe200078feaff */
[----:B------:R-:W-:-:S03]  /*8830*/  IMAD.MOV.U32 R0, RZ, RZ, RZ ;  /* 0x000000ffff007224 */ /* 0x000fc600078e00ff */
[----:B------:R-:W-:-:S04]  /*8840*/  IMNMX R6, RZ, R2, !PT ;  /* 0x00000002ff067217 */ /* 0x000fc80007800200 */
[----:B------:R-:W-:-:S13]  /*8850*/  ISETP.GT.AND P0, PT, R8, R6, PT ;  /* 0x000000060800720c */ /* 0x000fda0003f04270 */
[----:B------:R-:W-:Y:S05]  /*8860*/  @!P0 BRA `(.L_x_921) ;  /* 0x000001d000008947 */ /* 0x000fea0003800000 */
[----:B------:R-:W-:Y:S02]  /*8870*/  IABS R2, R124 ;  /* 0x0000007c00027213 */ /* 0x000fe40000000000 */
[----:B------:R-:W-:Y:S02]  /*8880*/  IADD3 R3, R124, -0x1, R8 ;  /* 0xffffffff7c037810 */ /* 0x000fe40007ffe008 */
[----:B------:R-:W1:Y:S03]  /*8890*/  I2F.RP R0, R2 ;  /* 0x0000000200007306 */ /* 0x000e660000209400 */
[----:B------:R-:W-:-:S05]  /*88a0*/  IMAD.IADD R9, R3, 0x1, -R6 ;  /* 0x0000000103097824 */ /* 0x000fca00078e0a06 */
[----:B------:R-:W-:Y:S01]  /*88b0*/  IABS R11, R9 ;  /* 0x00000009000b7213 */ /* 0x000fe20000000000 */
[----:B-1----:R-:W1:Y:S02]  /*88c0*/  MUFU.RCP R0, R0 ;  /* 0x0000000000007308 */ /* 0x002e640000001000 */
[----:B-1----:R-:W-:-:S06]  /*88d0*/  IADD3 R0, R0, 0xffffffe, RZ ;  /* 0x0ffffffe00007810 */ /* 0x002fcc0007ffe0ff */
[----:B------:R-:W1:Y:S02]  /*88e0*/  F2I.FTZ.U32.TRUNC.NTZ R5, R0 ;  /* 0x0000000000057305 */ /* 0x000e64000021f000 */
        /* <DEDUP_REMOVED lines=21> */
.L_x_921:
[----:B------:R-:W-:Y:S05]  /*8a40*/  BSYNC B0 ;  /* 0x0000000000007941 */ /* 0x000fea0003800000 */
.L_x_920:
[----:B------:R-:W2:Y:S01]  /*8a50*/  LDL R2, [R1+0xa8] ;  /* 0x0000a80001027983 */ /* 0x000ea20000100800 */
        /* <DEDUP_REMOVED lines=14> */
[----:B----4-:R-:W-:Y:S01]  /*8b40*/  CS2R R66, SRZ ;  /* 0x0000000000427805 */ /* 0x010fe2000001ff00 */
        /* <DEDUP_REMOVED lines=35> */
[----:B--2---:R-:W-:-:S04]  /*8d80*/  IMAD R3, R2, R0, R6 ;  /* 0x0000000002037224 */ /* 0x004fc800078e0206 */
[--C-:B------:R-:W-:Y:S01]  /*8d90*/  IMAD.IADD R2, R3, 0x1, R0.reuse ;  /* 0x0000000103027824 */ /* 0x100fe200078e0200 */
[----:B------:R1:W-:Y:S01]  /*8da0*/  STL [R1+0x20], R3 ;  /* 0x0000200301007387 */ /* 0x0003e20000100800 */
[----:B------:R-:W-:-:S03]  /*8db0*/  PRMT R0, RZ, 0x7610, R0 ;  /* 0x00007610ff007816 */ /* 0x000fc60000000000 */
[----:B------:R-:W-:-:S04]  /*8dc0*/  IMNMX R221, R8, R2, PT ;  /* 0x0000000208dd7217 */ /* 0x000fc80003800200 */
[----:B------:R-:W-:-:S13]  /*8dd0*/  ISETP.GT.AND P0, PT, R221, R3, PT ;  /* 0x00000003dd00720c */ /* 0x000fda0003f04270 */
[----:B------:R-:W-:Y:S05]  /*8de0*/  @!P0 BRA `(.L_x_922) ;  /* 0x0001880000008947 */ /* 0x000fea0003800000 */
[----:B------:R-:W2:Y:S04]  /*8df0*/  LDL R9, [R1+0x8c] ;  /* 0x00008c0001097983 */ /* 0x000ea80000100800 */
[----:B------:R-:W3:Y:S04]  /*8e00*/  LDL R4, [R1+0x24] ;  /* 0x0000240001047983 */ /* 0x000ee80000100800 */
[----:B------:R-:W4:Y:S01]  /*8e10*/  LDL R5, [R1+0x88] ;  /* 0x0000880001057983 */ /* 0x000f220000100800 */
[----:B------:R-:W-:-:S03]  /*8e20*/  ISETP.NE.U32.AND P0, PT, RZ, c[0x0][0x340], PT ;  /* 0x0000d000ff007a0c */ /* 0x000fc60003f05070 */
[----:B------:R-:W4:Y:S01]  /*8e30*/  LDL.64 R16, [R1] ;  /* 0x0000000001107983 */ /* 0x000f220000100a00 */
[----:B------:R-:W-:-:S03]  /*8e40*/  ISETP.NE.AND.EX P1, PT, RZ, c[0x0][0x344], PT, P0 ;  /* 0x0000d100ff007a0c */ /* 0x000fc60003f25300 */
[----:B------:R-:W4:Y:S10]  /*8e50*/  LDL R11, [R1+0x8] ;  /* 0x00000800010b7983 */ /* 0x000f340000100800 */
[----:B------:R-:W-:Y:S01]  /*8e60*/  @P1 IMAD.MOV.U32 R2, RZ, RZ, 0x4 ;  /* 0x00000004ff021424 */ /* 0x000fe200078e00ff */
[----:B------:R-:W-:-:S05]  /*8e70*/  SHF.R.S32.HI R0, RZ, 0x1f, R132 ;  /* 0x0000001fff007819 */ /* 0x000fca0000011484 */
[----:B------:R-:W-:Y:S01]  /*8e80*/  IMAD R0, R0, c[0x0][0x178], RZ ;  /* 0x00005e0000007a24 */ /* 0x000fe200078e02ff */
[----:B------:R-:W-:-:S03]  /*8e90*/  ISETP.NE.U32.AND P0, PT, RZ, c[0x0][0x348], PT ;  /* 0x0000d200ff007a0c */ /* 0x000fc60003f05070 */
[----:B------:R-:W-:Y:S01]  /*8ea0*/  IMAD R0, R132, c[0x0][0x17c], R0 ;  /* 0x00005f0084007a24 */ /* 0x000fe200078e0200 */
[----:B------:R-:W-:Y:S01]  /*8eb0*/  ISETP.NE.AND.EX P0, PT, RZ, c[0x0][0x34c], PT, P0 ;  /* 0x0000d300ff007a0c */ /* 0x000fe20003f05300 */
[----:B-12---:R-:W-:-:S05]  /*8ec0*/  @P1 IMAD.WIDE R2, R9, R2, c[0x0][0x340] ;  /* 0x0000d00009021625 */ /* 0x006fca00078e0202 */
[----:B------:R1:W5:Y:S01]  /*8ed0*/  @P1 LDG.E R13, [R2.64] ;  /* 0x00000008020d1981 */ /* 0x000362000c1e1900 */
[----:B---3--:R-:W-:Y:S02]  /*8ee0*/  IADD3 R4, R4, R14, RZ ;  /* 0x0000000e04047210 */ /* 0x008fe40007ffe0ff */
[----:B----4-:R-:W-:Y:S01]  /*8ef0*/  LOP3.LUT R95, R5, 0xffff, RZ, 0xc0, !PT ;  /* 0x0000ffff055f7812 */ /* 0x010fe200078ec0ff */
[----:B------:R-:W2:Y:S02]  /*8f00*/  S2R R15, SR_TID.X ;  /* 0x00000000000f7919 */ /* 0x000ea40000002100 */
[----:B------:R-:W-:Y:S01]  /*8f10*/  @P3 IMAD.HI.U32 R8, R4, c[0x0][0x2c8], RZ ;  /* 0x0000b20004083a27 */ /* 0x000fe200078e00ff */
[----:B------:R-:W-:-:S03]  /*8f20*/  SEL R5, R9, RZ, !P0 ;  /* 0x000000ff09057207 */ /* 0x000fc60004000000 */
[----:B-1----:R-:W-:-:S04]  /*8f30*/  IMAD.WIDE.U32 R2, R132, c[0x0][0x178], RZ ;  /* 0x00005e0084027a25 */ /* 0x002fc800078e00ff */
[----:B------:R-:W-:Y:S01]  /*8f40*/  IMAD.IADD R3, R3, 0x1, R0 ;  /* 0x0000000103037824 */ /* 0x000fe200078e0200 */
[----:B------:R-:W-:-:S03]  /*8f50*/  SHF.R.S32.HI R0, RZ, 0x1f, R9 ;  /* 0x0000001fff007819 */ /* 0x000fc60000011409 */
[----:B------:R-:W-:Y:S01]  /*8f60*/  IMAD.WIDE.U32 R2, R95, c[0x0][0x1b8], R2 ;  /* 0x00006e005f027a25 */ /* 0x000fe200078e0002 */
[----:B------:R-:W-:-:S03]  /*8f70*/  SEL R6, R0, RZ, !P0 ;  /* 0x000000ff00067207 */ /* 0x000fc60004000000 */
[----:B------:R-:W-:Y:S01]  /*8f80*/  IMAD.MOV.U32 R0, RZ, RZ, R4 ;  /* 0x000000ffff007224 */ /* 0x000fe200078e0004 */
[----:B------:R-:W-:Y:S01]  /*8f90*/  @P3 SHF.R.U32.HI R0, RZ, c[0x0][0x2cc], R8 ;  /* 0x0000b300ff003a19 */ /* 0x000fe20000011608 */
[----:B------:R-:W-:Y:S02]  /*8fa0*/  IMAD R3, R95, c[0x0][0x1bc], R3 ;  /* 0x00006f005f037a24 */ /* 0x000fe400078e0203 */
[----:B------:R-:W-:Y:S01]  /*8fb0*/  IMAD R6, R6, c[0x0][0x1c0], RZ ;  /* 0x0000700006067a24 */ /* 0x000fe200078e02ff */
[----:B------:R-:W-:Y:S01]  /*8fc0*/  SHF.R.S32.HI R8, RZ, 0x1f, R0 ;  /* 0x0000001fff087819 */ /* 0x000fe20000011400 */
[----:B------:R-:W-:-:S04]  /*8fd0*/  IMAD.WIDE.U32 R2, R5, c[0x0][0x1c0], R2 ;  /* 0x0000700005027a25 */ /* 0x000fc800078e0002 */
[----:B------:R-:W-:Y:S02]  /*8fe0*/  IMAD R6, R5, c[0x0][0x1c4], R6 ;  /* 0x0000710005067a24 */ /* 0x000fe400078e0206 */
[----:B------:R-:W-:-:S04]  /*8ff0*/  IMAD.MOV R5, RZ, RZ, -R0 ;  /* 0x000000ffff057224 */ /* 0x000fc800078e0a00 */
[----:B------:R-:W-:Y:S01]  /*9000*/  IMAD R4, R5, c[0x0][0x2c4], R4 ;  /* 0x0000b10005047a24 */ /* 0x000fe200078e0204 */
[----:B------:R-:W-:Y:S01]  /*9010*/  IADD3 R3, R3, R6, RZ ;  /* 0x0000000603037210 */ /* 0x000fe20007ffe0ff */
[----:B------:R-:W-:-:S04]  /*9020*/  IMAD R5, R8, c[0x0][0x1b0], RZ ;  /* 0x00006c0008057a24 */ /* 0x000fc800078e02ff */
[C---:B------:R-:W-:Y:S01]  /*9030*/  IMAD R6, R0.reuse, c[0x0][0x1b4], R5 ;  /* 0x00006d0000067a24 */ /* 0x040fe200078e0205 */
[----:B------:R-:W-:Y:S01]  /*9040*/  SHF.R.S32.HI R5, RZ, 0x1f, R4 ;  /* 0x0000001fff057819 */ /* 0x000fe20000011404 */
[----:B------:R-:W-:Y:S01]  /*9050*/  IMAD.WIDE.U32 R2, R0, c[0x0][0x1b0], R2 ;  /* 0x00006c0000027a25 */ /* 0x000fe200078e0002 */
[----:B--2---:R-:W-:-:S03]  /*9060*/  SHF.R.S32.HI R10, RZ, 0x1f, R15 ;  /* 0x0000001fff0a7819 */ /* 0x004fc6000001140f */
[----:B------:R-:W-:Y:S02]  /*9070*/  IMAD R0, R5, c[0x0][0x1a8], RZ ;  /* 0x00006a0005007a24 */ /* 0x000fe400078e02ff */
[----:B------:R-:W-:Y:S01]  /*9080*/  IMAD.IADD R3, R3, 0x1, R6 ;  /* 0x0000000103037824 */ /* 0x000fe200078e0206 */
[----:B------:R-:W-:Y:S01]  /*9090*/  LEA.HI R10, R10, R15, RZ, 0x2 ;  /* 0x0000000f0a0a7211 */ /* 0x000fe200078f10ff */
[C---:B------:R-:W-:Y:S02]  /*90a0*/  IMAD R0, R4.reuse, c[0x0][0x1ac], R0 ;  /* 0x00006b0004007a24 */ /* 0x040fe400078e0200 */
[----:B------:R-:W-:Y:S01]  /*90b0*/  IMAD.WIDE.U32 R2, R4, c[0x0][0x1a8], R2 ;  /* 0x00006a0004027a25 */ /* 0x000fe200078e0002 */
[----:B------:R-:W-:-:S04]  /*90c0*/  SHF.R.S32.HI R10, RZ, 0x2, R10 ;  /* 0x00000002ff0a7819 */ /* 0x000fc8000001140a */
[----:B------:R-:W-:Y:S02]  /*90d0*/  IADD3 R0, R3, R0, RZ ;  /* 0x0000000003007210 */ /* 0x000fe40007ffe0ff */
[----:B------:R-:W-:Y:S01]  /*90e0*/  LEA R12, P0, R2, c[0x0][0x160], 0x1 ;  /* 0x00005800020c7a11 */ /* 0x000fe200078008ff */
[----:B------:R-:W-:Y:S01]  /*90f0*/  IMAD.IADD R5, R10, 0x1, R14 ;  /* 0x000000010a057824 */ /* 0x000fe200078e020e */
[----:B------:R-:W-:Y:S02]  /*9100*/  ISETP.GE.AND P4, PT, R16, c[0x0][0x198], PT ;  /* 0x0000660010007a0c */ /* 0x000fe40003f86270 */
[----:B------:R-:W-:Y:S02]  /*9110*/  ISETP.GE.AND P3, PT, R252, c[0x0][0x198], PT ;  /* 0x00006600fc007a0c */ /* 0x000fe40003f66270 */
[----:B------:R-:W-:Y:S02]  /*9120*/  ISETP.GE.AND P2, PT, R11, c[0x0][0x198], PT ;  /* 0x000066000b007a0c */ /* 0x000fe40003f46270 */
[----:B------:R-:W-:-:S02]  /*9130*/  LEA.HI.X R6, R2, c[0x0][0x164], R0, 0x1, P0 ;  /* 0x0000590002067a11 */ /* 0x000fc400000f0c00 */
[----:B------:R-:W-:Y:S02]  /*9140*/  IADD3 R134, R221, -0x1, RZ ;  /* 0xffffffffdd867810 */ /* 0x000fe40007ffe0ff */
[----:B------:R-:W-:Y:S01]  /*9150*/  @!P1 MOV R13, R9 ;  /* 0x00000009000d9202 */ /* 0x000fe20000000f00 */
[----:B------:R-:W-:Y:S05]  /*9160*/  BRA.DIV ~URZ, `(.L_x_923) ;  /* 0x0001d7927f007947 */ /* 0x000fea000b800000 */
[----:B------:R1:W2:Y:S02]  /*9170*/  SHFL.IDX PT, R4, R6, RZ, 0x1c1f ;  /* 0x001c1fff06047589 */ /* 0x0002a400000e0000 */
.L_x_1174:
[----:B------:R-:W-:Y:S05]  /*9180*/  BRA.DIV ~URZ, `(.L_x_924) ;  /* 0x0001d7e27f007947 */ /* 0x000fea000b800000 */
[----:B------:R3:W4:Y:S02]  /*9190*/  SHFL.IDX PT, R0, R12, RZ, 0x1c1f ;  /* 0x001c1fff0c007589 */ /* 0x00072400000e0000 */
.L_x_1175:
[----:B------:R-:W-:Y:S01]  /*91a0*/  IMAD R34, R249, c[0x0][0x2c4], RZ ;  /* 0x0000b100f9227a24 */ /* 0x000fe200078e02ff */
[----:B------:R-:W-:Y:S04]  /*91b0*/  BSSY B0, `(.L_x_925) ;  /* 0x0000015000007945 */ /* 0x000fe80003800000 */
[----:B------:R-:W-:-:S13]  /*91c0*/  ISETP.GE.AND P0, PT, R5, R34, PT ;  /* 0x000000220500720c */ /* 0x000fda0003f06270 */
[----:B------:R-:W-:Y:S05]  /*91d0*/  @P0 BRA `(.L_x_926) ;  /* 0x0000012000000947 */ /* 0x000fea0003800000 */
[----:B---3--:R-:W3:Y:S04]  /*91e0*/  LDL.64 R2, [R1] ;  /* 0x0000000001027983 */ /* 0x008ee80000100a00 */
[----:B----4-:R-:W4:Y:S04]  /*91f0*/  LDL R15, [R1+0x8] ;  /* 0x00000800010f7983 */ /* 0x010f280000100800 */
[----:B--2---:R-:W2:Y:S04]  /*9200*/  LDL R14, [R1+0x3c] ;  /* 0x00003c00010e7983 */ /* 0x004ea80000100800 */
[----:B------:R-:W2:Y:S04]  /*9210*/  LDL R17, [R1+0x94] ;  /* 0x0000940001117983 */ /* 0x000ea80000100800 */
[----:B------:R-:W2:Y:S01]  /*9220*/  LDL R16, [R1+0x90] ;  /* 0x0000900001107983 */ /* 0x000ea20000100800 */
[----:B------:R-:W-:-:S02]  /*9230*/  LEA R8, P1, R252, R0, 0x1 ;  /* 0x00000000fc087211 */ /* 0x000fc400078208ff */
[----:B---3--:R-:W-:-:S04]  /*9240*/  LEA R10, P0, R2, R0, 0x1 ;  /* 0x00000000020a7211 */ /* 0x008fc800078008ff */
[----:B------:R-:W-:Y:S02]  /*9250*/  LEA.HI.X R11, R2, R4, R3, 0x1, P0 ;  /* 0x00000004020b7211 */ /* 0x000fe400000f0c03 */
[----:B----4-:R-:W-:Y:S01]  /*9260*/  LEA R2, P0, R15, R0, 0x1 ;  /* 0x000000000f027211 */ /* 0x010fe200078008ff */
[----:B--2---:R-:W-:Y:S01]  /*9270*/  IMAD.SHL.U32 R0, R14, 0x2, RZ ;  /* 0x000000020e007824 */ /* 0x004fe200078e00ff */
[----:B------:R-:W-:-:S04]  /*9280*/  LEA.HI.X R9, R252, R4, R17, 0x1, P1 ;  /* 0x00000004fc097211 */ /* 0x000fc800008f0c11 */
[----:B------:R-:W-:Y:S01]  /*9290*/  @!PT LDS RZ, [RZ] ;  /* 0x00000000fffff984 */ /* 0x000fe20000000800 */
[----:B------:R-:W-:Y:S01]  /*92a0*/  @!PT LDS RZ, [RZ] ;  /* 0x00000000fffff984 */ /* 0x000fe20000000800 */
[----:B------:R-:W-:Y:S01]  /*92b0*/  @!PT LDS RZ, [RZ] ;  /* 0x00000000fffff984 */ /* 0x000fe20000000800 */
[----:B------:R2:W-:Y:S01]  /*92c0*/  LDGSTS.E.BYPASS.LTC128B.128 [R0+0x6080], [R10.64], !P4 ;  /* 0x060800000a007fae */ /* 0x0005e2000e101d48 */
[----:B------:R-:W-:-:S03]  /*92d0*/  LEA.HI.X R3, R15, R4, R16, 0x1, P0 ;  /* 0x000000040f037211 */ /* 0x000fc600000f0c10 */
[----:B------:R2:W-:Y:S04]  /*92e0*/  LDGSTS.E.BYPASS.LTC128B.128 [R0+0x8080], [R8.64], !P3 ;  /* 0x0808000008007fae */ /* 0x0005e8000d901d48 */
[----:B------:R2:W-:Y:S02]  /*92f0*/  LDGSTS.E.BYPASS.LTC128B.128 [R0+0xa080], [R2.64], !P2 ;  /* 0x0a08000002007fae */ /* 0x0005e4000d101d48 */
.L_x_926:
[----:B------:R-:W-:Y:S05]  /*9300*/  BSYNC B0 ;  /* 0x0000000000007941 */ /* 0x000fea0003800000 */
.L_x_925:
[----:B------:R-:W-:Y:S05]  /*9310*/  BRA.DIV ~URZ, `(.L_x_927) ;  /* 0x0001d6c27f007947 */ /* 0x000fea000b800000 */
[----:B--2---:R2:W1:Y:S04]  /*9320*/  SHFL.IDX PT, R4, R6, 0x1, 0x1c1f ;  /* 0x003c1f0006047f89 */ /* 0x00446800000e0000 */
[----:B----4-:R2:W4:Y:S02]  /*9330*/  SHFL.IDX PT, R0, R12, 0x1, 0x1c1f ;  /* 0x003c1f000c007f89 */ /* 0x01052400000e0000 */
.L_x_1176:
[----:B------:R-:W-:Y:S01]  /*9340*/  IADD3 R2, R5, 0x20, RZ ;  /* 0x0000002005027810 */ /* 0x000fe20007ffe0ff */
[----:B------:R-:W-:Y:S03]  /*9350*/  BSSY B0, `(.L_x_928) ;  /* 0x0000015000007945 */ /* 0x000fe60003800000 */
[----:B------:R-:W-:-:S13]  /*9360*/  ISETP.GE.AND P0, PT, R2, R34, PT ;  /* 0x000000220200720c */ /* 0x000fda0003f06270 */
[----:B------:R-:W-:Y:S05]  /*9370*/  @P0 BRA `(.L_x_929) ;  /* 0x0000012000000947 */ /* 0x000fea0003800000 */
[----:B--2---:R-:W2:Y:S04]  /*9380*/  LDL.64 R18, [R1] ;  /* 0x0000000001127983 */ /* 0x004ea80000100a00 */
[----:B---3--:R-:W3:Y:S04]  /*9390*/  LDL R15, [R1+0x8] ;  /* 0x00000800010f7983 */ /* 0x008ee80000100800 */
[----:B----4-:R-:W4:Y:S04]  /*93a0*/  LDL R14, [R1+0x3c] ;  /* 0x00003c00010e7983 */ /* 0x010f280000100800 */
[----:B------:R-:W4:Y:S04]  /*93b0*/  LDL R17, [R1+0x94] ;  /* 0x0000940001117983 */ /* 0x000f280000100800 */
[----:B------:R-:W4:Y:S01]  /*93c0*/  LDL R16, [R1+0x90] ;  /* 0x0000900001107983 */ /* 0x000f220000100800 */
[----:B------:R-:W-:-:S02]  /*93d0*/  LEA R8, P1, R252, R0, 0x1 ;  /* 0x00000000fc087211 */ /* 0x000fc400078208ff */
[----:B--2---:R-:W-:-:S04]  /*93e0*/  LEA R10, P0, R18, R0, 0x1 ;  /* 0x00000000120a7211 */ /* 0x004fc800078008ff */
[----:B-1----:R-:W-:Y:S02]  /*93f0*/  LEA.HI.X R11, R18, R4, R19, 0x1, P0 ;  /* 0x00000004120b7211 */ /* 0x002fe400000f0c13 */
[----:B---3--:R-:W-:Y:S01]  /*9400*/  LEA R2, P0, R15, R0, 0x1 ;  /* 0x000000000f027211 */ /* 0x008fe200078008ff */
[----:B----4-:R-:W-:Y:S01]  /*9410*/  IMAD.SHL.U32 R0, R14, 0x2, RZ ;  /* 0x000000020e007824 */ /* 0x010fe200078e00ff */
        /* <DEDUP_REMOVED lines=8> */
.L_x_929:
[----:B------:R-:W-:Y:S05]  /*94a0*/  BSYNC B0 ;  /* 0x0000000000007941 */ /* 0x000fea0003800000 */
.L_x_928:
[----:B------:R-:W-:Y:S05]  /*94b0*/  BRA.DIV ~URZ, `(.L_x_930) ;  /* 0x0001d5f27f007947 */ /* 0x000fea000b800000 */
[----:B-1----:R1:W2:Y:S02]  /*94c0*/  SHFL.IDX PT, R4, R6, 0x2, 0x1c1f ;  /* 0x005c1f0006047f89 */ /* 0x0022a400000e0000 */
.L_x_1177:
[----:B------:R-:W-:Y:S05]  /*94d0*/  BRA.DIV ~URZ, `(.L_x_931) ;  /* 0x0001d6427f007947 */ /* 0x000fea000b800000 */
[----:B----4-:R4:W1:Y:S02]  /*94e0*/  SHFL.IDX PT, R0, R12, 0x2, 0x1c1f ;  /* 0x005c1f000c007f89 */ /* 0x01086400000e0000 */
.L_x_1178:
[----:B------:R-:W-:Y:S01]  /*94f0*/  IADD3 R2, R5, 0x40, RZ ;  /* 0x0000004005027810 */ /* 0x000fe20007ffe0ff */
[----:B------:R-:W-:Y:S03]  /*9500*/  BSSY B0, `(.L_x_932) ;  /* 0x0000015000007945 */ /* 0x000fe60003800000 */
[----:B------:R-:W-:-:S13]  /*9510*/  ISETP.GE.AND P0, PT, R2, R34, PT ;  /* 0x000000220200720c */ /* 0x000fda0003f06270 */
[----:B------:R-:W-:Y:S05]  /*9520*/  @P0 BRA `(.L_x_933) ;  /* 0x0000012000000947 */ /* 0x000fea0003800000 */
[----:B---3--:R-:W3:Y:S04]  /*9530*/  LDL.64 R18, [R1] ;  /* 0x0000000001127983 */ /* 0x008ee80000100a00 */
[----:B----4-:R-:W4:Y:S04]  /*9540*/  LDL R15, [R1+0x8] ;  /* 0x00000800010f7983 */ /* 0x010f280000100800 */
[----:B--2---:R-:W2:Y:S04]  /*9550*/  LDL R14, [R1+0x3c] ;  /* 0x00003c00010e7983 */ /* 0x004ea80000100800 */
[----:B------:R-:W2:Y:S04]  /*9560*/  LDL R17, [R1+0x94] ;  /* 0x0000940001117983 */ /* 0x000ea80000100800 */
[----:B------:R-:W2:Y:S01]  /*9570*/  LDL R16, [R1+0x90] ;  /* 0x0000900001107983 */ /* 0x000ea20000100800 */
[----:B-1----:R-:W-:-:S02]  /*9580*/  LEA R8, P1, R252, R0, 0x1 ;  /* 0x00000000fc087211 */ /* 0x002fc400078208ff */
        /* <DEDUP_REMOVED lines=12> */
.L_x_933:
[----:B------:R-:W-:Y:S05]  /*9650*/  BSYNC B0 ;  /* 0x0000000000007941 */ /* 0x000fea0003800000 */
.L_x_932:
[----:B------:R-:W-:Y:S05]  /*9660*/  BRA.DIV ~URZ, `(.L_x_934) ;  /* 0x0001d5227f007947 */ /* 0x000fea000b800000 */
[----:B--2---:R2:W3:Y:S04]  /*9670*/  SHFL.IDX PT, R4, R6, 0x3, 0x1c1f ;  /* 0x007c1f0006047f89 */ /* 0x0044e800000e0000 */
[----:B-1----:R2:W1:Y:S02]  /*9680*/  SHFL.IDX PT, R0, R12, 0x3, 0x1c1f ;  /* 0x007c1f000c007f89 */ /* 0x00246400000e0000 */
.L_x_1179:
[----:B--2---:R-:W2:Y:S04]  /*9690*/  LDL.64 R116, [R1] ;  /* 0x0000000001747983 */ /* 0x004ea80000100a00 */
[----:B----4-:R-:W4:Y:S04]  /*96a0*/  LDL R113, [R1+0x94] ;  /* 0x0000940001717983 */ /* 0x010f280000100800 */
[----:B---3--:R-:W3:Y:S04]  /*96b0*/  LDL R109, [R1+0x8] ;  /* 0x00000800016d7983 */ /* 0x008ee80000100800 */
[----:B------:R-:W3:Y:S04]  /*96c0*/  LDL R115, [R1+0x3c] ;  /* 0x00003c0001737983 */ /* 0x000ee80000100800 */
[----:B------:R-:W3:Y:S01]  /*96d0*/  LDL R112, [R1+0x90] ;  /* 0x0000900001707983 */ /* 0x000ee20000100800 */
[----:B------:R-:W-:-:S04]  /*96e0*/  IADD3 R2, R5, 0x60, RZ ;  /* 0x0000006005027810 */ /* 0x000fc80007ffe0ff */
[----:B------:R-:W-:Y:S01]  /*96f0*/  ISETP.GE.AND P0, PT, R2, R34, PT ;  /* 0x000000220200720c */ /* 0x000fe20003f06270 */
[----:B-----5:R-:W-:-:S05]  /*9700*/  IMAD.WIDE.U32 R16, R13, c[0x0][0x2b0], RZ ;  /* 0x0000ac000d107a25 */ /* 0x020fca00078e00ff */
[----:B------:R1:W-:Y:S07]  /*9710*/  STL.64 [R1+0x48], R16 ;  /* 0x0000481001007387 */ /* 0x0003ee0000100a00 */
[----:B-12---:R-:W-:-:S04]  /*9720*/  @!P0 LEA R10, P1, R116, R0, 0x1 ;  /* 0x00000000740a8211 */ /* 0x006fc800078208ff */
[----:B------:R-:W-:Y:S02]  /*9730*/  @!P0 LEA.HI.X R11, R116, R4, R117, 0x1, P1 ;  /* 0x00000004740b8211 */ /* 0x000fe400008f0c75 */
[----:B------:R-:W-:-:S04]  /*9740*/  @!P0 LEA R8, P1, R252, R0, 0x1 ;  /* 0x00000000fc088211 */ /* 0x000fc800078208ff */
[----:B----4-:R-:W-:Y:S02]  /*9750*/  @!P0 LEA.HI.X R9, R252, R4, R113, 0x1, P1 ;  /* 0x00000004fc098211 */ /* 0x010fe400008f0c71 */
[----:B---3--:R-:W-:Y:S01]  /*9760*/  @!P0 LEA R2, P1, R109, R0, 0x1 ;  /* 0x000000006d028211 */ /* 0x008fe200078208ff */
[----:B------:R-:W-:-:S03]  /*9770*/  @!P0 IMAD.SHL.U32 R0, R115, 0x2, RZ ;  /* 0x0000000273008824 */ /* 0x000fc600078e00ff */
[----:B------:R-:W-:Y:S02]  /*9780*/  @!P0 LEA.HI.X R3, R109, R4, R112, 0x1, P1 ;  /* 0x000000046d038211 */ /* 0x000fe400008f0c70 */
[----:B------:R-:W-:Y:S01]  /*9790*/  @!PT LDS RZ, [RZ] ;  /* 0x00000000fffff984 */ /* 0x000fe20000000800 */
[----:B------:R-:W-:Y:S01]  /*97a0*/  @!PT LDS RZ, [RZ] ;  /* 0x00000000fffff984 */ /* 0x000fe20000000800 */
[----:B------:R-:W-:Y:S01]  /*97b0*/  @!PT LDS RZ, [RZ] ;  /* 0x00000000fffff984 */ /* 0x000fe20000000800 */
[----:B------:R1:W-:Y:S04]  /*97c0*/  @!P0 LDGSTS.E.BYPASS.LTC128B.128 [R0+0x7880], [R10.64], !P4 ;  /* 0x078800000a008fae */ /* 0x0003e8000e101d48 */
[----:B------:R1:W-:Y:S04]  /*97d0*/  @!P0 LDGSTS.E.BYPASS.LTC128B.128 [R0+0x9880], [R8.64], !P3 ;  /* 0x0988000008008fae */ /* 0x0003e8000d901d48 */
[----:B------:R1:W-:Y:S04]  /*97e0*/  @!P0 LDGSTS.E.BYPASS.LTC128B.128 [R0+0xb880], [R2.64], !P2 ;  /* 0x0b88000002008fae */ /* 0x0003e8000d101d48 */
[----:B------:R-:W0:Y:S01]  /*97f0*/  LDGDEPBAR ;  /* 0x00000000000079af */ /* 0x000e220000000000 */
[----:B-1----:R-:W-:-:S05]  /*9800*/  SHF.R.S32.HI R0, RZ, 0x1f, R13 ;  /* 0x0000001fff007819 */ /* 0x002fca000001140d */
[----:B------:R-:W-:-:S04]  /*9810*/  IMAD R0, R0, c[0x0][0x2b0], RZ ;  /* 0x0000ac0000007a24 */ /* 0x000fc800078e02ff */
[----:B------:R-:W-:-:S04]  /*9820*/  IMAD R0, R13, c[0x0][0x2b4], R0 ;  /* 0x0000ad000d007a24 */ /* 0x000fc800078e0200 */
[----:B------:R-:W-:-:S05]  /*9830*/  IMAD.IADD R6, R17, 0x1, R0 ;  /* 0x0000000111067824 */ /* 0x000fca00078e0200 */
[----:B------:R1:W-:Y:S01]  /*9840*/  STL [R1+0x54], R6 ;  /* 0x0000540601007387 */ /* 0x0003e20000100800 */
[----:B------:R-:W-:Y:S02]  /*9850*/  WARPSYNC 0xffffffff ;  /* 0xffffffff00007948 */ /* 0x000fe40003800000 */
[----:B------:R-:W2:Y:S04]  /*9860*/  LDL R14, [R1+0x24] ;  /* 0x00002400010e7983 */ /* 0x000ea80000100800 */
[----:B------:R-:W3:Y:S01]  /*9870*/  LDL R12, [R1+0x5c] ;  /* 0x00005c00010c7983 */ /* 0x000ee20000100800 */
[----:B------:R-:W-:Y:S02]  /*9880*/  IMAD.MOV.U32 R108, RZ, RZ, 0x30 ;  /* 0x00000030ff6c7424 */ /* 0x000fe400078e00ff */
[----:B------:R-:W-:Y:S02]  /*9890*/  IMAD.MOV.U32 R0, RZ, RZ, c[0x0][0x2b8] ;  /* 0x0000ae00ff007624 */ /* 0x000fe400078e00ff */
[----:B------:R-:W-:Y:S01]  /*98a0*/  IMAD R133, R221, R108, -0x30 ;  /* 0xffffffd0dd857424 */ /* 0x000fe200078e026c */
[----:B------:R-:W-:Y:S02]  /*98b0*/  BAR.SYNC.DEFER_BLOCKING 0x0 ;  /* 0x0000000000007b1d */ /* 0x000fe40000010000 */
[----:B------:R-:W-:-:S02]  /*98c0*/  ISETP.NE.AND P1, PT, R0, 0x1, PT ;  /* 0x000000010000780c */ /* 0x000fc40003f25270 */
[----:B------:R-:W-:Y:S01]  /*98d0*/  LOP3.LUT R209, R209, 0xfffffeff, RZ, 0xc0, !PT ;  /* 0xfffffeffd1d17812 */ /* 0x000fe200078ec0ff */
[----:B------:R-:W-:-:S10]  /*98e0*/  IMAD.MOV.U32 R220, RZ, RZ, RZ ;  /* 0x000000ffffdc7224 */ /* 0x000fd400078e00ff */
[----:B------:R-:W-:Y:S01]  /*98f0*/  @P1 LOP3.LUT R209, R209, 0x100, RZ, 0xfc, !PT ;  /* 0x00000100d1d11812 */ /* 0x000fe200078efcff */
[----:B--2---:R-:W-:-:S05]  /*9900*/  IMAD.IADD R2, R14, 0x1, R133 ;  /* 0x000000010e027824 */ /* 0x004fca00078e0285 */
[C---:B------:R-:W-:Y:S01]  /*9910*/  ISETP.GE.AND P0, PT, R2.reuse, R250, PT ;  /* 0x000000fa0200720c */ /* 0x040fe20003f06270 */
[----:B---3--:R-:W-:-:S03]  /*9920*/  IMAD.IADD R2, R2, 0x1, R12 ;  /* 0x0000000102027824 */ /* 0x008fc600078e020c */
[----:B------:R-:W-:Y:S01]  /*9930*/  ISETP.GT.OR P0, PT, R14, 0x2f, P0 ;  /* 0x0000002f0e00780c */ /* 0x000fe20000704670 */
[----:B------:R-:W-:-:S04]  /*9940*/  @P1 IMAD.HI.U32 R3, R2, c[0x0][0x2bc], RZ ;  /* 0x0000af0002031a27 */ /* 0x000fc800078e00ff */
[----:B------:R-:W-:Y:S01]  /*9950*/  IMAD.MOV.U32 R0, RZ, RZ, R2 ;  /* 0x000000ffff007224 */ /* 0x000fe200078e0002 */
[----:B------:R-:W-:-:S07]  /*9960*/  @P1 SHF.R.U32.HI R0, RZ, c[0x0][0x2c0], R3 ;  /* 0x0000b000ff001a19 */ /* 0x000fce0000011603 */
[----:B------:R-:W-:-:S04]  /*9970*/  @!P0 IADD3 R3, P1, R0, R16, RZ ;  /* 0x0000001000038210 */ /* 0x000fc80007f3e0ff */
[----:B------:R-:W-:Y:S02]  /*9980*/  @!P0 LEA.HI.X.SX32 R5, R0, R6, 0x1, P1 ;  /* 0x0000000600058211 */ /* 0x000fe400008f0eff */
[----:B------:R-:W-:-:S04]  /*9990*/  @!P0 LEA R4, P1, R3, c[0x0][0x2a0], 0x2 ;  /* 0x0000a80003048a11 */ /* 0x000fc800078210ff */
[----:B------:R-:W-:-:S05]  /*99a0*/  @!P0 LEA.HI.X R5, R3, c[0x0][0x2a4], R5, 0x2, P1 ;  /* 0x0000a90003058a11 */ /* 0x000fca00008f1405 */
[----:B------:R-:W2:Y:S01]  /*99b0*/  @!P0 LDG.E R220, [R4.64] ;  /* 0x0000000804dc8981 */ /* 0x000ea2000c1e1900 */
[----:B------:R-:W-:-:S04]  /*99c0*/  IMAD.MOV R0, RZ, RZ, -R0 ;  /* 0x000000ffff007224 */ /* 0x000fc800078e0a00 */
[----:B------:R-:W-:Y:S01]  /*99d0*/  IMAD R222, R0, c[0x0][0x2b8], R2 ;  /* 0x0000ae0000de7a24 */ /* 0x000fe200078e0202 */
[----:B-1----:R-:W1:Y:S04]  /*99e0*/  S2R R6, SR_TID.X ;  /* 0x0000000000067919 */ /* 0x002e680000002100 */
[----:B------:R-:W-:Y:S01]  /*99f0*/  SHF.R.S32.HI R106, RZ, 0x1f, R222 ;  /* 0x0000001fff6a7819 */ /* 0x000fe200000114de */
[----:B------:R-:W-:-:S04]  /*9a00*/  IMAD.WIDE.U32 R2, R222, c[0x0][0x1e0], RZ ;  /* 0x00007800de027a25 */ /* 0x000fc800078e00ff */
[----:B------:R-:W-:-:S04]  /*9a10*/  IMAD R0, R106, c[0x0][0x1e0], RZ ;  /* 0x000078006a007a24 */ /* 0x000fc800078e02ff */
[----:B------:R-:W-:-:S04]  /*9a20*/  IMAD R0, R222, c[0x0][0x1e4], R0 ;  /* 0x00007900de007a24 */ /* 0x000fc800078e0200 */
[----:B------:R-:W-:Y:S02]  /*9a30*/  IMAD.IADD R3, R3, 0x1, R0 ;  /* 0x0000000103037824 */ /* 0x000fe400078e0200 */
[----:B------:R-:W-:-:S04]  /*9a40*/  IMAD.WIDE.U32 R10, R95, c[0x0][0x1e8], RZ ;  /* 0x00007a005f0a7a25 */ /* 0x000fc800078e00ff */
[----:B------:R-:W-:Y:S01]  /*9a50*/  IMAD R108, R221, -0x30, R108 ;  /* 0xffffffd0dd6c7824 */ /* 0x000fe200078e026c */
[----:B-1----:R-:W-:Y:S01]  /*9a60*/  SHF.R.S32.HI R114, RZ, 0x1f, R6 ;  /* 0x0000001fff727819 */ /* 0x002fe20000011406 */
[----:B------:R-:W-:Y:S02]  /*9a70*/  IMAD R8, R95, c[0x0][0x1ec], R11 ;  /* 0x00007b005f087a24 */ /* 0x000fe400078e020b */
[----:B------:R-:W-:Y:S01]  /*9a80*/  IMAD.IADD R132, R250, 0x1, R108 ;  /* 0x00000001fa847824 */ /* 0x000fe200078e026c */
[----:B------:R-:W-:-:S04]  /*9a90*/  LEA.HI R114, R114, R6, RZ, 0x2 ;  /* 0x0000000672727211 */ /* 0x000fc800078f10ff */
[----:B------:R-:W-:Y:S02]  /*9aa0*/  SHF.R.S32.HI R114, RZ, 0x2, R114 ;  /* 0x00000002ff727819 */ /* 0x000fe40000011472 */
[----:B------:R-:W-:-:S05]  /*9ab0*/  IMNMX R6, R132, 0x30, PT ;  /* 0x0000003084067817 */ /* 0x000fca0003800200 */
[----:B------:R-:W-:-:S05]  /*9ac0*/  IMAD.IADD R6, R6, 0x1, -R114 ;  /* 0x0000000106067824 */ /* 0x000fca00078e0a72 */
[----:B------:R-:W-:Y:S01]  /*9ad0*/  ISETP.GE.AND P1, PT, R6, 0x1, PT ;  /* 0x000000010600780c */ /* 0x000fe20003f26270 */
[----:B------:R-:W-:Y:S04]  /*9ae0*/  STL.64 [R1+0x40], R10 ;  /* 0x0000400a01007387 */ /* 0x000fe80000100a00 */
[----:B------:R-:W-:Y:S08]  /*9af0*/  STL [R1+0x50], R8 ;  /* 0x0000500801007387 */ /* 0x000ff00000100800 */
[----:B------:R-:W-:-:S02]  /*9b00*/  @P1 ISETP.GE.AND P2, PT, R116, c[0x0][0x1d4], PT ;  /* 0x0000750074001a0c */ /* 0x000fc40003f46270 */
[----:B------:R-:W-:Y:S02]  /*9b10*/  @P1 ISETP.GE.AND P3, PT, R252, c[0x0][0x1d4], PT ;  /* 0x00007500fc001a0c */ /* 0x000fe40003f66270 */
[----:B------:R-:W-:Y:S02]  /*9b20*/  LOP3.LUT R209, R209, 0xffffffbf, RZ, 0xc0, !PT ;  /* 0xffffffbfd1d17812 */ /* 0x000fe400078ec0ff */
[----:B--2---:R-:W-:Y:S01]  /*9b30*/  SHF.R.S32.HI R107, RZ, 0x1f, R220 ;  /* 0x0000001fff6b7819 */ /* 0x004fe200000114dc */
[----:B------:R-:W-:-:S04]  /*9b40*/  IMAD.WIDE.U32 R2, R220, c[0x0][0x1f0], R2 ;  /* 0x00007c00dc027a25 */ /* 0x000fc800078e0002 */
[----:B------:R-:W-:-:S04]  /*9b50*/  IMAD R0, R107, c[0x0][0x1f0], RZ ;  /* 0x00007c006b007a24 */ /* 0x000fc800078e02ff */
[----:B------:R-:W-:Y:S01]  /*9b60*/  IMAD R4, R220, c[0x0][0x1f4], R0 ;  /* 0x00007d00dc047a24 */ /* 0x000fe200078e0200 */
[----:B------:R-:W-:-:S04]  /*9b70*/  IADD3 R0, P0, R2, R10, RZ ;  /* 0x0000000a02007210 */ /* 0x000fc80007f1e0ff */
[----:B------:R-:W-:Y:S02]  /*9b80*/  IADD3.X R2, R8, R3, R4, P0, !PT ;  /* 0x0000000308027210 */ /* 0x000fe400007fe404 */
[----:B------:R-:W-:-:S04]  /*9b90*/  LEA R3, P0, R0, c[0x0][0x1c8], 0x1 ;  /* 0x0000720000037a11 */ /* 0x000fc800078008ff */
[----:B------:R-:W-:Y:S02]  /*9ba0*/  LEA.HI.X R5, R0, c[0x0][0x1cc], R2, 0x1, P0 ;  /* 0x0000730000057a11 */ /* 0x000fe400000f0c02 */
[----:B------:R-:W1:Y:S04]  /*9bb0*/  SHFL.IDX PT, R0, R3, RZ, 0x1c1f ;  /* 0x001c1fff03007589 */ /* 0x000e6800000e0000 */
[----:B------:R-:W2:Y:S04]  /*9bc0*/  SHFL.IDX PT, R2, R5, RZ, 0x1c1f ;  /* 0x001c1fff05027589 */ /* 0x000ea800000e0000 */
[----:B------:R3:W4:Y:S04]  /*9bd0*/  SHFL.IDX PT, R4, R3, 0x1, 0x1c1f ;  /* 0x003c1f0003047f89 */ /* 0x00072800000e0000 */
[----:B------:R-:W5:Y:S01]  /*9be0*/  SHFL.IDX PT, R5, R5, 0x1, 0x1c1f ;  /* 0x003c1f0005057f89 */ /* 0x000f6200000e0000 */
[----:B-1----:R-:W-:-:S04]  /*9bf0*/  @P1 LEA R8, P0, R116, R0, 0x1 ;  /* 0x0000000074081211 */ /* 0x002fc800078008ff */
[----:B--2---:R-:W-:Y:S01]  /*9c00*/  @P1 LEA.HI.X R9, R116, R2, R117, 0x1, P0 ;  /* 0x0000000274091211 */ /* 0x004fe200000f0c75 */
[----:B---3--:R-:W-:-:S05]  /*9c10*/  @P1 IMAD.SHL.U32 R3, R115, 0x2, RZ ;  /* 0x0000000273031824 */ /* 0x008fca00078e00ff */
[----:B------:R1:W-:Y:S01]  /*9c20*/  @P1 LDGSTS.E.BYPASS.LTC128B.128 [R3+0x3c80], [R8.64], !P2 ;  /* 0x03c8000008031fae */ /* 0x0003e2000d101d48 */
[----:B------:R-:W-:Y:S02]  /*9c30*/  ISETP.GE.AND P0, PT, R6, 0x21, PT ;  /* 0x000000210600780c */ /* 0x000fe40003f06270 */
[----:B-1----:R-:W-:-:S04]  /*9c40*/  @P1 LEA R8, P2, R252, R0, 0x1 ;  /* 0x00000000fc081211 */ /* 0x002fc800078408ff */
[----:B------:R-:W-:Y:S02]  /*9c50*/  @P1 LEA.HI.X R9, R252, R2, R113, 0x1, P2 ;  /* 0x00000002fc091211 */ /* 0x000fe400010f0c71 */
[----:B------:R-:W-:-:S03]  /*9c60*/  @P1 LEA R12, P2, R109, R0, 0x1 ;  /* 0x000000006d0c1211 */ /* 0x000fc600078408ff */
[----:B------:R1:W-:Y:S01]  /*9c70*/  @P1 LDGSTS.E.BYPASS.LTC128B.128 [R3+0x4880], [R8.64], !P3 ;  /* 0x0488000008031fae */ /* 0x0003e2000d901d48 */
[C---:B------:R-:W-:Y:S02]  /*9c80*/  @P1 LEA.HI.X R13, R109.reuse, R2, R112, 0x1, P2 ;  /* 0x000000026d0d1211 */ /* 0x040fe400010f0c70 */
[----:B------:R-:W-:Y:S02]  /*9c90*/  @P1 ISETP.GE.AND P2, PT, R109, c[0x0][0x1d4], PT ;  /* 0x000075006d001a0c */ /* 0x000fe40003f46270 */
[C---:B----4-:R-:W-:Y:S02]  /*9ca0*/  @P0 LEA R10, P3, R116.reuse, R4, 0x1 ;  /* 0x00000004740a0211 */ /* 0x050fe400078608ff */
[C---:B------:R-:W-:Y:S02]  /*9cb0*/  @P0 ISETP.GE.AND P4, PT, R116.reuse, c[0x0][0x1d4], PT ;  /* 0x0000750074000a0c */ /* 0x040fe40003f86270 */
[----:B-----5:R-:W-:Y:S02]  /*9cc0*/  @P0 LEA.HI.X R11, R116, R5, R117, 0x1, P3 ;  /* 0x00000005740b0211 */ /* 0x020fe400018f0c75 */
[----:B------:R-:W-:-:S05]  /*9cd0*/  @P0 ISETP.GE.AND P3, PT, R252, c[0x0][0x1d4], PT ;  /* 0x00007500fc000a0c */ /* 0x000fca0003f66270 */
[----:B------:R2:W-:Y:S01]  /*9ce0*/  @P1 LDGSTS.E.BYPASS.LTC128B.128 [R3+0x5480], [R12.64], !P2 ;  /* 0x054800000c031fae */ /* 0x0005e2000d101d48 */
[----:B------:R-:W-:Y:S01]  /*9cf0*/  @P0 ISETP.GE.AND P2, PT, R109, c[0x0][0x1d4], PT ;  /* 0x000075006d000a0c */ /* 0x000fe20003f46270 */
[----:B------:R-:W-:-:S05]  /*9d00*/  @P0 IMAD.SHL.U32 R0, R115, 0x2, RZ ;  /* 0x0000000273000824 */ /* 0x000fca00078e00ff */
[----:B------:R3:W-:Y:S01]  /*9d10*/  @P0 LDGSTS.E.BYPASS.LTC128B.128 [R0+0x4480], [R10.64], !P4 ;  /* 0x044800000a000fae */ /* 0x0007e2000e101d48 */
[----:B-1----:R-:W-:-:S04]  /*9d20*/  @P0 LEA R8, P1, R252, R4, 0x1 ;  /* 0x00000004fc080211 */ /* 0x002fc800078208ff */
[----:B------:R-:W-:Y:S02]  /*9d30*/  @P0 LEA.HI.X R9, R252, R5, R113, 0x1, P1 ;  /* 0x00000005fc090211 */ /* 0x000fe400008f0c71 */
[----:B------:R-:W-:-:S03]  /*9d40*/  @P0 LEA R2, P1, R109, R4, 0x1 ;  /* 0x000000046d020211 */ /* 0x000fc600078208ff */
[----:B------:R3:W-:Y:S01]  /*9d50*/  @P0 LDGSTS.E.BYPASS.LTC128B.128 [R0+0x5080], [R8.64], !P3 ;  /* 0x0508000008000fae */ /* 0x0007e2000d901d48 */
[----:B--2---:R-:W-:Y:S02]  /*9d60*/  @P0 LEA.HI.X R3, R109, R5, R112, 0x1, P1 ;  /* 0x000000056d030211 */ /* 0x004fe400008f0c70 */
[----:B------:R-:W-:-:S03]  /*9d70*/  ISETP.GT.AND P1, PT, R14, 0x2f, PT ;  /* 0x0000002f0e00780c */ /* 0x000fc60003f24270 */
[----:B------:R3:W-:Y:S01]  /*9d80*/  @P0 LDGSTS.E.BYPASS.LTC128B.128 [R0+0x5c80], [R2.64], !P2 ;  /* 0x05c8000002000fae */ /* 0x0007e2000d101d48 */
[----:B------:R-:W-:-:S03]  /*9d90*/  ISETP.LT.AND P0, PT, RZ, c[0x0][0x27c], PT ;  /* 0x00009f00ff007a0c */ /* 0x000fc60003f01270 */
[----:B------:R-:W0:Y:S06]  /*9da0*/  LDGDEPBAR ;  /* 0x00000000000079af */ /* 0x000e2c0000000000 */
[----:B------:R-:W-:-:S04]  /*9db0*/  @P1 LOP3.LUT R209, R209, 0x40, RZ, 0xfc, !PT ;  /* 0x00000040d1d11812 */ /* 0x000fc800078efcff */
[----:B------:R-:W-:Y:S05]  /*9dc0*/  @P0 BRA `(.L_x_935) ;  /* 0x0000002000000947 */ /* 0x000fea0003800000 */
[----:B------:R-:W-:-:S04]  /*9dd0*/  DEPBAR.LE SB0, 0x1 ;  /* 0x000080400000791a */ /* 0x000fc80000000000 */
[----:B------:R-:W-:Y:S05]  /*9de0*/  BRA `(.L_x_936) ;  /* 0x0000698000007947 */ /* 0x000fea0003800000 */
.L_x_935:
[----:B------:R-:W2:Y:S01]  /*9df0*/  LDL R118, [R1+0x58] ;  /* 0x0000580001767983 */ /* 0x000ea20000100800 */
[----:B------:R-:W-:Y:S01]  /*9e00*/  ULDC.U8 UR4, c[0x0][0x298] ;  /* 0x0000a60000047ab9 */ /* 0x000fe20000000000 */
[----:B---3--:R-:W-:Y:S01]  /*9e10*/  SHF.R.S32.HI R0, RZ, 0x1f, R125 ;  /* 0x0000001fff007819 */ /* 0x008fe2000001147d */
[C---:B------:R-:W-:Y:S01]  /*9e20*/  IMAD.WIDE.U32 R4, R125.reuse, c[0x0][0x280], RZ ;  /* 0x0000a0007d047a25 */ /* 0x040fe200078e00ff */
[----:B------:R-:W-:Y:S01]  /*9e30*/  ISETP.NE.AND P0, PT, RZ, UR4, PT ;  /* 0x00000004ff007c0c */ /* 0x000fe2000bf05270 */
[----:B------:R-:W-:Y:S02]  /*9e40*/  BSSY B2, `(.L_x_936) ;  /* 0x0000692000027945 */ /* 0x000fe40003800000 */
[C---:B------:R-:W-:Y:S02]  /*9e50*/  IMAD R2, R0.reuse, c[0x0][0x280], RZ ;  /* 0x0000a00000027a24 */ /* 0x040fe400078e02ff */
[----:B------:R-:W-:Y:S02]  /*9e60*/  IMAD R0, R0, c[0x0][0x290], RZ ;  /* 0x0000a40000007a24 */ /* 0x000fe400078e02ff */
[----:B------:R-:W-:-:S02]  /*9e70*/  IMAD R8, R125, c[0x0][0x284], R2 ;  /* 0x0000a1007d087a24 */ /* 0x000fc400078e0202 */
[C---:B------:R-:W-:Y:S02]  /*9e80*/  IMAD R6, R125.reuse, c[0x0][0x294], R0 ;  /* 0x0000a5007d067a24 */ /* 0x040fe400078e0200 */
[----:B------:R-:W-:Y:S01]  /*9e90*/  IMAD.WIDE.U32 R2, R125, c[0x0][0x290], RZ ;  /* 0x0000a4007d027a25 */ /* 0x000fe200078e00ff */
[----:B------:R-:W-:-:S04]  /*9ea0*/  IADD3 R8, R8, R5, RZ ;  /* 0x0000000508087210 */ /* 0x000fc80007ffe0ff */
[----:B------:R-:W-:Y:S02]  /*9eb0*/  IADD3 R6, R6, R3, RZ ;  /* 0x0000000306067210 */ /* 0x000fe40007ffe0ff */
[----:B--2---:R-:W-:-:S04]  /*9ec0*/  IADD3 R28, R138, R118, RZ ;  /* 0x000000768a1c7210 */ /* 0x004fc80007ffe0ff */
[----:B------:R-:W-:Y:S01]  /*9ed0*/  LEA R0, R170, R28, 0x6 ;  /* 0x0000001caa007211 */ /* 0x000fe200078e30ff */
[----:B------:R-:W-:Y:S05]  /*9ee0*/  @!P0 BRA `(.L_x_937) ;  /* 0x0000348000008947 */ /* 0x000fea0003800000 */
[----:B------:R1:W5:Y:S01]  /*9ef0*/  LDL R82, [R1+0xc8] ;  /* 0x0000c80001527983 */ /* 0x0003620000100800 */
[----:B------:R-:W-:-:S03]  /*9f00*/  IMAD.MOV.U32 R9, RZ, RZ, c[0x0][0x2c4] ;  /* 0x0000b100ff097624 */ /* 0x000fc600078e00ff */
[----:B------:R1:W5:Y:S02]  /*9f10*/  LDL R81, [R1+0xc4] ;  /* 0x0000c40001517983 */ /* 0x0003640000100800 */
[----:B------:R-:W-:Y:S02]  /*9f20*/  ISETP.NE.AND P1, PT, R9, 0x1, PT ;  /* 0x000000010900780c */ /* 0x000fe40003f25270 */
[----:B------:R1:W5:Y:S04]  /*9f30*/  LDL R80, [R1+0xc0] ;  /* 0x0000c00001507983 */ /* 0x0003680000100800 */
[----:B------:R1:W5:Y:S04]  /*9f40*/  LDL R79, [R1+0xbc] ;  /* 0x0000bc00014f7983 */ /* 0x0003680000100800 */
[----:B------:R1:W5:Y:S03]  /*9f50*/  LDL R75, [R1+0xb8] ;  /* 0x0000b800014b7983 */ /* 0x0003660000100800 */
[----:B------:R-:W-:-:S05]  /*9f60*/  @P1 IMAD.HI.U32 R3, R0, c[0x0][0x2c8], RZ ;  /* 0x0000b20000031a27 */ /* 0x000fca00078e00ff */
[----:B------:R-:W-:Y:S01]  /*9f70*/  @P1 SHF.R.U32.HI R0, RZ, c[0x0][0x2cc], R3 ;  /* 0x0000b300ff001a19 */ /* 0x000fe20000011603 */
[----:B------:R-:W-:-:S03]  /*9f80*/  IMAD.MOV.U32 R5, RZ, RZ, R8 ;  /* 0x000000ffff057224 */ /* 0x000fc600078e0008 */
[----:B------:R-:W-:Y:S01]  /*9f90*/  SHF.R.S32.HI R3, RZ, 0x1f, R0 ;  /* 0x0000001fff037819 */ /* 0x000fe20000011400 */
[----:B------:R-:W-:Y:S01]  /*9fa0*/  IMAD.MOV.U32 R9, RZ, RZ, R6 ;  /* 0x000000ffff097224 */ /* 0x000fe200078e0006 */
[----:B------:R-:W-:-:S03]  /*9fb0*/  MOV R8, R2 ;  /* 0x0000000200087202 */ /* 0x000fc60000000f00 */
[C---:B------:R-:W-:Y:S02]  /*9fc0*/  IMAD R6, R3.reuse, c[0x0][0x280], RZ ;  /* 0x0000a00003067a24 */ /* 0x040fe400078e02ff */
[----:B------:R-:W-:Y:S02]  /*9fd0*/  IMAD R10, R3, c[0x0][0x290], RZ ;  /* 0x0000a400030a7a24 */ /* 0x000fe400078e02ff */
[----:B------:R-:W-:-:S04]  /*9fe0*/  IMAD.WIDE.U32 R4, R0, c[0x0][0x280], R4 ;  /* 0x0000a00000047a25 */ /* 0x000fc800078e0004 */
[----:B------:R-:W-:-:S04]  /*9ff0*/  IMAD.WIDE.U32 R2, R0, c[0x0][0x290], R8 ;  /* 0x0000a40000027a25 */ /* 0x000fc800078e0008 */
[C---:B------:R-:W-:Y:S02]  /*a000*/  IMAD R6, R0.reuse, c[0x0][0x284], R6 ;  /* 0x0000a10000067a24 */ /* 0x040fe400078e0206 */
[----:B------:R-:W-:Y:S01]  /*a010*/  IMAD R0, R0, c[0x0][0x294], R10 ;  /* 0x0000a50000007a24 */ /* 0x000fe200078e020a */
[----:B------:R-:W-:-:S04]  /*a020*/  LEA R41, P0, R2, c[0x0][0x288], 0x1 ;  /* 0x0000a20002297a11 */ /* 0x000fc800078008ff */
[----:B------:R-:W-:-:S04]  /*a030*/  IADD3 R0, R3, R0, RZ ;  /* 0x0000000003007210 */ /* 0x000fc80007ffe0ff */
[----:B------:R-:W-:Y:S02]  /*a040*/  LEA.HI.X R29, R2, c[0x0][0x28c], R0, 0x1, P0 ;  /* 0x0000a300021d7a11 */ /* 0x000fe400000f0c00 */
[----:B------:R-:W-:Y:S02]  /*a050*/  ISETP.GE.AND P0, PT, R28, R34, PT ;  /* 0x000000221c00720c */ /* 0x000fe40003f06270 */
[----:B------:R-:W-:Y:S02]  /*a060*/  LEA R40, P1, R4, c[0x0][0x270], 0x1 ;  /* 0x00009c0004287a11 */ /* 0x000fe400078208ff */
[----:B------:R-:W-:-:S04]  /*a070*/  IADD3 R6, R5, R6, RZ ;  /* 0x0000000605067210 */ /* 0x000fc80007ffe0ff */
[----:B------:R-:W-:Y:S01]  /*a080*/  LEA.HI.X R35, R4, c[0x0][0x274], R6, 0x1, P1 ;  /* 0x00009d0004237a11 */ /* 0x000fe200008f0c06 */
[----:B------:R1:W2:Y:S01]  /*a090*/  SHFL.IDX PT, R2, R41, RZ, 0x1e1f ;  /* 0x001e1fff29027589 */ /* 0x0002a200000e0000 */
[----:B------:R-:W-:Y:S03]  /*a0a0*/  BSSY B0, `(.L_x_938) ;  /* 0x0000050000007945 */ /* 0x000fe60003800000 */
[----:B------:R1:W3:Y:S01]  /*a0b0*/  SHFL.IDX PT, R4, R40, RZ, 0x1e1f ;  /* 0x001e1fff28047589 */ /* 0x0002e200000e0000 */
[----:B------:R-:W-:-:S03]  /*a0c0*/  CS2R R64, SRZ ;  /* 0x0000000000407805 */ /* 0x000fc6000001ff00 */
[----:B------:R1:W4:Y:S01]  /*a0d0*/  SHFL.IDX PT, R5, R35, RZ, 0x1e1f ;  /* 0x001e1fff23057589 */ /* 0x00032200000e0000 */
[----:B------:R-:W-:-:S03]  /*a0e0*/  CS2R R42, SRZ ;  /* 0x00000000002a7805 */ /* 0x000fc6000001ff00 */
[----:B------:R1:W1:Y:S01]  /*a0f0*/  SHFL.IDX PT, R3, R29, RZ, 0x1e1f ;  /* 0x001e1fff1d037589 */ /* 0x00026200000e0000 */
        /* <DEDUP_REMOVED lines=11> */
[----:B------:R-:W-:Y:S05]  /*a1b0*/  @P0 BRA `(.L_x_939) ;  /* 0x000003e000000947 */ /* 0x000fea0003800000 */
[----:B--2---:R-:W-:Y:S01]  /*a1c0*/  ISETP.GE.AND P0, PT, R169, c[0x0][0x27c], PT ;  /* 0x00009f00a9007a0c */ /* 0x004fe20003f06270 */
[----:B------:R-:W-:Y:S01]  /*a1d0*/  CS2R R22, SRZ ;  /* 0x0000000000167805 */ /* 0x000fe2000001ff00 */
[----:B------:R-:W-:Y:S01]  /*a1e0*/  ISETP.GE.AND P1, PT, R166, c[0x0][0x27c], PT ;  /* 0x00009f00a6007a0c */ /* 0x000fe20003f26270 */
[----:B------:R-:W-:-:S10]  /*a1f0*/  CS2R R20, SRZ ;  /* 0x0000000000147805 */ /* 0x000fd4000001ff00 */
[C---:B------:R-:W-:Y:S01]  /*a200*/  @!P0 IMAD.SHL.U32 R0, R169.reuse, 0x2, RZ ;  /* 0x00000002a9008824 */ /* 0x040fe200078e00ff */
[----:B-----5:R-:W-:-:S04]  /*a210*/  @!P0 SHF.L.U64.HI R6, R169, 0x1, R82 ;  /* 0x00000001a9068819 */ /* 0x020fc80000010252 */
[----:B---3--:R-:W-:-:S05]  /*a220*/  @!P0 IADD3 R10, P2, R4, R0, RZ ;  /* 0x00000000040a8210 */ /* 0x008fca0007f5e0ff */
[----:B----4-:R-:W-:Y:S01]  /*a230*/  @!P0 IMAD.X R11, R5, 0x1, R6, P2 ;  /* 0x00000001050b8824 */ /* 0x010fe200010e0606 */
[----:B------:R-:W-:-:S04]  /*a240*/  @!P0 IADD3 R8, P2, R2, R0, RZ ;  /* 0x0000000002088210 */ /* 0x000fc80007f5e0ff */
[----:B------:R2:W5:Y:S01]  /*a250*/  @!P0 LD.E.64 R22, [R10.64] ;  /* 0x000000080a168980 */ /* 0x000562000c101b00 */
[----:B-1----:R-:W-:Y:S02]  /*a260*/  @!P0 IMAD.X R9, R3, 0x1, R6, P2 ;  /* 0x0000000103098824 */ /* 0x002fe400010e0606 */
[C---:B------:R-:W-:Y:S01]  /*a270*/  @!P1 IMAD.SHL.U32 R6, R166.reuse, 0x2, RZ ;  /* 0x00000002a6069824 */ /* 0x040fe200078e00ff */
[----:B------:R-:W-:Y:S02]  /*a280*/  @!P1 SHF.L.U64.HI R0, R166, 0x1, R81 ;  /* 0x00000001a6009819 */ /* 0x000fe40000010251 */
[----:B------:R1:W5:Y:S01]  /*a290*/  @!P0 LD.E.64 R20, [R8.64] ;  /* 0x0000000808148980 */ /* 0x000362000c101b00 */
[----:B------:R-:W-:Y:S01]  /*a2a0*/  ISETP.GE.AND P0, PT, R168, c[0x0][0x27c], PT ;  /* 0x00009f00a8007a0c */ /* 0x000fe20003f06270 */
[----:B------:R-:W-:Y:S01]  /*a2b0*/  CS2R R24, SRZ ;  /* 0x0000000000187805 */ /* 0x000fe2000001ff00 */
[----:B------:R-:W-:Y:S01]  /*a2c0*/  CS2R R26, SRZ ;  /* 0x00000000001a7805 */ /* 0x000fe2000001ff00 */
[----:B--2---:R-:W-:-:S05]  /*a2d0*/  @!P1 IADD3 R10, P2, R4, R6, RZ ;  /* 0x00000006040a9210 */ /* 0x004fca0007f5e0ff */
[----:B------:R-:W-:Y:S01]  /*a2e0*/  @!P1 IMAD.X R11, R5, 0x1, R0, P2 ;  /* 0x00000001050b9824 */ /* 0x000fe200010e0600 */
[----:B-1----:R-:W-:-:S04]  /*a2f0*/  @!P1 IADD3 R8, P2, R2, R6, RZ ;  /* 0x0000000602089210 */ /* 0x002fc80007f5e0ff */
[C---:B------:R-:W-:Y:S01]  /*a300*/  @!P0 IMAD.SHL.U32 R6, R168.reuse, 0x2, RZ ;  /* 0x00000002a8068824 */ /* 0x040fe200078e00ff */
[----:B------:R-:W-:Y:S01]  /*a310*/  ISETP.GE.AND P3, PT, R139, c[0x0][0x27c], PT ;  /* 0x00009f008b007a0c */ /* 0x000fe20003f66270 */
[----:B------:R1:W5:Y:S01]  /*a320*/  @!P1 LD.E.64 R24, [R10.64] ;  /* 0x000000080a189980 */ /* 0x000362000c101b00 */
[----:B------:R-:W-:Y:S01]  /*a330*/  @!P1 IMAD.X R9, R3, 0x1, R0, P2 ;  /* 0x0000000103099824 */ /* 0x000fe200010e0600 */
[----:B------:R-:W-:-:S04]  /*a340*/  @!P0 SHF.L.U64.HI R0, R168, 0x1, R80 ;  /* 0x00000001a8008819 */ /* 0x000fc80000010250 */
[----:B------:R2:W5:Y:S01]  /*a350*/  @!P1 LD.E.64 R26, [R8.64] ;  /* 0x00000008081a9980 */ /* 0x000562000c101b00 */
[----:B------:R-:W-:Y:S01]  /*a360*/  CS2R R30, SRZ ;  /* 0x00000000001e7805 */ /* 0x000fe2000001ff00 */
[----:B------:R-:W-:Y:S01]  /*a370*/  CS2R R32, SRZ ;  /* 0x0000000000207805 */ /* 0x000fe2000001ff00 */
[----:B-1----:R-:W-:-:S05]  /*a380*/  @!P0 IADD3 R10, P1, R4, R6, RZ ;  /* 0x00000006040a8210 */ /* 0x002fca0007f3e0ff */
[----:B------:R-:W-:Y:S01]  /*a390*/  @!P0 IMAD.X R11, R5, 0x1, R0, P1 ;  /* 0x00000001050b8824 */ /* 0x000fe200008e0600 */
[----:B--2---:R-:W-:Y:S01]  /*a3a0*/  @!P0 IADD3 R8, P1, R2, R6, RZ ;  /* 0x0000000602088210 */ /* 0x004fe20007f3e0ff */
[----:B------:R-:W-:-:S03]  /*a3b0*/  @!P3 IMAD.SHL.U32 R6, R139, 0x2, RZ ;  /* 0x000000028b06b824 */ /* 0x000fc600078e00ff */
[----:B------:R1:W5:Y:S01]  /*a3c0*/  @!P0 LD.E.64 R30, [R10.64] ;  /* 0x000000080a1e8980 */ /* 0x000362000c101b00 */
[----:B------:R-:W-:Y:S01]  /*a3d0*/  @!P0 IMAD.X R9, R3, 0x1, R0, P1 ;  /* 0x0000000103098824 */ /* 0x000fe200008e0600 */
[----:B------:R-:W-:-:S04]  /*a3e0*/  @!P3 SHF.L.U64.HI R0, R139, 0x1, R79 ;  /* 0x000000018b00b819 */ /* 0x000fc8000001024f */
[----:B------:R2:W5:Y:S01]  /*a3f0*/  @!P0 LD.E.64 R32, [R8.64] ;  /* 0x0000000808208980 */ /* 0x000562000c101b00 */
[----:B------:R-:W-:Y:S02]  /*a400*/  @!P3 IADD3 R12, P0, R2, R6, RZ ;  /* 0x00000006020cb210 */ /* 0x000fe40007f1e0ff */
[----:B------:R-:W-:-:S03]  /*a410*/  ISETP.GE.AND P1, PT, R164, c[0x0][0x27c], PT ;  /* 0x00009f00a4007a0c */ /* 0x000fc60003f26270 */
[----:B------:R-:W-:Y:S01]  /*a420*/  @!P3 IMAD.X R13, R3, 0x1, R0, P0 ;  /* 0x00000001030db824 */ /* 0x000fe200000e0600 */
[----:B------:R-:W-:Y:S02]  /*a430*/  ISETP.GE.AND P0, PT, R167, c[0x0][0x27c], PT ;  /* 0x00009f00a7007a0c */ /* 0x000fe40003f06270 */
[----:B------:R-:W-:-:S05]  /*a440*/  @!P3 IADD3 R14, P2, R4, R6, RZ ;  /* 0x00000006040eb210 */ /* 0x000fca0007f5e0ff */
[----:B------:R-:W-:Y:S02]  /*a450*/  @!P3 IMAD.X R15, R5, 0x1, R0, P2 ;  /* 0x00000001050fb824 */ /* 0x000fe400010e0600 */
[----:B------:R-:W-:Y:S01]  /*a460*/  @!P1 IMAD.WIDE R18, R164, 0x2, R4 ;  /* 0x00000002a4129825 */ /* 0x000fe200078e0204 */
[----:B-1----:R-:W-:-:S03]  /*a470*/  CS2R R10, SRZ ;  /* 0x00000000000a7805 */ /* 0x002fc6000001ff00 */
[----:B------:R-:W-:Y:S01]  /*a480*/  @!P1 IMAD.WIDE R16, R164, 0x2, R2 ;  /* 0x00000002a4109825 */ /* 0x000fe200078e0202 */
[----:B--2---:R-:W-:-:S03]  /*a490*/  CS2R R8, SRZ ;  /* 0x0000000000087805 */ /* 0x004fc6000001ff00 */
[C---:B------:R-:W-:Y:S01]  /*a4a0*/  @!P0 IMAD.SHL.U32 R0, R167.reuse, 0x2, RZ ;  /* 0x00000002a7008824 */ /* 0x040fe200078e00ff */
[----:B------:R1:W5:Y:S01]  /*a4b0*/  @!P1 LD.E.64 R10, [R18.64] ;  /* 0x00000008120a9980 */ /* 0x000362000c101b00 */
[----:B------:R-:W-:-:S03]  /*a4c0*/  @!P0 SHF.L.U64.HI R6, R167, 0x1, R75 ;  /* 0x00000001a7068819 */ /* 0x000fc6000001024b */
[----:B------:R1:W5:Y:S01]  /*a4d0*/  @!P1 LD.E.64 R8, [R16.64] ;  /* 0x0000000810089980 */ /* 0x000362000c101b00 */
[----:B------:R-:W-:-:S05]  /*a4e0*/  @!P0 IADD3 R4, P1, R4, R0, RZ ;  /* 0x0000000004048210 */ /* 0x000fca0007f3e0ff */
[--C-:B------:R-:W-:Y:S01]  /*a4f0*/  @!P0 IMAD.X R5, R5, 0x1, R6.reuse, P1 ;  /* 0x0000000105058824 */ /* 0x100fe200008e0606 */
[----:B------:R-:W-:Y:S01]  /*a500*/  @!P0 IADD3 R2, P1, R2, R0, RZ ;  /* 0x0000000002028210 */ /* 0x000fe20007f3e0ff */
[----:B------:R-:W-:Y:S01]  /*a510*/  CS2R R36, SRZ ;  /* 0x0000000000247805 */ /* 0x000fe2000001ff00 */
[----:B------:R-:W-:Y:S01]  /*a520*/  CS2R R38, SRZ ;  /* 0x0000000000267805 */ /* 0x000fe2000001ff00 */
[----:B------:R-:W-:Y:S01]  /*a530*/  CS2R R42, SRZ ;  /* 0x00000000002a7805 */ /* 0x000fe2000001ff00 */
[----:B------:R-:W-:Y:S01]  /*a540*/  CS2R R44, SRZ ;  /* 0x00000000002c7805 */ /* 0x000fe2000001ff00 */
[----:B------:R-:W-:Y:S02]  /*a550*/  @!P0 IMAD.X R3, R3, 0x1, R6, P1 ;  /* 0x0000000103038824 */ /* 0x000fe400008e0606 */
[----:B------:R1:W5:Y:S04]  /*a560*/  @!P3 LD.E.64 R36, [R14.64] ;  /* 0x000000080e24b980 */ /* 0x000368000c101b00 */
[----:B------:R1:W5:Y:S04]  /*a570*/  @!P3 LD.E.64 R38, [R12.64] ;  /* 0x000000080c26b980 */ /* 0x000368000c101b00 */
[----:B------:R1:W5:Y:S04]  /*a580*/  @!P0 LD.E.64 R42, [R4.64] ;  /* 0x00000008042a8980 */ /* 0x000368000c101b00 */
[----:B------:R1:W5:Y:S02]  /*a590*/  @!P0 LD.E.64 R44, [R2.64] ;  /* 0x00000008022c8980 */ /* 0x000364000c101b00 */
.L_x_939:
[----:B--2---:R-:W-:Y:S05]  /*a5a0*/  BSYNC B0 ;  /* 0x0000000000007941 */ /* 0x004fea0003800000 */
.L_x_938:
[----:B------:R-:W-:Y:S01]  /*a5b0*/  IADD3 R0, R28, 0x40, RZ ;  /* 0x000000401c007810 */ /* 0x000fe20007ffe0ff */
[----:B-1---5:R-:W-:Y:S01]  /*a5c0*/  IMAD.MOV.U32 R2, RZ, RZ, R36 ;  /* 0x000000ffff027224 */ /* 0x022fe200078e0024 */
[----:B------:R-:W-:Y:S01]  /*a5d0*/  MOV R6, R8 ;  /* 0x0000000800067202 */ /* 0x000fe20000000f00 */
[----:B------:R-:W-:Y:S01]  /*a5e0*/  IMAD.MOV.U32 R3, RZ, RZ, R43 ;  /* 0x000000ffff037224 */ /* 0x000fe200078e002b */
[----:B------:R-:W-:Y:S01]  /*a5f0*/  ISETP.GE.AND P0, PT, R0, R34, PT ;  /* 0x000000220000720c */ /* 0x000fe20003f06270 */
[----:B------:R-:W-:Y:S01]  /*a600*/  IMAD.MOV.U32 R0, RZ, RZ, R37 ;  /* 0x000000ffff007224 */ /* 0x000fe200078e0025 */
[----:B----4-:R1:W2:Y:S01]  /*a610*/  SHFL.IDX PT, R5, R35, 0x1, 0x1e1f ;  /* 0x003e1f0023057f89 */ /* 0x0102a200000e0000 */
[----:B---3--:R-:W-:Y:S01]  /*a620*/  IMAD.MOV.U32 R4, RZ, RZ, R42 ;  /* 0x000000ffff047224 */ /* 0x008fe200078e002a */
[----:B------:R-:W-:Y:S01]  /*a630*/  PRMT R78, R78, 0x5410, R3 ;  /* 0x000054104e4e7816 */ /* 0x000fe20000000003 */
[----:B------:R-:W-:Y:S01]  /*a640*/  IMAD.MOV.U32 R3, RZ, RZ, R31 ;  /* 0x000000ffff037224 */ /* 0x000fe200078e001f */
[----:B------:R-:W-:Y:S01]  /*a650*/  PRMT R74, R2, 0x5410, R0 ;  /* 0x00005410024a7816 */ /* 0x000fe20000000000 */
[----:B------:R-:W-:Y:S01]  /*a660*/  IMAD.MOV.U32 R2, RZ, RZ, R24 ;  /* 0x000000ffff027224 */ /* 0x000fe200078e0018 */
[----:B------:R-:W-:Y:S01]  /*a670*/  PRMT R77, R77, 0x5410, R4 ;  /* 0x000054104d4d7816 */ /* 0x000fe20000000004 */
[----:B------:R-:W-:Y:S01]  /*a680*/  IMAD.MOV.U32 R0, RZ, RZ, R25 ;  /* 0x000000ffff007224 */ /* 0x000fe200078e0019 */
[----:B------:R-:W-:Y:S01]  /*a690*/  MOV R4, R30 ;  /* 0x0000001e00047202 */ /* 0x000fe20000000f00 */
[----:B------:R-:W-:Y:S01]  /*a6a0*/  IMAD.MOV.U32 R13, RZ, RZ, R20 ;  /* 0x000000ffff0d7224 */ /* 0x000fe200078e0014 */
[----:B------:R-:W-:Y:S01]  /*a6b0*/  BSSY B0, `(.L_x_940) ;  /* 0x0000066000007945 */ /* 0x000fe20003800000 */
[----:B------:R-:W-:Y:S01]  /*a6c0*/  IMAD.MOV.U32 R12, RZ, RZ, R21 ;  /* 0x000000ffff0c7224 */ /* 0x000fe200078e0015 */
[----:B------:R-:W-:Y:S01]  /*a6d0*/  PRMT R70, R2, 0x5410, R0 ;  /* 0x0000541002467816 */ /* 0x000fe20000000000 */
[----:B------:R-:W-:Y:S01]  /*a6e0*/  IMAD.MOV.U32 R2, RZ, RZ, R10 ;  /* 0x000000ffff027224 */ /* 0x000fe200078e000a */
[----:B------:R-:W-:Y:S01]  /*a6f0*/  PRMT R72, R4, 0x5410, R3 ;  /* 0x0000541004487816 */ /* 0x000fe20000000003 */
[----:B------:R-:W-:Y:S01]  /*a700*/  IMAD.MOV.U32 R0, RZ, RZ, R11 ;  /* 0x000000ffff007224 */ /* 0x000fe200078e000b */
[----:B------:R-:W-:Y:S01]  /*a710*/  MOV R4, R22 ;  /* 0x0000001600047202 */ /* 0x000fe20000000f00 */
[----:B------:R-:W-:Y:S01]  /*a720*/  IMAD.MOV.U32 R3, RZ, RZ, R23 ;  /* 0x000000ffff037224 */ /* 0x000fe200078e0017 */
[----:B------:R-:W-:Y:S01]  /*a730*/  PRMT R67, R13, 0x5410, R12 ;  /* 0x000054100d437816 */ /* 0x000fe2000000000c */
[----:B------:R-:W-:Y:S01]  /*a740*/  CS2R R58, SRZ ;  /* 0x00000000003a7805 */ /* 0x000fe2000001ff00 */
[----:B------:R-:W-:Y:S01]  /*a750*/  PRMT R66, R2, 0x5410, R0 ;  /* 0x0000541002427816 */ /* 0x000fe20000000000 */
[----:B------:R-:W-:Y:S01]  /*a760*/  IMAD.MOV.U32 R2, RZ, RZ, R38 ;  /* 0x000000ffff027224 */ /* 0x000fe200078e0026 */
[----:B------:R-:W-:Y:S01]  /*a770*/  PRMT R68, R4, 0x5410, R3 ;  /* 0x0000541004447816 */ /* 0x000fe20000000003 */
[----:B------:R-:W-:Y:S01]  /*a780*/  IMAD.MOV.U32 R0, RZ, RZ, R39 ;  /* 0x000000ffff007224 */ /* 0x000fe200078e0027 */
[----:B------:R-:W-:Y:S01]  /*a790*/  MOV R4, R44 ;  /* 0x0000002c00047202 */ /* 0x000fe20000000f00 */
[----:B------:R-:W-:Y:S01]  /*a7a0*/  IMAD.MOV.U32 R3, RZ, RZ, R45 ;  /* 0x000000ffff037224 */ /* 0x000fe200078e002d */
[----:B------:R-:W-:Y:S01]  /*a7b0*/  CS2R R54, SRZ ;  /* 0x0000000000367805 */ /* 0x000fe2000001ff00 */
[----:B------:R-:W-:Y:S01]  /*a7c0*/  CS2R R50, SRZ ;  /* 0x0000000000327805 */ /* 0x000fe2000001ff00 */
[----:B------:R-:W-:Y:S01]  /*a7d0*/  PRMT R73, R2, 0x5410, R0 ;  /* 0x0000541002497816 */ /* 0x000fe20000000000 */
[----:B------:R-:W-:Y:S01]  /*a7e0*/  IMAD.MOV.U32 R2, RZ, RZ, R26 ;  /* 0x000000ffff027224 */ /* 0x000fe200078e001a */
[----:B------:R-:W-:Y:S01]  /*a7f0*/  PRMT R76, R4, 0x5410, R3 ;  /* 0x00005410044c7816 */ /* 0x000fe20000000003 */
[----:B------:R-:W-:Y:S01]  /*a800*/  IMAD.MOV.U32 R3, RZ, RZ, R33 ;  /* 0x000000ffff037224 */ /* 0x000fe200078e0021 */
[----:B------:R-:W-:Y:S01]  /*a810*/  MOV R0, R27 ;  /* 0x0000001b00007202 */ /* 0x000fe20000000f00 */
[----:B------:R-:W-:Y:S01]  /*a820*/  CS2R R46, SRZ ;  /* 0x00000000002e7805 */ /* 0x000fe2000001ff00 */
[----:B------:R-:W-:Y:S01]  /*a830*/  MOV R4, R32 ;  /* 0x0000002000047202 */ /* 0x000fe20000000f00 */
[----:B------:R-:W-:Y:S01]  /*a840*/  CS2R R62, SRZ ;  /* 0x00000000003e7805 */ /* 0x000fe2000001ff00 */
[----:B------:R-:W-:Y:S01]  /*a850*/  PRMT R69, R2, 0x5410, R0 ;  /* 0x0000541002457816 */ /* 0x000fe20000000000 */
[----:B------:R-:W-:Y:S01]  /*a860*/  IMAD.MOV.U32 R0, RZ, RZ, R9 ;  /* 0x000000ffff007224 */ /* 0x000fe200078e0009 */
[----:B------:R-:W-:Y:S01]  /*a870*/  PRMT R71, R4, 0x5410, R3 ;  /* 0x0000541004477816 */ /* 0x000fe20000000003 */
[----:B------:R-:W3:Y:S01]  /*a880*/  SHFL.IDX PT, R2, R41, 0x1, 0x1e1f ;  /* 0x003e1f0029027f89 */ /* 0x000ee200000e0000 */
[----:B------:R-:W-:Y:S01]  /*a890*/  CS2R R60, SRZ ;  /* 0x00000000003c7805 */ /* 0x000fe2000001ff00 */
[----:B------:R-:W-:Y:S01]  /*a8a0*/  CS2R R56, SRZ ;  /* 0x0000000000387805 */ /* 0x000fe2000001ff00 */
[----:B-1----:R-:W-:Y:S01]  /*a8b0*/  PRMT R35, R6, 0x5410, R0 ;  /* 0x0000541006237816 */ /* 0x002fe20000000000 */
[----:B------:R1:W4:Y:S01]  /*a8c0*/  SHFL.IDX PT, R4, R40, 0x1, 0x1e1f ;  /* 0x003e1f0028047f89 */ /* 0x00032200000e0000 */
[----:B------:R-:W-:Y:S01]  /*a8d0*/  CS2R R52, SRZ ;  /* 0x0000000000347805 */ /* 0x000fe2000001ff00 */
[----:B------:R-:W-:-:S02]  /*a8e0*/  CS2R R48, SRZ ;  /* 0x0000000000307805 */ /* 0x000fc4000001ff00 */
[----:B------:R2:W3:Y:S01]  /*a8f0*/  SHFL.IDX PT, R3, R29, 0x1, 0x1e1f ;  /* 0x003e1f001d037f89 */ /* 0x0004e200000e0000 */
[----:B-1----:R-:W-:Y:S01]  /*a900*/  CS2R R40, SRZ ;  /* 0x0000000000287805 */ /* 0x002fe2000001ff00 */
[----:B--2---:R-:W-:Y:S01]  /*a910*/  CS2R R28, SRZ ;  /* 0x00000000001c7805 */ /* 0x004fe2000001ff00 */
[----:B------:R-:W-:Y:S05]  /*a920*/  @P0 BRA `(.L_x_941) ;  /* 0x000003e000000947 */ /* 0x000fea0003800000 */
[----:B---34-:R-:W-:Y:S01]  /*a930*/  ISETP.GE.AND P0, PT, R169, c[0x0][0x27c], PT ;  /* 0x00009f00a9007a0c */ /* 0x018fe20003f06270 */
[----:B------:R-:W-:Y:S01]  /*a940*/  CS2R R46, SRZ ;  /* 0x00000000002e7805 */ /* 0x000fe2000001ff00 */
[----:B------:R-:W-:Y:S01]  /*a950*/  ISETP.GE.AND P1, PT, R166, c[0x0][0x27c], PT ;  /* 0x00009f00a6007a0c */ /* 0x000fe20003f26270 */
[----:B------:R-:W-:-:S10]  /*a960*/  CS2R R48, SRZ ;  /* 0x0000000000307805 */ /* 0x000fd4000001ff00 */
[C---:B------:R-:W-:Y:S01]  /*a970*/  @!P0 IMAD.SHL.U32 R0, R169.reuse, 0x2, RZ ;  /* 0x00000002a9008824 */ /* 0x040fe200078e00ff */
[----:B------:R-:W-:-:S04]  /*a980*/  @!P0 SHF.L.U64.HI R6, R169, 0x1, R82 ;  /* 0x00000001a9068819 */ /* 0x000fc80000010252 */
[----:B------:R-:W-:-:S05]  /*a990*/  @!P0 IADD3 R14, P2, R4, R0, RZ ;  /* 0x00000000040e8210 */ /* 0x000fca0007f5e0ff */
[----:B------:R-:W-:Y:S01]  /*a9a0*/  @!P0 IMAD.X R15, R5, 0x1, R6, P2 ;  /* 0x00000001050f8824 */ /* 0x000fe200010e0606 */
[----:B------:R-:W-:Y:S01]  /*a9b0*/  @!P0 IADD3 R12, P2, R2, R0, RZ ;  /* 0x00000000020c8210 */ /* 0x000fe20007f5e0ff */
[----:B------:R-:W-:-:S03]  /*a9c0*/  @!P1 IMAD.SHL.U32 R0, R166, 0x2, RZ ;  /* 0x00000002a6009824 */ /* 0x000fc600078e00ff */
[----:B------:R1:W5:Y:S01]  /*a9d0*/  @!P0 LD.E.64 R46, [R14.64] ;  /* 0x000000080e2e8980 */ /* 0x000362000c101b00 */
[----:B------:R-:W-:Y:S01]  /*a9e0*/  @!P0 IMAD.X R13, R3, 0x1, R6, P2 ;  /* 0x00000001030d8824 */ /* 0x000fe200010e0606 */
[----:B------:R-:W-:-:S04]  /*a9f0*/  @!P1 SHF.L.U64.HI R6, R166, 0x1, R81 ;  /* 0x00000001a6069819 */ /* 0x000fc80000010251 */
[----:B------:R2:W5:Y:S01]  /*aa00*/  @!P0 LD.E.64 R48, [R12.64] ;  /* 0x000000080c308980 */ /* 0x000562000c101b00 */
[----:B------:R-:W-:Y:S01]  /*aa10*/  ISETP.GE.AND P0, PT, R168, c[0x0][0x27c], PT ;  /* 0x00009f00a8007a0c */ /* 0x000fe20003f06270 */
[----:B------:R-:W-:Y:S01]  /*aa20*/  CS2R R50, SRZ ;  /* 0x0000000000327805 */ /* 0x000fe2000001ff00 */
[----:B------:R-:W-:Y:S01]  /*aa30*/  CS2R R52, SRZ ;  /* 0x0000000000347805 */ /* 0x000fe2000001ff00 */
[----:B-1----:R-:W-:-:S05]  /*aa40*/  @!P1 IADD3 R14, P2, R4, R0, RZ ;  /* 0x00000000040e9210 */ /* 0x002fca0007f5e0ff */
[----:B------:R-:W-:Y:S01]  /*aa50*/  @!P1 IMAD.X R15, R5, 0x1, R6, P2 ;  /* 0x00000001050f9824 */ /* 0x000fe200010e0606 */
[----:B--2---:R-:W-:-:S04]  /*aa60*/  @!P1 IADD3 R12, P2, R2, R0, RZ ;  /* 0x00000000020c9210 */ /* 0x004fc80007f5e0ff */
[C---:B------:R-:W-:Y:S01]  /*aa70*/  @!P0 IMAD.SHL.U32 R0, R168.reuse, 0x2, RZ ;  /* 0x00000002a8008824 */ /* 0x040fe200078e00ff */
[----:B------:R-:W-:Y:S01]  /*aa80*/  ISETP.GE.AND P3, PT, R139, c[0x0][0x27c], PT ;  /* 0x00009f008b007a0c */ /* 0x000fe20003f66270 */
[----:B------:R1:W5:Y:S01]  /*aa90*/  @!P1 LD.E.64 R50, [R14.64] ;  /* 0x000000080e329980 */ /* 0x000362000c101b00 */
[----:B------:R-:W-:Y:S01]  /*aaa0*/  @!P1 IMAD.X R13, R3, 0x1, R6, P2 ;  /* 0x00000001030d9824 */ /* 0x000fe200010e0606 */
[----:B------:R-:W-:-:S04]  /*aab0*/  @!P0 SHF.L.U64.HI R6, R168, 0x1, R80 ;  /* 0x00000001a8068819 */ /* 0x000fc80000010250 */
[----:B------:R2:W5:Y:S01]  /*aac0*/  @!P1 LD.E.64 R52, [R12.64] ;  /* 0x000000080c349980 */ /* 0x000562000c101b00 */
[----:B------:R-:W-:Y:S01]  /*aad0*/  CS2R R54, SRZ ;  /* 0x0000000000367805 */ /* 0x000fe2000001ff00 */
[----:B------:R-:W-:-:S04]  /*aae0*/  CS2R R56, SRZ ;  /* 0x0000000000387805 */ /* 0x000fc8000001ff00 */
[----:B------:R-:W-:Y:S01]  /*aaf0*/  @!P3 IMAD.SHL.U32 R16, R139, 0x2, RZ ;  /* 0x000000028b10b824 */ /* 0x000fe200078e00ff */
[----:B-1----:R-:W-:-:S05]  /*ab00*/  @!P0 IADD3 R14, P1, R4, R0, RZ ;  /* 0x00000000040e8210 */ /* 0x002fca0007f3e0ff */
[----:B------:R-:W-:Y:S01]  /*ab10*/  @!P0 IMAD.X R15, R5, 0x1, R6, P1 ;  /* 0x00000001050f8824 */ /* 0x000fe200008e0606 */
[----:B--2---:R-:W-:-:S04]  /*ab20*/  @!P0 IADD3 R12, P1, R2, R0, RZ ;  /* 0x00000000020c8210 */ /* 0x004fc80007f3e0ff */
[----:B------:R1:W5:Y:S01]  /*ab30*/  @!P0 LD.E.64 R54, [R14.64] ;  /* 0x000000080e368980 */ /* 0x000362000c101b00 */
[----:B------:R-:W-:Y:S01]  /*ab40*/  @!P0 IMAD.X R13, R3, 0x1, R6, P1 ;  /* 0x00000001030d8824 */ /* 0x000fe200008e0606 */
[----:B------:R-:W-:-:S04]  /*ab50*/  @!P3 SHF.L.U64.HI R0, R139, 0x1, R79 ;  /* 0x000000018b00b819 */ /* 0x000fc8000001024f */
[----:B------:R2:W5:Y:S01]  /*ab60*/  @!P0 LD.E.64 R56, [R12.64] ;  /* 0x000000080c388980 */ /* 0x000562000c101b00 */
[----:B------:R-:W-:Y:S01]  /*ab70*/  ISETP.GE.AND P1, PT, R164, c[0x0][0x27c], PT ;  /* 0x00009f00a4007a0c */ /* 0x000fe20003f26270 */
[----:B------:R-:W-:Y:S01]  /*ab80*/  CS2R R28, SRZ ;  /* 0x00000000001c7805 */ /* 0x000fe2000001ff00 */
[----:B------:R-:W-:Y:S01]  /*ab90*/  CS2R R40, SRZ ;  /* 0x0000000000287805 */ /* 0x000fe2000001ff00 */
[----:B--2---:R-:W-:-:S05]  /*aba0*/  @!P3 IADD3 R12, P0, R2, R16, RZ ;  /* 0x00000010020cb210 */ /* 0x004fca0007f1e0ff */
[----:B------:R-:W-:Y:S01]  /*abb0*/  @!P3 IMAD.X R13, R3, 0x1, R0, P0 ;  /* 0x00000001030db824 */ /* 0x000fe200000e0600 */
[----:B------:R-:W-:Y:S02]  /*abc0*/  ISETP.GE.AND P0, PT, R167, c[0x0][0x27c], PT ;  /* 0x00009f00a7007a0c */ /* 0x000fe40003f06270 */
[----:B-1----:R-:W-:Y:S02]  /*abd0*/  @!P3 IADD3 R14, P2, R4, R16, RZ ;  /* 0x00000010040eb210 */ /* 0x002fe40007f5e0ff */
[----:B------:R-:W-:-:S04]  /*abe0*/  @!P1 IMAD.WIDE R18, R164, 0x2, R4 ;  /* 0x00000002a4129825 */ /* 0x000fc800078e0204 */
[----:B------:R-:W-:Y:S01]  /*abf0*/  @!P3 IMAD.X R15, R5, 0x1, R0, P2 ;  /* 0x00000001050fb824 */ /* 0x000fe200010e0600 */
[----:B------:R1:W5:Y:S01]  /*ac00*/  @!P1 LD.E.64 R28, [R18.64] ;  /* 0x00000008121c9980 */ /* 0x000362000c101b00 */
[----:B------:R-:W-:-:S04]  /*ac10*/  @!P1 IMAD.WIDE R16, R164, 0x2, R2 ;  /* 0x00000002a4109825 */ /* 0x000fc800078e0202 */
[C---:B------:R-:W-:Y:S01]  /*ac20*/  @!P0 IMAD.SHL.U32 R0, R167.reuse, 0x2, RZ ;  /* 0x00000002a7008824 */ /* 0x040fe200078e00ff */
[----:B------:R1:W5:Y:S01]  /*ac30*/  @!P1 LD.E.64 R40, [R16.64] ;  /* 0x0000000810289980 */ /* 0x000362000c101b00 */
[----:B------:R-:W-:-:S03]  /*ac40*/  @!P0 SHF.L.U64.HI R6, R167, 0x1, R75 ;  /* 0x00000001a7068819 */ /* 0x000fc6000001024b */
        /* <DEDUP_REMOVED lines=12> */
.L_x_941:
[----:B---34-:R-:W-:Y:S05]  /*ad10*/  BSYNC B0 ;  /* 0x0000000000007941 */ /* 0x018fea0003800000 */
.L_x_940:
[----:B-----5:R-:W-:Y:S01]  /*ad20*/  IMAD.MOV.U32 R0, RZ, RZ, R64 ;  /* 0x000000ffff007224 */ /* 0x020fe200078e0040 */
[----:B------:R-:W-:-:S04]  /*ad30*/  DEPBAR.LE SB0, 0x1 ;  /* 0x000080400000791a */ /* 0x000fc80000000000 */
[----:B-1----:R-:W-:Y:S01]  /*ad40*/  IMAD.MOV.U32 R4, RZ, RZ, R65 ;  /* 0x000000ffff047224 */ /* 0x002fe200078e0041 */
[----:B------:R-:W-:Y:S01]  /*ad50*/  BSSY B1, `(.L_x_942) ;  /* 0x0000145000017945 */ /* 0x000fe20003800000 */
[----:B------:R-:W-:Y:S02]  /*ad60*/  IMAD.MOV.U32 R3, RZ, RZ, R58 ;  /* 0x000000ffff037224 */ /* 0x000fe400078e003a */
[----:B------:R-:W-:Y:S01]  /*ad70*/  IMAD.MOV.U32 R2, RZ, RZ, R59 ;  /* 0x000000ffff027224 */ /* 0x000fe200078e003b */
[----:B------:R-:W-:Y:S01]  /*ad80*/  PRMT R87, R0, 0x5410, R4 ;  /* 0x0000541000577816 */ /* 0x000fe20000000004 */
[----:B------:R-:W-:Y:S02]  /*ad90*/  IMAD.MOV.U32 R0, RZ, RZ, R54 ;  /* 0x000000ffff007224 */ /* 0x000fe400078e0036 */
[----:B------:R-:W-:Y:S01]  /*ada0*/  IMAD.MOV.U32 R4, RZ, RZ, R55 ;  /* 0x000000ffff047224 */ /* 0x000fe200078e0037 */
[----:B------:R-:W-:Y:S01]  /*adb0*/  PRMT R85, R3, 0x5410, R2 ;  /* 0x0000541003557816 */ /* 0x000fe20000000002 */
[----:B------:R-:W-:Y:S01]  /*adc0*/  IMAD.MOV.U32 R2, RZ, RZ, R51 ;  /* 0x000000ffff027224 */ /* 0x000fe200078e0033 */
[----:B------:R-:W-:Y:S01]  /*add0*/  PRMT R83, R0, 0x7610, R83 ;  /* 0x0000761000537816 */ /* 0x000fe20000000053 */
[----:B------:R-:W-:Y:S01]  /*ade0*/  IMAD.MOV.U32 R0, RZ, RZ, R46 ;  /* 0x000000ffff007224 */ /* 0x000fe200078e002e */
[----:B------:R-:W-:-:S02]  /*adf0*/  MOV R3, R50 ;  /* 0x0000003200037202 */ /* 0x000fc40000000f00 */
        /* <DEDUP_REMOVED lines=8> */
[----:B------:R-:W-:Y:S02]  /*ae80*/  PRMT R86, R0, 0x7610, R86 ;  /* 0x0000761000567816 */ /* 0x000fe40000000056 */
[----:B------:R-:W-:-:S02]  /*ae90*/  MOV R2, R29 ;  /* 0x0000001d00027202 */ /* 0x000fc40000000f00 */
[----:B------:R-:W-:Y:S01]  /*aea0*/  PRMT R86, R86, 0x5410, R4 ;  /* 0x0000541056567816 */ /* 0x000fe20000000004 */
[----:B------:R-:W-:Y:S01]  /*aeb0*/  IMAD.IADD R4, R34, 0x1, -R118 ;  /* 0x0000000122047824 */ /* 0x000fe200078e0a76 */
[----:B------:R-:W-:Y:S01]  /*aec0*/  PRMT R75, R3, 0x5410, R2 ;  /* 0x00005410034b7816 */ /* 0x000fe20000000002 */
[----:B------:R-:W-:Y:S01]  /*aed0*/  IMAD.MOV.U32 R3, RZ, RZ, R60 ;  /* 0x000000ffff037224 */ /* 0x000fe200078e003c */
[----:B------:R-:W-:Y:S01]  /*aee0*/  MOV R0, R56 ;  /* 0x0000003800007202 */ /* 0x000fe20000000f00 */
[----:B------:R-:W-:Y:S01]  /*aef0*/  IMAD.MOV.U32 R2, RZ, RZ, R61 ;  /* 0x000000ffff027224 */ /* 0x000fe200078e003d */
[----:B------:R-:W-:Y:S02]  /*af00*/  IMNMX R19, R4, 0x80, PT ;  /* 0x0000008004137817 */ /* 0x000fe40003800200 */
[----:B------:R-:W-:Y:S01]  /*af10*/  PRMT R82, R0, 0x7610, R82 ;  /* 0x0000761000527816 */ /* 0x000fe20000000052 */
[----:B------:R-:W-:Y:S01]  /*af20*/  IMAD.MOV.U32 R0, RZ, RZ, R53 ;  /* 0x000000ffff007224 */ /* 0x000fe200078e0035 */
[----:B------:R-:W-:Y:S01]  /*af30*/  BAR.SYNC.DEFER_BLOCKING 0x0 ;  /* 0x0000000000007b1d */ /* 0x000fe20000010000 */
[----:B------:R-:W-:-:S02]  /*af40*/  ISETP.GE.AND P0, PT, R138, R19, PT ;  /* 0x000000138a00720c */ /* 0x000fc40003f06270 */
[----:B------:R-:W-:Y:S01]  /*af50*/  PRMT R84, R3, 0x5410, R2 ;  /* 0x0000541003547816 */ /* 0x000fe20000000002 */
[----:B------:R-:W-:Y:S01]  /*af60*/  IMAD.MOV.U32 R3, RZ, RZ, R57 ;  /* 0x000000ffff037224 */ /* 0x000fe200078e0039 */
[----:B------:R-:W-:Y:S01]  /*af70*/  MOV R4, R48 ;  /* 0x0000003000047202 */ /* 0x000fe20000000f00 */
[----:B------:R-:W-:-:S03]  /*af80*/  IMAD.MOV.U32 R2, RZ, RZ, R52 ;  /* 0x000000ffff027224 */ /* 0x000fc600078e0034 */
[----:B------:R-:W-:Y:S01]  /*af90*/  PRMT R82, R82, 0x5410, R3 ;  /* 0x0000541052527816 */ /* 0x000fe20000000003 */
[----:B------:R-:W-:Y:S01]  /*afa0*/  IMAD.MOV.U32 R3, RZ, RZ, R49 ;  /* 0x000000ffff037224 */ /* 0x000fe200078e0031 */
[----:B------:R-:W-:Y:S01]  /*afb0*/  PRMT R80, R2, 0x5410, R0 ;  /* 0x0000541002507816 */ /* 0x000fe20000000000 */
[----:B------:R-:W-:Y:S01]  /*afc0*/  IMAD.MOV.U32 R2, RZ, RZ, R40 ;  /* 0x000000ffff027224 */ /* 0x000fe200078e0028 */
[----:B------:R-:W-:Y:S01]  /*afd0*/  PRMT R77, R4, 0x7610, R77 ;  /* 0x00007610044d7816 */ /* 0x000fe2000000004d */
[----:B------:R-:W-:Y:S01]  /*afe0*/  IMAD.MOV.U32 R0, RZ, RZ, R41 ;  /* 0x000000ffff007224 */ /* 0x000fe200078e0029 */
[----:B------:R-:W-:-:S04]  /*aff0*/  PRMT R78, R3, 0x7610, R78 ;  /* 0x00007610034e7816 */ /* 0x000fc8000000004e */
[----:B------:R-:W-:Y:S01]  /*b000*/  PRMT R34, R2, 0x5410, R0 ;  /* 0x0000541002227816 */ /* 0x000fe20000000000 */
[----:B------:R-:W-:Y:S05]  /*b010*/  @P0 BRA `(.L_x_943) ;  /* 0x0000118000000947 */ /* 0x000fea0003800000 */
[----:B------:R-:W-:Y:S01]  /*b020*/  ISETP.GE.AND P0, PT, R164, c[0x0][0x27c], PT ;  /* 0x00009f00a4007a0c */ /* 0x000fe20003f06270 */
[----:B------:R-:W-:-:S12]  /*b030*/  BSSY B0, `(.L_x_944) ;  /* 0x000002d000007945 */ /* 0x000fd80003800000 */
[----:B------:R-:W-:Y:S05]  /*b040*/  @P0 BRA `(.L_x_945) ;  /* 0x000002b000000947 */ /* 0x000fea0003800000 */
[----:B------:R-:W2:Y:S01]  /*b050*/  LDL R88, [R1+0xc] ;  /* 0x00000c0001587983 */ /* 0x000ea20000100800 */
[----:B------:R-:W-:Y:S02]  /*b060*/  SHF.R.U32.HI R0, RZ, 0x10, R9 ;  /* 0x00000010ff007819 */ /* 0x000fe40000011609 */
[--C-:B------:R-:W-:Y:S02]  /*b070*/  SHF.R.U64 R17, R10, 0x10, R11.reuse ;  /* 0x000000100a117819 */ /* 0x100fe4000000120b */
[----:B------:R-:W-:Y:S02]  /*b080*/  SHF.R.U32.HI R3, RZ, 0x10, R11 ;  /* 0x00000010ff037819 */ /* 0x000fe4000001160b */
[----:B------:R-:W-:Y:S01]  /*b090*/  SHF.R.U64 R16, R8, 0x10, R9 ;  /* 0x0000001008107819 */ /* 0x000fe20000001209 */
[----:B------:R-:W-:Y:S02]  /*b0a0*/  HADD2.F32 R17, -RZ, R17.H0_H0 ;  /* 0x20000011ff117230 */ /* 0x000fe40000004100 */
[----:B------:R-:W-:-:S02]  /*b0b0*/  HADD2.F32 R18, -RZ, R3.H0_H0 ;  /* 0x20000003ff127230 */ /* 0x000fc40000004100 */
[----:B------:R-:W-:Y:S01]  /*b0c0*/  HADD2.F32 R3, -RZ, R66.H0_H0 ;  /* 0x20000042ff037230 */ /* 0x000fe20000004100 */
[----:B--2---:R-:W1:Y:S02]  /*b0d0*/  LDS.128 R12, [R88+0x4800] ;  /* 0x00480000580c7984 */ /* 0x004e640000000c00 */
[--C-:B-1----:R-:W-:Y:S02]  /*b0e0*/  HADD2.F32 R11, -RZ, R14.reuse.H0_H0 ;  /* 0x2000000eff0b7230 */ /* 0x102fe40000004100 */
[----:B------:R-:W-:Y:S02]  /*b0f0*/  HADD2.F32 R4, -RZ, R14.H1_H1 ;  /* 0x3000000eff047230 */ /* 0x000fe40000004100 */
[--C-:B------:R-:W-:Y:S02]  /*b100*/  HADD2.F32 R2, -RZ, R15.reuse.H1_H1 ;  /* 0x3000000fff027230 */ /* 0x100fe40000004100 */
[----:B------:R-:W-:Y:S02]  /*b110*/  HADD2.F32 R14, -RZ, R0.H0_H0 ;  /* 0x20000000ff0e7230 */ /* 0x000fe40000004100 */
[----:B------:R-:W-:-:S02]  /*b120*/  HADD2.F32 R10, -RZ, R15.H0_H0 ;  /* 0x2000000fff0a7230 */ /* 0x000fc40000004100 */
[--C-:B------:R-:W-:Y:S02]  /*b130*/  HADD2.F32 R8, -RZ, R12.reuse.H1_H1 ;  /* 0x3000000cff087230 */ /* 0x100fe40000004100 */
[----:B------:R-:W-:Y:S02]  /*b140*/  HADD2.F32 R0, -RZ, R35.H0_H0 ;  /* 0x20000023ff007230 */ /* 0x000fe40000004100 */
[----:B------:R-:W-:Y:S01]  /*b150*/  HADD2.F32 R9, -RZ, R12.H0_H0 ;  /* 0x2000000cff097230 */ /* 0x000fe20000004100 */
[-C--:B------:R-:W-:Y:S01]  /*b160*/  FMUL.FTZ R12, R2, R14.reuse ;  /* 0x0000000e020c7220 */ /* 0x080fe20000410000 */
[--C-:B------:R-:W-:Y:S02]  /*b170*/  HADD2.F32 R6, -RZ, R13.reuse.H0_H0 ;  /* 0x2000000dff067230 */ /* 0x100fe40000004100 */
[----:B------:R-:W-:Y:S01]  /*b180*/  HADD2.F32 R5, -RZ, R13.H1_H1 ;  /* 0x3000000dff057230 */ /* 0x000fe20000004100 */
[----:B------:R-:W-:Y:S02]  /*b190*/  FMUL.FTZ R13, R10, R14 ;  /* 0x0000000e0a0d7220 */ /* 0x000fe40000410000 */
[----:B------:R-:W-:-:S02]  /*b1a0*/  FMUL.FTZ R14, R8, R0 ;  /* 0x00000000080e7220 */ /* 0x000fc40000410000 */
[----:B------:R-:W-:Y:S02]  /*b1b0*/  FFMA.FTZ R15, R10, R18, -R12 ;  /* 0x000000120a0f7223 */ /* 0x000fe4000001080c */
[C---:B------:R-:W-:Y:S01]  /*b1c0*/  FMUL.FTZ R10, R9.reuse, R0 ;  /* 0x00000000090a7220 */ /* 0x040fe20000410000 */
[----:B------:R-:W-:Y:S01]  /*b1d0*/  HADD2.F32 R0, -RZ, R35.H1_H1 ;  /* 0x30000023ff007230 */ /* 0x000fe20000004100 */
[-C--:B------:R-:W-:Y:S01]  /*b1e0*/  FFMA.FTZ R14, R9, R3.reuse, -R14 ;  /* 0x00000003090e7223 */ /* 0x080fe2000001080e */
[----:B------:R-:W-:Y:S01]  /*b1f0*/  HADD2.F32 R9, -RZ, R16.H0_H0 ;  /* 0x20000010ff097230 */ /* 0x000fe20000004100 */
[----:B------:R-:W-:Y:S01]  /*b200*/  FFMA.FTZ R13, R2, R18, R13 ;  /* 0x00000012020d7223 */ /* 0x000fe2000001000d */
[----:B------:R-:W-:Y:S01]  /*b210*/  HADD2.F32 R2, -RZ, R66.H1_H1 ;  /* 0x30000042ff027230 */ /* 0x000fe20000004100 */
[----:B------:R-:W-:Y:S02]  /*b220*/  FFMA.FTZ R12, R8, R3, R10 ;  /* 0x00000003080c7223 */ /* 0x000fe4000001000a */
[----:B------:R-:W-:-:S02]  /*b230*/  FMUL.FTZ R3, R4, R0 ;  /* 0x0000000004037220 */ /* 0x000fc40000410000 */
[----:B------:R-:W-:Y:S02]  /*b240*/  FMUL.FTZ R0, R11, R0 ;  /* 0x000000000b007220 */ /* 0x000fe40000410000 */
[-C--:B------:R-:W-:Y:S02]  /*b250*/  FMUL.FTZ R8, R5, R9.reuse ;  /* 0x0000000905087220 */ /* 0x080fe40000410000 */
[----:B------:R-:W-:Y:S02]  /*b260*/  FMUL.FTZ R9, R6, R9 ;  /* 0x0000000906097220 */ /* 0x000fe40000410000 */
[-C--:B------:R-:W-:Y:S01]  /*b270*/  FFMA.FTZ R10, R11, R2.reuse, -R3 ;  /* 0x000000020b0a7223 */ /* 0x080fe20000010803 */
[----:B------:R-:W-:Y:S01]  /*b280*/  F2FP.PACK_AB R11, R13, R15 ;  /* 0x0000000f0d0b723e */ /* 0x000fe200000000ff */
[----:B------:R-:W-:Y:S02]  /*b290*/  FFMA.FTZ R2, R4, R2, R0 ;  /* 0x0000000204027223 */ /* 0x000fe40000010000 */
[-C--:B------:R-:W-:Y:S01]  /*b2a0*/  FFMA.FTZ R3, R6, R17.reuse, -R8 ;  /* 0x0000001106037223 */ /* 0x080fe20000010808 */
[----:B------:R-:W-:Y:S01]  /*b2b0*/  F2FP.PACK_AB R8, R12, R14 ;  /* 0x0000000e0c08723e */ /* 0x000fe200000000ff */
[----:B------:R-:W-:Y:S01]  /*b2c0*/  FFMA.FTZ R0, R5, R17, R9 ;  /* 0x0000001105007223 */ /* 0x000fe20000010009 */
[----:B------:R-:W-:-:S04]  /*b2d0*/  F2FP.PACK_AB R10, R2, R10 ;  /* 0x0000000a020a723e */ /* 0x000fc800000000ff */
[----:B------:R-:W-:-:S05]  /*b2e0*/  F2FP.PACK_AB R9, R0, R3 ;  /* 0x000000030009723e */ /* 0x000fca00000000ff */
[----:B------:R1:W-:Y:S02]  /*b2f0*/  STS.128 [R88+0x4800], R8 ;  /* 0x0048000858007388 */ /* 0x0003e40000000c00 */
.L_x_945:
[----:B------:R-:W-:Y:S05]  /*b300*/  BSYNC B0 ;  /* 0x0000000000007941 */ /* 0x000fea0003800000 */
.L_x_944:
[----:B------:R-:W-:Y:S01]  /*b310*/  ISETP.GE.AND P0, PT, R169, c[0x0][0x27c], PT ;  /* 0x00009f00a9007a0c */ /* 0x000fe20003f06270 */
[----:B------:R-:W-:-:S12]  /*b320*/  BSSY B0, `(.L_x_946) ;  /* 0x000002d000007945 */ /* 0x000fd80003800000 */
[----:B------:R-:W-:Y:S05]  /*b330*/  @P0 BRA `(.L_x_947) ;  /* 0x000002b000000947 */ /* 0x000fea0003800000 */
[----:B------:R-:W2:Y:S01]  /*b340*/  LDL R35, [R1+0x10] ;  /* 0x0000100001237983 */ /* 0x000ea20000100800 */
[----:B------:R-:W-:Y:S02]  /*b350*/  SHF.R.U32.HI R0, RZ, 0x10, R21 ;  /* 0x00000010ff007819 */ /* 0x000fe40000011615 */
[----:B------:R-:W-:Y:S02]  /*b360*/  SHF.R.U32.HI R2, RZ, 0x10, R23 ;  /* 0x00000010ff027819 */ /* 0x000fe40000011617 */
[----:B------:R-:W-:Y:S02]  /*b370*/  SHF.R.U64 R16, R20, 0x10, R21 ;  /* 0x0000001014107819 */ /* 0x000fe40000001215 */
[----:B------:R-:W-:Y:S01]  /*b380*/  SHF.R.U64 R17, R22, 0x10, R23 ;  /* 0x0000001016117819 */ /* 0x000fe20000001217 */
[----:B------:R-:W-:Y:S02]  /*b390*/  HADD2.F32 R18, -RZ, R2.H0_H0 ;  /* 0x20000002ff127230 */ /* 0x000fe40000004100 */
[----:B------:R-:W-:Y:S01]  /*b3a0*/  HADD2.F32 R2, -RZ, R68.H0_H0 ;  /* 0x20000044ff027230 */ /* 0x000fe20000004100 */
[----:B-12---:R-:W1:Y:S02]  /*b3b0*/  LDS.128 R8, [R35+0x4800] ;  /* 0x0048000023087984 */ /* 0x006e640000000c00 */
[----:B-1----:R-:W-:-:S02]  /*b3c0*/  HADD2.F32 R13, -RZ, R10.H0_H0 ;  /* 0x2000000aff0d7230 */ /* 0x002fc40000004100 */
[----:B------:R-:W-:Y:S02]  /*b3d0*/  HADD2.F32 R5, -RZ, R10.H1_H1 ;  /* 0x3000000aff057230 */ /* 0x000fe40000004100 */
[--C-:B------:R-:W-:Y:S02]  /*b3e0*/  HADD2.F32 R4, -RZ, R11.reuse.H1_H1 ;  /* 0x3000000bff047230 */ /* 0x100fe40000004100 */
[----:B------:R-:W-:Y:S02]  /*b3f0*/  HADD2.F32 R10, -RZ, R0.H0_H0 ;  /* 0x20000000ff0a7230 */ /* 0x000fe40000004100 */
[----:B------:R-:W-:Y:S02]  /*b400*/  HADD2.F32 R12, -RZ, R11.H0_H0 ;  /* 0x2000000bff0c7230 */ /* 0x000fe40000004100 */
[--C-:B------:R-:W-:Y:S02]  /*b410*/  HADD2.F32 R6, -RZ, R9.reuse.H0_H0 ;  /* 0x20000009ff067230 */ /* 0x100fe40000004100 */
[----:B------:R-:W-:Y:S01]  /*b420*/  HADD2.F32 R3, -RZ, R9.H1_H1 ;  /* 0x30000009ff037230 */ /* 0x000fe20000004100 */
[-C--:B------:R-:W-:Y:S01]  /*b430*/  FMUL.FTZ R9, R4, R10.reuse ;  /* 0x0000000a04097220 */ /* 0x080fe20000410000 */
[--C-:B------:R-:W-:Y:S01]  /*b440*/  HADD2.F32 R11, -RZ, R8.reuse.H0_H0 ;  /* 0x20000008ff0b7230 */ /* 0x100fe20000004100 */
[C---:B------:R-:W-:Y:S01]  /*b450*/  FMUL.FTZ R10, R12.reuse, R10 ;  /* 0x0000000a0c0a7220 */ /* 0x040fe20000410000 */
[----:B------:R-:W-:Y:S01]  /*b460*/  HADD2.F32 R0, -RZ, R67.H0_H0 ;  /* 0x20000043ff007230 */ /* 0x000fe20000004100 */
[-C--:B------:R-:W-:Y:S01]  /*b470*/  FFMA.FTZ R15, R12, R18.reuse, -R9 ;  /* 0x000000120c0f7223 */ /* 0x080fe20000010809 */
[----:B------:R-:W-:Y:S01]  /*b480*/  HADD2.F32 R8, -RZ, R8.H1_H1 ;  /* 0x30000008ff087230 */ /* 0x000fe20000004100 */
[----:B------:R-:W-:-:S02]  /*b490*/  FFMA.FTZ R10, R4, R18, R10 ;  /* 0x00000012040a7223 */ /* 0x000fc4000001000a */
[CC--:B------:R-:W-:Y:S02]  /*b4a0*/  FMUL.FTZ R9, R11.reuse, R0.reuse ;  /* 0x000000000b097220 */ /* 0x0c0fe40000410000 */
[C---:B------:R-:W-:Y:S01]  /*b4b0*/  FMUL.FTZ R14, R8.reuse, R0 ;  /* 0x00000000080e7220 */ /* 0x040fe20000410000 */
[----:B------:R-:W-:Y:S01]  /*b4c0*/  HADD2.F32 R0, -RZ, R67.H1_H1 ;  /* 0x30000043ff007230 */ /* 0x000fe20000004100 */
[-C--:B------:R-:W-:Y:S01]  /*b4d0*/  FFMA.FTZ R12, R8, R2.reuse, R9 ;  /* 0x00000002080c7223 */ /* 0x080fe20000010009 */
[----:B------:R-:W-:Y:S01]  /*b4e0*/  HADD2.F32 R9, -RZ, R16.H0_H0 ;  /* 0x20000010ff097230 */ /* 0x000fe20000004100 */
[----:B------:R-:W-:Y:S01]  /*b4f0*/  FFMA.FTZ R14, R11, R2, -R14 ;  /* 0x000000020b0e7223 */ /* 0x000fe2000001080e */
[----:B------:R-:W-:Y:S01]  /*b500*/  HADD2.F32 R2, -RZ, R68.H1_H1 ;  /* 0x30000044ff027230 */ /* 0x000fe20000004100 */
[-C--:B------:R-:W-:Y:S01]  /*b510*/  FMUL.FTZ R4, R5, R0.reuse ;  /* 0x0000000005047220 */ /* 0x080fe20000410000 */
[----:B------:R-:W-:Y:S01]  /*b520*/  HADD2.F32 R11, -RZ, R17.H0_H0 ;  /* 0x20000011ff0b7230 */ /* 0x000fe20000004100 */
[----:B------:R-:W-:-:S02]  /*b530*/  FMUL.FTZ R0, R13, R0 ;  /* 0x000000000d007220 */ /* 0x000fc40000410000 */
[-C--:B------:R-:W-:Y:S02]  /*b540*/  FMUL.FTZ R8, R3, R9.reuse ;  /* 0x0000000903087220 */ /* 0x080fe40000410000 */
[C---:B------:R-:W-:Y:S02]  /*b550*/  FMUL.FTZ R9, R6.reuse, R9 ;  /* 0x0000000906097220 */ /* 0x040fe40000410000 */
[-C--:B------:R-:W-:Y:S02]  /*b560*/  FFMA.FTZ R4, R13, R2.reuse, -R4 ;  /* 0x000000020d047223 */ /* 0x080fe40000010804 */
[----:B------:R-:W-:Y:S02]  /*b570*/  FFMA.FTZ R2, R5, R2, R0 ;  /* 0x0000000205027223 */ /* 0x000fe40000010000 */
[-C--:B------:R-:W-:Y:S01]  /*b580*/  FFMA.FTZ R0, R6, R11.reuse, -R8 ;  /* 0x0000000b06007223 */ /* 0x080fe20000010808 */
[----:B------:R-:W-:Y:S01]  /*b590*/  F2FP.PACK_AB R8, R12, R14 ;  /* 0x0000000e0c08723e */ /* 0x000fe200000000ff */
[----:B------:R-:W-:Y:S01]  /*b5a0*/  FFMA.FTZ R3, R3, R11, R9 ;  /* 0x0000000b03037223 */ /* 0x000fe20000010009 */
[----:B------:R-:W-:-:S02]  /*b5b0*/  F2FP.PACK_AB R11, R10, R15 ;  /* 0x0000000f0a0b723e */ /* 0x000fc400000000ff */
[----:B------:R-:W-:Y:S02]  /*b5c0*/  F2FP.PACK_AB R10, R2, R4 ;  /* 0x00000004020a723e */ /* 0x000fe400000000ff */
[----:B------:R-:W-:-:S05]  /*b5d0*/  F2FP.PACK_AB R9, R3, R0 ;  /* 0x000000000309723e */ /* 0x000fca00000000ff */
[----:B------:R1:W-:Y:S02]  /*b5e0*/  STS.128 [R35+0x4800], R8 ;  /* 0x0048000823007388 */ /* 0x0003e40000000c00 */
.L_x_947:
[----:B------:R-:W-:Y:S05]  /*b5f0*/  BSYNC B0 ;  /* 0x0000000000007941 */ /* 0x000fea0003800000 */
.L_x_946:
        /* <DEDUP_REMOVED lines=46> */
.L_x_949:
[----:B------:R-:W-:Y:S05]  /*b8e0*/  BSYNC B0 ;  /* 0x0000000000007941 */ /* 0x000fea0003800000 */
.L_x_948:
[----:B------:R-:W-:Y:S01]  /*b8f0*/  ISETP.GE.AND P0, PT, R168, c[0x0][0x27c], PT ;  /* 0x00009f00a8007a0c */ /* 0x000fe20003f06270 */
[----:B------:R-:W-:-:S12]  /*b900*/  BSSY B0, `(.L_x_950) ;  /* 0x000002d000007945 */ /* 0x000fd80003800000 */
[----:B------:R-:W-:Y:S05]  /*b910*/  @P0 BRA `(.L_x_951) ;  /* 0x000002b000000947 */ /* 0x000fea0003800000 */
[----:B-1----:R-:W2:Y:S01]  /*b920*/  LDL R20, [R1+0x10] ;  /* 0x0000100001147983 */ /* 0x002ea20000100800 */
[----:B------:R-:W-:Y:S02]  /*b930*/  SHF.R.U32.HI R0, RZ, 0x10, R33 ;  /* 0x00000010ff007819 */ /* 0x000fe40000011621 */
[----:B------:R-:W-:Y:S02]  /*b940*/  SHF.R.U32.HI R2, RZ, 0x10, R31 ;  /* 0x00000010ff027819 */ /* 0x000fe4000001161f */
[----:B------:R-:W-:Y:S02]  /*b950*/  SHF.R.U64 R15, R32, 0x10, R33 ;  /* 0x00000010200f7819 */ /* 0x000fe40000001221 */
[----:B------:R-:W-:Y:S01]  /*b960*/  SHF.R.U64 R16, R30, 0x10, R31 ;  /* 0x000000101e107819 */ /* 0x000fe2000000121f */
[----:B------:R-:W-:Y:S02]  /*b970*/  HADD2.F32 R18, -RZ, R2.H0_H0 ;  /* 0x20000002ff127230 */ /* 0x000fe40000004100 */
[----:B------:R-:W-:Y:S01]  /*b980*/  HADD2.F32 R2, -RZ, R72.H0_H0 ;  /* 0x20000048ff027230 */ /* 0x000fe20000004100 */
[----:B--2---:R-:W1:Y:S02]  /*b990*/  LDS.128 R8, [R20+0x6800] ;  /* 0x0068000014087984 */ /* 0x004e640000000c00 */
        /* <DEDUP_REMOVED lines=35> */
.L_x_951:
[----:B------:R-:W-:Y:S05]  /*bbd0*/  BSYNC B0 ;  /* 0x0000000000007941 */ /* 0x000fea0003800000 */
.L_x_950:
        /* <DEDUP_REMOVED lines=46> */
.L_x_953:
[----:B------:R-:W-:Y:S05]  /*bec0*/  BSYNC B0 ;  /* 0x0000000000007941 */ /* 0x000fea0003800000 */
.L_x_952:
[----:B------:R-:W-:-:S13]  /*bed0*/  ISETP.GE.AND P0, PT, R167, c[0x0][0x27c], PT ;  /* 0x00009f00a7007a0c */ /* 0x000fda0003f06270 */
[----:B------:R-:W-:Y:S05]  /*bee0*/  @P0 BRA `(.L_x_943) ;  /* 0x000002b000000947 */ /* 0x000fea0003800000 */
[----:B-1----:R-:W2:Y:S01]  /*bef0*/  LDL R20, [R1+0x10] ;  /* 0x0000100001147983 */ /* 0x002ea20000100800 */
[----:B------:R-:W-:Y:S02]  /*bf00*/  SHF.R.U32.HI R0, RZ, 0x10, R45 ;  /* 0x00000010ff007819 */ /* 0x000fe4000001162d */
[----:B------:R-:W-:Y:S02]  /*bf10*/  SHF.R.U32.HI R2, RZ, 0x10, R43 ;  /* 0x00000010ff027819 */ /* 0x000fe4000001162b */
[----:B------:R-:W-:Y:S02]  /*bf20*/  SHF.R.U64 R15, R44, 0x10, R45 ;  /* 0x000000102c0f7819 */ /* 0x000fe4000000122d */
[----:B------:R-:W-:Y:S01]  /*bf30*/  SHF.R.U64 R16, R42, 0x10, R43 ;  /* 0x000000102a107819 */ /* 0x000fe2000000122b */
[----:B------:R-:W-:Y:S02]  /*bf40*/  HADD2.F32 R18, -RZ, R2.H0_H0 ;  /* 0x20000002ff127230 */ /* 0x000fe40000004100 */
[----:B------:R-:W-:Y:S01]  /*bf50*/  HADD2.F32 R2, -RZ, R77.H1_H1 ;  /* 0x3000004dff027230 */ /* 0x000fe20000004100 */
        /* <DEDUP_REMOVED lines=9> */
[----:B------:R-:W-:Y:S01]  /*bff0*/  HADD2.F32 R11, -RZ, R8.H0_H0 ;  /* 0x20000008ff0b7230 */ /* 0x000fe20000004100 */
        /* <DEDUP_REMOVED lines=26> */
.L_x_943:
[----:B------:R-:W-:Y:S05]  /*c1a0*/  BSYNC B1 ;  /* 0x0000000000017941 */ /* 0x000fea0003800000 */
.L_x_942:
[----:B------:R-:W-:-:S04]  /*c1b0*/  IADD3 R0, R138, 0x40, RZ ;  /* 0x000000408a007810 */ /* 0x000fc80007ffe0ff */
[----:B------:R-:W-:-:S13]  /*c1c0*/  ISETP.GE.AND P0, PT, R0, R19, PT ;  /* 0x000000130000720c */ /* 0x000fda0003f06270 */
[----:B------:R-:W-:Y:S05]  /*c1d0*/  @P0 BRA `(.L_x_954) ;  /* 0x0000458000000947 */ /* 0x000fea0003800000 */
        /* <DEDUP_REMOVED lines=46> */
.L_x_956:
[----:B------:R-:W-:Y:S05]  /*c4c0*/  BSYNC B0 ;  /* 0x0000000000007941 */ /* 0x000fea0003800000 */
.L_x_955:
        /* <DEDUP_REMOVED lines=27> */
[----:B------:R-:W-:Y:S01]  /*c680*/  HADD2.F32 R0, -RZ, R78.H0_H0 ;  /* 0x2000004eff007230 */ /* 0x000fe20000004100 */
        /* <DEDUP_REMOVED lines=18> */
.L_x_958:
[----:B------:R-:W-:Y:S05]  /*c7b0*/  BSYNC B0 ;  /* 0x0000000000007941 */ /* 0x000fea0003800000 */
.L_x_957:
        /* <DEDUP_REMOVED lines=46> */
.L_x_960:
[----:B------:R-:W-:Y:S05]  /*caa0*/  BSYNC B0 ;  /* 0x0000000000007941 */ /* 0x000fea0003800000 */
.L_x_959:
        /* <DEDUP_REMOVED lines=46> */
.L_x_962:
[----:B------:R-:W-:Y:S05]  /*cd90*/  BSYNC B0 ;  /* 0x0000000000007941 */ /* 0x000fea0003800000 */
.L_x_961:
        /* <DEDUP_REMOVED lines=46> */
.L_x_964:
[----:B------:R-:W-:Y:S05]  /*d080*/  BSYNC B0 ;  /* 0x0000000000007941 */ /* 0x000fea0003800000 */
.L_x_963:
        /* <DEDUP_REMOVED lines=44> */
[----:B------:R1:W-:Y:S01]  /*d350*/  STS.128 [R19+0x9800], R8 ;  /* 0x0098000813007388 */ /* 0x0003e20000000c00 */
[----:B------:R-:W-:Y:S05]  /*d360*/  BRA `(.L_x_954) ;  /* 0x000033f000007947 */ /* 0x000fea0003800000 */
.L_x_937:
[----:B------:R1:W5:Y:S01]  /*d370*/  LDL R35, [R1+0x64] ;  /* 0x0000640001237983 */ /* 0x0003620000100800 */
[----:B------:R-:W-:-:S03]  /*d380*/  IMAD.MOV.U32 R3, RZ, RZ, c[0x0][0x2c4] ;  /* 0x0000b100ff037624 */ /* 0x000fc600078e00ff */
[----:B------:R1:W5:Y:S02]  /*d390*/  LDL R33, [R1+0x60] ;  /* 0x0000600001217983 */ /* 0x0003640000100800 */
[----:B------:R-:W-:Y:S01]  /*d3a0*/  ISETP.NE.AND P0, PT, R3, 0x1, PT ;  /* 0x000000010300780c */ /* 0x000fe20003f05270 */
[----:B------:R-:W-:-:S12]  /*d3b0*/  IMAD.MOV.U32 R5, RZ, RZ, R8 ;  /* 0x000000ffff057224 */ /* 0x000fd800078e0008 */
[----:B------:R-:W-:-:S05]  /*d3c0*/  @P0 IMAD.HI.U32 R3, R0, c[0x0][0x2c8], RZ ;  /* 0x0000b20000030a27 */ /* 0x000fca00078e00ff */
[----:B------:R-:W-:-:S04]  /*d3d0*/  @P0 SHF.R.U32.HI R0, RZ, c[0x0][0x2cc], R3 ;  /* 0x0000b300ff000a19 */ /* 0x000fc80000011603 */
        /* <DEDUP_REMOVED lines=38> */
[----:B------:R-:W-:Y:S01]  /*d640*/  CS2R R20, SRZ ;  /* 0x0000000000147805 */ /* 0x000fe2000001ff00 */
[----:B------:R-:W-:Y:S01]  /*d650*/  CS2R R14, SRZ ;  /* 0x00000000000e7805 */ /* 0x000fe2000001ff00 */
[----:B------:R-:W-:Y:S01]  /*d660*/  CS2R R12, SRZ ;  /* 0x00000000000c7805 */ /* 0x000fe2000001ff00 */
[----:B------:R-:W-:Y:S01]  /*d670*/  CS2R R42, SRZ ;  /* 0x00000000002a7805 */ /* 0x000fe2000001ff00 */
[----:B------:R-:W-:-:S06]  /*d680*/  CS2R R40, SRZ ;  /* 0x0000000000287805 */ /* 0x000fcc000001ff00 */
[C---:B------:R-:W-:Y:S01]  /*d690*/  @!P0 IMAD.SHL.U32 R6, R110.reuse, 0x2, RZ ;  /* 0x000000026e068824 */ /* 0x040fe200078e00ff */
[----:B------:R-:W-:-:S04]  /*d6a0*/  @!P0 SHF.L.U64.HI R0, R110, 0x1, R111 ;  /* 0x000000016e008819 */ /* 0x000fc8000001026f */
[-C--:B---3--:R-:W-:Y:S02]  /*d6b0*/  @!P0 IADD3 R26, P1, R4, R6.reuse, RZ ;  /* 0x00000006041a8210 */ /* 0x088fe40007f3e0ff */
[----:B------:R-:W-:Y:S02]  /*d6c0*/  @!P0 IADD3 R24, P3, R2, R6, RZ ;  /* 0x0000000602188210 */ /* 0x000fe40007f7e0ff */
[----:B----4-:R-:W-:Y:S02]  /*d6d0*/  @!P0 IADD3.X R27, R5, R0, RZ, P1, !PT ;  /* 0x00000000051b8210 */ /* 0x010fe40000ffe4ff */
[----:B------:R-:W-:Y:S01]  /*d6e0*/  ISETP.GE.AND P1, PT, R136, c[0x0][0x27c], PT ;  /* 0x00009f0088007a0c */ /* 0x000fe20003f26270 */
[----:B-1----:R-:W-:Y:S01]  /*d6f0*/  @!P0 IMAD.X R25, R3, 0x1, R0, P3 ;  /* 0x0000000103198824 */ /* 0x002fe200018e0600 */
[----:B-----5:R-:W-:-:S05]  /*d700*/  @!P2 SHF.L.U32 R6, R35, 0x3, RZ ;  /* 0x000000032306a819 */ /* 0x020fca00000006ff */
[----:B------:R-:W-:-:S04]  /*d710*/  @!P2 IMAD.WIDE R10, R6, 0x2, R4 ;  /* 0x00000002060aa825 */ /* 0x000fc800078e0204 */
[----:B------:R-:W-:Y:S01]  /*d720*/  @!P2 IMAD.WIDE R8, R6, 0x2, R2 ;  /* 0x000000020608a825 */ /* 0x000fe200078e0202 */
[----:B------:R1:W5:Y:S03]  /*d730*/  @!P2 LD.E.128 R20, [R10.64] ;  /* 0x000000080a14a980 */ /* 0x000366000c101d00 */
[----:B------:R-:W-:Y:S01]  /*d740*/  @!P1 IMAD.SHL.U32 R0, R33, 0x8, RZ ;  /* 0x0000000821009824 */ /* 0x000fe200078e00ff */
[----:B------:R2:W5:Y:S01]  /*d750*/  @!P2 LD.E.128 R12, [R8.64] ;  /* 0x00000008080ca980 */ /* 0x000562000c101d00 */
[----:B------:R-:W-:Y:S01]  /*d760*/  CS2R R38, SRZ ;  /* 0x0000000000267805 */ /* 0x000fe2000001ff00 */
[----:B------:R-:W-:Y:S01]  /*d770*/  CS2R R36, SRZ ;  /* 0x0000000000247805 */ /* 0x000fe2000001ff00 */
[----:B------:R-:W-:Y:S01]  /*d780*/  CS2R R18, SRZ ;  /* 0x0000000000127805 */ /* 0x000fe2000001ff00 */
[----:B------:R-:W-:Y:S01]  /*d790*/  CS2R R16, SRZ ;  /* 0x0000000000107805 */ /* 0x000fe2000001ff00 */
[----:B------:R-:W-:-:S04]  /*d7a0*/  @!P1 IMAD.WIDE R4, R0, 0x2, R4 ;  /* 0x0000000200049825 */ /* 0x000fc800078e0204 */
[----:B------:R-:W-:Y:S01]  /*d7b0*/  @!P1 IMAD.WIDE R2, R0, 0x2, R2 ;  /* 0x0000000200029825 */ /* 0x000fe200078e0202 */
[----:B------:R3:W5:Y:S04]  /*d7c0*/  @!P1 LD.E.128 R40, [R4.64] ;  /* 0x0000000804289980 */ /* 0x000768000c101d00 */
[----:B------:R3:W5:Y:S04]  /*d7d0*/  @!P1 LD.E.128 R36, [R2.64] ;  /* 0x0000000802249980 */ /* 0x000768000c101d00 */
[----:B------:R3:W5:Y:S01]  /*d7e0*/  @!P0 LD.E.128 R16, [R26.64] ;  /* 0x000000081a108980 */ /* 0x000762000c101d00 */
[----:B-1----:R-:W-:Y:S01]  /*d7f0*/  CS2R R10, SRZ ;  /* 0x00000000000a7805 */ /* 0x002fe2000001ff00 */
[----:B--2---:R-:W-:-:S06]  /*d800*/  CS2R R8, SRZ ;  /* 0x0000000000087805 */ /* 0x004fcc000001ff00 */
[----:B------:R3:W5:Y:S02]  /*d810*/  @!P0 LD.E.128 R8, [R24.64] ;  /* 0x0000000818088980 */ /* 0x000764000c101d00 */
.L_x_966:
[----:B--2---:R-:W-:Y:S05]  /*d820*/  BSYNC B0 ;  /* 0x0000000000007941 */ /* 0x004fea0003800000 */
.L_x_965:
[----:B------:R-:W-:Y:S01]  /*d830*/  IADD3 R0, R28, 0x40, RZ ;  /* 0x000000401c007810 */ /* 0x000fe20007ffe0ff */
[----:B---3-5:R-:W-:Y:S01]  /*d840*/  IMAD.MOV.U32 R4, RZ, RZ, R42 ;  /* 0x000000ffff047224 */ /* 0x028fe200078e002a */
[----:B------:R-:W-:Y:S01]  /*d850*/  MOV R25, R10 ;  /* 0x0000000a00197202 */ /* 0x000fe20000000f00 */
[----:B-1----:R-:W-:Y:S01]  /*d860*/  IMAD.MOV.U32 R3, RZ, RZ, R43 ;  /* 0x000000ffff037224 */ /* 0x002fe200078e002b */
[----:B------:R-:W-:Y:S01]  /*d870*/  ISETP.GE.AND P0, PT, R0, R34, PT ;  /* 0x000000220000720c */ /* 0x000fe20003f06270 */
[----:B------:R-:W-:Y:S01]  /*d880*/  IMAD.MOV.U32 R2, RZ, RZ, R40 ;  /* 0x000000ffff027224 */ /* 0x000fe200078e0028 */
[----:B----4-:R1:W2:Y:S01]  /*d890*/  SHFL.IDX PT, R5, R30, 0x1, 0x1e1f ;  /* 0x003e1f001e057f89 */ /* 0x0102a200000e0000 */
[----:B------:R-:W-:Y:S01]  /*d8a0*/  IMAD.MOV.U32 R0, RZ, RZ, R41 ;  /* 0x000000ffff007224 */ /* 0x000fe200078e0029 */
[----:B------:R-:W-:Y:S01]  /*d8b0*/  PRMT R92, R3, 0x5410, R4 ;  /* 0x00005410035c7816 */ /* 0x000fe20000000004 */
[----:B------:R-:W-:Y:S01]  /*d8c0*/  IMAD.MOV.U32 R3, RZ, RZ, R23 ;  /* 0x000000ffff037224 */ /* 0x000fe200078e0017 */
[----:B------:R-:W-:Y:S01]  /*d8d0*/  PRMT R91, R2, 0x7610, R91 ;  /* 0x00007610025b7816 */ /* 0x000fe2000000005b */
[----:B------:R-:W-:Y:S01]  /*d8e0*/  IMAD.MOV.U32 R2, RZ, RZ, R20 ;  /* 0x000000ffff027224 */ /* 0x000fe200078e0014 */
[----:B------:R-:W-:Y:S01]  /*d8f0*/  PRMT R89, R89, 0x5410, R0 ;  /* 0x0000541059597816 */ /* 0x000fe20000000000 */
[----:B------:R-:W-:Y:S01]  /*d900*/  IMAD.MOV.U32 R0, RZ, RZ, R21 ;  /* 0x000000ffff007224 */ /* 0x000fe200078e0015 */
[----:B------:R-:W-:Y:S01]  /*d910*/  BSSY B0, `(.L_x_967) ;  /* 0x0000050000007945 */ /* 0x000fe20003800000 */
[----:B------:R-:W-:Y:S01]  /*d920*/  IMAD.MOV.U32 R4, RZ, RZ, R22 ;  /* 0x000000ffff047224 */ /* 0x000fe200078e0016 */
        /* <DEDUP_REMOVED lines=27> */
[----:B------:R-:W-:Y:S01]  /*dae0*/  CS2R R80, SRZ ;  /* 0x0000000000507805 */ /* 0x000fe2000001ff00 */
[----:B------:R-:W-:Y:S01]  /*daf0*/  PRMT R85, R2, 0x7610, R85 ;  /* 0x0000761002557816 */ /* 0x000fe20000000055 */
[----:B------:R1:W3:Y:S01]  /*db00*/  SHFL.IDX PT, R4, R31, 0x1, 0x1e1f ;  /* 0x003e1f001f047f89 */ /* 0x0002e200000e0000 */
[----:B------:R-:W-:Y:S01]  /*db10*/  PRMT R73, R24, 0x7610, R73 ;  /* 0x0000761018497816 */ /* 0x000fe20000000049 */
[----:B------:R-:W-:Y:S01]  /*db20*/  CS2R R66, SRZ ;  /* 0x0000000000427805 */ /* 0x000fe2000001ff00 */
[----:B------:R-:W-:Y:S01]  /*db30*/  PRMT R53, R0, 0x5410, R6 ;  /* 0x0000541000357816 */ /* 0x000fe20000000006 */
[----:B------:R1:W4:Y:S01]  /*db40*/  SHFL.IDX PT, R3, R29, 0x1, 0x1e1f ;  /* 0x003e1f001d037f89 */ /* 0x00032200000e0000 */
[----:B------:R-:W-:Y:S01]  /*db50*/  CS2R R64, SRZ ;  /* 0x0000000000407805 */ /* 0x000fe2000001ff00 */
[----:B------:R-:W-:Y:S01]  /*db60*/  CS2R R46, SRZ ;  /* 0x00000000002e7805 */ /* 0x000fe2000001ff00 */
[----:B------:R-:W-:Y:S01]  /*db70*/  CS2R R44, SRZ ;  /* 0x00000000002c7805 */ /* 0x000fe2000001ff00 */
[----:B------:R1:W1:Y:S01]  /*db80*/  SHFL.IDX PT, R2, R32, 0x1, 0x1e1f ;  /* 0x003e1f0020027f89 */ /* 0x00026200000e0000 */
        /* <DEDUP_REMOVED lines=18> */
[----:B-1----:R-:W-:Y:S02]  /*dcb0*/  @!P0 IADD3 R24, P3, R2, R0, RZ ;  /* 0x0000000002188210 */ /* 0x002fe40007f7e0ff */
[----:B------:R-:W-:Y:S02]  /*dcc0*/  @!P0 IADD3.X R27, R5, R6, RZ, P1, !PT ;  /* 0x00000006051b8210 */ /* 0x000fe40000ffe4ff */
[----:B------:R-:W-:Y:S01]  /*dcd0*/  ISETP.GE.AND P1, PT, R136, c[0x0][0x27c], PT ;  /* 0x00009f0088007a0c */ /* 0x000fe20003f26270 */
[----:B----4-:R-:W-:Y:S01]  /*dce0*/  @!P0 IMAD.X R25, R3, 0x1, R6, P3 ;  /* 0x0000000103198824 */ /* 0x010fe200018e0606 */
[----:B------:R-:W-:Y:S01]  /*dcf0*/  @!P2 SHF.L.U32 R6, R35, 0x3, RZ ;  /* 0x000000032306a819 */ /* 0x000fe200000006ff */
[----:B------:R-:W-:Y:S01]  /*dd00*/  CS2R R78, SRZ ;  /* 0x00000000004e7805 */ /* 0x000fe2000001ff00 */
[----:B------:R-:W-:Y:S01]  /*dd10*/  CS2R R76, SRZ ;  /* 0x00000000004c7805 */ /* 0x000fe2000001ff00 */
[----:B------:R-:W-:Y:S01]  /*dd20*/  CS2R R46, SRZ ;  /* 0x00000000002e7805 */ /* 0x000fe2000001ff00 */
[----:B------:R-:W-:Y:S01]  /*dd30*/  CS2R R44, SRZ ;  /* 0x00000000002c7805 */ /* 0x000fe2000001ff00 */
[----:B------:R-:W-:Y:S01]  /*dd40*/  @!P2 IMAD.WIDE R30, R6, 0x2, R4 ;  /* 0x00000002061ea825 */ /* 0x000fe200078e0204 */
[----:B------:R-:W-:Y:S01]  /*dd50*/  CS2R R50, SRZ ;  /* 0x0000000000327805 */ /* 0x000fe2000001ff00 */
[----:B------:R-:W-:-:S02]  /*dd60*/  CS2R R48, SRZ ;  /* 0x0000000000307805 */ /* 0x000fc4000001ff00 */
[----:B------:R-:W-:Y:S01]  /*dd70*/  @!P2 IMAD.WIDE R28, R6, 0x2, R2 ;  /* 0x00000002061ca825 */ /* 0x000fe200078e0202 */
[----:B------:R1:W5:Y:S03]  /*dd80*/  @!P2 LD.E.128 R64, [R30.64] ;  /* 0x000000081e40a980 */ /* 0x000366000c101d00 */
[----:B------:R-:W-:Y:S01]  /*dd90*/  @!P1 IMAD.SHL.U32 R0, R33, 0x8, RZ ;  /* 0x0000000821009824 */ /* 0x000fe200078e00ff */
[----:B------:R1:W5:Y:S03]  /*dda0*/  @!P2 LD.E.128 R68, [R28.64] ;  /* 0x000000081c44a980 */ /* 0x000366000c101d00 */
[C---:B------:R-:W-:Y:S01]  /*ddb0*/  @!P1 IMAD.WIDE R4, R0.reuse, 0x2, R4 ;  /* 0x0000000200049825 */ /* 0x040fe200078e0204 */
[----:B------:R1:W5:Y:S03]  /*ddc0*/  @!P0 LD.E.128 R44, [R26.64] ;  /* 0x000000081a2c8980 */ /* 0x000366000c101d00 */
[----:B------:R-:W-:Y:S01]  /*ddd0*/  @!P1 IMAD.WIDE R2, R0, 0x2, R2 ;  /* 0x0000000200029825 */ /* 0x000fe200078e0202 */
[----:B------:R1:W5:Y:S04]  /*dde0*/  @!P1 LD.E.128 R80, [R4.64] ;  /* 0x0000000804509980 */ /* 0x000368000c101d00 */
[----:B------:R1:W5:Y:S04]  /*ddf0*/  @!P1 LD.E.128 R76, [R2.64] ;  /* 0x00000008024c9980 */ /* 0x000368000c101d00 */
[----:B------:R1:W5:Y:S02]  /*de00*/  @!P0 LD.E.128 R48, [R24.64] ;  /* 0x0000000818308980 */ /* 0x000364000c101d00 */
.L_x_968:
[----:B--2---:R-:W-:Y:S05]  /*de10*/  BSYNC B0 ;  /* 0x0000000000007941 */ /* 0x004fea0003800000 */
.L_x_967:
[----:B-----5:R-:W-:Y:S01]  /*de20*/  IMAD.MOV.U32 R0, RZ, RZ, R82 ;  /* 0x000000ffff007224 */ /* 0x020fe200078e0052 */
[----:B------:R-:W-:-:S04]  /*de30*/  DEPBAR.LE SB0, 0x1 ;  /* 0x000080400000791a */ /* 0x000fc80000000000 */
[----:B-1-3--:R-:W-:Y:S01]  /*de40*/  IMAD.MOV.U32 R4, RZ, RZ, R83 ;  /* 0x000000ffff047224 */ /* 0x00afe200078e0053 */
[----:B------:R-:W-:Y:S01]  /*de50*/  PRMT R105, R0, 0x7610, R105 ;  /* 0x0000761000697816 */ /* 0x000fe20000000069 */
[----:B----4-:R-:W-:Y:S01]  /*de60*/  IMAD.MOV.U32 R3, RZ, RZ, R80 ;  /* 0x000000ffff037224 */ /* 0x010fe200078e0050 */
[----:B------:R-:W-:Y:S01]  /*de70*/  BSSY B1, `(.L_x_969) ;  /* 0x000015c000017945 */ /* 0x000fe20003800000 */
        /* <DEDUP_REMOVED lines=23> */
[----:B------:R-:W-:Y:S01]  /*dff0*/  IMAD.IADD R4, R34, 0x1, -R118 ;  /* 0x0000000122047824 */ /* 0x000fe200078e0a76 */
[----:B------:R-:W-:-:S02]  /*e000*/  MOV R3, R76 ;  /* 0x0000004c00037202 */ /* 0x000fc40000000f00 */
[----:B------:R-:W-:Y:S01]  /*e010*/  PRMT R101, R101, 0x5410, R2 ;  /* 0x0000541065657816 */ /* 0x000fe20000000002 */
[----:B------:R-:W-:Y:S01]  /*e020*/  IMAD.MOV.U32 R2, RZ, RZ, R68 ;  /* 0x000000ffff027224 */ /* 0x000fe200078e0044 */
[----:B------:R-:W-:Y:S01]  /*e030*/  IMNMX R84, R4, 0x80, PT ;  /* 0x0000008004547817 */ /* 0x000fe20003800200 */
[----:B------:R-:W-:Y:S01]  /*e040*/  IMAD.MOV.U32 R4, RZ, RZ, R50 ;  /* 0x000000ffff047224 */ /* 0x000fe200078e0032 */
[----:B------:R-:W-:Y:S01]  /*e050*/  PRMT R102, R3, 0x7610, R102 ;  /* 0x0000761003667816 */ /* 0x000fe20000000066 */
[----:B------:R-:W-:Y:S01]  /*e060*/  IMAD.MOV.U32 R3, RZ, RZ, R71 ;  /* 0x000000ffff037224 */ /* 0x000fe200078e0047 */
[----:B------:R-:W-:Y:S01]  /*e070*/  BAR.SYNC.DEFER_BLOCKING 0x0 ;  /* 0x0000000000007b1d */ /* 0x000fe20000010000 */
[----:B------:R-:W-:Y:S02]  /*e080*/  ISETP.GE.AND P0, PT, R138, R84, PT ;  /* 0x000000548a00720c */ /* 0x000fe40003f06270 */
[----:B------:R-:W-:Y:S02]  /*e090*/  PRMT R99, R0, 0x7610, R99 ;  /* 0x0000761000637816 */ /* 0x000fe40000000063 */
[----:B------:R-:W-:-:S02]  /*e0a0*/  MOV R0, R69 ;  /* 0x0000004500007202 */ /* 0x000fc40000000f00 */
[----:B------:R-:W-:Y:S01]  /*e0b0*/  PRMT R99, R99, 0x5410, R3 ;  /* 0x0000541063637816 */ /* 0x000fe20000000003 */
[----:B------:R-:W-:Y:S01]  /*e0c0*/  IMAD.MOV.U32 R3, RZ, RZ, R51 ;  /* 0x000000ffff037224 */ /* 0x000fe200078e0033 */
[----:B------:R-:W-:Y:S01]  /*e0d0*/  PRMT R98, R2, 0x7610, R98 ;  /* 0x0000761002627816 */ /* 0x000fe20000000062 */
[----:B------:R-:W-:Y:S01]  /*e0e0*/  IMAD.MOV.U32 R2, RZ, RZ, R48 ;  /* 0x000000ffff027224 */ /* 0x000fe200078e0030 */
[----:B------:R-:W-:Y:S01]  /*e0f0*/  PRMT R97, R97, 0x5410, R0 ;  /* 0x0000541061617816 */ /* 0x000fe20000000000 */
[----:B------:R-:W-:Y:S01]  /*e100*/  IMAD.MOV.U32 R0, RZ, RZ, R49 ;  /* 0x000000ffff007224 */ /* 0x000fe200078e0031 */
[----:B------:R-:W-:Y:S02]  /*e110*/  PRMT R94, R4, 0x5410, R3 ;  /* 0x00005410045e7816 */ /* 0x000fe40000000003 */
[----:B------:R-:W-:Y:S02]  /*e120*/  PRMT R93, R2, 0x7610, R93 ;  /* 0x00007610025d7816 */ /* 0x000fe4000000005d */
[----:B------:R-:W-:Y:S01]  /*e130*/  PRMT R91, R91, 0x5410, R0 ;  /* 0x000054105b5b7816 */ /* 0x000fe20000000000 */
[----:B------:R-:W-:Y:S05]  /*e140*/  @P0 BRA `(.L_x_970) ;  /* 0x000012e000000947 */ /* 0x000fea0003800000 */
[----:B------:R1:W5:Y:S04]  /*e150*/  LDL R119, [R1+0x68] ;  /* 0x0000680001777983 */ /* 0x0003680000100800 */
[----:B------:R1:W5:Y:S01]  /*e160*/  LDL R118, [R1+0x6c] ;  /* 0x00006c0001767983 */ /* 0x0003620000100800 */
[----:B------:R-:W-:Y:S01]  /*e170*/  ISETP.GE.AND P0, PT, R110, c[0x0][0x27c], PT ;  /* 0x00009f006e007a0c */ /* 0x000fe20003f06270 */
[----:B------:R-:W-:-:S12]  /*e180*/  BSSY B0, `(.L_x_971) ;  /* 0x0000062000007945 */ /* 0x000fd80003800000 */
[----:B------:R-:W-:Y:S05]  /*e190*/  @P0 BRA `(.L_x_972) ;  /* 0x0000060000000947 */ /* 0x000fea0003800000 */
[----:B------:R-:W2:Y:S01]  /*e1a0*/  LDL R120, [R1+0xcc] ;  /* 0x0000cc0001787983 */ /* 0x000ea20000100800 */
[----:B------:R-:W-:Y:S02]  /*e1b0*/  MOV R0, c[0x0][0x27c] ;  /* 0x00009f0000007a02 */ /* 0x000fe40000000f00 */
[----:B------:R-:W-:Y:S02]  /*e1c0*/  SHF.R.U32.HI R4, RZ, 0x10, R9 ;  /* 0x00000010ff047819 */ /* 0x000fe40000011609 */
[----:B------:R-:W-:Y:S02]  /*e1d0*/  LEA.HI R0, R0, R170, RZ, 0x1d ;  /* 0x000000aa00007211 */ /* 0x000fe400078fe8ff */
[----:B------:R-:W-:Y:S02]  /*e1e0*/  SHF.R.U64 R63, R18, 0x10, R19 ;  /* 0x00000010123f7819 */ /* 0x000fe40000001213 */
[----:B------:R-:W-:Y:S02]  /*e1f0*/  SHF.R.S32.HI R3, RZ, 0x1f, R0 ;  /* 0x0000001fff037819 */ /* 0x000fe40000011400 */
[----:B------:R-:W-:-:S02]  /*e200*/  SHF.L.U32 R2, R0, 0x3, RZ ;  /* 0x0000000300027819 */ /* 0x000fc400000006ff */
[----:B------:R-:W-:Y:S02]  /*e210*/  LEA.HI R0, R3, R0, RZ, 0x2 ;  /* 0x0000000003007211 */ /* 0x000fe400078f10ff */
[----:B-----5:R-:W-:Y:S02]  /*e220*/  LOP3.LUT R2, R119, 0x18, R2, 0xf8, !PT ;  /* 0x0000001877027812 */ /* 0x020fe400078ef802 */
[----:B------:R-:W-:Y:S02]  /*e230*/  SHF.L.U32 R0, R0, 0xa, RZ ;  /* 0x0000000a00007819 */ /* 0x000fe400000006ff */
[----:B------:R-:W-:Y:S02]  /*e240*/  LOP3.LUT R2, R2, R118, RZ, 0x3c, !PT ;  /* 0x0000007602027212 */ /* 0x000fe400078e3cff */
[----:B------:R-:W-:Y:S02]  /*e250*/  LOP3.LUT R0, R0, 0x7ffff000, RZ, 0xc0, !PT ;  /* 0x7ffff00000007812 */ /* 0x000fe400078ec0ff */
[----:B------:R-:W-:-:S02]  /*e260*/  SHF.R.U32.HI R58, RZ, 0x10, R19 ;  /* 0x00000010ff3a7819 */ /* 0x000fc40000011613 */
[----:B------:R-:W-:Y:S02]  /*e270*/  IADD3 R0, R2, R0, R7 ;  /* 0x0000000002007210 */ /* 0x000fe40007ffe007 */
[----:B------:R-:W-:Y:S02]  /*e280*/  SHF.R.U32.HI R52, RZ, 0x10, R17 ;  /* 0x00000010ff347819 */ /* 0x000fe40000011611 */
[----:B------:R-:W-:Y:S01]  /*e290*/  SHF.L.U32 R35, R0, 0x1, RZ ;  /* 0x0000000100237819 */ /* 0x000fe200000006ff */
[----:B------:R-:W-:Y:S01]  /*e2a0*/  HADD2.F32 R0, -RZ, R53.H0_H0 ;  /* 0x20000035ff007230 */ /* 0x000fe20000004100 */
[----:B------:R-:W-:Y:S01]  /*e2b0*/  SHF.R.U64 R62, R8, 0x10, R9 ;  /* 0x00000010083e7819 */ /* 0x000fe20000001209 */
[----:B------:R-:W-:Y:S01]  /*e2c0*/  HADD2.F32 R8, -RZ, R55.H0_H0 ;  /* 0x20000037ff087230 */ /* 0x000fe20000004100 */
[--C-:B------:R-:W-:Y:S01]  /*e2d0*/  SHF.R.U64 R59, R10, 0x10, R11.reuse ;  /* 0x000000100a3b7819 */ /* 0x100fe2000000120b */
[----:B------:R-:W3:Y:S01]  /*e2e0*/  LDS.128 R28, [R35+0x6080] ;  /* 0x00608000231c7984 */ /* 0x000ee20000000c00 */
[----:B------:R-:W-:Y:S01]  /*e2f0*/  HADD2.F32 R75, -RZ, R52.H0_H0 ;  /* 0x20000034ff4b7230 */ /* 0x000fe20000004100 */
[----:B------:R-:W-:-:S02]  /*e300*/  SHF.R.U32.HI R54, RZ, 0x10, R11 ;  /* 0x00000010ff367819 */ /* 0x000fc4000001160b */
[----:B------:R-:W-:Y:S01]  /*e310*/  SHF.R.U64 R72, R16, 0x10, R17 ;  /* 0x0000001010487819 */ /* 0x000fe20000001211 */
[--C-:B---3--:R-:W-:Y:S02]  /*e320*/  HADD2.F32 R3, -RZ, R29.reuse.H0_H0 ;  /* 0x2000001dff037230 */ /* 0x108fe40000004100 */
[----:B------:R-:W-:Y:S02]  /*e330*/  HADD2.F32 R2, -RZ, R29.H1_H1 ;  /* 0x3000001dff027230 */ /* 0x000fe40000004100 */
[----:B------:R-:W-:Y:S01]  /*e340*/  HADD2.F32 R5, -RZ, R28.H0_H0 ;  /* 0x2000001cff057230 */ /* 0x000fe20000004100 */
[----:B------:R-:W-:Y:S01]  /*e350*/  FMUL.FTZ R56, R3, R0 ;  /* 0x0000000003387220 */ /* 0x000fe20000410000 */
[----:B------:R-:W-:Y:S02]  /*e360*/  HADD2.F32 R10, -RZ, R31.H0_H0 ;  /* 0x2000001fff0a7230 */ /* 0x000fe40000004100 */
[--C-:B------:R-:W-:Y:S02]  /*e370*/  HADD2.F32 R16, -RZ, R30.reuse.H0_H0 ;  /* 0x2000001eff107230 */ /* 0x100fe40000004100 */
[----:B------:R-:W-:-:S02]  /*e380*/  HADD2.F32 R11, -RZ, R30.H1_H1 ;  /* 0x3000001eff0b7230 */ /* 0x000fc40000004100 */
[----:B------:R-:W-:Y:S02]  /*e390*/  HADD2.F32 R29, -RZ, R54.H0_H0 ;  /* 0x20000036ff1d7230 */ /* 0x000fe40000004100 */
[----:B------:R-:W-:Y:S02]  /*e3a0*/  HADD2.F32 R17, -RZ, R28.H1_H1 ;  /* 0x3000001cff117230 */ /* 0x000fe40000004100 */
[----:B------:R-:W-:Y:S01]  /*e3b0*/  HADD2.F32 R9, -RZ, R31.H1_H1 ;  /* 0x3000001fff097230 */ /* 0x000fe20000004100 */
[----:B--2---:R-:W2:Y:S02]  /*e3c0*/  LDS.128 R24, [R120] ;  /* 0x0000000078187984 */ /* 0x004ea40000000c00 */
[----:B--2---:R-:W-:Y:S02]  /*e3d0*/  HADD2.F32 R33, -RZ, R25.H0_H0 ;  /* 0x20000019ff217230 */ /* 0x004fe40000004100 */
[--C-:B------:R-:W-:Y:S02]  /*e3e0*/  HADD2.F32 R19, -RZ, R27.reuse.H0_H0 ;  /* 0x2000001bff137230 */ /* 0x100fe40000004100 */
[----:B------:R-:W-:Y:S01]  /*e3f0*/  HADD2.F32 R18, -RZ, R27.H1_H1 ;  /* 0x3000001bff127230 */ /* 0x000fe20000004100 */
[----:B------:R-:W-:Y:S01]  /*e400*/  FMUL.FTZ R6, R33, R0 ;  /* 0x0000000021067220 */ /* 0x000fe20000410000 */
[----:B------:R-:W-:-:S02]  /*e410*/  HADD2.F32 R25, -RZ, R25.H1_H1 ;  /* 0x30000019ff197230 */ /* 0x000fc40000004100 */
[----:B------:R-:W-:Y:S01]  /*e420*/  HADD2.F32 R27, -RZ, R4.H0_H0 ;  /* 0x20000004ff1b7230 */ /* 0x000fe20000004100 */
[----:B------:R-:W-:Y:S01]  /*e430*/  FFMA.FTZ R61, R3, R8, R6 ;  /* 0x00000008033d7223 */ /* 0x000fe20000010006 */
[--C-:B------:R-:W-:Y:S02]  /*e440*/  HADD2.F32 R32, -RZ, R24.reuse.H0_H0 ;  /* 0x20000018ff207230 */ /* 0x100fe40000004100 */
[----:B------:R-:W-:Y:S01]  /*e450*/  HADD2.F32 R4, -RZ, R53.H1_H1 ;  /* 0x30000035ff047230 */ /* 0x000fe20000004100 */
[-C--:B------:R-:W-:Y:S01]  /*e460*/  FMUL.FTZ R0, R25, R27.reuse ;  /* 0x0000001b19007220 */ /* 0x080fe20000410000 */
[----:B------:R-:W-:Y:S01]  /*e470*/  HADD2.F32 R6, -RZ, R55.H1_H1 ;  /* 0x30000037ff067230 */ /* 0x000fe20000004100 */
[----:B------:R-:W-:Y:S01]  /*e480*/  FMUL.FTZ R55, R2, R27 ;  /* 0x0000001b02377220 */ /* 0x000fe20000410000 */
[----:B------:R-:W-:Y:S01]  /*e490*/  HADD2.F32 R34, -RZ, R24.H1_H1 ;  /* 0x30000018ff227230 */ /* 0x000fe20000004100 */
[-C--:B------:R-:W-:Y:S01]  /*e4a0*/  FMUL.FTZ R3, R32, R4.reuse ;  /* 0x0000000420037220 */ /* 0x080fe20000410000 */
[----:B------:R-:W-:Y:S01]  /*e4b0*/  HADD2.F32 R24, -RZ, R26.H0_H0 ;  /* 0x2000001aff187230 */ /* 0x000fe20000004100 */
[----:B------:R-:W-:Y:S01]  /*e4c0*/  FFMA.FTZ R60, R2, R75, R0 ;  /* 0x0000004b023c7223 */ /* 0x000fe20000010000 */
[----:B------:R-:W-:Y:S01]  /*e4d0*/  HADD2.F32 R0, -RZ, R73.H0_H0 ;  /* 0x20000049ff007230 */ /* 0x000fe20000004100 */
[C---:B------:R-:W-:Y:S01]  /*e4e0*/  FMUL.FTZ R53, R5.reuse, R4 ;  /* 0x0000000405357220 */ /* 0x040fe20000410000 */
[----:B------:R-:W-:Y:S01]  /*e4f0*/  HADD2.F32 R2, -RZ, R57.H0_H0 ;  /* 0x20000039ff027230 */ /* 0x000fe20000004100 */
[----:B------:R-:W-:Y:S01]  /*e500*/  FFMA.FTZ R57, R5, R6, R3 ;  /* 0x0000000605397223 */ /* 0x000fe20000010003 */
[----:B------:R-:W-:Y:S01]  /*e510*/  HADD2.F32 R3, -RZ, R73.H1_H1 ;  /* 0x30000049ff037230 */ /* 0x000fe20000004100 */
[-C--:B------:R-:W-:Y:S01]  /*e520*/  FMUL.FTZ R5, R19, R0.reuse ;  /* 0x0000000013057220 */ /* 0x080fe20000410000 */
[----:B------:R-:W-:Y:S01]  /*e530*/  HADD2.F32 R4, -RZ, R74.H0_H0 ;  /* 0x2000004aff047230 */ /* 0x000fe20000004100 */
[C---:B------:R-:W-:Y:S01]  /*e540*/  FMUL.FTZ R28, R10.reuse, R0 ;  /* 0x000000000a1c7220 */ /* 0x040fe20000410000 */
[----:B------:R-:W-:Y:S01]  /*e550*/  HADD2.F32 R73, -RZ, R58.H0_H0 ;  /* 0x2000003aff497230 */ /* 0x000fe20000004100 */
[----:B------:R-:W-:Y:S01]  /*e560*/  FFMA.FTZ R30, R10, R3, R5 ;  /* 0x000000030a1e7223 */ /* 0x000fe20000010005 */
[----:B------:R-:W-:Y:S01]  /*e570*/  HADD2.F32 R5, -RZ, R62.H0_H0 ;  /* 0x2000003eff057230 */ /* 0x000fe20000004100 */
[-C--:B------:R-:W-:Y:S01]  /*e580*/  FMUL.FTZ R27, R24, R2.reuse ;  /* 0x00000002181b7220 */ /* 0x080fe20000410000 */
[----:B------:R-:W-:Y:S01]  /*e590*/  HADD2.F32 R10, -RZ, R59.H0_H0 ;  /* 0x2000003bff0a7230 */ /* 0x000fe20000004100 */
[----:B------:R-:W-:Y:S01]  /*e5a0*/  FMUL.FTZ R31, R16, R2 ;  /* 0x00000002101f7220 */ /* 0x000fe20000410000 */
[----:B------:R-:W-:Y:S01]  /*e5b0*/  HADD2.F32 R26, -RZ, R26.H1_H1 ;  /* 0x3000001aff1a7230 */ /* 0x000fe20000004100 */
[----:B------:R-:W-:Y:S01]  /*e5c0*/  FMUL.FTZ R0, R18, R29 ;  /* 0x0000001d12007220 */ /* 0x000fe20000410000 */
[----:B------:R-:W-:Y:S01]  /*e5d0*/  HADD2.F32 R59, -RZ, R72.H0_H0 ;  /* 0x20000048ff3b7230 */ /* 0x000fe20000004100 */
[----:B------:R-:W-:Y:S01]  /*e5e0*/  FMUL.FTZ R2, R34, R5 ;  /* 0x0000000522027220 */ /* 0x000fe20000410000 */
[----:B------:R-:W-:Y:S01]  /*e5f0*/  HADD2.F32 R58, -RZ, R63.H0_H0 ;  /* 0x2000003fff3a7230 */ /* 0x000fe20000004100 */
[----:B------:R-:W-:-:S02]  /*e600*/  FFMA.FTZ R54, R16, R4, R27 ;  /* 0x0000000410367223 */ /* 0x000fc4000001001b */
[C---:B------:R-:W-:Y:S02]  /*e610*/  FMUL.FTZ R16, R9.reuse, R29 ;  /* 0x0000001d09107220 */ /* 0x040fe40000410000 */
[----:B------:R-:W-:Y:S02]  /*e620*/  FFMA.FTZ R27, R9, R73, R0 ;  /* 0x00000049091b7223 */ /* 0x000fe40000010000 */
[-C--:B------:R-:W-:Y:S02]  /*e630*/  FMUL.FTZ R0, R26, R10.reuse ;  /* 0x0000000a1a007220 */ /* 0x080fe40000410000 */
[C---:B------:R-:W-:Y:S02]  /*e640*/  FFMA.FTZ R29, R17.reuse, R59, R2 ;  /* 0x0000003b111d7223 */ /* 0x040fe40000010002 */
[----:B------:R-:W-:Y:S02]  /*e650*/  FMUL.FTZ R9, R17, R5 ;  /* 0x0000000511097220 */ /* 0x000fe40000410000 */
[----:B------:R-:W-:-:S02]  /*e660*/  FMUL.FTZ R2, R11, R10 ;  /* 0x0000000a0b027220 */ /* 0x000fc40000410000 */
[----:B------:R-:W-:Y:S01]  /*e670*/  FFMA.FTZ R52, R11, R58, R0 ;  /* 0x0000003a0b347223 */ /* 0x000fe20000010000 */
[----:B------:R-:W-:Y:S01]  /*e680*/  F2FP.PACK_AB R11, R27, R30 ;  /* 0x0000001e1b0b723e */ /* 0x000fe200000000ff */
[----:B------:R-:W-:Y:S02]  /*e690*/  FFMA.FTZ R5, R24, R4, -R31 ;  /* 0x0000000418057223 */ /* 0x000fe4000001081f */
[----:B------:R-:W-:Y:S01]  /*e6a0*/  FFMA.FTZ R17, R33, R8, -R56 ;  /* 0x0000000821117223 */ /* 0x000fe20000010838 */
[----:B------:R-:W-:Y:S01]  /*e6b0*/  F2FP.PACK_AB R8, R29, R57 ;  /* 0x000000391d08723e */ /* 0x000fe200000000ff */
[----:B------:R-:W-:Y:S02]  /*e6c0*/  FFMA.FTZ R10, R25, R75, -R55 ;  /* 0x0000004b190a7223 */ /* 0x000fe40000010837 */
[----:B------:R-:W-:Y:S02]  /*e6d0*/  FFMA.FTZ R6, R32, R6, -R53 ;  /* 0x0000000620067223 */ /* 0x000fe40000010835 */
[----:B------:R-:W-:Y:S01]  /*e6e0*/  FFMA.FTZ R3, R19, R3, -R28 ;  /* 0x0000000313037223 */ /* 0x000fe2000001081c */
[----:B------:R-:W-:Y:S01]  /*e6f0*/  F2FP.PACK_AB R17, R10, R17 ;  /* 0x000000110a11723e */ /* 0x000fe200000000ff */
        /* <DEDUP_REMOVED lines=10> */
.L_x_972:
[----:B------:R-:W-:Y:S05]  /*e7a0*/  BSYNC B0 ;  /* 0x0000000000007941 */ /* 0x000fea0003800000 */
.L_x_971:
[----:B------:R-:W-:Y:S01]  /*e7b0*/  ISETP.GE.AND P0, PT, R137, c[0x0][0x27c], PT ;  /* 0x00009f0089007a0c */ /* 0x000fe20003f06270 */
[----:B------:R-:W-:-:S12]  /*e7c0*/  BSSY B0, `(.L_x_973) ;  /* 0x0000063000007945 */ /* 0x000fd80003800000 */
[----:B------:R-:W-:Y:S05]  /*e7d0*/  @P0 BRA `(.L_x_974) ;  /* 0x0000061000000947 */ /* 0x000fea0003800000 */
[----:B------:R-:W3:Y:S04]  /*e7e0*/  LDL R2, [R1+0x64] ;  /* 0x0000640001027983 */ /* 0x000ee80000100800 */
[----:B------:R-:W4:Y:S01]  /*e7f0*/  LDL R59, [R1+0xdc] ;  /* 0x0000dc00013b7983 */ /* 0x000f220000100800 */
[----:B------:R-:W-:Y:S02]  /*e800*/  MOV R0, c[0x0][0x27c] ;  /* 0x00009f0000007a02 */ /* 0x000fe40000000f00 */
[--C-:B------:R-:W-:Y:S02]  /*e810*/  SHF.R.U32.HI R4, RZ, 0x10, R13.reuse ;  /* 0x00000010ff047819 */ /* 0x100fe4000001160d */
[----:B------:R-:W-:Y:S02]  /*e820*/  SHF.R.U64 R54, R12, 0x10, R13 ;  /* 0x000000100c367819 */ /* 0x000fe4000000120d */
[----:B------:R-:W-:-:S02]  /*e830*/  SHF.R.U32.HI R26, RZ, 0x10, R21 ;  /* 0x00000010ff1a7819 */ /* 0x000fc40000011615 */
[--C-:B------:R-:W-:Y:S02]  /*e840*/  SHF.R.U64 R55, R22, 0x10, R23.reuse ;  /* 0x0000001016377819 */ /* 0x100fe40000001217 */
[----:B------:R-:W-:Y:S01]  /*e850*/  SHF.R.U32.HI R33, RZ, 0x10, R23 ;  /* 0x00000010ff217819 */ /* 0x000fe20000011617 */
[----:B------:R-:W-:Y:S01]  /*e860*/  HADD2.F32 R58, -RZ, R26.H0_H0 ;  /* 0x2000001aff3a7230 */ /* 0x000fe20000004100 */
[--C-:B--2---:R-:W-:Y:S02]  /*e870*/  SHF.R.U64 R35, R14, 0x10, R15.reuse ;  /* 0x000000100e237819 */ /* 0x104fe4000000120f */
[----:B------:R-:W-:Y:S01]  /*e880*/  SHF.R.U32.HI R27, RZ, 0x10, R15 ;  /* 0x00000010ff1b7819 */ /* 0x000fe2000001160f */
[----:B------:R-:W-:Y:S01]  /*e890*/  HADD2.F32 R57, -RZ, R33.H0_H0 ;  /* 0x20000021ff397230 */ /* 0x000fe20000004100 */
[----:B------:R-:W-:Y:S01]  /*e8a0*/  SHF.R.U64 R56, R20, 0x10, R21 ;  /* 0x0000001014387819 */ /* 0x000fe20000001215 */
[----:B------:R-:W-:Y:S01]  /*e8b0*/  HADD2.F32 R33, -RZ, R55.H0_H0 ;  /* 0x20000037ff217230 */ /* 0x000fe20000004100 */
[----:B---3--:R-:W-:-:S04]  /*e8c0*/  LEA.HI R0, R0, R2, RZ, 0x1d ;  /* 0x0000000200007211 */ /* 0x008fc800078fe8ff */
[----:B------:R-:W-:Y:S01]  /*e8d0*/  SHF.R.S32.HI R2, RZ, 0x1f, R0 ;  /* 0x0000001fff027819 */ /* 0x000fe20000011400 */
[----:B----4-:R-:W2:Y:S01]  /*e8e0*/  LDS.128 R8, [R59] ;  /* 0x000000003b087984 */ /* 0x010ea20000000c00 */
[----:B------:R-:W-:Y:S02]  /*e8f0*/  SHF.L.U32 R3, R0, 0x3, RZ ;  /* 0x0000000300037819 */ /* 0x000fe400000006ff */
[----:B------:R-:W-:Y:S02]  /*e900*/  LEA.HI R0, R2, R0, RZ, 0x2 ;  /* 0x0000000002007211 */ /* 0x000fe400078f10ff */
[----:B-----5:R-:W-:Y:S02]  /*e910*/  LOP3.LUT R2, R119, 0x18, R3, 0xf8, !PT ;  /* 0x0000001877027812 */ /* 0x020fe400078ef803 */
[----:B------:R-:W-:Y:S02]  /*e920*/  SHF.L.U32 R0, R0, 0xa, RZ ;  /* 0x0000000a00007819 */ /* 0x000fe400000006ff */
[----:B------:R-:W-:-:S02]  /*e930*/  LOP3.LUT R2, R2, R118, RZ, 0x3c, !PT ;  /* 0x0000007602027212 */ /* 0x000fc400078e3cff */
[----:B------:R-:W-:-:S04]  /*e940*/  LOP3.LUT R0, R0, 0x7ffff000, RZ, 0xc0, !PT ;  /* 0x7ffff00000007812 */ /* 0x000fc800078ec0ff */
[----:B------:R-:W-:-:S04]  /*e950*/  IADD3 R0, R2, R0, R7 ;  /* 0x0000000002007210 */ /* 0x000fc80007ffe007 */
[----:B------:R-:W-:Y:S01]  /*e960*/  SHF.L.U32 R29, R0, 0x1, RZ ;  /* 0x00000001001d7819 */ /* 0x000fe200000006ff */
[----:B------:R-:W-:-:S04]  /*e970*/  HADD2.F32 R0, -RZ, R74.H1_H1 ;  /* 0x3000004aff007230 */ /* 0x000fc80000004100 */
[----:B------:R-:W3:Y:S01]  /*e980*/  LDS.128 R16, [R29+0x6080] ;  /* 0x006080001d107984 */ /* 0x000ee20000000c00 */
[--C-:B--2---:R-:W-:Y:S02]  /*e990*/  HADD2.F32 R24, -RZ, R9.reuse.H0_H0 ;  /* 0x20000009ff187230 */ /* 0x104fe40000004100 */
[----:B------:R-:W-:Y:S02]  /*e9a0*/  HADD2.F32 R22, -RZ, R9.H1_H1 ;  /* 0x30000009ff167230 */ /* 0x000fe40000004100 */
[--C-:B------:R-:W-:Y:S01]  /*e9b0*/  HADD2.F32 R23, -RZ, R8.reuse.H0_H0 ;  /* 0x20000008ff177230 */ /* 0x100fe20000004100 */
[----:B------:R-:W-:Y:S01]  /*e9c0*/  FMUL.FTZ R6, R24, R0 ;  /* 0x0000000018067220 */ /* 0x000fe20000410000 */
[----:B------:R-:W-:Y:S02]  /*e9d0*/  HADD2.F32 R25, -RZ, R8.H1_H1 ;  /* 0x30000008ff197230 */ /* 0x000fe40000004100 */
[----:B------:R-:W-:Y:S02]  /*e9e0*/  HADD2.F32 R8, -RZ, R85.H1_H1 ;  /* 0x30000055ff087230 */ /* 0x000fe40000004100 */
[----:B------:R-:W-:-:S02]  /*e9f0*/  HADD2.F32 R15, -RZ, R11.H0_H0 ;  /* 0x2000000bff0f7230 */ /* 0x000fc40000004100 */
[--C-:B------:R-:W-:Y:S02]  /*ea00*/  HADD2.F32 R20, -RZ, R10.reuse.H0_H0 ;  /* 0x2000000aff147230 */ /* 0x100fe40000004100 */
[----:B------:R-:W-:Y:S02]  /*ea10*/  HADD2.F32 R21, -RZ, R10.H1_H1 ;  /* 0x3000000aff157230 */ /* 0x000fe40000004100 */
[----:B------:R-:W-:Y:S02]  /*ea20*/  HADD2.F32 R14, -RZ, R11.H1_H1 ;  /* 0x3000000bff0e7230 */ /* 0x000fe40000004100 */
[--C-:B---3--:R-:W-:Y:S02]  /*ea30*/  HADD2.F32 R3, -RZ, R17.reuse.H0_H0 ;  /* 0x20000011ff037230 */ /* 0x108fe40000004100 */
[--C-:B------:R-:W-:Y:S02]  /*ea40*/  HADD2.F32 R5, -RZ, R16.reuse.H0_H0 ;  /* 0x20000010ff057230 */ /* 0x100fe40000004100 */
[----:B------:R-:W-:Y:S01]  /*ea50*/  HADD2.F32 R13, -RZ, R16.H1_H1 ;  /* 0x30000010ff0d7230 */ /* 0x000fe20000004100 */
[C---:B------:R-:W-:Y:S01]  /*ea60*/  FMUL.FTZ R31, R3.reuse, R0 ;  /* 0x00000000031f7220 */ /* 0x040fe20000410000 */
[----:B------:R-:W-:Y:S01]  /*ea70*/  HADD2.F32 R16, -RZ, R4.H0_H0 ;  /* 0x20000004ff107230 */ /* 0x000fe20000004100 */
[----:B------:R-:W-:Y:S01]  /*ea80*/  FFMA.FTZ R53, R3, R8, R6 ;  /* 0x0000000803357223 */ /* 0x000fe20000010006 */
[----:B------:R-:W-:-:S02]  /*ea90*/  HADD2.F32 R2, -RZ, R17.H1_H1 ;  /* 0x30000011ff027230 */ /* 0x000fc40000004100 */
[----:B------:R-:W-:Y:S01]  /*eaa0*/  HADD2.F32 R4, -RZ, R85.H0_H0 ;  /* 0x20000055ff047230 */ /* 0x000fe20000004100 */
[-C--:B------:R-:W-:Y:S01]  /*eab0*/  FMUL.FTZ R0, R22, R16.reuse ;  /* 0x0000001016007220 */ /* 0x080fe20000410000 */
[----:B------:R-:W-:Y:S01]  /*eac0*/  HADD2.F32 R6, -RZ, R87.H0_H0 ;  /* 0x20000057ff067230 */ /* 0x000fe20000004100 */
[C---:B------:R-:W-:Y:S01]  /*ead0*/  FMUL.FTZ R30, R2.reuse, R16 ;  /* 0x00000010021e7220 */ /* 0x040fe20000410000 */
[----:B------:R-:W-:Y:S01]  /*eae0*/  HADD2.F32 R10, -RZ, R19.H0_H0 ;  /* 0x20000013ff0a7230 */ /* 0x000fe20000004100 */
[----:B------:R-:W-:Y:S01]  /*eaf0*/  FMUL.FTZ R3, R23, R4 ;  /* 0x0000000417037220 */ /* 0x000fe20000410000 */
[----:B------:R-:W-:Y:S01]  /*eb00*/  HADD2.F32 R12, -RZ, R18.H0_H0 ;  /* 0x20000012ff0c7230 */ /* 0x000fe20000004100 */
[----:B------:R-:W-:Y:S01]  /*eb10*/  FFMA.FTZ R52, R2, R58, R0 ;  /* 0x0000003a02347223 */ /* 0x000fe20000010000 */
[----:B------:R-:W-:Y:S01]  /*eb20*/  HADD2.F32 R0, -RZ, R86.H1_H1 ;  /* 0x30000056ff007230 */ /* 0x000fe20000004100 */
[C---:B------:R-:W-:Y:S01]  /*eb30*/  FFMA.FTZ R32, R5.reuse, R6, R3 ;  /* 0x0000000605207223 */ /* 0x040fe20000010003 */
[----:B------:R-:W-:Y:S01]  /*eb40*/  HADD2.F32 R3, -RZ, R87.H1_H1 ;  /* 0x30000057ff037230 */ /* 0x000fe20000004100 */
[----:B------:R-:W-:Y:S01]  /*eb50*/  FMUL.FTZ R28, R5, R4 ;  /* 0x00000004051c7220 */ /* 0x000fe20000410000 */
[----:B------:R-:W-:Y:S01]  /*eb60*/  HADD2.F32 R11, -RZ, R18.H1_H1 ;  /* 0x30000012ff0b7230 */ /* 0x000fe20000004100 */
[-C--:B------:R-:W-:Y:S01]  /*eb70*/  FMUL.FTZ R5, R15, R0.reuse ;  /* 0x000000000f057220 */ /* 0x080fe20000410000 */
[----:B------:R-:W-:Y:S01]  /*eb80*/  HADD2.F32 R9, -RZ, R19.H1_H1 ;  /* 0x30000013ff097230 */ /* 0x000fe20000004100 */
[C---:B------:R-:W-:Y:S01]  /*eb90*/  FMUL.FTZ R17, R10.reuse, R0 ;  /* 0x000000000a117220 */ /* 0x040fe20000410000 */
[----:B------:R-:W-:Y:S01]  /*eba0*/  HADD2.F32 R2, -RZ, R86.H0_H0 ;  /* 0x20000056ff027230 */ /* 0x000fe20000004100 */
[----:B------:R-:W-:Y:S01]  /*ebb0*/  FFMA.FTZ R19, R10, R3, R5 ;  /* 0x000000030a137223 */ /* 0x000fe20000010005 */
[----:B------:R-:W-:Y:S01]  /*ebc0*/  HADD2.F32 R18, -RZ, R27.H0_H0 ;  /* 0x2000001bff127230 */ /* 0x000fe20000004100 */
[----:B------:R-:W-:Y:S01]  /*ebd0*/  FFMA.FTZ R6, R23, R6, -R28 ;  /* 0x0000000617067223 */ /* 0x000fe2000001081c */
[----:B------:R-:W-:Y:S01]  /*ebe0*/  HADD2.F32 R5, -RZ, R54.H0_H0 ;  /* 0x20000036ff057230 */ /* 0x000fe20000004100 */
[-C--:B------:R-:W-:Y:S01]  /*ebf0*/  FMUL.FTZ R16, R20, R2.reuse ;  /* 0x0000000214107220 */ /* 0x080fe20000410000 */
[----:B------:R-:W-:Y:S01]  /*ec00*/  HADD2.F32 R4, -RZ, R88.H0_H0 ;  /* 0x20000058ff047230 */ /* 0x000fe20000004100 */
[----:B------:R-:W-:Y:S01]  /*ec10*/  FMUL.FTZ R26, R12, R2 ;  /* 0x000000020c1a7220 */ /* 0x000fe20000410000 */
[----:B------:R-:W-:Y:S01]  /*ec20*/  HADD2.F32 R10, -RZ, R35.H0_H0 ;  /* 0x20000023ff0a7230 */ /* 0x000fe20000004100 */
[----:B------:R-:W-:Y:S01]  /*ec30*/  FMUL.FTZ R0, R14, R18 ;  /* 0x000000120e007220 */ /* 0x000fe20000410000 */
[----:B------:R-:W-:Y:S01]  /*ec40*/  HADD2.F32 R35, -RZ, R56.H0_H0 ;  /* 0x20000038ff237230 */ /* 0x000fe20000004100 */
[----:B------:R-:W-:-:S02]  /*ec50*/  FMUL.FTZ R2, R25, R5 ;  /* 0x0000000519027220 */ /* 0x000fc40000410000 */
[----:B------:R-:W-:Y:S02]  /*ec60*/  FFMA.FTZ R34, R12, R4, R16 ;  /* 0x000000040c227223 */ /* 0x000fe40000010010 */
[C---:B------:R-:W-:Y:S02]  /*ec70*/  FMUL.FTZ R12, R9.reuse, R18 ;  /* 0x00000012090c7220 */ /* 0x040fe40000410000 */
[----:B------:R-:W-:Y:S02]  /*ec80*/  FFMA.FTZ R16, R9, R57, R0 ;  /* 0x0000003909107223 */ /* 0x000fe40000010000 */
[----:B------:R-:W-:Y:S02]  /*ec90*/  FMUL.FTZ R0, R21, R10 ;  /* 0x0000000a15007220 */ /* 0x000fe40000410000 */
[C---:B------:R-:W-:Y:S02]  /*eca0*/  FFMA.FTZ R18, R13.reuse, R35, R2 ;  /* 0x000000230d127223 */ /* 0x040fe40000010002 */
[----:B------:R-:W-:-:S02]  /*ecb0*/  FMUL.FTZ R9, R13, R5 ;  /* 0x000000050d097220 */ /* 0x000fc40000410000 */
[C---:B------:R-:W-:Y:S02]  /*ecc0*/  FMUL.FTZ R2, R11.reuse, R10 ;  /* 0x0000000a0b027220 */ /* 0x040fe40000410000 */
[----:B------:R-:W-:Y:S01]  /*ecd0*/  FFMA.FTZ R27, R11, R33, R0 ;  /* 0x000000210b1b7223 */ /* 0x000fe20000010000 */
[----:B------:R-:W-:Y:S01]  /*ece0*/  F2FP.PACK_AB R11, R16, R19 ;  /* 0x00000013100b723e */ /* 0x000fe200000000ff */
[----:B------:R-:W-:Y:S02]  /*ecf0*/  FFMA.FTZ R5, R20, R4, -R26 ;  /* 0x0000000414057223 */ /* 0x000fe4000001081a */
[----:B------:R-:W-:Y:S01]  /*ed00*/  FFMA.FTZ R13, R24, R8, -R31 ;  /* 0x00000008180d7223 */ /* 0x000fe2000001081f */
[----:B------:R-:W-:Y:S01]  /*ed10*/  F2FP.PACK_AB R8, R18, R32 ;  /* 0x000000201208723e */ /* 0x000fe200000000ff */
[----:B------:R-:W-:Y:S02]  /*ed20*/  FFMA.FTZ R10, R22, R58, -R30 ;  /* 0x0000003a160a7223 */ /* 0x000fe4000001081e */
        /* <DEDUP_REMOVED lines=8> */
[----:B------:R-:W-:Y:S02]  /*edb0*/  F2FP.PACK_AB R14, R2, R5 ;  /* 0x00000005020e723e */ /* 0x000fe400000000ff */
[----:B------:R-:W-:-:S03]  /*edc0*/  F2FP.PACK_AB R10, R27, R34 ;  /* 0x000000221b0a723e */ /* 0x000fc600000000ff */
[----:B------:R2:W-:Y:S04]  /*edd0*/  STS.128 [R59], R12 ;  /* 0x0000000c3b007388 */ /* 0x0005e80000000c00 */
[----:B------:R2:W-:Y:S02]  /*ede0*/  STS.128 [R29+0x6080], R8 ;  /* 0x006080081d007388 */ /* 0x0005e40000000c00 */
.L_x_974:
[----:B------:R-:W-:Y:S05]  /*edf0*/  BSYNC B0 ;  /* 0x0000000000007941 */ /* 0x000fea0003800000 */
.L_x_973:
[----:B------:R-:W-:-:S13]  /*ee00*/  ISETP.GE.AND P0, PT, R136, c[0x0][0x27c], PT ;  /* 0x00009f0088007a0c */ /* 0x000fda0003f06270 */
[----:B------:R-:W-:Y:S05]  /*ee10*/  @P0 BRA `(.L_x_970) ;  /* 0x0000061000000947 */ /* 0x000fea0003800000 */
[----:B------:R-:W3:Y:S04]  /*ee20*/  LDL R2, [R1+0x60] ;  /* 0x0000600001027983 */ /* 0x000ee80000100800 */
[----:B------:R-:W4:Y:S01]  /*ee30*/  LDL R52, [R1+0xd4] ;  /* 0x0000d40001347983 */ /* 0x000f220000100800 */
[----:B------:R-:W-:Y:S01]  /*ee40*/  MOV R0, c[0x0][0x27c] ;  /* 0x00009f0000007a02 */ /* 0x000fe20000000f00 */
[----:B------:R-:W-:Y:S01]  /*ee50*/  HADD2.F32 R6, -RZ, R89.H1_H1 ;  /* 0x30000059ff067230 */ /* 0x000fe20000004100 */
[----:B------:R-:W-:Y:S02]  /*ee60*/  SHF.R.U32.HI R4, RZ, 0x10, R37 ;  /* 0x00000010ff047819 */ /* 0x000fe40000011625 */
[----:B------:R-:W-:Y:S02]  /*ee70*/  SHF.R.U32.HI R24, RZ, 0x10, R41 ;  /* 0x00000010ff187819 */ /* 0x000fe40000011629 */
[----:B------:R-:W-:-:S02]  /*ee80*/  SHF.R.U64 R33, R38, 0x10, R39 ;  /* 0x0000001026217819 */ /* 0x000fc40000001227 */
[----:B------:R-:W-:Y:S01]  /*ee90*/  SHF.R.U32.HI R26, RZ, 0x10, R39 ;  /* 0x00000010ff1a7819 */ /* 0x000fe20000011627 */
[----:B------:R-:W-:Y:S01]  /*eea0*/  HADD2.F32 R39, -RZ, R24.H0_H0 ;  /* 0x20000018ff277230 */ /* 0x000fe20000004100 */
[----:B------:R-:W-:Y:S02]  /*eeb0*/  SHF.R.U64 R36, R36, 0x10, R37 ;  /* 0x0000001024247819 */ /* 0x000fe40000001225 */
[----:B------:R-:W-:Y:S02]  /*eec0*/  SHF.R.U32.HI R27, RZ, 0x10, R43 ;  /* 0x00000010ff1b7819 */ /* 0x000fe4000001162b */
[----:B------:R-:W-:Y:S02]  /*eed0*/  SHF.R.U64 R40, R40, 0x10, R41 ;  /* 0x0000001028287819 */ /* 0x000fe40000001229 */
[----:B------:R-:W-:Y:S01]  /*eee0*/  SHF.R.U64 R37, R42, 0x10, R43 ;  /* 0x000000102a257819 */ /* 0x000fe2000000122b */
[----:B------:R-:W-:Y:S02]  /*eef0*/  HADD2.F32 R38, -RZ, R27.H0_H0 ;  /* 0x2000001bff267230 */ /* 0x000fe40000004100 */
[----:B------:R-:W-:-:S02]  /*ef00*/  HADD2.F32 R27, -RZ, R33.H0_H0 ;  /* 0x20000021ff1b7230 */ /* 0x000fc40000004100 */
[----:B------:R-:W-:Y:S01]  /*ef10*/  HADD2.F32 R33, -RZ, R37.H0_H0 ;  /* 0x20000025ff217230 */ /* 0x000fe20000004100 */
[----:B---3--:R-:W-:-:S04]  /*ef20*/  LEA.HI R0, R0, R2, RZ, 0x1d ;  /* 0x0000000200007211 */ /* 0x008fc800078fe8ff */
[----:B------:R-:W-:Y:S01]  /*ef30*/  SHF.R.S32.HI R2, RZ, 0x1f, R0 ;  /* 0x0000001fff027819 */ /* 0x000fe20000011400 */
[----:B--2-4-:R-:W2:Y:S01]  /*ef40*/  LDS.128 R8, [R52] ;  /* 0x0000000034087984 */ /* 0x014ea20000000c00 */
        /* <DEDUP_REMOVED lines=18> */
[----:B------:R-:W-:Y:S02]  /*f070*/  HADD2.F32 R23, -RZ, R8.H1_H1 ;  /* 0x30000008ff177230 */ /* 0x000fe40000004100 */
[--C-:B---3--:R-:W-:Y:S02]  /*f080*/  HADD2.F32 R3, -RZ, R13.reuse.H0_H0 ;  /* 0x2000000dff037230 */ /* 0x108fe40000004100 */
[----:B------:R-:W-:Y:S02]  /*f090*/  HADD2.F32 R2, -RZ, R13.H1_H1 ;  /* 0x3000000dff027230 */ /* 0x000fe40000004100 */
[--C-:B------:R-:W-:Y:S01]  /*f0a0*/  HADD2.F32 R9, -RZ, R12.reuse.H0_H0 ;  /* 0x2000000cff097230 */ /* 0x100fe20000004100 */
[C---:B------:R-:W-:Y:S01]  /*f0b0*/  FMUL.FTZ R30, R3.reuse, R0 ;  /* 0x00000000031e7220 */ /* 0x040fe20000410000 */
[----:B------:R-:W-:Y:S01]  /*f0c0*/  HADD2.F32 R13, -RZ, R12.H1_H1 ;  /* 0x3000000cff0d7230 */ /* 0x000fe20000004100 */
[----:B------:R-:W-:Y:S01]  /*f0d0*/  FFMA.FTZ R35, R3, R6, R5 ;  /* 0x0000000603237223 */ /* 0x000fe20000010005 */
[----:B------:R-:W-:-:S02]  /*f0e0*/  HADD2.F32 R12, -RZ, R14.H0_H0 ;  /* 0x2000000eff0c7230 */ /* 0x000fc40000004100 */
[----:B------:R-:W-:Y:S02]  /*f0f0*/  HADD2.F32 R11, -RZ, R14.H1_H1 ;  /* 0x3000000eff0b7230 */ /* 0x000fe40000004100 */
[----:B------:R-:W-:Y:S02]  /*f100*/  HADD2.F32 R14, -RZ, R4.H0_H0 ;  /* 0x20000004ff0e7230 */ /* 0x000fe40000004100 */
[----:B------:R-:W-:Y:S02]  /*f110*/  HADD2.F32 R4, -RZ, R89.H0_H0 ;  /* 0x20000059ff047230 */ /* 0x000fe40000004100 */
[----:B------:R-:W-:Y:S01]  /*f120*/  HADD2.F32 R5, -RZ, R91.H0_H0 ;  /* 0x2000005bff057230 */ /* 0x000fe20000004100 */
[-C--:B------:R-:W-:Y:S01]  /*f130*/  FMUL.FTZ R0, R20, R14.reuse ;  /* 0x0000000e14007220 */ /* 0x080fe20000410000 */
[--C-:B------:R-:W-:Y:S01]  /*f140*/  HADD2.F32 R10, -RZ, R15.reuse.H0_H0 ;  /* 0x2000000fff0a7230 */ /* 0x100fe20000004100 */
[C---:B------:R-:W-:Y:S01]  /*f150*/  FMUL.FTZ R29, R2.reuse, R14 ;  /* 0x0000000e021d7220 */ /* 0x040fe20000410000 */
[----:B------:R-:W-:Y:S01]  /*f160*/  HADD2.F32 R8, -RZ, R15.H1_H1 ;  /* 0x3000000fff087230 */ /* 0x000fe20000004100 */
[----:B------:R-:W-:Y:S01]  /*f170*/  FFMA.FTZ R34, R2, R39, R0 ;  /* 0x0000002702227223 */ /* 0x000fe20000010000 */
[--C-:B------:R-:W-:Y:S01]  /*f180*/  HADD2.F32 R2, -RZ, R90.reuse.H0_H0 ;  /* 0x2000005aff027230 */ /* 0x100fe20000004100 */
[-C--:B------:R-:W-:Y:S01]  /*f190*/  FMUL.FTZ R3, R21, R4.reuse ;  /* 0x0000000415037220 */ /* 0x080fe20000410000 */
[----:B------:R-:W-:Y:S01]  /*f1a0*/  HADD2.F32 R0, -RZ, R90.H1_H1 ;  /* 0x3000005aff007230 */ /* 0x000fe20000004100 */
[C---:B------:R-:W-:Y:S01]  /*f1b0*/  FMUL.FTZ R28, R9.reuse, R4 ;  /* 0x00000004091c7220 */ /* 0x040fe20000410000 */
[--C-:B------:R-:W-:Y:S01]  /*f1c0*/  HADD2.F32 R4, -RZ, R92.reuse.H1_H1 ;  /* 0x3000005cff047230 */ /* 0x100fe20000004100 */
[----:B------:R-:W-:Y:S01]  /*f1d0*/  FFMA.FTZ R31, R9, R5, R3 ;  /* 0x00000005091f7223 */ /* 0x000fe20000010003 */
[----:B------:R-:W-:Y:S01]  /*f1e0*/  HADD2.F32 R3, -RZ, R92.H0_H0 ;  /* 0x2000005cff037230 */ /* 0x000fe20000004100 */
[----:B------:R-:W-:Y:S01]  /*f1f0*/  FMUL.FTZ R14, R18, R2 ;  /* 0x00000002120e7220 */ /* 0x000fe20000410000 */
[----:B------:R-:W-:Y:S01]  /*f200*/  HADD2.F32 R15, -RZ, R26.H0_H0 ;  /* 0x2000001aff0f7230 */ /* 0x000fe20000004100 */
[----:B------:R-:W-:-:S02]  /*f210*/  FMUL.FTZ R9, R17, R0 ;  /* 0x0000000011097220 */ /* 0x000fc40000410000 */
[----:B------:R-:W-:Y:S02]  /*f220*/  FFMA.FTZ R32, R12, R4, R14 ;  /* 0x000000040c207223 */ /* 0x000fe4000001000e */
[C---:B------:R-:W-:Y:S02]  /*f230*/  FMUL.FTZ R14, R10.reuse, R0 ;  /* 0x000000000a0e7220 */ /* 0x040fe40000410000 */
[----:B------:R-:W-:Y:S01]  /*f240*/  FFMA.FTZ R24, R10, R3, R9 ;  /* 0x000000030a187223 */ /* 0x000fe20000010009 */
[----:B------:R-:W-:Y:S01]  /*f250*/  HADD2.F32 R10, -RZ, R36.H0_H0 ;  /* 0x20000024ff0a7230 */ /* 0x000fe20000004100 */
[----:B------:R-:W-:Y:S01]  /*f260*/  FMUL.FTZ R26, R12, R2 ;  /* 0x000000020c1a7220 */ /* 0x000fe20000410000 */
[----:B------:R-:W-:Y:S01]  /*f270*/  HADD2.F32 R36, -RZ, R40.H0_H0 ;  /* 0x20000028ff247230 */ /* 0x000fe20000004100 */
[----:B------:R-:W-:Y:S02]  /*f280*/  FMUL.FTZ R0, R16, R15 ;  /* 0x0000000f10007220 */ /* 0x000fe40000410000 */
[----:B------:R-:W-:-:S02]  /*f290*/  FMUL.FTZ R2, R23, R10 ;  /* 0x0000000a17027220 */ /* 0x000fc40000410000 */
[C---:B------:R-:W-:Y:S02]  /*f2a0*/  FMUL.FTZ R9, R8.reuse, R15 ;  /* 0x0000000f08097220 */ /* 0x040fe40000410000 */
[----:B------:R-:W-:Y:S02]  /*f2b0*/  FFMA.FTZ R12, R8, R38, R0 ;  /* 0x00000026080c7223 */ /* 0x000fe40000010000 */
[-C--:B------:R-:W-:Y:S02]  /*f2c0*/  FMUL.FTZ R0, R19, R27.reuse ;  /* 0x0000001b13007220 */ /* 0x080fe40000410000 */
[C---:B------:R-:W-:Y:S02]  /*f2d0*/  FFMA.FTZ R15, R13.reuse, R36, R2 ;  /* 0x000000240d0f7223 */ /* 0x040fe40000010002 */
[----:B------:R-:W-:Y:S02]  /*f2e0*/  FMUL.FTZ R8, R13, R10 ;  /* 0x0000000a0d087220 */ /* 0x000fe40000410000 */
[----:B------:R-:W-:-:S02]  /*f2f0*/  FMUL.FTZ R2, R11, R27 ;  /* 0x0000001b0b027220 */ /* 0x000fc40000410000 */
[----:B------:R-:W-:Y:S02]  /*f300*/  FFMA.FTZ R13, R22, R6, -R30 ;  /* 0x00000006160d7223 */ /* 0x000fe4000001081e */
[----:B------:R-:W-:Y:S02]  /*f310*/  FFMA.FTZ R6, R21, R5, -R28 ;  /* 0x0000000515067223 */ /* 0x000fe4000001081c */
[----:B------:R-:W-:Y:S01]  /*f320*/  FFMA.FTZ R27, R11, R33, R0 ;  /* 0x000000210b1b7223 */ /* 0x000fe20000010000 */
[----:B------:R-:W-:Y:S01]  /*f330*/  F2FP.PACK_AB R11, R12, R24 ;  /* 0x000000180c0b723e */ /* 0x000fe200000000ff */
[----:B------:R-:W-:Y:S02]  /*f340*/  FFMA.FTZ R5, R18, R4, -R26 ;  /* 0x0000000412057223 */ /* 0x000fe4000001081a */
        /* <DEDUP_REMOVED lines=10> */
[----:B------:R-:W-:-:S02]  /*f3f0*/  F2FP.PACK_AB R9, R34, R35 ;  /* 0x000000232209723e */ /* 0x000fc400000000ff */
[----:B------:R-:W-:Y:S01]  /*f400*/  F2FP.PACK_AB R10, R27, R32 ;  /* 0x000000201b0a723e */ /* 0x000fe200000000ff */
[----:B------:R2:W-:Y:S04]  /*f410*/  STS.128 [R52], R12 ;  /* 0x0000000c34007388 */ /* 0x0005e80000000c00 */
[----:B------:R2:W-:Y:S02]  /*f420*/  STS.128 [R25+0x6080], R8 ;  /* 0x0060800819007388 */ /* 0x0005e40000000c00 */
.L_x_970:
[----:B------:R-:W-:Y:S05]  /*f430*/  BSYNC B1 ;  /* 0x0000000000017941 */ /* 0x000fea0003800000 */
.L_x_969:
[----:B------:R-:W-:-:S04]  /*f440*/  IADD3 R0, R138, 0x40, RZ ;  /* 0x000000408a007810 */ /* 0x000fc80007ffe0ff */
[----:B------:R-:W-:-:S13]  /*f450*/  ISETP.GE.AND P0, PT, R0, R84, PT ;  /* 0x000000540000720c */ /* 0x000fda0003f06270 */
[----:B------:R-:W-:Y:S05]  /*f460*/  @P0 BRA `(.L_x_954) ;  /* 0x000012f000000947 */ /* 0x000fea0003800000 */
[----:B--2---:R2:W5:Y:S04]  /*f470*/  LDL R52, [R1+0xac] ;  /* 0x0000ac0001347983 */ /* 0x0045680000100800 */
[----:B------:R2:W5:Y:S04]  /*f480*/  LDL R43, [R1+0xb0] ;  /* 0x0000b000012b7983 */ /* 0x0005680000100800 */
[----:B------:R2:W5:Y:S01]  /*f490*/  LDL R42, [R1+0xb4] ;  /* 0x0000b400012a7983 */ /* 0x0005620000100800 */
[----:B------:R-:W-:Y:S01]  /*f4a0*/  ISETP.GE.AND P0, PT, R110, c[0x0][0x27c], PT ;  /* 0x00009f006e007a0c */ /* 0x000fe20003f06270 */
[----:B------:R-:W-:-:S12]  /*f4b0*/  BSSY B0, `(.L_x_975) ;  /* 0x0000062000007945 */ /* 0x000fd80003800000 */
[----:B------:R-:W-:Y:S05]  /*f4c0*/  @P0 BRA `(.L_x_976) ;  /* 0x0000060000000947 */ /* 0x000fea0003800000 */
[----:B------:R-:W3:Y:S01]  /*f4d0*/  LDL R41, [R1+0xe0] ;  /* 0x0000e00001297983 */ /* 0x000ee20000100800 */
[----:B------:R-:W-:Y:S01]  /*f4e0*/  MOV R0, c[0x0][0x27c] ;  /* 0x00009f0000007a02 */ /* 0x000fe20000000f00 */
[----:B------:R-:W-:Y:S01]  /*f4f0*/  HADD2.F32 R6, -RZ, R93.H1_H1 ;  /* 0x3000005dff067230 */ /* 0x000fe20000004100 */
[----:B------:R-:W-:Y:S02]  /*f500*/  SHF.R.U32.HI R4, RZ, 0x10, R49 ;  /* 0x00000010ff047819 */ /* 0x000fe40000011631 */
[----:B------:R-:W-:Y:S02]  /*f510*/  LEA.HI R0, R0, R170, RZ, 0x1d ;  /* 0x000000aa00007211 */ /* 0x000fe400078fe8ff */
[----:B------:R-:W-:Y:S02]  /*f520*/  SHF.R.U32.HI R24, RZ, 0x10, R45 ;  /* 0x00000010ff187819 */ /* 0x000fe4000001162d */
[----:B------:R-:W-:Y:S02]  /*f530*/  SHF.R.S32.HI R3, RZ, 0x1f, R0 ;  /* 0x0000001fff037819 */ /* 0x000fe40000011400 */
[----:B------:R-:W-:Y:S01]  /*f540*/  SHF.L.U32 R2, R0, 0x3, RZ ;  /* 0x0000000300027819 */ /* 0x000fe200000006ff */
[----:B------:R-:W-:Y:S01]  /*f550*/  HADD2.F32 R40, -RZ, R24.H0_H0 ;  /* 0x20000018ff287230 */ /* 0x000fe20000004100 */
[----:B------:R-:W-:-:S02]  /*f560*/  LEA.HI R0, R3, R0, RZ, 0x2 ;  /* 0x0000000003007211 */ /* 0x000fc400078f10ff */
[----:B-----5:R-:W-:Y:S02]  /*f570*/  LOP3.LUT R2, R52, 0x18, R2, 0xf8, !PT ;  /* 0x0000001834027812 */ /* 0x020fe400078ef802 */
[----:B------:R-:W-:Y:S02]  /*f580*/  SHF.L.U32 R0, R0, 0xa, RZ ;  /* 0x0000000a00007819 */ /* 0x000fe400000006ff */
[----:B------:R-:W-:Y:S02]  /*f590*/  LOP3.LUT R2, R2, R43, RZ, 0x3c, !PT ;  /* 0x0000002b02027212 */ /* 0x000fe400078e3cff */
[----:B------:R-:W-:Y:S02]  /*f5a0*/  LOP3.LUT R0, R0, 0x7ffff000, RZ, 0xc0, !PT ;  /* 0x7ffff00000007812 */ /* 0x000fe400078ec0ff */
[----:B------:R-:W-:Y:S02]  /*f5b0*/  SHF.R.U32.HI R26, RZ, 0x10, R51 ;  /* 0x00000010ff1a7819 */ /* 0x000fe40000011633 */
[----:B------:R-:W-:-:S02]  /*f5c0*/  IADD3 R0, R2, R0, R42 ;  /* 0x0000000002007210 */ /* 0x000fc40007ffe02a */
[----:B------:R-:W-:Y:S02]  /*f5d0*/  SHF.R.U64 R36, R48, 0x10, R49 ;  /* 0x0000001030247819 */ /* 0x000fe40000001231 */
[----:B------:R-:W-:Y:S01]  /*f5e0*/  SHF.L.U32 R25, R0, 0x1, RZ ;  /* 0x0000000100197819 */ /* 0x000fe200000006ff */
[----:B------:R-:W-:Y:S01]  /*f5f0*/  HADD2.F32 R0, -RZ, R91.H1_H1 ;  /* 0x3000005bff007230 */ /* 0x000fe20000004100 */
[----:B------:R-:W-:Y:S02]  /*f600*/  SHF.R.U32.HI R27, RZ, 0x10, R47 ;  /* 0x00000010ff1b7819 */ /* 0x000fe4000001162f */
[----:B------:R-:W-:Y:S01]  /*f610*/  SHF.R.U64 R38, R44, 0x10, R45 ;  /* 0x000000102c267819 */ /* 0x000fe2000000122d */
[----:B------:R-:W4:Y:S01]  /*f620*/  LDS.128 R12, [R25+0x6080] ;  /* 0x00608000190c7984 */ /* 0x000f220000000c00 */
[----:B------:R-:W-:Y:S01]  /*f630*/  SHF.R.U64 R31, R50, 0x10, R51 ;  /* 0x00000010321f7819 */ /* 0x000fe20000001233 */
[----:B------:R-:W-:Y:S01]  /*f640*/  HADD2.F32 R39, -RZ, R27.H0_H0 ;  /* 0x2000001bff277230 */ /* 0x000fe20000004100 */
[----:B------:R-:W-:Y:S01]  /*f650*/  SHF.R.U64 R37, R46, 0x10, R47 ;  /* 0x000000102e257819 */ /* 0x000fe2000000122f */
[----:B------:R-:W-:-:S02]  /*f660*/  HADD2.F32 R38, -RZ, R38.H0_H0 ;  /* 0x20000026ff267230 */ /* 0x000fc40000004100 */
[----:B------:R-:W-:Y:S02]  /*f670*/  HADD2.F32 R27, -RZ, R31.H0_H0 ;  /* 0x2000001fff1b7230 */ /* 0x000fe40000004100 */
[----:B------:R-:W-:Y:S02]  /*f680*/  HADD2.F32 R31, -RZ, R37.H0_H0 ;  /* 0x20000025ff1f7230 */ /* 0x000fe40000004100 */
[--C-:B----4-:R-:W-:Y:S02]  /*f690*/  HADD2.F32 R3, -RZ, R13.reuse.H0_H0 ;  /* 0x2000000dff037230 */ /* 0x110fe40000004100 */
[----:B------:R-:W-:Y:S02]  /*f6a0*/  HADD2.F32 R2, -RZ, R13.H1_H1 ;  /* 0x3000000dff027230 */ /* 0x000fe40000004100 */
[----:B------:R-:W-:Y:S01]  /*f6b0*/  HADD2.F32 R13, -RZ, R12.H1_H1 ;  /* 0x3000000cff0d7230 */ /* 0x000fe20000004100 */
[----:B------:R-:W-:Y:S01]  /*f6c0*/  FMUL.FTZ R30, R3, R0 ;  /* 0x00000000031e7220 */ /* 0x000fe20000410000 */
[----:B---3--:R-:W3:Y:S02]  /*f6d0*/  LDS.128 R8, [R41] ;  /* 0x0000000029087984 */ /* 0x008ee40000000c00 */
[----:B---3--:R-:W-:-:S02]  /*f6e0*/  HADD2.F32 R22, -RZ, R9.H0_H0 ;  /* 0x20000009ff167230 */ /* 0x008fc40000004100 */
[----:B------:R-:W-:Y:S02]  /*f6f0*/  HADD2.F32 R20, -RZ, R9.H1_H1 ;  /* 0x30000009ff147230 */ /* 0x000fe40000004100 */
[--C-:B------:R-:W-:Y:S01]  /*f700*/  HADD2.F32 R17, -RZ, R11.reuse.H0_H0 ;  /* 0x2000000bff117230 */ /* 0x100fe20000004100 */
[----:B------:R-:W-:Y:S01]  /*f710*/  FMUL.FTZ R5, R22, R0 ;  /* 0x0000000016057220 */ /* 0x000fe20000410000 */
[----:B------:R-:W-:Y:S02]  /*f720*/  HADD2.F32 R16, -RZ, R11.H1_H1 ;  /* 0x3000000bff107230 */ /* 0x000fe40000004100 */
[----:B------:R-:W-:Y:S01]  /*f730*/  HADD2.F32 R9, -RZ, R12.H0_H0 ;  /* 0x2000000cff097230 */ /* 0x000fe20000004100 */
[----:B------:R-:W-:Y:S01]  /*f740*/  FFMA.FTZ R35, R3, R6, R5 ;  /* 0x0000000603237223 */ /* 0x000fe20000010005 */
[--C-:B------:R-:W-:Y:S02]  /*f750*/  HADD2.F32 R12, -RZ, R14.reuse.H0_H0 ;  /* 0x2000000eff0c7230 */ /* 0x100fe40000004100 */
[----:B------:R-:W-:-:S02]  /*f760*/  HADD2.F32 R11, -RZ, R14.H1_H1 ;  /* 0x3000000eff0b7230 */ /* 0x000fc40000004100 */
[----:B------:R-:W-:Y:S02]  /*f770*/  HADD2.F32 R14, -RZ, R4.H0_H0 ;  /* 0x20000004ff0e7230 */ /* 0x000fe40000004100 */
[----:B------:R-:W-:Y:S02]  /*f780*/  HADD2.F32 R21, -RZ, R8.H0_H0 ;  /* 0x20000008ff157230 */ /* 0x000fe40000004100 */
[----:B------:R-:W-:Y:S01]  /*f790*/  HADD2.F32 R4, -RZ, R93.H0_H0 ;  /* 0x2000005dff047230 */ /* 0x000fe20000004100 */
[-C--:B------:R-:W-:Y:S01]  /*f7a0*/  FMUL.FTZ R0, R20, R14.reuse ;  /* 0x0000000e14007220 */ /* 0x080fe20000410000 */
[----:B------:R-:W-:Y:S01]  /*f7b0*/  HADD2.F32 R5, -RZ, R96.H0_H0 ;  /* 0x20000060ff057230 */ /* 0x000fe20000004100 */
[C---:B------:R-:W-:Y:S01]  /*f7c0*/  FMUL.FTZ R29, R2.reuse, R14 ;  /* 0x0000000e021d7220 */ /* 0x040fe20000410000 */
[----:B------:R-:W-:Y:S01]  /*f7d0*/  HADD2.F32 R18, -RZ, R10.H0_H0 ;  /* 0x2000000aff127230 */ /* 0x000fe20000004100 */
[----:B------:R-:W-:Y:S01]  /*f7e0*/  FFMA.FTZ R34, R2, R40, R0 ;  /* 0x0000002802227223 */ /* 0x000fe20000010000 */
[--C-:B------:R-:W-:Y:S01]  /*f7f0*/  HADD2.F32 R2, -RZ, R94.reuse.H0_H0 ;  /* 0x2000005eff027230 */ /* 0x100fe20000004100 */
[-C--:B------:R-:W-:Y:S01]  /*f800*/  FMUL.FTZ R3, R21, R4.reuse ;  /* 0x0000000415037220 */ /* 0x080fe20000410000 */
[----:B------:R-:W-:Y:S01]  /*f810*/  HADD2.F32 R0, -RZ, R94.H1_H1 ;  /* 0x3000005eff007230 */ /* 0x000fe20000004100 */
[C---:B------:R-:W-:Y:S01]  /*f820*/  FMUL.FTZ R28, R9.reuse, R4 ;  /* 0x00000004091c7220 */ /* 0x040fe20000410000 */
[----:B------:R-:W-:Y:S01]  /*f830*/  HADD2.F32 R19, -RZ, R10.H1_H1 ;  /* 0x3000000aff137230 */ /* 0x000fe20000004100 */
[----:B------:R-:W-:Y:S01]  /*f840*/  FFMA.FTZ R32, R9, R5, R3 ;  /* 0x0000000509207223 */ /* 0x000fe20000010003 */
[----:B------:R-:W-:Y:S01]  /*f850*/  HADD2.F32 R4, -RZ, R97.H0_H0 ;  /* 0x20000061ff047230 */ /* 0x000fe20000004100 */
[----:B------:R-:W-:Y:S01]  /*f860*/  FMUL.FTZ R14, R18, R2 ;  /* 0x00000002120e7220 */ /* 0x000fe20000410000 */
[--C-:B------:R-:W-:Y:S01]  /*f870*/  HADD2.F32 R10, -RZ, R15.reuse.H0_H0 ;  /* 0x2000000fff0a7230 */ /* 0x100fe20000004100 */
[C---:B------:R-:W-:Y:S01]  /*f880*/  FMUL.FTZ R9, R17.reuse, R0 ;  /* 0x0000000011097220 */ /* 0x040fe20000410000 */
[----:B------:R-:W-:Y:S01]  /*f890*/  HADD2.F32 R3, -RZ, R96.H1_H1 ;  /* 0x30000060ff037230 */ /* 0x000fe20000004100 */
[----:B------:R-:W-:Y:S01]  /*f8a0*/  FFMA.FTZ R33, R12, R4, R14 ;  /* 0x000000040c217223 */ /* 0x000fe2000001000e */
[----:B------:R-:W-:Y:S01]  /*f8b0*/  HADD2.F32 R23, -RZ, R8.H1_H1 ;  /* 0x30000008ff177230 */ /* 0x000fe20000004100 */
[C---:B------:R-:W-:Y:S01]  /*f8c0*/  FMUL.FTZ R14, R10.reuse, R0 ;  /* 0x000000000a0e7220 */ /* 0x040fe20000410000 */
[----:B------:R-:W-:Y:S01]  /*f8d0*/  HADD2.F32 R8, -RZ, R15.H1_H1 ;  /* 0x3000000fff087230 */ /* 0x000fe20000004100 */
[-C--:B------:R-:W-:Y:S01]  /*f8e0*/  FFMA.FTZ R24, R10, R3.reuse, R9 ;  /* 0x000000030a187223 */ /* 0x080fe20000010009 */
[----:B------:R-:W-:Y:S01]  /*f8f0*/  HADD2.F32 R15, -RZ, R26.H0_H0 ;  /* 0x2000001aff0f7230 */ /* 0x000fe20000004100 */
[----:B------:R-:W-:Y:S01]  /*f900*/  FMUL.FTZ R26, R12, R2 ;  /* 0x000000020c1a7220 */ /* 0x000fe20000410000 */
[----:B------:R-:W-:Y:S01]  /*f910*/  HADD2.F32 R10, -RZ, R36.H0_H0 ;  /* 0x20000024ff0a7230 */ /* 0x000fe20000004100 */
[----:B------:R-:W-:-:S02]  /*f920*/  FFMA.FTZ R3, R17, R3, -R14 ;  /* 0x0000000311037223 */ /* 0x000fc4000001080e */
[-C--:B------:R-:W-:Y:S02]  /*f930*/  FMUL.FTZ R0, R16, R15.reuse ;  /* 0x0000000f10007220 */ /* 0x080fe40000410000 */
[----:B------:R-:W-:Y:S02]  /*f940*/  FMUL.FTZ R2, R23, R10 ;  /* 0x0000000a17027220 */ /* 0x000fe40000410000 */
[C---:B------:R-:W-:Y:S02]  /*f950*/  FMUL.FTZ R9, R8.reuse, R15 ;  /* 0x0000000f08097220 */ /* 0x040fe40000410000 */
[----:B------:R-:W-:Y:S02]  /*f960*/  FFMA.FTZ R12, R8, R39, R0 ;  /* 0x00000027080c7223 */ /* 0x000fe40000010000 */
[----:B------:R-:W-:Y:S02]  /*f970*/  FMUL.FTZ R0, R19, R27 ;  /* 0x0000001b13007220 */ /* 0x000fe40000410000 */
[----:B------:R-:W-:-:S02]  /*f980*/  FFMA.FTZ R15, R13, R38, R2 ;  /* 0x000000260d0f7223 */ /* 0x000fc40000010002 */
[----:B------:R-:W-:Y:S02]  /*f990*/  FMUL.FTZ R8, R13, R10 ;  /* 0x0000000a0d087220 */ /* 0x000fe40000410000 */
[----:B------:R-:W-:Y:S02]  /*f9a0*/  FMUL.FTZ R2, R11, R27 ;  /* 0x0000001b0b027220 */ /* 0x000fe40000410000 */
[----:B------:R-:W-:Y:S02]  /*f9b0*/  FFMA.FTZ R13, R22, R6, -R30 ;  /* 0x00000006160d7223 */ /* 0x000fe4000001081e */
[----:B------:R-:W-:Y:S02]  /*f9c0*/  FFMA.FTZ R6, R21, R5, -R28 ;  /* 0x0000000515067223 */ /* 0x000fe4000001081c */
[----:B------:R-:W-:Y:S01]  /*f9d0*/  FFMA.FTZ R27, R11, R31, R0 ;  /* 0x0000001f0b1b7223 */ /* 0x000fe20000010000 */
[----:B------:R-:W-:Y:S01]  /*f9e0*/  F2FP.PACK_AB R11, R12, R24 ;  /* 0x000000180c0b723e */ /* 0x000fe200000000ff */
[----:B------:R-:W-:-:S02]  /*f9f0*/  FFMA.FTZ R5, R18, R4, -R26 ;  /* 0x0000000412057223 */ /* 0x000fc4000001081a */
[----:B------:R-:W-:Y:S02]  /*fa00*/  FFMA.FTZ R10, R20, R40, -R29 ;  /* 0x00000028140a7223 */ /* 0x000fe4000001081d */
[----:B------:R-:W-:Y:S01]  /*fa10*/  FFMA.FTZ R0, R16, R39, -R9 ;  /* 0x0000002710007223 */ /* 0x000fe20000010809 */
[----:B------:R-:W-:Y:S01]  /*fa20*/  F2FP.PACK_AB R9, R34, R35 ;  /* 0x000000232209723e */ /* 0x000fe200000000ff */
[----:B------:R-:W-:Y:S01]  /*fa30*/  FFMA.FTZ R4, R23, R38, -R8 ;  /* 0x0000002617047223 */ /* 0x000fe20000010808 */
[----:B------:R-:W-:Y:S01]  /*fa40*/  F2FP.PACK_AB R8, R15, R32 ;  /* 0x000000200f08723e */ /* 0x000fe200000000ff */
[----:B------:R-:W-:Y:S01]  /*fa50*/  FFMA.FTZ R2, R19, R31, -R2 ;  /* 0x0000001f13027223 */ /* 0x000fe20000010802 */
[----:B------:R-:W-:Y:S02]  /*fa60*/  F2FP.PACK_AB R15, R0, R3 ;  /* 0x00000003000f723e */ /* 0x000fe400000000ff */
[----:B------:R-:W-:Y:S02]  /*fa70*/  F2FP.PACK_AB R13, R10, R13 ;  /* 0x0000000d0a0d723e */ /* 0x000fe400000000ff */
[----:B------:R-:W-:-:S02]  /*fa80*/  F2FP.PACK_AB R12, R4, R6 ;  /* 0x00000006040c723e */ /* 0x000fc400000000ff */
[----:B------:R-:W-:Y:S02]  /*fa90*/  F2FP.PACK_AB R14, R2, R5 ;  /* 0x00000005020e723e */ /* 0x000fe400000000ff */
[----:B------:R-:W-:-:S03]  /*faa0*/  F2FP.PACK_AB R10, R27, R33 ;  /* 0x000000211b0a723e */ /* 0x000fc600000000ff */
[----:B------:R3:W-:Y:S04]  /*fab0*/  STS.128 [R41], R12 ;  /* 0x0000000c29007388 */ /* 0x0007e80000000c00 */
[----:B------:R3:W-:Y:S02]  /*fac0*/  STS.128 [R25+0x6080], R8 ;  /* 0x0060800819007388 */ /* 0x0007e40000000c00 */
.L_x_976:
[----:B------:R-:W-:Y:S05]  /*fad0*/  BSYNC B0 ;  /* 0x0000000000007941 */ /* 0x000fea0003800000 */
.L_x_975:
[----:B------:R-:W-:Y:S01]  /*fae0*/  ISETP.GE.AND P0, PT, R137, c[0x0][0x27c], PT ;  /* 0x00009f0089007a0c */ /* 0x000fe20003f06270 */
[----:B------:R-:W-:-:S12]  /*faf0*/  BSSY B0, `(.L_x_977) ;  /* 0x0000063000007945 */ /* 0x000fd80003800000 */
[----:B------:R-:W-:Y:S05]  /*fb00*/  @P0 BRA `(.L_x_978) ;  /* 0x0000061000000947 */ /* 0x000fea0003800000 */
[----:B------:R-:W4:Y:S04]  /*fb10*/  LDL R2, [R1+0x64] ;  /* 0x0000640001027983 */ /* 0x000f280000100800 */
[----:B---3--:R-:W3:Y:S01]  /*fb20*/  LDL R41, [R1+0xd8] ;  /* 0x0000d80001297983 */ /* 0x008ee20000100800 */
[----:B------:R-:W-:Y:S01]  /*fb30*/  MOV R0, c[0x0][0x27c] ;  /* 0x00009f0000007a02 */ /* 0x000fe20000000f00 */
[----:B------:R-:W-:Y:S01]  /*fb40*/  HADD2.F32 R6, -RZ, R98.H1_H1 ;  /* 0x30000062ff067230 */ /* 0x000fe20000004100 */
[----:B------:R-:W-:Y:S02]  /*fb50*/  SHF.R.U32.HI R4, RZ, 0x10, R69 ;  /* 0x00000010ff047819 */ /* 0x000fe40000011645 */
[----:B------:R-:W-:Y:S02]  /*fb60*/  SHF.R.U32.HI R24, RZ, 0x10, R65 ;  /* 0x00000010ff187819 */ /* 0x000fe40000011641 */
[----:B------:R-:W-:-:S02]  /*fb70*/  SHF.R.U32.HI R26, RZ, 0x10, R71 ;  /* 0x00000010ff1a7819 */ /* 0x000fc40000011647 */
[----:B------:R-:W-:Y:S01]  /*fb80*/  SHF.R.U64 R31, R68, 0x10, R69 ;  /* 0x00000010441f7819 */ /* 0x000fe20000001245 */
[----:B------:R-:W-:Y:S01]  /*fb90*/  HADD2.F32 R40, -RZ, R24.H0_H0 ;  /* 0x20000018ff287230 */ /* 0x000fe20000004100 */
[----:B------:R-:W-:Y:S02]  /*fba0*/  SHF.R.U32.HI R27, RZ, 0x10, R67 ;  /* 0x00000010ff1b7819 */ /* 0x000fe40000011643 */
[----:B------:R-:W-:Y:S02]  /*fbb0*/  SHF.R.U64 R35, R64, 0x10, R65 ;  /* 0x0000001040237819 */ /* 0x000fe40000001241 */
[----:B------:R-:W-:Y:S01]  /*fbc0*/  SHF.R.U64 R32, R70, 0x10, R71 ;  /* 0x0000001046207819 */ /* 0x000fe20000001247 */
[----:B------:R-:W-:Y:S01]  /*fbd0*/  HADD2.F32 R39, -RZ, R27.H0_H0 ;  /* 0x2000001bff277230 */ /* 0x000fe20000004100 */
[----:B------:R-:W-:Y:S01]  /*fbe0*/  SHF.R.U64 R37, R66, 0x10, R67 ;  /* 0x0000001042257819 */ /* 0x000fe20000001243 */
[----:B------:R-:W-:Y:S02]  /*fbf0*/  HADD2.F32 R35, -RZ, R35.H0_H0 ;  /* 0x20000023ff237230 */ /* 0x000fe40000004100 */
[----:B------:R-:W-:Y:S01]  /*fc00*/  HADD2.F32 R27, -RZ, R32.H0_H0 ;  /* 0x20000020ff1b7230 */ /* 0x000fe20000004100 */
[----:B----4-:R-:W-:-:S04]  /*fc10*/  LEA.HI R0, R0, R2, RZ, 0x1d ;  /* 0x0000000200007211 */ /* 0x010fc800078fe8ff */
[----:B------:R-:W-:Y:S01]  /*fc20*/  SHF.R.S32.HI R2, RZ, 0x1f, R0 ;  /* 0x0000001fff027819 */ /* 0x000fe20000011400 */
[----:B---3--:R-:W3:Y:S01]  /*fc30*/  LDS.128 R8, [R41] ;  /* 0x0000000029087984 */ /* 0x008ee20000000c00 */
        /* <DEDUP_REMOVED lines=9> */
[----:B------:R-:W4:Y:S01]  /*fcd0*/  LDS.128 R12, [R25+0x6080] ;  /* 0x00608000190c7984 */ /* 0x000f220000000c00 */
[--C-:B---3--:R-:W-:Y:S02]  /*fce0*/  HADD2.F32 R22, -RZ, R9.reuse.H0_H0 ;  /* 0x20000009ff167230 */ /* 0x108fe40000004100 */
        /* <DEDUP_REMOVED lines=8> */
[--C-:B----4-:R-:W-:Y:S02]  /*fd70*/  HADD2.F32 R3, -RZ, R13.reuse.H0_H0 ;  /* 0x2000000dff037230 */ /* 0x110fe40000004100 */
        /* <DEDUP_REMOVED lines=9> */
[--C-:B------:R-:W-:Y:S01]  /*fe10*/  HADD2.F32 R5, -RZ, R100.reuse.H0_H0 ;  /* 0x20000064ff057230 */ /* 0x100fe20000004100 */
        /* <DEDUP_REMOVED lines=9> */
[----:B------:R-:W-:Y:S01]  /*feb0*/  HADD2.F32 R4, -RZ, R101.H0_H0 ;  /* 0x20000065ff047230 */ /* 0x000fe20000004100 */
[----:B------:R-:W-:Y:S01]  /*fec0*/  FFMA.FTZ R33, R9, R5, R3 ;  /* 0x0000000509217223 */ /* 0x000fe20000010003 */
[----:B------:R-:W-:Y:S01]  /*fed0*/  HADD2.F32 R3, -RZ, R100.H1_H1 ;  /* 0x30000064ff037230 */ /* 0x000fe20000004100 */
        /* <DEDUP_REMOVED lines=13> */
[----:B------:R-:W-:Y:S02]  /*ffb0*/  FMUL.FTZ R0, R19, R27 ;  /* 0x0000001b13007220 */ /* 0x000fe40000410000 */
        /* <DEDUP_REMOVED lines=22> */
.L_x_978:
[----:B------:R-:W-:Y:S05]  /*10120*/  BSYNC B0 ;  /* 0x0000000000007941 */ /* 0x000fea0003800000 */
.L_x_977:
[----:B------:R-:W-:-:S13]  /*10130*/  ISETP.GE.AND P0, PT, R136, c[0x0][0x27c], PT ;  /* 0x00009f0088007a0c */ /* 0x000fda0003f06270 */
        /* <DEDUP_REMOVED lines=98> */
.L_x_954:
[----:B------:R-:W-:Y:S05]  /*10760*/  BSYNC B2 ;  /* 0x0000000000027941 */ /* 0x000fea0003800000 */
.L_x_936:
[----:B---3--:R-:W-:Y:S01]  /*10770*/  IMAD R0, R106, c[0x0][0x208], RZ ;  /* 0x000082006a007a24 */ /* 0x008fe200078e02ff */
[----:B------:R-:W-:-:S04]  /*10780*/  DEPBAR.LE SB0, 0x0 ;  /* 0x000080000000791a */ /* 0x000fc80000000000 */
[----:B------:R-:W-:Y:S01]  /*10790*/  IMAD.WIDE.U32 R2, R222, c[0x0][0x208], RZ ;  /* 0x00008200de027a25 */ /* 0x000fe200078e00ff */
[----:B------:R-:W-:Y:S01]  /*107a0*/  BAR.SYNC.DEFER_BLOCKING 0x0 ;  /* 0x0000000000007b1d */ /* 0x000fe20000010000 */
[----:B------:R-:W-:Y:S02]  /*107b0*/  ISETP.GE.AND P3, PT, R116, c[0x0][0x1d4], PT ;  /* 0x0000750074007a0c */ /* 0x000fe40003f66270 */
[----:B------:R-:W-:Y:S01]  /*107c0*/  IMAD R0, R222, c[0x0][0x20c], R0 ;  /* 0x00008300de007a24 */ /* 0x000fe200078e0200 */
[----:B------:R-:W-:Y:S01]  /*107d0*/  SHF.L.U64.HI R233, R116, 0x1, R117 ;  /* 0x0000000174e97819 */ /* 0x000fe20000010275 */
[----:B-12---:R-:W-:Y:S01]  /*107e0*/  IMAD.WIDE.U32 R8, R95, c[0x0][0x210], RZ ;  /* 0x000084005f087a25 */ /* 0x006fe200078e00ff */
[----:B------:R-:W-:Y:S01]  /*107f0*/  SHF.L.U64.HI R235, R252, 0x1, R113 ;  /* 0x00000001fceb7819 */ /* 0x000fe20000010271 */
[----:B------:R-:W1:Y:S01]  /*10800*/  S2R R23, SR_TID.X ;  /* 0x0000000000177919 */ /* 0x000e620000002100 */
[----:B------:R-:W-:Y:S01]  /*10810*/  SHF.L.U64.HI R231, R109, 0x1, R112 ;  /* 0x000000016de77819 */ /* 0x000fe20000010270 */
[----:B------:R-:W-:Y:S01]  /*10820*/  IMAD.IADD R3, R3, 0x1, R0 ;  /* 0x0000000103037824 */ /* 0x000fe200078e0200 */
[----:B------:R-:W-:Y:S01]  /*10830*/  ISETP.GE.AND P2, PT, R109, c[0x0][0x1d4], PT ;  /* 0x000075006d007a0c */ /* 0x000fe20003f46270 */
[----:B------:R-:W-:Y:S01]  /*10840*/  IMAD R0, R107, c[0x0][0x218], RZ ;  /* 0x000086006b007a24 */ /* 0x000fe200078e02ff */
[----:B------:R-:W-:Y:S01]  /*10850*/  STL.64 [R1+0x30], R8 ;  /* 0x0000300801007387 */ /* 0x000fe20000100a00 */
[C---:B------:R-:W-:Y:S01]  /*10860*/  IMAD.WIDE.U32 R2, R220.reuse, c[0x0][0x218], R2 ;  /* 0x00008600dc027a25 */ /* 0x040fe200078e0002 */
[----:B------:R-:W-:Y:S01]  /*10870*/  LOP3.LUT R209, R209, 0xfffffbff, RZ, 0xc0, !PT ;  /* 0xfffffbffd1d17812 */ /* 0x000fe200078ec0ff */
[----:B------:R-:W-:Y:S02]  /*10880*/  BSSY B0, `(.L_x_979) ;  /* 0x000003e000007945 */ /* 0x000fe40003800000 */
[----:B------:R-:W-:Y:S01]  /*10890*/  IMAD R4, R220, c[0x0][0x21c], R0 ;  /* 0x00008700dc047a24 */ /* 0x000fe200078e0200 */
[----:B------:R-:W-:Y:S01]  /*108a0*/  IADD3 R0, P0, R2, R8, RZ ;  /* 0x0000000802007210 */ /* 0x000fe20007f1e0ff */
[----:B------:R-:W-:-:S02]  /*108b0*/  IMAD R5, R95, c[0x0][0x214], R9 ;  /* 0x000085005f057a24 */ /* 0x000fc400078e0209 */
[----:B------:R-:W-:Y:S02]  /*108c0*/  IMAD.SHL.U32 R234, R116, 0x2, RZ ;  /* 0x0000000274ea7824 */ /* 0x000fe400078e00ff */
[----:B------:R-:W-:Y:S01]  /*108d0*/  IMAD.SHL.U32 R236, R252, 0x2, RZ ;  /* 0x00000002fcec7824 */ /* 0x000fe200078e00ff */
[----:B------:R-:W-:Y:S01]  /*108e0*/  IADD3.X R2, R5, R3, R4, P0, !PT ;  /* 0x0000000305027210 */ /* 0x000fe200007fe404 */
[----:B------:R-:W-:Y:S01]  /*108f0*/  IMAD.SHL.U32 R210, R115, 0x2, RZ ;  /* 0x0000000273d27824 */ /* 0x000fe200078e00ff */
[C---:B------:R-:W-:Y:S01]  /*10900*/  LEA R22, P0, R0.reuse, c[0x0][0x1f8], 0x1 ;  /* 0x00007e0000167a11 */ /* 0x040fe200078008ff */
[----:B------:R-:W-:Y:S01]  /*10910*/  LDSM.16.M88.4 R16, [R198] ;  /* 0x00000000c610783b */ /* 0x000fe20000000200 */
[----:B------:R-:W-:Y:S02]  /*10920*/  IMAD.SHL.U32 R232, R109, 0x2, RZ ;  /* 0x000000026de87824 */ /* 0x000fe400078e00ff */
[----:B------:R-:W-:Y:S01]  /*10930*/  LEA.HI.X R6, R0, c[0x0][0x1fc], R2, 0x1, P0 ;  /* 0x00007f0000067a11 */ /* 0x000fe200000f0c02 */
[----:B------:R-:W-:Y:S01]  /*10940*/  IMAD.IADD R0, R132, 0x1, -R114 ;  /* 0x0000000184007824 */ /* 0x000fe200078e0a72 */
[----:B------:R-:W2:Y:S01]  /*10950*/  SHFL.IDX PT, R2, R22, RZ, 0x1c1f ;  /* 0x001c1fff16027589 */ /* 0x000ea200000e0000 */
[----:B-1----:R-:W-:-:S03]  /*10960*/  ISETP.GT.AND P4, PT, R23, 0x3f, PT ;  /* 0x0000003f1700780c */ /* 0x002fc60003f84270 */
[----:B------:R-:W1:Y:S01]  /*10970*/  SHFL.IDX PT, R3, R6, RZ, 0x1c1f ;  /* 0x001c1fff06037589 */ /* 0x000e6200000e0000 */
[----:B------:R-:W-:-:S03]  /*10980*/  ISETP.LT.OR P1, PT, R0, 0x1, P3 ;  /* 0x000000010000780c */ /* 0x000fc60001f21670 */
[----:B------:R-:W3:Y:S04]  /*10990*/  LDSM.16.M88.4 R12, [R198+0x1000] ;  /* 0x00100000c60c783b */ /* 0x000ee80000000200 */
[----:B------:R-:W4:Y:S02]  /*109a0*/  LDSM.16.M88.4 R24, [R171] ;  /* 0x00000000ab18783b */ /* 0x000f240000000200 */
[----:B------:R-:W-:Y:S02]  /*109b0*/  @P4 LOP3.LUT R209, R209, 0x400, RZ, 0xfc, !PT ;  /* 0x00000400d1d14812 */ /* 0x000fe400078efcff */
[----:B------:R-:W3:Y:S04]  /*109c0*/  LDSM.16.M88.4 R32, [R171+0x400] ;  /* 0x00040000ab20783b */ /* 0x000ee80000000200 */
[----:B------:R-:W3:Y:S01]  /*109d0*/  LDSM.16.M88.4 R28, [R171+0x800] ;  /* 0x00080000ab1c783b */ /* 0x000ee20000000200 */
[----:B--2---:R-:W-:-:S03]  /*109e0*/  IADD3 R20, P0, R2, R234, RZ ;  /* 0x000000ea02147210 */ /* 0x004fc60007f1e0ff */
[----:B------:R-:W2:Y:S02]  /*109f0*/  LDSM.16.M88.4 R36, [R199] ;  /* 0x00000000c724783b */ /* 0x000ea40000000200 */
[----:B-1----:R-:W-:Y:S02]  /*10a00*/  IMAD.X R21, R3, 0x1, R233, P0 ;  /* 0x0000000103157824 */ /* 0x002fe400000e06e9 */
[----:B------:R-:W1:Y:S01]  /*10a10*/  LDSM.16.M88.4 R8, [R199+0x1000] ;  /* 0x00100000c708783b */ /* 0x000e620000000200 */
[----:B------:R-:W-:-:S03]  /*10a20*/  IADD3 R4, P0, R2, R236, RZ ;  /* 0x000000ec02047210 */ /* 0x000fc60007f1e0ff */
[----:B------:R-:W1:Y:S04]  /*10a30*/  LDSM.16.M88.4 R48, [R200] ;  /* 0x00000000c830783b */ /* 0x000e680000000200 */
[----:B-----5:R-:W1:Y:S04]  /*10a40*/  LDSM.16.M88.4 R52, [R208] ;  /* 0x00000000d034783b */ /* 0x020e680000000200 */
[----:B------:R-:W1:Y:S04]  /*10a50*/  LDSM.16.M88.4 R64, [R207] ;  /* 0x00000000cf40783b */ /* 0x000e680000000200 */
[----:B------:R-:W-:Y:S01]  /*10a60*/  @!PT LDS RZ, [RZ] ;  /* 0x00000000fffff984 */ /* 0x000fe20000000800 */
[----:B------:R-:W-:Y:S01]  /*10a70*/  @!PT LDS RZ, [RZ] ;  /* 0x00000000fffff984 */ /* 0x000fe20000000800 */
[----:B------:R-:W-:Y:S01]  /*10a80*/  @!PT LDS RZ, [RZ] ;  /* 0x00000000fffff984 */ /* 0x000fe20000000800 */
[----:B------:R1:W-:Y:S01]  /*10a90*/  LDGSTS.E.BYPASS.LTC128B.128 [R210+0x1880], [R20.64], !P1 ;  /* 0x0188000014d27fae */ /* 0x0003e2000c901d48 */
[----:B------:R-:W-:-:S03]  /*10aa0*/  ISETP.GE.AND P1, PT, R252, c[0x0][0x1d4], PT ;  /* 0x00007500fc007a0c */ /* 0x000fc60003f26270 */
[----:B------:R2:W-:Y:S02]  /*10ab0*/  STL [R1+0x38], R5 ;  /* 0x0000380501007387 */ /* 0x0005e40000100800 */
[----:B--2---:R-:W-:Y:S01]  /*10ac0*/  IMAD.X R5, R3, 0x1, R235, P0 ;  /* 0x0000000103057824 */ /* 0x004fe200000e06eb */
[----:B------:R-:W-:-:S13]  /*10ad0*/  ISETP.LT.OR P0, PT, R0, 0x1, P1 ;  /* 0x000000010000780c */ /* 0x000fda0000f01670 */
[----:B------:R2:W-:Y:S01]  /*10ae0*/  LDGSTS.E.BYPASS.LTC128B.128 [R210+0x2480], [R4.64], !P0 ;  /* 0x0248000004d27fae */ /* 0x0005e2000c101d48 */
[----:B------:R-:W-:-:S05]  /*10af0*/  IADD3 R2, P0, R2, R232, RZ ;  /* 0x000000e802027210 */ /* 0x000fca0007f1e0ff */
[----:B------:R-:W-:Y:S01]  /*10b00*/  IMAD.X R3, R3, 0x1, R231, P0 ;  /* 0x0000000103037824 */ /* 0x000fe200000e06e7 */
[----:B------:R-:W-:-:S13]  /*10b10*/  ISETP.LT.OR P0, PT, R0, 0x1, P2 ;  /* 0x000000010000780c */ /* 0x000fda0001701670 */
[----:B------:R2:W-:Y:S01]  /*10b20*/  LDGSTS.E.BYPASS.LTC128B.128 [R210+0x3080], [R2.64], !P0 ;  /* 0x0308000002d27fae */ /* 0x0005e2000c101d48 */
[----:B------:R-:W-:Y:S05]  /*10b30*/  @P4 BRA `(.L_x_980) ;  /* 0x0000012000004947 */ /* 0x000fea0003800000 */
[----:B-1-34-:R-:W-:Y:S05]  /*10b40*/  BRA.DIV ~URZ, `(.L_x_981) ;  /* 0x000161127f007947 */ /* 0x01afea000b800000 */
[----:B--2---:R1:W2:Y:S04]  /*10b50*/  SHFL.IDX PT, R4, R6, 0x1, 0x1c1f ;  /* 0x003c1f0006047f89 */ /* 0x0042a800000e0000 */
[----:B------:R1:W3:Y:S02]  /*10b60*/  SHFL.IDX PT, R2, R22, 0x1, 0x1c1f ;  /* 0x003c1f0016027f89 */ /* 0x0002e400000e0000 */
.L_x_1180:
[----:B-1-3--:R-:W-:Y:S02]  /*10b70*/  IADD3 R22, P0, R2, R234, RZ ;  /* 0x000000ea02167210 */ /* 0x00afe40007f1e0ff */
[----:B------:R-:W-:-:S03]  /*10b80*/  ISETP.LT.OR P1, PT, R0, 0x21, P1 ;  /* 0x000000210000780c */ /* 0x000fc60000f21670 */
        /* <DEDUP_REMOVED lines=13> */
.L_x_980:
[----:B-1-34-:R-:W-:Y:S05]  /*10c60*/  BSYNC B0 ;  /* 0x0000000000007941 */ /* 0x01afea0003800000 */
.L_x_979:
[----:B------:R-:W0:Y:S01]  /*10c70*/  LDGDEPBAR ;  /* 0x00000000000079af */ /* 0x000e220000000000 */
[----:B------:R-:W-:Y:S01]  /*10c80*/  WARPSYNC 0xffffffff ;  /* 0xffffffff00007948 */ /* 0x000fe20003800000 */
[-C--:B------:R-:W-:Y:S02]  /*10c90*/  HMMA.16816.F32 R20, R16, R24.reuse, RZ ;  /* 0x000000181014723c */ /* 0x080fe400000018ff */
[----:B------:R-:W-:Y:S04]  /*10ca0*/  LDSM.16.M88.4 R56, [R171+0xc00] ;  /* 0x000c0000ab38783b */ /* 0x000fe80000000200 */
[----:B------:R-:W1:Y:S02]  /*10cb0*/  LDSM.16.M88.4 R40, [R198+0x2000] ;  /* 0x00200000c628783b */ /* 0x000e640000000200 */
[C---:B------:R-:W-:Y:S02]  /*10cc0*/  HMMA.16816.F32 R60, R12.reuse, R24, RZ ;  /* 0x000000180c3c723c */ /* 0x040fe400000018ff */
[----:B------:R-:W-:Y:S04]  /*10cd0*/  LDSM.16.M88.4 R44, [R206] ;  /* 0x00000000ce2c783b */ /* 0x000fe80000000200 */
[----:B--2---:R-:W2:Y:S01]  /*10ce0*/  LDL R2, [R1+0x20] ;  /* 0x0000200001027983 */ /* 0x004ea20000100800 */
[----:B------:R-:W-:Y:S01]  /*10cf0*/  BSSY B1, `(.L_x_982) ;  /* 0x0000115000017945 */ /* 0x000fe20003800000 */
[C---:B------:R-:W-:Y:S08]  /*10d00*/  HMMA.16816.F32 R92, R12.reuse, R32, RZ ;  /* 0x000000200c5c723c */ /* 0x040ff000000018ff */
[C---:B------:R-:W-:Y:S08]  /*10d10*/  HMMA.16816.F32 R80, R12.reuse, R28, RZ ;  /* 0x0000001c0c50723c */ /* 0x040ff000000018ff */
[C---:B------:R-:W-:Y:S08]  /*10d20*/  HMMA.16816.F32 R96, R12.reuse, R26, RZ ;  /* 0x0000001a0c60723c */ /* 0x040ff000000018ff */
[C---:B------:R-:W-:Y:S08]  /*10d30*/  HMMA.16816.F32 R88, R12.reuse, R34, RZ ;  /* 0x000000220c58723c */ /* 0x040ff000000018ff */
[----:B------:R-:W-:Y:S08]  /*10d40*/  HMMA.16816.F32 R76, R12, R30, RZ ;  /* 0x0000001e0c4c723c */ /* 0x000ff000000018ff */
[----:B------:R-:W-:Y:S01]  /*10d50*/  HMMA.16816.F32 R12, R36, R48, R20 ;  /* 0x00000030240c723c */ /* 0x000fe20000001814 */
[----:B------:R-:W-:Y:S07]  /*10d60*/  LDSM.16.M88.4 R20, [R198+0x4000] ;  /* 0x00400000c614783b */ /* 0x000fee0000000200 */
[C---:B------:R-:W-:Y:S08]  /*10d70*/  HMMA.16816.F32 R68, R16.reuse, R28, RZ ;  /* 0x0000001c1044723c */ /* 0x040ff000000018ff */
[C---:B------:R-:W-:Y:S08]  /*10d80*/  HMMA.16816.F32 R72, R16.reuse, R32, RZ ;  /* 0x000000201048723c */ /* 0x040ff000000018ff */
[C---:B------:R-:W-:Y:S08]  /*10d90*/  HMMA.16816.F32 R24, R16.reuse, R26, RZ ;  /* 0x0000001a1018723c */ /* 0x040ff000000018ff */
[C---:B------:R-:W-:Y:S01]  /*10da0*/  HMMA.16816.F32 R84, R16.reuse, R34, RZ ;  /* 0x000000221054723c */ /* 0x040fe200000018ff */
[----:B------:R-:W3:Y:S07]  /*10db0*/  LDSM.16.M88.4 R32, [R198+0x3000] ;  /* 0x00300000c620783b */ /* 0x000eee0000000200 */
[----:B------:R-:W-:Y:S01]  /*10dc0*/  HMMA.16816.F32 R100, R16, R30, RZ ;  /* 0x0000001e1064723c */ /* 0x000fe200000018ff */
[----:B------:R-:W4:Y:S04]  /*10dd0*/  LDSM.16.M88.4 R28, [R199+0x2000] ;  /* 0x00200000c71c783b */ /* 0x000f280000000200 */
[----:B------:R-:W-:Y:S03]  /*10de0*/  LDSM.16.M88.4 R16, [R198+0x5000] ;  /* 0x00500000c610783b */ /* 0x000fe60000000200 */
[----:B------:R-:W-:Y:S08]  /*10df0*/  HMMA.16816.F32 R60, R8, R48, R60 ;  /* 0x00000030083c723c */ /* 0x000ff0000000183c */
[----:B-1----:R-:W-:Y:S08]  /*10e00*/  HMMA.16816.F32 R12, R40, R56, R12 ;  /* 0x00000038280c723c */ /* 0x002ff0000000180c */
[----:B------:R-:W-:Y:S08]  /*10e10*/  HMMA.16816.F32 R116, R36, R64, R68 ;  /* 0x000000402474723c */ /* 0x000ff00000001844 */
[C---:B------:R-:W-:Y:S08]  /*10e20*/  HMMA.16816.F32 R104, R8.reuse, R52, R92 ;  /* 0x000000340868723c */ /* 0x040ff0000000185c */
[----:B------:R-:W-:Y:S08]  /*10e30*/  HMMA.16816.F32 R120, R8, R64, R80 ;  /* 0x000000400878723c */ /* 0x000ff00000001850 */
[----:B------:R-:W-:Y:S01]  /*10e40*/  HMMA.16816.F32 R68, R36, R50, R24 ;  /* 0x000000322444723c */ /* 0x000fe20000001818 */
[----:B------:R-:W1:Y:S07]  /*10e50*/  LDSM.16.M88.4 R24, [R199+0x3000] ;  /* 0x00300000c718783b */ /* 0x000e6e0000000200 */
[----:B------:R-:W-:Y:S08]  /*10e60*/  HMMA.16816.F32 R112, R8, R54, R88 ;  /* 0x000000360870723c */ /* 0x000ff00000001858 */
[C---:B------:R-:W-:Y:S08]  /*10e70*/  HMMA.16816.F32 R80, R36.reuse, R52, R72 ;  /* 0x000000342450723c */ /* 0x040ff00000001848 */
[----:B------:R-:W-:Y:S01]  /*10e80*/  HMMA.16816.F32 R92, R36, R54, R84 ;  /* 0x00000036245c723c */ /* 0x000fe20000001854 */
[----:B------:R-:W5:Y:S07]  /*10e90*/  LDSM.16.M88.4 R52, [R171+0x1800] ;  /* 0x00180000ab34783b */ /* 0x000f6e0000000200 */
[----:B------:R-:W-:Y:S08]  /*10ea0*/  HMMA.16816.F32 R96, R8, R50, R96 ;  /* 0x000000320860723c */ /* 0x000ff00000001860 */
[----:B---3--:R-:W-:Y:S08]  /*10eb0*/  HMMA.16816.F32 R60, R32, R56, R60 ;  /* 0x00000038203c723c */ /* 0x008ff0000000183c */
[----:B----4-:R-:W-:Y:S01]  /*10ec0*/  HMMA.16816.F32 R48, R28, R44, R12 ;  /* 0x0000002c1c30723c */ /* 0x010fe2000000180c */
[----:B------:R-:W-:Y:S07]  /*10ed0*/  LDSM.16.M88.4 R12, [R199+0x4000] ;  /* 0x00400000c70c783b */ /* 0x000fee0000000200 */
[-C--:B------:R-:W-:Y:S01]  /*10ee0*/  HMMA.16816.F32 R100, R36, R66.reuse, R100 ;  /* 0x000000422464723c */ /* 0x080fe20000001864 */
[----:B------:R-:W3:Y:S07]  /*10ef0*/  LDSM.16.M88.4 R36, [R203] ;  /* 0x00000000cb24783b */ /* 0x000eee0000000200 */
[----:B------:R-:W-:Y:S01]  /*10f00*/  HMMA.16816.F32 R124, R8, R66, R76 ;  /* 0x00000042087c723c */ /* 0x000fe2000000184c */
[----:B------:R-:W-:Y:S07]  /*10f10*/  LDSM.16.M88.4 R8, [R199+0x5000] ;  /* 0x00500000c708783b */ /* 0x000fee0000000200 */
[----:B-1----:R-:W-:Y:S08]  /*10f20*/  HMMA.16816.F32 R60, R24, R44, R60 ;  /* 0x0000002c183c723c */ /* 0x002ff0000000183c */
[----:B------:R-:W-:Y:S08]  /*10f30*/  HMMA.16816.F32 R68, R40, R58, R68 ;  /* 0x0000003a2844723c */ /* 0x000ff00000001844 */
[----:B-----5:R-:W-:Y:S01]  /*10f40*/  HMMA.16816.F32 R64, R20, R52, R48 ;  /* 0x000000341440723c */ /* 0x020fe20000001830 */
[----:B------:R-:W1:Y:S07]  /*10f50*/  LDSM.16.M88.4 R48, [R171+0x1000] ;  /* 0x00100000ab30783b */ /* 0x000e6e0000000200 */
[----:B------:R-:W-:Y:S08]  /*10f60*/  HMMA.16816.F32 R72, R32, R58, R96 ;  /* 0x0000003a2048723c */ /* 0x000ff00000001860 */
[----:B------:R-:W-:Y:S08]  /*10f70*/  HMMA.16816.F32 R56, R16, R52, R60 ;  /* 0x000000341038723c */ /* 0x000ff0000000183c */
[----:B------:R-:W-:Y:S08]  /*10f80*/  HMMA.16816.F32 R60, R28, R46, R68 ;  /* 0x0000002e1c3c723c */ /* 0x000ff00000001844 */
[----:B---3--:R-:W-:Y:S01]  /*10f90*/  HMMA.16816.F32 R76, R12, R36, R64 ;  /* 0x000000240c4c723c */ /* 0x008fe20000001840 */
[----:B------:R-:W3:Y:S07]  /*10fa0*/  LDSM.16.M88.4 R64, [R205] ;  /* 0x00000000cd40783b */ /* 0x000eee0000000200 */
[----:B------:R-:W-:Y:S01]  /*10fb0*/  HMMA.16816.F32 R68, R24, R46, R72 ;  /* 0x0000002e1844723c */ /* 0x000fe20000001848 */
[----:B------:R-:W4:Y:S07]  /*10fc0*/  LDSM.16.M88.4 R44, [R171+0x1c00] ;  /* 0x001c0000ab2c783b */ /* 0x000f2e0000000200 */
[----:B-1----:R-:W-:Y:S08]  /*10fd0*/  HMMA.16816.F32 R72, R40, R48, R80 ;  /* 0x000000302848723c */ /* 0x002ff00000001850 */
[----:B------:R-:W-:Y:S01]  /*10fe0*/  HMMA.16816.F32 R60, R20, R54, R60 ;  /* 0x00000036143c723c */ /* 0x000fe2000000183c */
[----:B------:R-:W-:-:S04]  /*10ff0*/  FMUL.FTZ R0, R76, c[0x0][0x320] ;  /* 0x0000c8004c007a20 */ /* 0x000fc80000410000 */
[----:B------:R1:W1:Y:S03]  /*11000*/  MUFU.TANH R109, R0 ;  /* 0x00000000006d7308 */ /* 0x0002660000002400 */
[----:B------:R-:W-:Y:S08]  /*11010*/  HMMA.16816.F32 R84, R8, R36, R56 ;  /* 0x000000240854723c */ /* 0x000ff00000001838 */
[----:B------:R-:W-:Y:S01]  /*11020*/  HMMA.16816.F32 R56, R32, R48, R104 ;  /* 0x000000302038723c */ /* 0x000fe20000001868 */
[----:B-1----:R-:W-:-:S07]  /*11030*/  FMUL.FTZ R0, R77, c[0x0][0x320] ;  /* 0x0000c8004d007a20 */ /* 0x002fce0000410000 */
[----:B------:R-:W-:Y:S01]  /*11040*/  HMMA.16816.F32 R68, R16, R54, R68 ;  /* 0x000000361044723c */ /* 0x000fe20000001844 */
[----:B------:R1:W1:Y:S01]  /*11050*/  MUFU.TANH R105, R0 ;  /* 0x0000000000697308 */ /* 0x0002620000002400 */
[----:B--2---:R-:W-:-:S06]  /*11060*/  ISETP.GT.AND P0, PT, R134, R2, PT ;  /* 0x000000028600720c */ /* 0x004fcc0003f04270 */
[----:B---3--:R-:W-:Y:S08]  /*11070*/  HMMA.16816.F32 R72, R28, R64, R72 ;  /* 0x000000401c48723c */ /* 0x008ff00000001848 */
[----:B------:R-:W-:Y:S01]  /*11080*/  HMMA.16816.F32 R80, R12, R38, R60 ;  /* 0x000000260c50723c */ /* 0x000fe2000000183c */
[----:B-1----:R-:W-:Y:S01]  /*11090*/  FMUL.FTZ R0, R78, c[0x0][0x320] ;  /* 0x0000c8004e007a20 */ /* 0x002fe20000410000 */
[----:B------:R-:W-:Y:S03]  /*110a0*/  LDSM.16.M88.4 R60, [R202] ;  /* 0x00000000ca3c783b */ /* 0x000fe60000000200 */
[----:B------:R1:W2:Y:S03]  /*110b0*/  MUFU.TANH R129, R0 ;  /* 0x0000000000817308 */ /* 0x0002a60000002400 */
[----:B------:R-:W-:Y:S01]  /*110c0*/  HMMA.16816.F32 R52, R24, R64, R56 ;  /* 0x000000401834723c */ /* 0x000fe20000001838 */
[----:B------:R-:W3:Y:S07]  /*110d0*/  LDSM.16.M88.4 R56, [R171+0x1400] ;  /* 0x00140000ab38783b */ /* 0x000eee0000000200 */
[----:B------:R-:W-:Y:S01]  /*110e0*/  HMMA.16816.F32 R88, R8, R38, R68 ;  /* 0x000000260858723c */ /* 0x000fe20000001844 */
[----:B-1----:R-:W-:-:S07]  /*110f0*/  FMUL.FTZ R0, R79, c[0x0][0x320] ;  /* 0x0000c8004f007a20 */ /* 0x002fce0000410000 */
[----:B------:R-:W-:Y:S01]  /*11100*/  HMMA.16816.F32 R68, R40, R50, R92 ;  /* 0x000000322844723c */ /* 0x000fe2000000185c */
[----:B------:R1:W1:Y:S07]  /*11110*/  MUFU.TANH R106, R0 ;  /* 0x00000000006a7308 */ /* 0x00026e0000002400 */
[----:B----4-:R-:W-:Y:S08]  /*11120*/  HMMA.16816.F32 R72, R20, R44, R72 ;  /* 0x0000002c1448723c */ /* 0x010ff00000001848 */
[----:B------:R-:W-:Y:S01]  /*11130*/  HMMA.16816.F32 R76, R32, R50, R112 ;  /* 0x00000032204c723c */ /* 0x000fe20000001870 */
[----:B-1----:R-:W-:-:S04]  /*11140*/  FMUL.FTZ R0, R84, c[0x0][0x320] ;  /* 0x0000c80054007a20 */ /* 0x002fc80000410000 */
[----:B------:R1:W4:Y:S03]  /*11150*/  MUFU.TANH R130, R0 ;  /* 0x0000000000827308 */ /* 0x0003260000002400 */
[----:B------:R-:W-:Y:S01]  /*11160*/  HMMA.16816.F32 R36, R16, R44, R52 ;  /* 0x0000002c1024723c */ /* 0x000fe20000001834 */
[----:B------:R-:W5:Y:S07]  /*11170*/  LDSM.16.M88.4 R52, [R204] ;  /* 0x00000000cc34783b */ /* 0x000f6e0000000200 */
[----:B------:R-:W-:Y:S01]  /*11180*/  HMMA.16816.F32 R48, R28, R66, R68 ;  /* 0x000000421c30723c */ /* 0x000fe20000001844 */
[----:B-1----:R-:W-:-:S07]  /*11190*/  FMUL.FTZ R0, R85, c[0x0][0x320] ;  /* 0x0000c80055007a20 */ /* 0x002fce0000410000 */
[----:B------:R-:W-:Y:S01]  /*111a0*/  HMMA.16816.F32 R68, R24, R66, R76 ;  /* 0x000000421844723c */ /* 0x000fe2000000184c */
[----:B------:R1:W1:Y:S07]  /*111b0*/  MUFU.TANH R107, R0 ;  /* 0x00000000006b7308 */ /* 0x00026e0000002400 */
[C---:B---3--:R-:W-:Y:S08]  /*111c0*/  HMMA.16816.F32 R64, R40.reuse, R56, R116 ;  /* 0x000000382840723c */ /* 0x048ff00000001874 */
[----:B------:R-:W-:Y:S01]  /*111d0*/  HMMA.16816.F32 R40, R40, R58, R100 ;  /* 0x0000003a2828723c */ /* 0x000fe20000001864 */
[----:B-1----:R-:W-:-:S04]  /*111e0*/  FMUL.FTZ R0, R86, c[0x0][0x320] ;  /* 0x0000c80056007a20 */ /* 0x002fc80000410000 */
[----:B------:R1:W3:Y:S03]  /*111f0*/  MUFU.TANH R131, R0 ;  /* 0x0000000000837308 */ /* 0x0002e60000002400 */
[----:B------:R-:W-:Y:S01]  /*11200*/  HMMA.16816.F32 R68, R16, R46, R68 ;  /* 0x0000002e1044723c */ /* 0x000fe20000001844 */
[----:B-1----:R-:W-:-:S07]  /*11210*/  FMUL.FTZ R0, R87, c[0x0][0x320] ;  /* 0x0000c80057007a20 */ /* 0x002fce0000410000 */
[----:B------:R-:W-:Y:S01]  /*11220*/  HMMA.16816.F32 R84, R8, R60, R36 ;  /* 0x0000003c0854723c */ /* 0x000fe20000001824 */
[----:B------:R1:W1:Y:S07]  /*11230*/  MUFU.TANH R128, R0 ;  /* 0x0000000000807308 */ /* 0x00026e0000002400 */
[----:B------:R-:W-:Y:S01]  /*11240*/  HMMA.16816.F32 R36, R20, R46, R48 ;  /* 0x0000002e1424723c */ /* 0x000fe20000001830 */
[----:B------:R-:W2:Y:S07]  /*11250*/  LDSM.16.M88.4 R48, [R171+0x2000] ;  /* 0x00200000ab30783b */ /* 0x000eae0000000200 */
[----:B-----5:R-:W-:Y:S01]  /*11260*/  HMMA.16816.F32 R44, R28, R52, R64 ;  /* 0x000000341c2c723c */ /* 0x020fe20000001840 */
[----:B-1----:R-:W-:-:S04]  /*11270*/  FMUL.FTZ R0, R80, c[0x0][0x320] ;  /* 0x0000c80050007a20 */ /* 0x002fc80000410000 */
[----:B------:R1:W1:Y:S03]  /*11280*/  MUFU.TANH R94, R0 ;  /* 0x00000000005e7308 */ /* 0x0002660000002400 */
[-C--:B------:R-:W-:Y:S08]  /*11290*/  HMMA.16816.F32 R68, R8, R62.reuse, R68 ;  /* 0x0000003e0844723c */ /* 0x080ff00000001844 */
[----:B------:R-:W-:Y:S01]  /*112a0*/  HMMA.16816.F32 R76, R12, R62, R36 ;  /* 0x0000003e0c4c723c */ /* 0x000fe20000001824 */
[----:B------:R-:W5:Y:S01]  /*112b0*/  LDSM.16.M88.4 R36, [R201] ;  /* 0x00000000c924783b */ /* 0x000f620000000200 */
[----:B------:R-:W-:-:S04]  /*112c0*/  DEPBAR.LE SB0, 0x0 ;  /* 0x000080000000791a */ /* 0x000fc80000000000 */
[----:B-1----:R-:W-:Y:S02]  /*112d0*/  FMUL.FTZ R0, R81, c[0x0][0x320] ;  /* 0x0000c80051007a20 */ /* 0x002fe40000410000 */
[----:B------:R-:W-:Y:S02]  /*112e0*/  HMMA.16816.F32 R28, R28, R54, R40 ;  /* 0x000000361c1c723c */ /* 0x000fe40000001828 */
[----:B------:R1:W1:Y:S06]  /*112f0*/  MUFU.TANH R93, R0 ;  /* 0x00000000005d7308 */ /* 0x00026c0000002400 */
[----:B--2---:R-:W-:Y:S01]  /*11300*/  HMMA.16816.F32 R44, R20, R48, R44 ;  /* 0x00000030142c723c */ /* 0x004fe2000000182c */
[----:B-1----:R-:W-:-:S04]  /*11310*/  FMUL.FTZ R0, R82, c[0x0][0x320] ;  /* 0x0000c80052007a20 */ /* 0x002fc80000410000 */
[----:B------:R1:W2:Y:S11]  /*11320*/  MUFU.TANH R96, R0 ;  /* 0x0000000000607308 */ /* 0x0002b60000002400 */
[----:B------:R-:W-:Y:S08]  /*11330*/  HMMA.16816.F32 R20, R20, R50, R28 ;  /* 0x000000321414723c */ /* 0x000ff0000000181c */
[----:B-----5:R-:W-:Y:S01]  /*11340*/  HMMA.16816.F32 R44, R12, R36, R44 ;  /* 0x000000240c2c723c */ /* 0x020fe2000000182c */
[----:B-1----:R-:W-:-:S07]  /*11350*/  FMUL.FTZ R0, R83, c[0x0][0x320] ;  /* 0x0000c80053007a20 */ /* 0x002fce0000410000 */
[----:B------:R-:W-:Y:S01]  /*11360*/  HMMA.16816.F32 R80, R12, R60, R72 ;  /* 0x0000003c0c50723c */ /* 0x000fe20000001848 */
[----:B------:R1:W1:Y:S07]  /*11370*/  MUFU.TANH R95, R0 ;  /* 0x00000000005f7308 */ /* 0x00026e0000002400 */
[C---:B------:R-:W-:Y:S08]  /*11380*/  HMMA.16816.F32 R72, R32.reuse, R56, R120 ;  /* 0x000000382048723c */ /* 0x040ff00000001878 */
[----:B------:R-:W-:Y:S01]  /*11390*/  HMMA.16816.F32 R32, R32, R58, R124 ;  /* 0x0000003a2020723c */ /* 0x000fe2000000187c */
[----:B-1----:R-:W-:-:S04]  /*113a0*/  FMUL.FTZ R0, R88, c[0x0][0x320] ;  /* 0x0000c80058007a20 */ /* 0x002fc80000410000 */
[----:B------:R1:W1:Y:S03]  /*113b0*/  MUFU.TANH R98, R0 ;  /* 0x0000000000627308 */ /* 0x0002660000002400 */
[----:B------:R-:W-:Y:S08]  /*113c0*/  HMMA.16816.F32 R12, R12, R38, R20 ;  /* 0x000000260c0c723c */ /* 0x000ff00000001814 */
[----:B------:R-:W-:Y:S01]  /*113d0*/  HMMA.16816.F32 R64, R24, R52, R72 ;  /* 0x000000341840723c */ /* 0x000fe20000001848 */
[----:B-1----:R-:W-:-:S07]  /*113e0*/  FMUL.FTZ R0, R89, c[0x0][0x320] ;  /* 0x0000c80059007a20 */ /* 0x002fce0000410000 */
[----:B------:R-:W-:Y:S01]  /*113f0*/  HMMA.16816.F32 R52, R24, R54, R32 ;  /* 0x000000361834723c */ /* 0x000fe20000001820 */
[----:B------:R1:W1:Y:S11]  /*11400*/  MUFU.TANH R97, R0 ;  /* 0x0000000000617308 */ /* 0x0002760000002400 */
[----:B------:R-:W-:Y:S04]  /*11410*/  @!UPT UIADD3 URZ, URZ, URZ, URZ ;  /* 0x0000003f3f3ff290 */ /* 0x000fe8000fffe03f */
[----:B------:R-:W-:Y:S01]  /*11420*/  HMMA.16816.F32 R40, R16, R48, R64 ;  /* 0x000000301028723c */ /* 0x000fe20000001840 */
[----:B-1----:R-:W-:-:S04]  /*11430*/  FMUL.FTZ R0, R90, c[0x0][0x320] ;  /* 0x0000c8005a007a20 */ /* 0x002fc80000410000 */
[----:B------:R1:W1:Y:S03]  /*11440*/  MUFU.TANH R104, R0 ;  /* 0x0000000000687308 */ /* 0x0002660000002400 */
[----:B------:R-:W-:Y:S01]  /*11450*/  HMMA.16816.F32 R16, R16, R50, R52 ;  /* 0x000000321010723c */ /* 0x000fe20000001834 */
[----:B-1----:R-:W-:Y:S11]  /*11460*/  FMUL.FTZ R0, R91, c[0x0][0x320] ;  /* 0x0000c8005b007a20 */ /* 0x002ff60000410000 */
[----:B------:R-:W-:Y:S04]  /*11470*/  @!UPT UIADD3 URZ, URZ, URZ, URZ ;  /* 0x0000003f3f3ff290 */ /* 0x000fe8000fffe03f */
[C---:B------:R-:W-:Y:S01]  /*11480*/  HMMA.16816.F32 R24, R8.reuse, R36, R40 ;  /* 0x000000240818723c */ /* 0x040fe20000001828 */
[----:B------:R1:W1:Y:S07]  /*11490*/  MUFU.TANH R99, R0 ;  /* 0x0000000000637308 */ /* 0x00026e0000002400 */
        /* <DEDUP_REMOVED lines=68> */
[----:B------:R-:W2:Y:S04]  /*118e0*/  LDL R3, [R1+0x24] ;  /* 0x0000240001037983 */ /* 0x000ea80000100800 */
[----:B------:R-:W3:Y:S01]  /*118f0*/  LDL.64 R142, [R1+0x48] ;  /* 0x00004800018e7983 */ /* 0x000ee20000100a00 */
[----:B------:R-:W-:-:S03]  /*11900*/  IMAD.MOV.U32 R5, RZ, RZ, c[0x0][0x2b8] ;  /* 0x0000ae00ff057624 */ /* 0x000fc600078e00ff */
[----:B------:R-:W4:Y:S02]  /*11910*/  LDL R4, [R1+0x54] ;  /* 0x0000540001047983 */ /* 0x000f240000100800 */
[----:B------:R-:W-:Y:S01]  /*11920*/  ISETP.NE.AND P2, PT, R5, 0x1, PT ;  /* 0x000000010500780c */ /* 0x000fe20003f45270 */
[----:B------:R-:W-:Y:S01]  /*11930*/  IMAD.MOV.U32 R220, RZ, RZ, RZ ;  /* 0x000000ffffdc7224 */ /* 0x000fe200078e00ff */
[----:B------:R-:W5:Y:S04]  /*11940*/  LDL.64 R140, [R1+0x40] ;  /* 0x00004000018c7983 */ /* 0x000f680000100a00 */
[----:B------:R-:W3:Y:S01]  /*11950*/  LDL R6, [R1+0x50] ;  /* 0x0000500001067983 */ /* 0x000ee20000100800 */
[C---:B--2---:R-:W-:Y:S02]  /*11960*/  IADD3 R2, R3.reuse, R133, R2 ;  /* 0x0000008503027210 */ /* 0x044fe40007ffe002 */
[----:B------:R-:W-:-:S02]  /*11970*/  ISETP.GT.AND P1, PT, R3, 0x2f, PT ;  /* 0x0000002f0300780c */ /* 0x000fc40003f24270 */
[----:B------:R-:W-:-:S05]  /*11980*/  IADD3 R2, R2, -0x30, RZ ;  /* 0xffffffd002027810 */ /* 0x000fca0007ffe0ff */
[----:B------:R-:W-:-:S04]  /*11990*/  @P2 IMAD.HI.U32 R3, R2, c[0x0][0x2bc], RZ ;  /* 0x0000af0002032a27 */ /* 0x000fc800078e00ff */
[----:B-1----:R-:W-:Y:S01]  /*119a0*/  IMAD.MOV.U32 R0, RZ, RZ, R2 ;  /* 0x000000ffff007224 */ /* 0x002fe200078e0002 */
[----:B------:R-:W-:-:S04]  /*119b0*/  @P2 SHF.R.U32.HI R0, RZ, c[0x0][0x2c0], R3 ;  /* 0x0000b000ff002a19 */ /* 0x000fc80000011603 */
[----:B---3--:R-:W-:-:S04]  /*119c0*/  @!P1 IADD3 R3, P0, R0, R142, RZ ;  /* 0x0000008e00039210 */ /* 0x008fc80007f1e0ff */
[----:B----4-:R-:W-:Y:S02]  /*119d0*/  @!P1 LEA.HI.X.SX32 R5, R0, R4, 0x1, P0 ;  /* 0x0000000400059211 */ /* 0x010fe400000f0eff */
[----:B------:R-:W-:-:S04]  /*119e0*/  @!P1 LEA R4, P0, R3, c[0x0][0x2a0], 0x2 ;  /* 0x0000a80003049a11 */ /* 0x000fc800078010ff */
[----:B------:R-:W-:-:S05]  /*119f0*/  @!P1 LEA.HI.X R5, R3, c[0x0][0x2a4], R5, 0x2, P0 ;  /* 0x0000a90003059a11 */ /* 0x000fca00000f1405 */
[----:B------:R-:W2:Y:S01]  /*11a00*/  @!P1 LDG.E R220, [R4.64] ;  /* 0x0000000804dc9981 */ /* 0x000ea2000c1e1900 */
[----:B------:R-:W-:-:S03]  /*11a10*/  IMAD.MOV R0, RZ, RZ, -R0 ;  /* 0x000000ffff007224 */ /* 0x000fc600078e0a00 */
[----:B------:R-:W1:Y:S01]  /*11a20*/  S2R R142, SR_TID.X ;  /* 0x00000000008e7919 */ /* 0x000e620000002100 */
[----:B------:R-:W-:-:S04]  /*11a30*/  IMAD R222, R0, c[0x0][0x2b8], R2 ;  /* 0x0000ae0000de7a24 */ /* 0x000fc800078e0202 */
[----:B------:R-:W-:Y:S01]  /*11a40*/  IMAD.WIDE.U32 R2, R222, c[0x0][0x1e0], RZ ;  /* 0x00007800de027a25 */ /* 0x000fe200078e00ff */
[----:B------:R-:W-:-:S05]  /*11a50*/  SHF.R.S32.HI R0, RZ, 0x1f, R222 ;  /* 0x0000001fff007819 */ /* 0x000fca00000114de */
[----:B------:R-:W-:-:S04]  /*11a60*/  IMAD R0, R0, c[0x0][0x1e0], RZ ;  /* 0x0000780000007a24 */ /* 0x000fc800078e02ff */
[----:B------:R-:W-:-:S04]  /*11a70*/  IMAD R0, R222, c[0x0][0x1e4], R0 ;  /* 0x00007900de007a24 */ /* 0x000fc800078e0200 */
[----:B------:R-:W-:Y:S01]  /*11a80*/  IMAD.IADD R3, R3, 0x1, R0 ;  /* 0x0000000103037824 */ /* 0x000fe200078e0200 */
[----:B-1----:R-:W-:-:S04]  /*11a90*/  SHF.R.S32.HI R135, RZ, 0x1f, R142 ;  /* 0x0000001fff877819 */ /* 0x002fc8000001148e */
[----:B------:R-:W-:-:S04]  /*11aa0*/  LEA.HI R135, R135, R142, RZ, 0x2 ;  /* 0x0000008e87877211 */ /* 0x000fc800078f10ff */
[----:B------:R-:W-:-:S04]  /*11ab0*/  SHF.R.S32.HI R135, RZ, 0x2, R135 ;  /* 0x00000002ff877819 */ /* 0x000fc80000011487 */
[----:B------:R-:W-:-:S04]  /*11ac0*/  IADD3 R10, -R135, 0x30, RZ ;  /* 0x00000030870a7810 */ /* 0x000fc80007ffe1ff */
[----:B------:R-:W-:Y:S02]  /*11ad0*/  ISETP.GE.AND P1, PT, R10, 0x1, PT ;  /* 0x000000010a00780c */ /* 0x000fe40003f26270 */
[----:B--2---:R-:W-:Y:S01]  /*11ae0*/  SHF.R.S32.HI R0, RZ, 0x1f, R220 ;  /* 0x0000001fff007819 */ /* 0x004fe200000114dc */
[----:B------:R-:W-:-:S04]  /*11af0*/  IMAD.WIDE.U32 R2, R220, c[0x0][0x1f0], R2 ;  /* 0x00007c00dc027a25 */ /* 0x000fc800078e0002 */
[----:B------:R-:W-:-:S04]  /*11b00*/  IMAD R0, R0, c[0x0][0x1f0], RZ ;  /* 0x00007c0000007a24 */ /* 0x000fc800078e02ff */
[----:B------:R-:W-:Y:S01]  /*11b10*/  IMAD R4, R220, c[0x0][0x1f4], R0 ;  /* 0x00007d00dc047a24 */ /* 0x000fe200078e0200 */
[----:B-----5:R-:W-:-:S04]  /*11b20*/  IADD3 R0, P0, R140, R2, RZ ;  /* 0x000000028c007210 */ /* 0x020fc80007f1e0ff */
[----:B------:R-:W-:Y:S02]  /*11b30*/  IADD3.X R2, R6, R3, R4, P0, !PT ;  /* 0x0000000306027210 */ /* 0x000fe400007fe404 */
[----:B------:R-:W-:-:S04]  /*11b40*/  LEA R6, P0, R0, c[0x0][0x1c8], 0x1 ;  /* 0x0000720000067a11 */ /* 0x000fc800078008ff */
[----:B------:R-:W-:Y:S01]  /*11b50*/  LEA.HI.X R5, R0, c[0x0][0x1cc], R2, 0x1, P0 ;  /* 0x0000730000057a11 */ /* 0x000fe200000f0c02 */
[----:B------:R-:W-:Y:S06]  /*11b60*/  BRA.DIV ~URZ, `(.L_x_984) ;  /* 0x000151c27f007947 */ /* 0x000fec000b800000 */
[----:B------:R1:W2:Y:S02]  /*11b70*/  SHFL.IDX PT, R4, R5, RZ, 0x1c1f ;  /* 0x001c1fff05047589 */ /* 0x0002a400000e0000 */
.L_x_1181:
[----:B------:R-:W-:Y:S05]  /*11b80*/  BRA.DIV ~URZ, `(.L_x_985) ;  /* 0x000152127f007947 */ /* 0x000fea000b800000 */
[----:B------:R3:W4:Y:S02]  /*11b90*/  SHFL.IDX PT, R0, R6, RZ, 0x1c1f ;  /* 0x001c1fff06007589 */ /* 0x00072400000e0000 */
.L_x_1182:
[----:B------:R-:W-:Y:S01]  /*11ba0*/  BSSY B0, `(.L_x_986) ;  /* 0x0000013000007945 */ /* 0x000fe20003800000 */
[----:B------:R-:W-:Y:S05]  /*11bb0*/  @!P1 BRA `(.L_x_987) ;  /* 0x0000011000009947 */ /* 0x000fea0003800000 */
[----:B------:R-:W5:Y:S04]  /*11bc0*/  LDL.64 R2, [R1] ;  /* 0x0000000001027983 */ /* 0x000f680000100a00 */
[----:B---3--:R-:W3:Y:S01]  /*11bd0*/  LDL R11, [R1+0x8] ;  /* 0x00000800010b7983 */ /* 0x008ee20000100800 */
[----:B-----5:R-:W-:Y:S02]  /*11be0*/  ISETP.GE.AND P0, PT, R2, c[0x0][0x1d4], PT ;  /* 0x0000750002007a0c */ /* 0x020fe40003f06270 */
[----:B----4-:R-:W-:-:S05]  /*11bf0*/  IADD3 R2, P1, R0, R234, RZ ;  /* 0x000000ea00027210 */ /* 0x010fca0007f3e0ff */
[----:B--2---:R-:W-:Y:S01]  /*11c00*/  IMAD.X R3, R4, 0x1, R233, P1 ;  /* 0x0000000104037824 */ /* 0x004fe200008e06e9 */
[----:B------:R-:W-:-:S05]  /*11c10*/  IADD3 R8, P1, R0, R236, RZ ;  /* 0x000000ec00087210 */ /* 0x000fca0007f3e0ff */
        /* <DEDUP_REMOVED lines=9> */
[----:B---3--:R-:W-:-:S13]  /*11cb0*/  ISETP.GE.AND P0, PT, R11, c[0x0][0x1d4], PT ;  /* 0x000075000b007a0c */ /* 0x008fda0003f06270 */
[----:B------:R4:W-:Y:S02]  /*11cc0*/  LDGSTS.E.BYPASS.LTC128B.128 [R210+0x5480], [R2.64], !P0 ;  /* 0x0548000002d27fae */ /* 0x0009e4000c101d48 */
.L_x_987:
[----:B------:R-:W-:Y:S05]  /*11cd0*/  BSYNC B0 ;  /* 0x0000000000007941 */ /* 0x000fea0003800000 */
.L_x_986:
[----:B------:R-:W-:Y:S01]  /*11ce0*/  ISETP.GE.AND P0, PT, R10, 0x21, PT ;  /* 0x000000210a00780c */ /* 0x000fe20003f06270 */
[----:B------:R-:W-:Y:S06]  /*11cf0*/  BRA.DIV ~URZ, `(.L_x_988) ;  /* 0x000151127f007947 */ /* 0x000fec000b800000 */
[----:B--2---:R2:W1:Y:S04]  /*11d00*/  SHFL.IDX PT, R4, R5, 0x1, 0x1c1f ;  /* 0x003c1f0005047f89 */ /* 0x00446800000e0000 */
[----:B----4-:R2:W4:Y:S02]  /*11d10*/  SHFL.IDX PT, R0, R6, 0x1, 0x1c1f ;  /* 0x003c1f0006007f89 */ /* 0x01052400000e0000 */
.L_x_1183:
[----:B------:R-:W-:Y:S05]  /*11d20*/  @!P0 BRA `(.L_x_983) ;  /* 0x0000011000008947 */ /* 0x000fea0003800000 */
[----:B------:R-:W5:Y:S04]  /*11d30*/  LDL.64 R2, [R1] ;  /* 0x0000000001027983 */ /* 0x000f680000100a00 */
[----:B-12---:R-:W2:Y:S01]  /*11d40*/  LDL R5, [R1+0x8] ;  /* 0x0000080001057983 */ /* 0x006ea20000100800 */
[----:B-----5:R-:W-:-:S02]  /*11d50*/  ISETP.GE.AND P0, PT, R2, c[0x0][0x1d4], PT ;  /* 0x0000750002007a0c */ /* 0x020fc40003f06270 */
[----:B----4-:R-:W-:-:S05]  /*11d60*/  IADD3 R2, P1, R0, R234, RZ ;  /* 0x000000ea00027210 */ /* 0x010fca0007f3e0ff */
[----:B------:R-:W-:Y:S01]  /*11d70*/  IMAD.X R3, R4, 0x1, R233, P1 ;  /* 0x0000000104037824 */ /* 0x000fe200008e06e9 */
        /* <DEDUP_REMOVED lines=10> */
[----:B--2---:R-:W-:-:S13]  /*11e20*/  ISETP.GE.AND P0, PT, R5, c[0x0][0x1d4], PT ;  /* 0x0000750005007a0c */ /* 0x004fda0003f06270 */
[----:B------:R4:W-:Y:S02]  /*11e30*/  LDGSTS.E.BYPASS.LTC128B.128 [R210+0x5c80], [R2.64], !P0 ;  /* 0x05c8000002d27fae */ /* 0x0009e4000c101d48 */
.L_x_983:
[----:B--234-:R-:W-:Y:S05]  /*11e40*/  BSYNC B1 ;  /* 0x0000000000017941 */ /* 0x01cfea0003800000 */
.L_x_982:
[----:B------:R-:W2:Y:S01]  /*11e50*/  LDL R2, [R1+0x58] ;  /* 0x0000580001027983 */ /* 0x000ea20000100800 */
[----:B------:R-:W-:-:S03]  /*11e60*/  IMAD.MOV.U32 R3, RZ, RZ, c[0x0][0x2c4] ;  /* 0x0000b100ff037624 */ /* 0x000fc600078e00ff */
[----:B-1----:R-:W2:Y:S02]  /*11e70*/  LDL R0, [R1+0x7c] ;  /* 0x00007c0001007983 */ /* 0x002ea40000100800 */
[----:B------:R-:W-:Y:S01]  /*11e80*/  ISETP.NE.AND P0, PT, R3, 0x1, PT ;  /* 0x000000010300780c */ /* 0x000fe20003f05270 */
[----:B------:R-:W-:Y:S01]  /*11e90*/  ULDC UR4, c[0x0][0x324] ;  /* 0x0000c90000047ab9 */ /* 0x000fe20000000800 */
[----:B------:R-:W0:Y:S01]  /*11ea0*/  LDGDEPBAR ;  /* 0x00000000000079af */ /* 0x000e220000000000 */
[----:B------:R-:W-:Y:S01]  /*11eb0*/  ULOP3.LUT UR4, URZ, UR4, URZ, 0x33, !UPT ;  /* 0x000000043f047292 */ /* 0x000fe2000f8e333f */
[----:B------:R-:W-:Y:S01]  /*11ec0*/  IMAD.IADD R8, R132, 0x1, -R251 ;  /* 0x0000000184087824 */ /* 0x000fe200078e0afb */
[C---:B------:R-:W-:Y:S01]  /*11ed0*/  IADD3 R9, -R251.reuse, R108, RZ ;  /* 0x0000006cfb097210 */ /* 0x040fe20007ffe1ff */
[----:B--2---:R-:W-:Y:S01]  /*11ee0*/  IMAD.IADD R0, R0, 0x1, R2 ;  /* 0x0000000100007824 */ /* 0x004fe200078e0202 */
[----:B------:R-:W-:-:S06]  /*11ef0*/  IADD3 R2, -R251, 0x1, R132 ;  /* 0x00000001fb027810 */ /* 0x000fcc0007ffe184 */
[----:B------:R-:W-:-:S04]  /*11f00*/  @P0 IMAD.HI.U32 R3, R0, c[0x0][0x2c8], RZ ;  /* 0x0000b20000030a27 */ /* 0x000fc800078e00ff */
[----:B------:R-:W-:Y:S01]  /*11f10*/  IMAD.MOV.U32 R4, RZ, RZ, R0 ;  /* 0x000000ffff047224 */ /* 0x000fe200078e0000 */
[----:B------:R-:W-:-:S04]  /*11f20*/  IADD3 R0, R2, -R249, RZ ;  /* 0x800000f902007210 */ /* 0x000fc80007ffe0ff */
[C---:B------:R-:W-:Y:S02]  /*11f30*/  IADD3 R6, R0.reuse, UR4, RZ ;  /* 0x0000000400067c10 */ /* 0x040fe4000fffe0ff */
[----:B------:R-:W-:Y:S02]  /*11f40*/  @P0 SHF.R.U32.HI R4, RZ, c[0x0][0x2cc], R3 ;  /* 0x0000b300ff040a19 */ /* 0x000fe40000011603 */
[----:B------:R-:W-:Y:S01]  /*11f50*/  IADD3 R5, R0, c[0x0][0x328], RZ ;  /* 0x0000ca0000057a10 */ /* 0x000fe20007ffe0ff */
[----:B------:R-:W-:Y:S05]  /*11f60*/  BRA.DIV ~URZ, `(.L_x_989) ;  /* 0x00014f727f007947 */ /* 0x000fea000b800000 */
[----:B------:R1:W2:Y:S02]  /*11f70*/  SHFL.IDX PT, R3, R4, RZ, 0x1c1f ;  /* 0x001c1fff04037589 */ /* 0x0002a400000e0000 */
.L_x_1184:
        /* <DEDUP_REMOVED lines=17> */
.L_x_992:
[----:B------:R-:W-:-:S04]  /*12090*/  MOV R10, 0x1 ;  /* 0x00000001000a7802 */ /* 0x000fc80000000f00 */
[----:B------:R-:W-:-:S13]  /*120a0*/  ISETP.NE.AND P0, PT, R10, c[0x0][0x32c], PT ;  /* 0x0000cb000a007a0c */ /* 0x000fda0003f05270 */
[----:B------:R-:W-:-:S05]  /*120b0*/  @P0 IMAD.HI.U32 R10, R3, c[0x0][0x330], RZ ;  /* 0x0000cc00030a0a27 */ /* 0x000fca00078e00ff */
[----:B------:R-:W-:Y:S02]  /*120c0*/  @P0 SHF.R.U32.HI R3, RZ, c[0x0][0x334], R10 ;  /* 0x0000cd00ff030a19 */ /* 0x000fe4000001160a */
.L_x_993:
[----:B------:R-:W-:Y:S05]  /*120d0*/  BSYNC B0 ;  /* 0x0000000000007941 */ /* 0x000fea0003800000 */
.L_x_991:
[----:B------:R-:W-:-:S05]  /*120e0*/  IMAD R3, R3, c[0x0][0x32c], R9 ;  /* 0x0000cb0003037a24 */ /* 0x000fca00078e0209 */
[----:B------:R-:W-:Y:S02]  /*120f0*/  IADD3 R10, R3, c[0x0][0x32c], RZ ;  /* 0x0000cb00030a7a10 */ /* 0x000fe40007ffe0ff */
[----:B------:R-:W-:Y:S02]  /*12100*/  IMNMX R0, R0, R3, !PT ;  /* 0x0000000300007217 */ /* 0x000fe40007800200 */
[----:B------:R-:W-:Y:S02]  /*12110*/  IMNMX R2, R2, R10, PT ;  /* 0x0000000a02027217 */ /* 0x000fe40003800200 */
.L_x_990:
[C---:B------:R-:W-:Y:S02]  /*12120*/  ISETP.GE.AND P0, PT, R108.reuse, 0x2, PT ;  /* 0x000000026c00780c */ /* 0x040fe40003f06270 */
        /* <DEDUP_REMOVED lines=61> */
.L_x_1185:
        /* <DEDUP_REMOVED lines=17> */
.L_x_997:
[----:B------:R-:W-:-:S04]  /*12610*/  MOV R10, 0x1 ;  /* 0x00000001000a7802 */ /* 0x000fc80000000f00 */
[----:B------:R-:W-:-:S13]  /*12620*/  ISETP.NE.AND P0, PT, R10, c[0x0][0x32c], PT ;  /* 0x0000cb000a007a0c */ /* 0x000fda0003f05270 */
[----:B------:R-:W-:-:S05]  /*12630*/  @P0 IMAD.HI.U32 R10, R3, c[0x0][0x330], RZ ;  /* 0x0000cc00030a0a27 */ /* 0x000fca00078e00ff */
[----:B------:R-:W-:Y:S02]  /*12640*/  @P0 SHF.R.U32.HI R3, RZ, c[0x0][0x334], R10 ;  /* 0x0000cd00ff030a19 */ /* 0x000fe4000001160a */
.L_x_998:
[----:B------:R-:W-:Y:S05]  /*12650*/  BSYNC B0 ;  /* 0x0000000000007941 */ /* 0x000fea0003800000 */
.L_x_996:
[----:B------:R-:W-:-:S05]  /*12660*/  IMAD R3, R3, c[0x0][0x32c], R9 ;  /* 0x0000cb0003037a24 */ /* 0x000fca00078e0209 */
[----:B------:R-:W-:Y:S02]  /*12670*/  IADD3 R10, R3, c[0x0][0x32c], RZ ;  /* 0x0000cb00030a7a10 */ /* 0x000fe40007ffe0ff */
[----:B------:R-:W-:Y:S02]  /*12680*/  IMNMX R0, R0, R3, !PT ;  /* 0x0000000300007217 */ /* 0x000fe40007800200 */
[----:B------:R-:W-:Y:S02]  /*12690*/  IMNMX R2, R2, R10, PT ;  /* 0x0000000a02027217 */ /* 0x000fe40003800200 */
.L_x_995:
        /* <DEDUP_REMOVED lines=44> */
.L_x_1186:
        /* <DEDUP_REMOVED lines=17> */
.L_x_1002:
[----:B------:R-:W-:-:S04]  /*12a70*/  MOV R10, 0x1 ;  /* 0x00000001000a7802 */ /* 0x000fc80000000f00 */
[----:B------:R-:W-:-:S13]  /*12a80*/  ISETP.NE.AND P0, PT, R10, c[0x0][0x32c], PT ;  /* 0x0000cb000a007a0c */ /* 0x000fda0003f05270 */
[----:B------:R-:W-:-:S05]  /*12a90*/  @P0 IMAD.HI.U32 R10, R3, c[0x0][0x330], RZ ;  /* 0x0000cc00030a0a27 */ /* 0x000fca00078e00ff */
[----:B------:R-:W-:Y:S02]  /*12aa0*/  @P0 SHF.R.U32.HI R3, RZ, c[0x0][0x334], R10 ;  /* 0x0000cd00ff030a19 */ /* 0x000fe4000001160a */
.L_x_1003:
[----:B------:R-:W-:Y:S05]  /*12ab0*/  BSYNC B0 ;  /* 0x0000000000007941 */ /* 0x000fea0003800000 */
.L_x_1001:
[----:B------:R-:W-:-:S05]  /*12ac0*/  IMAD R3, R3, c[0x0][0x32c], R9 ;  /* 0x0000cb0003037a24 */ /* 0x000fca00078e0209 */
[----:B------:R-:W-:Y:S02]  /*12ad0*/  IADD3 R10, R3, c[0x0][0x32c], RZ ;  /* 0x0000cb00030a7a10 */ /* 0x000fe40007ffe0ff */
[----:B------:R-:W-:Y:S02]  /*12ae0*/  IMNMX R0, R0, R3, !PT ;  /* 0x0000000300007217 */ /* 0x000fe40007800200 */
[----:B------:R-:W-:Y:S02]  /*12af0*/  IMNMX R2, R2, R10, PT ;  /* 0x0000000a02027217 */ /* 0x000fe40003800200 */
.L_x_1000:
        /* <DEDUP_REMOVED lines=44> */
.L_x_1187:
        /* <DEDUP_REMOVED lines=10> */
[----:B--234-:R-:W-:Y:S01]  /*12e60*/  IMAD.MOV.U32 R4, RZ, RZ, 0x1 ;  /* 0x00000001ff047424 */ /* 0x01cfe200078e00ff */
[----:B------:R-:W-:-:S04]  /*12e70*/  LOP3.LUT R3, RZ, R3, RZ, 0x33, !PT ;  /* 0x00000003ff037212 */ /* 0x000fc800078e33ff */
[----:B------:R-:W-:-:S13]  /*12e80*/  ISETP.NE.AND P0, PT, R4, c[0x0][0x32c], PT ;  /* 0x0000cb0004007a0c */ /* 0x000fda0003f05270 */
[----:B------:R-:W-:-:S05]  /*12e90*/  @P0 IMAD.HI.U32 R4, R3, c[0x0][0x330], RZ ;  /* 0x0000cc0003040a27 */ /* 0x000fca00078e00ff */
[----:B------:R-:W-:-:S04]  /*12ea0*/  @P0 SHF.R.U32.HI R3, RZ, c[0x0][0x334], R4 ;  /* 0x0000cd00ff030a19 */ /* 0x000fc80000011604 */
[----:B------:R-:W-:Y:S01]  /*12eb0*/  LOP3.LUT R3, RZ, R3, RZ, 0x33, !PT ;  /* 0x00000003ff037212 */ /* 0x000fe200078e33ff */
[----:B------:R-:W-:Y:S05]  /*12ec0*/  BRA `(.L_x_1008) ;  /* 0x0000004000007947 */ /* 0x000fea0003800000 */
.L_x_1007:
[----:B--234-:R-:W-:-:S04]  /*12ed0*/  MOV R4, 0x1 ;  /* 0x0000000100047802 */ /* 0x01cfc80000000f00 */
[----:B------:R-:W-:-:S13]  /*12ee0*/  ISETP.NE.AND P0, PT, R4, c[0x0][0x32c], PT ;  /* 0x0000cb0004007a0c */ /* 0x000fda0003f05270 */
[----:B------:R-:W-:-:S05]  /*12ef0*/  @P0 IMAD.HI.U32 R4, R3, c[0x0][0x330], RZ ;  /* 0x0000cc0003040a27 */ /* 0x000fca00078e00ff */
[----:B------:R-:W-:Y:S02]  /*12f00*/  @P0 SHF.R.U32.HI R3, RZ, c[0x0][0x334], R4 ;  /* 0x0000cd00ff030a19 */ /* 0x000fe40000011604 */
.L_x_1008:
[----:B------:R-:W-:Y:S05]  /*12f10*/  BSYNC B0 ;  /* 0x0000000000007941 */ /* 0x000fea0003800000 */
.L_x_1006:
[----:B------:R-:W-:-:S05]  /*12f20*/  IMAD R3, R3, c[0x0][0x32c], R9 ;  /* 0x0000cb0003037a24 */ /* 0x000fca00078e0209 */
[----:B------:R-:W-:Y:S02]  /*12f30*/  IADD3 R4, R3, c[0x0][0x32c], RZ ;  /* 0x0000cb0003047a10 */ /* 0x000fe40007ffe0ff */
[----:B------:R-:W-:Y:S02]  /*12f40*/  IMNMX R0, R0, R3, !PT ;  /* 0x0000000300007217 */ /* 0x000fe40007800200 */
[----:B------:R-:W-:Y:S02]  /*12f50*/  IMNMX R2, R2, R4, PT ;  /* 0x0000000402027217 */ /* 0x000fe40003800200 */
.L_x_1005:
        /* <DEDUP_REMOVED lines=43> */
[----:B--234-:R-:W-:Y:S02]  /*13210*/  FMNMX.FTZ R4, R20, R0, !PT ;  /* 0x0000000014047209 */ /* 0x01cfe40007810000 */
        /* <DEDUP_REMOVED lines=44> */
.L_x_1188:
        /* <DEDUP_REMOVED lines=15> */
.L_x_1189:
[C---:B------:R-:W-:Y:S01]  /*135d0*/  FMUL.FTZ R0, R105.reuse, c[0x0][0x2d0] ;  /* 0x0000b40069007a20 */ /* 0x040fe20000410000 */
[----:B------:R-:W-:Y:S01]  /*135e0*/  FSETP.NEU.FTZ.AND P0, PT, R105, -INF , PT ;  /* 0xff8000006900780b */ /* 0x000fe20003f1d000 */
[----:B------:R-:W2:Y:S01]  /*135f0*/  LDL R213, [R1+0x58] ;  /* 0x0000580001d57983 */ /* 0x000ea20000100800 */
[----:B------:R-:W-:Y:S01]  /*13600*/  FMUL.FTZ R3, R104, c[0x0][0x2d0] ;  /* 0x0000b40068037a20 */ /* 0x000fe20000410000 */
[----:B------:R-:W-:Y:S01]  /*13610*/  WARPSYNC 0xffffffff ;  /* 0xffffffff00007948 */ /* 0x000fe20003800000 */
[----:B------:R-:W-:Y:S01]  /*13620*/  FSEL R4, R0, RZ, P0 ;  /* 0x000000ff00047208 */ /* 0x000fe20000000000 */
[----:B------:R-:W-:Y:S01]  /*13630*/  LDSM.16.MT88.4 R60, [R196+0xc00] ;  /* 0x000c0000c43c783b */ /* 0x000fe20000004200 */
[----:B------:R-:W-:-:S02]  /*13640*/  FSETP.NEU.FTZ.AND P0, PT, R104, -INF , PT ;  /* 0xff8000006800780b */ /* 0x000fc40003f1d000 */
[----:B------:R-:W-:Y:S01]  /*13650*/  MOV R212, c[0x0][0x2c4] ;  /* 0x0000b10000d47a02 */ /* 0x000fe20000000f00 */
[--C-:B------:R-:W-:Y:S01]  /*13660*/  FFMA.FTZ R0, R14, c[0x0][0x2d0], -R4.reuse ;  /* 0x0000b4000e007a23 */ /* 0x100fe20000010804 */
[----:B------:R-:W-:Y:S01]  /*13670*/  FSEL R3, R3, RZ, P0 ;  /* 0x000000ff03037208 */ /* 0x000fe20000000000 */
[----:B------:R-:W-:Y:S01]  /*13680*/  FFMA.FTZ R2, R33, c[0x0][0x2d0], -R4 ;  /* 0x0000b40021027a23 */ /* 0x000fe20000010804 */
[----:B------:R-:W-:Y:S01]  /*13690*/  FSETP.NEU.FTZ.AND P0, PT, R6, -INF , PT ;  /* 0xff8000000600780b */ /* 0x000fe20003f1d000 */
[----:B------:R1:W-:Y:S01]  /*136a0*/  MUFU.EX2 R108, R0 ;  /* 0x00000000006c7308 */ /* 0x0003e20000000800 */
[----:B------:R-:W-:Y:S01]  /*136b0*/  LDSM.16.MT88.4 R64, [R197] ;  /* 0x00000000c540783b */ /* 0x000fe20000004200 */
[----:B------:R-:W-:Y:S01]  /*136c0*/  FFMA.FTZ R5, R32, c[0x0][0x2d0], -R3 ;  /* 0x0000b40020057a23 */ /* 0x000fe20000010803 */
[----:B------:R-:W-:Y:S02]  /*136d0*/  ISETP.NE.AND P1, PT, R212, 0x1, PT ;  /* 0x00000001d400780c */ /* 0x000fe40003f25270 */
[----:B------:R-:W5:Y:S01]  /*136e0*/  LDSM.16.MT88.4 R68, [R196] ;  /* 0x00000000c444783b */ /* 0x000f620000004200 */
[----:B------:R-:W-:-:S02]  /*136f0*/  MOV R212, c[0x0][0x32c] ;  /* 0x0000cb0000d47a02 */ /* 0x000fc40000000f00 */
[----:B------:R3:W-:Y:S01]  /*13700*/  MUFU.EX2 R146, R2 ;  /* 0x0000000200927308 */ /* 0x0007e20000000800 */
[----:B------:R-:W-:Y:S01]  /*13710*/  LDSM.16.MT88.4 R44, [R196+0x1000] ;  /* 0x00100000c42c783b */ /* 0x000fe20000004200 */
[----:B------:R-:W-:-:S03]  /*13720*/  IADD3 R221, R221, -0x2, RZ ;  /* 0xfffffffedddd7810 */ /* 0x000fc60007ffe0ff */
[----:B------:R-:W-:Y:S01]  /*13730*/  LDSM.16.MT88.4 R48, [R197+0x400] ;  /* 0x00040000c530783b */ /* 0x000fe20000004200 */
[----:B-1----:R-:W-:Y:S02]  /*13740*/  FFMA.FTZ R0, R17, c[0x0][0x2d0], -R4 ;  /* 0x0000b40011007a23 */ /* 0x002fe40000010804 */
[----:B------:R1:W-:Y:S01]  /*13750*/  MUFU.EX2 R144, R5 ;  /* 0x0000000500907308 */ /* 0x0003e20000000800 */
[----:B------:R-:W4:Y:S01]  /*13760*/  LDSM.16.MT88.4 R52, [R196+0x400] ;  /* 0x00040000c434783b */ /* 0x000f220000004200 */
[----:B---3--:R-:W-:-:S06]  /*13770*/  FMUL.FTZ R2, R6, c[0x0][0x2d0] ;  /* 0x0000b40006027a20 */ /* 0x008fcc0000410000 */
[----:B------:R3:W-:Y:S01]  /*13780*/  MUFU.EX2 R107, R0 ;  /* 0x00000000006b7308 */ /* 0x0007e20000000800 */
[----:B------:R-:W-:Y:S02]  /*13790*/  FSEL R2, R2, RZ, P0 ;  /* 0x000000ff02027208 */ /* 0x000fe40000000000 */
[----:B-1--4-:R-:W-:-:S03]  /*137a0*/  FMNMX.FTZ R5, R9, R8, !PT ;  /* 0x0000000809057209 */ /* 0x012fc60007810000 */
[----:B------:R-:W-:Y:S01]  /*137b0*/  FFMA.FTZ R8, R36, c[0x0][0x2d0], -R2 ;  /* 0x0000b40024087a23 */ /* 0x000fe20000010802 */
[----:B------:R-:W-:-:S03]  /*137c0*/  FSETP.NEU.FTZ.AND P0, PT, R5, -INF , PT ;  /* 0xff8000000500780b */ /* 0x000fc60003f1d000 */
[----:B------:R1:W-:Y:S01]  /*137d0*/  MUFU.EX2 R129, R8 ;  /* 0x0000000800817308 */ /* 0x0003e20000000800 */
[----:B---3--:R-:W-:-:S07]  /*137e0*/  FFMA.FTZ R0, R21, c[0x0][0x2d0], -R4 ;  /* 0x0000b40015007a23 */ /* 0x008fce0000010804 */
[----:B------:R3:W-:Y:S01]  /*137f0*/  MUFU.EX2 R112, R0 ;  /* 0x0000000000707308 */ /* 0x0007e20000000800 */
[----:B-1----:R-:W-:-:S07]  /*13800*/  FFMA.FTZ R8, R37, c[0x0][0x2d0], -R2 ;  /* 0x0000b40025087a23 */ /* 0x002fce0000010802 */
[----:B------:R-:W-:Y:S01]  /*13810*/  MUFU.EX2 R130, R8 ;  /* 0x0000000800827308 */ /* 0x000fe20000000800 */
[----:B---3--:R-:W-:-:S07]  /*13820*/  FFMA.FTZ R0, R24, c[0x0][0x2d0], -R4 ;  /* 0x0000b40018007a23 */ /* 0x008fce0000010804 */
[----:B------:R1:W-:Y:S02]  /*13830*/  MUFU.EX2 R123, R0 ;  /* 0x00000000007b7308 */ /* 0x0003e40000000800 */
[----:B-1----:R-:W-:-:S06]  /*13840*/  FFMA.FTZ R0, R27, c[0x0][0x2d0], -R4 ;  /* 0x0000b4001b007a23 */ /* 0x002fcc0000010804 */
[----:B------:R1:W-:Y:S02]  /*13850*/  MUFU.EX2 R128, R0 ;  /* 0x0000000000807308 */ /* 0x0003e40000000800 */
[----:B-1----:R-:W-:-:S06]  /*13860*/  FFMA.FTZ R0, R30, c[0x0][0x2d0], -R4 ;  /* 0x0000b4001e007a23 */ /* 0x002fcc0000010804 */
[----:B------:R1:W-:Y:S02]  /*13870*/  MUFU.EX2 R131, R0 ;  /* 0x0000000000837308 */ /* 0x0003e40000000800 */
[----:B-1----:R-:W-:-:S06]  /*13880*/  FFMA.FTZ R0, R35, c[0x0][0x2d0], -R4 ;  /* 0x0000b40023007a23 */ /* 0x002fcc0000010804 */
[----:B------:R1:W3:Y:S02]  /*13890*/  MUFU.EX2 R147, R0 ;  /* 0x0000000000937308 */ /* 0x0002e40000000800 */
[----:B-1----:R-:W-:Y:S01]  /*138a0*/  FFMA.FTZ R0, R13, c[0x0][0x2d0], -R3 ;  /* 0x0000b4000d007a23 */ /* 0x002fe20000010803 */
[----:B---3--:R-:W-:-:S05]  /*138b0*/  F2FP.PACK_AB R14, R147, R146 ;  /* 0x00000092930e723e */ /* 0x008fca00000000ff */
[----:B------:R1:W-:Y:S02]  /*138c0*/  MUFU.EX2 R101, R0 ;  /* 0x0000000000657308 */ /* 0x0003e40000000800 */
[----:B-1----:R-:W-:-:S06]  /*138d0*/  FFMA.FTZ R0, R16, c[0x0][0x2d0], -R3 ;  /* 0x0000b40010007a23 */ /* 0x002fcc0000010803 */
[----:B------:R1:W3:Y:S02]  /*138e0*/  MUFU.EX2 R100, R0 ;  /* 0x0000000000647308 */ /* 0x0002e40000000800 */
[----:B-1----:R-:W-:Y:S01]  /*138f0*/  FFMA.FTZ R0, R20, c[0x0][0x2d0], -R3 ;  /* 0x0000b40014007a23 */ /* 0x002fe20000010803 */
[----:B------:R-:W-:Y:S02]  /*13900*/  F2FP.PACK_AB R20, R107, R108 ;  /* 0x0000006c6b14723e */ /* 0x000fe400000000ff */
[----:B---3--:R-:W-:-:S03]  /*13910*/  F2FP.PACK_AB R21, R100, R101 ;  /* 0x000000656415723e */ /* 0x008fc600000000ff */
        /* <DEDUP_REMOVED lines=9> */
[----:B---3--:R-:W-:-:S05]  /*139b0*/  F2FP.PACK_AB R13, R122, R114 ;  /* 0x000000727a0d723e */ /* 0x008fca00000000ff */
[----:B------:R1:W3:Y:S02]  /*139c0*/  MUFU.EX2 R145, R0 ;  /* 0x0000000000917308 */ /* 0x0002e40000000800 */
[----:B-1----:R-:W-:Y:S01]  /*139d0*/  FFMA.FTZ R0, R12, c[0x0][0x2d0], -R2 ;  /* 0x0000b4000c007a23 */ /* 0x002fe20000010802 */
[----:B------:R-:W-:-:S05]  /*139e0*/  F2FP.PACK_AB R12, R131, R128 ;  /* 0x00000080830c723e */ /* 0x000fca00000000ff */
[----:B------:R1:W-:Y:S02]  /*139f0*/  MUFU.EX2 R96, R0 ;  /* 0x0000000000607308 */ /* 0x0003e40000000800 */
[----:B-1----:R-:W-:Y:S01]  /*13a00*/  FFMA.FTZ R0, R15, c[0x0][0x2d0], -R2 ;  /* 0x0000b4000f007a23 */ /* 0x002fe20000010802 */
[----:B---3--:R-:W-:-:S05]  /*13a10*/  F2FP.PACK_AB R15, R145, R144 ;  /* 0x00000090910f723e */ /* 0x008fca00000000ff */
[----:B------:R1:W3:Y:S02]  /*13a20*/  MUFU.EX2 R95, R0 ;  /* 0x00000000005f7308 */ /* 0x0002e40000000800 */
[----:B-1----:R-:W-:Y:S01]  /*13a30*/  FFMA.FTZ R0, R19, c[0x0][0x2d0], -R2 ;  /* 0x0000b40013007a23 */ /* 0x002fe20000010802 */
[----:B---3--:R-:W-:-:S05]  /*13a40*/  F2FP.PACK_AB R16, R95, R96 ;  /* 0x000000605f10723e */ /* 0x008fca00000000ff */
[----:B------:R1:W-:Y:S02]  /*13a50*/  MUFU.EX2 R98, R0 ;  /* 0x0000000000627308 */ /* 0x0003e40000000800 */
[----:B-1----:R-:W-:Y:S01]  /*13a60*/  FFMA.FTZ R0, R22, c[0x0][0x2d0], -R2 ;  /* 0x0000b40016007a23 */ /* 0x002fe20000010802 */
[----:B------:R-:W-:-:S05]  /*13a70*/  F2FP.PACK_AB R22, R123, R112 ;  /* 0x000000707b16723e */ /* 0x000fca00000000ff */
[----:B------:R1:W3:Y:S02]  /*13a80*/  MUFU.EX2 R102, R0 ;  /* 0x0000000000667308 */ /* 0x0002e40000000800 */
[C---:B-----5:R-:W-:Y:S08]  /*13a90*/  HMMA.16816.F32 R36, R20.reuse, R68, RZ ;  /* 0x000000441424723c */ /* 0x060ff000000018ff */
[----:B------:R-:W-:Y:S01]  /*13aa0*/  HMMA.16816.F32 R72, R20, R64, RZ ;  /* 0x000000401448723c */ /* 0x000fe200000018ff */
[----:B-1----:R-:W-:-:S04]  /*13ab0*/  FFMA.FTZ R0, R25, c[0x0][0x2d0], -R2 ;  /* 0x0000b40019007a23 */ /* 0x002fc80000010802 */
[----:B------:R1:W-:Y:S11]  /*13ac0*/  MUFU.EX2 R106, R0 ;  /* 0x00000000006a7308 */ /* 0x0003f60000000800 */
[----:B------:R-:W-:Y:S01]  /*13ad0*/  HMMA.16816.F32 R140, R12, R52, R36 ;  /* 0x000000340c8c723c */ /* 0x000fe20000001824 */
[----:B------:R-:W-:Y:S01]  /*13ae0*/  LDSM.16.MT88.4 R36, [R196+0x1800] ;  /* 0x00180000c424783b */ /* 0x000fe20000004200 */
[----:B-1----:R-:W-:-:S06]  /*13af0*/  FFMA.FTZ R0, R28, c[0x0][0x2d0], -R2 ;  /* 0x0000b4001c007a23 */ /* 0x002fcc0000010802 */
[----:B------:R-:W-:Y:S01]  /*13b00*/  HMMA.16816.F32 R148, R12, R48, R72 ;  /* 0x000000300c94723c */ /* 0x000fe20000001848 */
[----:B------:R1:W-:Y:S02]  /*13b10*/  MUFU.EX2 R109, R0 ;  /* 0x00000000006d7308 */ /* 0x0003e40000000800 */
[----:B-1----:R-:W-:-:S05]  /*13b20*/  FMUL.FTZ R0, R5, c[0x0][0x2d0] ;  /* 0x0000b40005007a20 */ /* 0x002fca0000410000 */
[----:B------:R-:W-:-:S05]  /*13b30*/  FSEL R0, R0, RZ, P0 ;  /* 0x000000ff00007208 */ /* 0x000fca0000000000 */
[----:B------:R-:W-:Y:S01]  /*13b40*/  FFMA.FTZ R8, R10, c[0x0][0x2d0], -R0 ;  /* 0x0000b4000a087a23 */ /* 0x000fe20000010800 */
[----:B------:R-:W-:-:S03]  /*13b50*/  F2FP.PACK_AB R10, R130, R129 ;  /* 0x00000081820a723e */ /* 0x000fc600000000ff */
[----:B------:R1:W-:Y:S02]  /*13b60*/  MUFU.EX2 R93, R8 ;  /* 0x00000008005d7308 */ /* 0x0003e40000000800 */
[----:B-1----:R-:W-:-:S06]  /*13b70*/  FFMA.FTZ R8, R11, c[0x0][0x2d0], -R0 ;  /* 0x0000b4000b087a23 */ /* 0x002fcc0000010800 */
[----:B------:R1:W4:Y:S02]  /*13b80*/  MUFU.EX2 R92, R8 ;  /* 0x00000008005c7308 */ /* 0x0003240000000800 */
[----:B-1----:R-:W-:Y:S01]  /*13b90*/  FFMA.FTZ R8, R18, c[0x0][0x2d0], -R0 ;  /* 0x0000b40012087a23 */ /* 0x002fe20000010800 */
[----:B---3--:R-:W-:Y:S02]  /*13ba0*/  F2FP.PACK_AB R18, R102, R98 ;  /* 0x000000626612723e */ /* 0x008fe400000000ff */
[----:B----4-:R-:W-:-:S03]  /*13bb0*/  F2FP.PACK_AB R17, R92, R93 ;  /* 0x0000005d5c11723e */ /* 0x010fc600000000ff */
[----:B------:R1:W-:Y:S02]  /*13bc0*/  MUFU.EX2 R94, R8 ;  /* 0x00000008005e7308 */ /* 0x0003e40000000800 */
[----:B-1----:R-:W-:-:S06]  /*13bd0*/  FFMA.FTZ R8, R31, c[0x0][0x2d0], -R0 ;  /* 0x0000b4001f087a23 */ /* 0x002fcc0000010800 */
[----:B------:R1:W3:Y:S02]  /*13be0*/  MUFU.EX2 R97, R8 ;  /* 0x0000000800617308 */ /* 0x0002e40000000800 */
[----:B-1----:R-:W-:Y:S01]  /*13bf0*/  FFMA.FTZ R8, R40, c[0x0][0x2d0], -R0 ;  /* 0x0000b40028087a23 */ /* 0x002fe20000010800 */
[----:B---3--:R-:W-:-:S05]  /*13c00*/  F2FP.PACK_AB R19, R97, R94 ;  /* 0x0000005e6113723e */ /* 0x008fca00000000ff */
[----:B------:R1:W-:Y:S02]  /*13c10*/  MUFU.EX2 R99, R8 ;  /* 0x0000000800637308 */ /* 0x0003e40000000800 */
[C---:B------:R-:W-:Y:S07]  /*13c20*/  HMMA.16816.F32 R28, R16.reuse, R64, RZ ;  /* 0x00000040101c723c */ /* 0x040fee00000018ff */
[--C-:B------:R-:W-:Y:S01]  /*13c30*/  FFMA.FTZ R64, R78, c[0x0][0x2d0], -R0.reuse ;  /* 0x0000b4004e407a23 */ /* 0x100fe20000010800 */
[----:B------:R-:W-:Y:S01]  /*13c40*/  HMMA.16816.F32 R24, R16, R60, RZ ;  /* 0x0000003c1018723c */ /* 0x000fe200000018ff */
[----:B------:R-:W-:-:S02]  /*13c50*/  FFMA.FTZ R65, R79, c[0x0][0x2d0], -R0 ;  /* 0x0000b4004f417a23 */ /* 0x000fc40000010800 */
[----:B-1----:R-:W-:-:S04]  /*13c60*/  FFMA.FTZ R8, R41, c[0x0][0x2d0], -R0 ;  /* 0x0000b40029087a23 */ /* 0x002fc80000010800 */
[----:B------:R1:W3:Y:S01]  /*13c70*/  MUFU.EX2 R120, R8 ;  /* 0x0000000800787308 */ /* 0x0002e20000000800 */
[----:B------:R-:W-:Y:S07]  /*13c80*/  HMMA.16816.F32 R40, R20, R60, RZ ;  /* 0x0000003c1428723c */ /* 0x000fee00000018ff */
[--C-:B------:R-:W-:Y:S01]  /*13c90*/  FFMA.FTZ R61, R91, c[0x0][0x2d0], -R4.reuse ;  /* 0x0000b4005b3d7a23 */ /* 0x100fe20000010804 */
[----:B------:R-:W-:Y:S01]  /*13ca0*/  HMMA.16816.F32 R32, R16, R68, RZ ;  /* 0x000000441020723c */ /* 0x000fe200000018ff */
[----:B------:R-:W-:-:S02]  /*13cb0*/  FFMA.FTZ R60, R90, c[0x0][0x2d0], -R4 ;  /* 0x0000b4005a3c7a23 */ /* 0x000fc40000010804 */
[----:B-1----:R-:W-:Y:S01]  /*13cc0*/  FFMA.FTZ R8, R56, c[0x0][0x2d0], -R0 ;  /* 0x0000b40038087a23 */ /* 0x002fe20000010800 */
[----:B---3--:R-:W-:-:S03]  /*13cd0*/  F2FP.PACK_AB R9, R120, R99 ;  /* 0x000000637809723e */ /* 0x008fc600000000ff */
[--C-:B------:R-:W-:Y:S01]  /*13ce0*/  FFMA.FTZ R68, R76, c[0x0][0x2d0], -R0.reuse ;  /* 0x0000b4004c447a23 */ /* 0x100fe20000010800 */
[----:B------:R1:W-:Y:S01]  /*13cf0*/  MUFU.EX2 R115, R8 ;  /* 0x0000000800737308 */ /* 0x0003e20000000800 */
[----:B------:R-:W-:-:S07]  /*13d00*/  FFMA.FTZ R69, R77, c[0x0][0x2d0], -R0 ;  /* 0x0000b4004d457a23 */ /* 0x000fce0000010800 */
[----:B------:R-:W-:Y:S01]  /*13d10*/  HMMA.16816.F32 R156, R12, R44, R40 ;  /* 0x0000002c0c9c723c */ /* 0x000fe20000001828 */
[----:B------:R-:W-:Y:S01]  /*13d20*/  LDSM.16.MT88.4 R40, [R197+0x1000] ;  /* 0x00100000c528783b */ /* 0x000fe20000004200 */
[----:B-1----:R-:W-:-:S03]  /*13d30*/  FFMA.FTZ R8, R57, c[0x0][0x2d0], -R0 ;  /* 0x0000b40039087a23 */ /* 0x002fc60000010800 */
[----:B------:R-:W1:Y:S01]  /*13d40*/  LDSM.16.MT88.4 R56, [R197+0xc00] ;  /* 0x000c0000c538783b */ /* 0x000e620000004200 */
[----:B------:R-:W-:Y:S01]  /*13d50*/  FADD.FTZ R0, R96, R95 ;  /* 0x0000005f60007221 */ /* 0x000fe20000010000 */
[----:B------:R3:W4:Y:S03]  /*13d60*/  MUFU.EX2 R121, R8 ;  /* 0x0000000800797308 */ /* 0x0007260000000800 */
[----:B------:R-:W-:-:S04]  /*13d70*/  FADD.FTZ R0, R98, R0 ;  /* 0x0000000062007221 */ /* 0x000fc80000010000 */
[----:B------:R-:W-:-:S04]  /*13d80*/  FADD.FTZ R0, R102, R0 ;  /* 0x0000000066007221 */ /* 0x000fc80000010000 */
[----:B------:R-:W-:Y:S01]  /*13d90*/  FADD.FTZ R0, R106, R0 ;  /* 0x000000006a007221 */ /* 0x000fe20000010000 */
[----:B---3--:R-:W-:Y:S02]  /*13da0*/  F2FP.PACK_AB R8, R109, R106 ;  /* 0x0000006a6d08723e */ /* 0x008fe400000000ff */
[----:B----4-:R-:W-:-:S07]  /*13db0*/  F2FP.PACK_AB R11, R121, R115 ;  /* 0x00000073790b723e */ /* 0x010fce00000000ff */
[C---:B------:R-:W-:Y:S07]  /*13dc0*/  HMMA.16816.F32 R124, R8.reuse, R48, R28 ;  /* 0x00000030087c723c */ /* 0x040fee000000181c */
[--C-:B------:R-:W-:Y:S01]  /*13dd0*/  FFMA.FTZ R49, R85, c[0x0][0x2d0], -R3.reuse ;  /* 0x0000b40055317a23 */ /* 0x100fe20000010803 */
[----:B------:R-:W-:Y:S01]  /*13de0*/  HMMA.16816.F32 R116, R8, R44, R24 ;  /* 0x0000002c0874723c */ /* 0x000fe20000001818 */
[----:B------:R-:W-:-:S04]  /*13df0*/  FFMA.FTZ R48, R84, c[0x0][0x2d0], -R3 ;  /* 0x0000b40054307a23 */ /* 0x000fc80000010803 */
[----:B------:R-:W-:Y:S02]  /*13e00*/  MUFU.EX2 R49, R49 ;  /* 0x0000003100317308 */ /* 0x000fe40000000800 */
[--C-:B------:R-:W-:Y:S01]  /*13e10*/  FFMA.FTZ R45, R83, c[0x0][0x2d0], -R2.reuse ;  /* 0x0000b400532d7a23 */ /* 0x100fe20000010802 */
[----:B-1----:R-:W-:Y:S01]  /*13e20*/  HMMA.16816.F32 R28, R20, R56, RZ ;  /* 0x00000038141c723c */ /* 0x002fe200000018ff */
[----:B------:R-:W-:-:S04]  /*13e30*/  FFMA.FTZ R44, R82, c[0x0][0x2d0], -R2 ;  /* 0x0000b400522c7a23 */ /* 0x000fc80000010802 */
[----:B------:R-:W-:Y:S03]  /*13e40*/  MUFU.EX2 R45, R45 ;  /* 0x0000002d002d7308 */ /* 0x000fe60000000800 */
[----:B------:R-:W-:Y:S05]  /*13e50*/  HMMA.16816.F32 R132, R8, R52, R32 ;  /* 0x000000340884723c */ /* 0x000fea0000001820 */
[----:B------:R-:W-:Y:S02]  /*13e60*/  MUFU.EX2 R48, R48 ;  /* 0x0000003000307308 */ /* 0x000fe40000000800 */
[--C-:B------:R-:W-:Y:S01]  /*13e70*/  FFMA.FTZ R53, R87, c[0x0][0x2d0], -R3.reuse ;  /* 0x0000b40057357a23 */ /* 0x100fe20000010803 */
[----:B------:R-:W-:Y:S01]  /*13e80*/  HMMA.16816.F32 R24, R16, R56, RZ ;  /* 0x000000381018723c */ /* 0x000fe200000018ff */
[----:B------:R-:W-:-:S02]  /*13e90*/  FFMA.FTZ R52, R86, c[0x0][0x2d0], -R3 ;  /* 0x0000b40056347a23 */ /* 0x000fc40000010803 */
[----:B------:R-:W-:Y:S02]  /*13ea0*/  FADD.FTZ R3, R108, R107 ;  /* 0x0000006b6c037221 */ /* 0x000fe40000010000 */
[----:B------:R-:W1:Y:S02]  /*13eb0*/  MUFU.EX2 R44, R44 ;  /* 0x0000002c002c7308 */ /* 0x000e640000000800 */
[----:B------:R-:W-:Y:S01]  /*13ec0*/  FADD.FTZ R3, R112, R3 ;  /* 0x0000000370037221 */ /* 0x000fe20000010000 */
[----:B------:R-:W-:Y:S01]  /*13ed0*/  HMMA.16816.F32 R192, R12, R40, R28 ;  /* 0x000000280cc0723c */ /* 0x000fe2000000181c */
[----:B------:R-:W3:Y:S01]  /*13ee0*/  LDSM.16.MT88.4 R28, [R196+0x1c00] ;  /* 0x001c0000c41c783b */ /* 0x000ee20000004200 */
[--C-:B------:R-:W-:Y:S02]  /*13ef0*/  FFMA.FTZ R57, R89, c[0x0][0x2d0], -R4.reuse ;  /* 0x0000b40059397a23 */ /* 0x100fe40000010804 */
[----:B------:R-:W-:Y:S02]  /*13f00*/  FFMA.FTZ R56, R88, c[0x0][0x2d0], -R4 ;  /* 0x0000b40058387a23 */ /* 0x000fe40000010804 */
[----:B------:R-:W-:-:S02]  /*13f10*/  FADD.FTZ R4, R93, R92 ;  /* 0x0000005c5d047221 */ /* 0x000fc40000010000 */
[----:B------:R-:W-:Y:S01]  /*13f20*/  HMMA.16816.F32 R32, R20, R36, RZ ;  /* 0x000000241420723c */ /* 0x000fe200000018ff */
[----:B------:R-:W-:Y:S01]  /*13f30*/  FADD.FTZ R3, R123, R3 ;  /* 0x000000037b037221 */ /* 0x000fe20000010000 */
[----:B------:R-:W-:Y:S01]  /*13f40*/  MUFU.EX2 R57, R57 ;  /* 0x0000003900397308 */ /* 0x000fe20000000800 */
[----:B------:R-:W-:Y:S02]  /*13f50*/  FADD.FTZ R4, R94, R4 ;  /* 0x000000045e047221 */ /* 0x000fe40000010000 */
[----:B------:R-:W-:Y:S01]  /*13f60*/  FADD.FTZ R3, R128, R3 ;  /* 0x0000000380037221 */ /* 0x000fe20000010000 */
[----:B-1----:R-:W-:Y:S02]  /*13f70*/  F2FP.PACK_AB R96, R44, R45 ;  /* 0x0000002d2c60723e */ /* 0x002fe400000000ff */
[----:B------:R-:W-:Y:S02]  /*13f80*/  HMMA.16816.F32 R188, R8, R40, R24 ;  /* 0x0000002808bc723c */ /* 0x000fe40000001818 */
[----:B------:R-:W1:Y:S05]  /*13f90*/  MUFU.EX2 R56, R56 ;  /* 0x0000003800387308 */ /* 0x000e6a0000000800 */
[--C-:B------:R-:W-:Y:S01]  /*13fa0*/  FFMA.FTZ R41, R81, c[0x0][0x2d0], -R2.reuse ;  /* 0x0000b40051297a23 */ /* 0x100fe20000010802 */
[----:B------:R-:W-:Y:S01]  /*13fb0*/  HMMA.16816.F32 R24, R16, R36, RZ ;  /* 0x000000241018723c */ /* 0x000fe200000018ff */
[----:B------:R-:W-:Y:S01]  /*13fc0*/  FFMA.FTZ R40, R80, c[0x0][0x2d0], -R2 ;  /* 0x0000b40050287a23 */ /* 0x000fe20000010802 */
[----:B------:R-:W-:Y:S01]  /*13fd0*/  MUFU.EX2 R37, R61 ;  /* 0x0000003d00257308 */ /* 0x000fe20000000800 */
[----:B------:R-:W-:-:S04]  /*13fe0*/  FADD.FTZ R2, R101, R100 ;  /* 0x0000006465027221 */ /* 0x000fc80000010000 */
[----:B------:R-:W-:Y:S01]  /*13ff0*/  FADD.FTZ R2, R103, R2 ;  /* 0x0000000267027221 */ /* 0x000fe20000010000 */
[----:B------:R-:W-:Y:S01]  /*14000*/  HMMA.16816.F32 R84, R16, R66, RZ ;  /* 0x000000421054723c */ /* 0x000fe200000018ff */
[----:B------:R-:W-:Y:S01]  /*14010*/  F2FP.PACK_AB R103, R48, R49 ;  /* 0x000000313067723e */ /* 0x000fe200000000ff */
[----:B------:R-:W4:Y:S01]  /*14020*/  MUFU.EX2 R36, R60 ;  /* 0x0000003c00247308 */ /* 0x000f220000000800 */
[----:B------:R-:W-:Y:S01]  /*14030*/  FADD.FTZ R2, R113, R2 ;  /* 0x0000000271027221 */ /* 0x000fe20000010000 */
[----:B-1----:R-:W-:-:S03]  /*14040*/  F2FP.PACK_AB R102, R56, R57 ;  /* 0x000000393866723e */ /* 0x002fc600000000ff */
[----:B------:R-:W-:Y:S01]  /*14050*/  FADD.FTZ R2, R114, R2 ;  /* 0x0000000272027221 */ /* 0x000fe20000010000 */
[----:B------:R-:W-:Y:S02]  /*14060*/  HMMA.16816.F32 R80, R16, R62, RZ ;  /* 0x0000003e1050723c */ /* 0x000fe400000018ff */
[----:B------:R-:W-:Y:S06]  /*14070*/  MUFU.EX2 R41, R41 ;  /* 0x0000002900297308 */ /* 0x000fec0000000800 */
[----:B---3--:R-:W-:Y:S01]  /*14080*/  HMMA.16816.F32 R180, R12, R28, R32 ;  /* 0x0000001c0cb4723c */ /* 0x008fe20000001820 */
[----:B------:R-:W1:Y:S01]  /*14090*/  LDSM.16.MT88.4 R32, [R197+0x1800] ;  /* 0x00180000c520783b */ /* 0x000e620000004200 */
[----:B----4-:R-:W-:-:S06]  /*140a0*/  F2FP.PACK_AB R100, R36, R37 ;  /* 0x000000252464723e */ /* 0x010fcc00000000ff */
[----:B------:R-:W-:Y:S01]  /*140b0*/  HMMA.16816.F32 R184, R8, R28, R24 ;  /* 0x0000001c08b8723c */ /* 0x000fe20000001818 */
[----:B------:R-:W3:Y:S06]  /*140c0*/  LDSM.16.MT88.4 R24, [R197+0x1c00] ;  /* 0x001c0000c518783b */ /* 0x000eec0000004200 */
[----:B------:R-:W-:Y:S01]  /*140d0*/  FADD.FTZ R29, R97, R4 ;  /* 0x00000004611d7221 */ /* 0x000fe20000010000 */
[----:B------:R-:W-:Y:S01]  /*140e0*/  HMMA.16816.F32 R60, R20, R62, RZ ;  /* 0x0000003e143c723c */ /* 0x000fe200000018ff */
[----:B------:R-:W-:Y:S02]  /*140f0*/  FADD.FTZ R28, R131, R3 ;  /* 0x00000003831c7221 */ /* 0x000fe40000010000 */
[----:B------:R-:W-:-:S02]  /*14100*/  FADD.FTZ R4, R122, R2 ;  /* 0x000000027a047221 */ /* 0x000fc40000010000 */
[----:B------:R-:W-:Y:S02]  /*14110*/  FADD.FTZ R2, R99, R29 ;  /* 0x0000001d63027221 */ /* 0x000fe40000010000 */
[----:B------:R-:W-:Y:S01]  /*14120*/  FADD.FTZ R3, R109, R0 ;  /* 0x000000006d037221 */ /* 0x000fe20000010000 */
[----:B------:R-:W4:Y:S01]  /*14130*/  MUFU.EX2 R29, R40 ;  /* 0x00000028001d7308 */ /* 0x000f220000000800 */
[----:B------:R-:W-:Y:S01]  /*14140*/  FADD.FTZ R0, R146, R28 ;  /* 0x0000001c92007221 */ /* 0x000fe20000010000 */
[----:B------:R-:W-:Y:S01]  /*14150*/  HMMA.16816.F32 R80, R8, R46, R80 ;  /* 0x0000002e0850723c */ /* 0x000fe20000001850 */
[----:B------:R-:W-:Y:S02]  /*14160*/  FADD.FTZ R2, R120, R2 ;  /* 0x0000000278027221 */ /* 0x000fe40000010000 */
[----:B------:R-:W-:Y:S02]  /*14170*/  FADD.FTZ R0, R147, R0 ;  /* 0x0000000093007221 */ /* 0x000fe40000010000 */
[----:B------:R-:W-:Y:S01]  /*14180*/  FADD.FTZ R4, R144, R4 ;  /* 0x0000000490047221 */ /* 0x000fe20000010000 */
[----:B------:R-:W-:Y:S01]  /*14190*/  MUFU.EX2 R28, R64 ;  /* 0x00000040001c7308 */ /* 0x000fe20000000800 */
[----:B------:R-:W-:Y:S01]  /*141a0*/  FADD.FTZ R0, R37, R0 ;  /* 0x0000000025007221 */ /* 0x000fe20000010000 */
[----:B------:R-:W-:Y:S03]  /*141b0*/  HMMA.16816.F32 R88, R16, R70, RZ ;  /* 0x000000461058723c */ /* 0x000fe600000018ff */
[----:B------:R-:W-:Y:S01]  /*141c0*/  FADD.FTZ R0, R36, R0 ;  /* 0x0000000024007221 */ /* 0x000fe20000010000 */
[----:B----4-:R-:W-:-:S03]  /*141d0*/  F2FP.PACK_AB R98, R29, R41 ;  /* 0x000000291d62723e */ /* 0x010fc600000000ff */
[----:B------:R-:W-:Y:S01]  /*141e0*/  FADD.FTZ R0, R57, R0 ;  /* 0x0000000039007221 */ /* 0x000fe20000010000 */
[----:B-1----:R-:W-:Y:S03]  /*141f0*/  HMMA.16816.F32 R76, R20, R32, RZ ;  /* 0x00000020144c723c */ /* 0x002fe600000018ff */
[----:B------:R-:W-:-:S05]  /*14200*/  FADD.FTZ R248, R56, R0 ;  /* 0x0000000038f87221 */ /* 0x000fca0000010000 */
[----:B------:R-:W-:Y:S01]  /*14210*/  HMMA.16816.F32 R72, R16, R32, RZ ;  /* 0x000000201048723c */ /* 0x000fe200000018ff */
[----:B------:R-:W-:Y:S07]  /*14220*/  MUFU.EX2 R33, R53 ;  /* 0x0000003500217308 */ /* 0x000fee0000000800 */
[C---:B------:R-:W-:Y:S01]  /*14230*/  HMMA.16816.F32 R60, R12.reuse, R46, R60 ;  /* 0x0000002e0c3c723c */ /* 0x040fe2000000183c */
[----:B------:R-:W1:Y:S07]  /*14240*/  MUFU.EX2 R32, R52 ;  /* 0x0000003400207308 */ /* 0x000e6e0000000800 */
[-C--:B---3--:R-:W-:Y:S08]  /*14250*/  HMMA.16816.F32 R172, R12, R24.reuse, R76 ;  /* 0x000000180cac723c */ /* 0x088ff0000000184c */
[----:B------:R-:W-:Y:S01]  /*14260*/  HMMA.16816.F32 R176, R8, R24, R72 ;  /* 0x0000001808b0723c */ /* 0x000fe20000001848 */
[----:B------:R3:W4:Y:S01]  /*14270*/  MUFU.EX2 R25, R65 ;  /* 0x0000004100197308 */ /* 0x0007220000000800 */
[----:B-1----:R-:W-:-:S05]  /*14280*/  F2FP.PACK_AB R101, R32, R33 ;  /* 0x000000212065723e */ /* 0x002fca00000000ff */
[----:B------:R-:W-:Y:S01]  /*14290*/  FADD.FTZ R24, R129, R3 ;  /* 0x0000000381187221 */ /* 0x000fe20000010000 */
[----:B------:R-:W-:Y:S01]  /*142a0*/  HMMA.16816.F32 R76, R16, R58, RZ ;  /* 0x0000003a104c723c */ /* 0x000fe200000018ff */
[----:B------:R-:W-:Y:S02]  /*142b0*/  FADD.FTZ R3, R115, R2 ;  /* 0x0000000273037221 */ /* 0x000fe40000010000 */
[----:B------:R-:W-:Y:S01]  /*142c0*/  LDSM.16.MT88.4 R112, [R196+0x1400] ;  /* 0x00140000c470783b */ /* 0x000fe20000004200 */
[----:B------:R-:W-:Y:S02]  /*142d0*/  FADD.FTZ R2, R145, R4 ;  /* 0x0000000491027221 */ /* 0x000fe40000010000 */
[----:B------:R-:W-:Y:S02]  /*142e0*/  FADD.FTZ R3, R121, R3 ;  /* 0x0000000379037221 */ /* 0x000fe40000010000 */
[----:B------:R-:W1:Y:S01]  /*142f0*/  LDSM.16.MT88.4 R120, [R197+0x800] ;  /* 0x00080000c578783b */ /* 0x000e620000004200 */
[----:B---3--:R-:W-:Y:S01]  /*14300*/  HMMA.16816.F32 R64, R20, R66, RZ ;  /* 0x000000421440723c */ /* 0x008fe200000018ff */
[----:B------:R-:W-:Y:S01]  /*14310*/  FADD.FTZ R4, R130, R24 ;  /* 0x0000001882047221 */ /* 0x000fe20000010000 */
[----:B----4-:R-:W-:Y:S01]  /*14320*/  F2FP.PACK_AB R97, R25, R28 ;  /* 0x0000001c1961723e */ /* 0x010fe200000000ff */
[----:B------:R-:W-:Y:S01]  /*14330*/  MUFU.EX2 R24, R68 ;  /* 0x0000004400187308 */ /* 0x000fe20000000800 */
[----:B------:R-:W3:Y:S01]  /*14340*/  LDSM.16.MT88.4 R128, [R196+0x800] ;  /* 0x00080000c480783b */ /* 0x000ee20000004200 */
[----:B------:R-:W-:-:S02]  /*14350*/  FADD.FTZ R0, R45, R4 ;  /* 0x000000042d007221 */ /* 0x000fc40000010000 */
[----:B------:R-:W-:Y:S01]  /*14360*/  FADD.FTZ R2, R33, R2 ;  /* 0x0000000221027221 */ /* 0x000fe20000010000 */
[C---:B------:R-:W-:Y:S01]  /*14370*/  HMMA.16816.F32 R72, R16.reuse, R38, RZ ;  /* 0x000000261048723c */ /* 0x040fe200000018ff */
[----:B------:R-:W-:Y:S02]  /*14380*/  FADD.FTZ R0, R44, R0 ;  /* 0x000000002c007221 */ /* 0x000fe40000010000 */
[----:B------:R-:W4:Y:S01]  /*14390*/  MUFU.EX2 R4, R69 ;  /* 0x0000004500047308 */ /* 0x000f220000000800 */
[----:B------:R-:W-:Y:S02]  /*143a0*/  FADD.FTZ R2, R32, R2 ;  /* 0x0000000220027221 */ /* 0x000fe40000010000 */
[----:B------:R-:W-:Y:S02]  /*143b0*/  FADD.FTZ R0, R41, R0 ;  /* 0x0000000029007221 */ /* 0x000fe40000010000 */
[----:B------:R-:W-:Y:S01]  /*143c0*/  HMMA.16816.F32 R16, R16, R34, RZ ;  /* 0x000000221010723c */ /* 0x000fe200000018ff */
[----:B------:R-:W-:-:S02]  /*143d0*/  FADD.FTZ R2, R49, R2 ;  /* 0x0000000231027221 */ /* 0x000fc40000010000 */
[----:B------:R-:W-:Y:S02]  /*143e0*/  FADD.FTZ R238, R29, R0 ;  /* 0x000000001dee7221 */ /* 0x000fe40000010000 */
[----:B------:R-:W-:Y:S02]  /*143f0*/  FADD.FTZ R237, R48, R2 ;  /* 0x0000000230ed7221 */ /* 0x000fe40000010000 */
[----:B------:R-:W-:Y:S01]  /*14400*/  FADD.FTZ R2, R28, R3 ;  /* 0x000000031c027221 */ /* 0x000fe20000010000 */
[----:B------:R-:W-:Y:S01]  /*14410*/  HMMA.16816.F32 R64, R12, R50, R64 ;  /* 0x000000320c40723c */ /* 0x000fe20000001840 */
[----:B----4-:R-:W-:Y:S02]  /*14420*/  F2FP.PACK_AB R99, R4, R24 ;  /* 0x000000180463723e */ /* 0x010fe400000000ff */
[----:B------:R-:W-:-:S05]  /*14430*/  FADD.FTZ R2, R25, R2 ;  /* 0x0000000219027221 */ /* 0x000fca0000010000 */
[----:B------:R-:W-:Y:S01]  /*14440*/  HMMA.16816.F32 R68, R20, R70, RZ ;  /* 0x000000461444723c */ /* 0x000fe200000018ff */
[----:B------:R-:W-:Y:S02]  /*14450*/  FADD.FTZ R0, R24, R2 ;  /* 0x0000000218007221 */ /* 0x000fe40000010000 */
[----:B--2---:R-:W-:-:S04]  /*14460*/  @P1 IMAD.HI.U32 R2, R213, c[0x0][0x2c8], RZ ;  /* 0x0000b200d5021a27 */ /* 0x004fc800078e00ff */
[----:B------:R-:W-:Y:S01]  /*14470*/  FADD.FTZ R239, R4, R0 ;  /* 0x0000000004ef7221 */ /* 0x000fe20000010000 */
[C---:B------:R-:W-:Y:S01]  /*14480*/  HMMA.16816.F32 R56, R20.reuse, R58, RZ ;  /* 0x0000003a1438723c */ /* 0x040fe200000018ff */
[----:B------:R-:W-:Y:S02]  /*14490*/  MOV R0, R213 ;  /* 0x000000d500007202 */ /* 0x000fe40000000f00 */
[----:B------:R-:W-:Y:S02]  /*144a0*/  @P1 SHF.R.U32.HI R0, RZ, c[0x0][0x2cc], R2 ;  /* 0x0000b300ff001a19 */ /* 0x000fe40000011602 */
[----:B------:R-:W-:Y:S02]  /*144b0*/  ISETP.GE.AND P1, PT, R212, 0x1, PT ;  /* 0x00000001d400780c */ /* 0x000fe40003f26270 */
[----:B------:R-:W-:Y:S01]  /*144c0*/  IADD3 R0, R211, R0, RZ ;  /* 0x00000000d3007210 */ /* 0x000fe20007ffe0ff */
[----:B------:R-:W-:Y:S03]  /*144d0*/  HMMA.16816.F32 R36, R20, R38, RZ ;  /* 0x000000261424723c */ /* 0x000fe600000018ff */
[----:B------:R-:W-:-:S05]  /*144e0*/  IADD3 R3, R0, c[0x0][0x328], RZ ;  /* 0x0000ca0000037a10 */ /* 0x000fca0007ffe0ff */
[----:B------:R-:W-:Y:S08]  /*144f0*/  HMMA.16816.F32 R20, R20, R34, RZ ;  /* 0x000000221414723c */ /* 0x000ff000000018ff */
[C---:B-1----:R-:W-:Y:S01]  /*14500*/  HMMA.16816.F32 R152, R100.reuse, R122, R64 ;  /* 0x0000007a6498723c */ /* 0x042fe20000001840 */
[----:B------:R-:W1:Y:S07]  /*14510*/  LDSM.16.MT88.4 R64, [R197+0x1400] ;  /* 0x00140000c540783b */ /* 0x000e6e0000004200 */
[-C--:B------:R-:W-:Y:S08]  /*14520*/  HMMA.16816.F32 R156, R100, R112.reuse, R156 ;  /* 0x00000070649c723c */ /* 0x080ff0000000189c */
[----:B------:R-:W-:Y:S08]  /*14530*/  HMMA.16816.F32 R116, R96, R112, R116 ;  /* 0x000000706074723c */ /* 0x000ff00000001874 */
[-C--:B------:R-:W-:Y:S08]  /*14540*/  HMMA.16816.F32 R160, R100, R114.reuse, R60 ;  /* 0x0000007264a0723c */ /* 0x080ff0000000183c */
[----:B------:R-:W-:Y:S01]  /*14550*/  HMMA.16816.F32 R112, R96, R114, R80 ;  /* 0x000000726070723c */ /* 0x000fe20000001850 */
[----:B------:R-:W2:Y:S07]  /*14560*/  LDSM.16.MT88.4 R80, [R196+0x2000] ;  /* 0x00200000c450783b */ /* 0x000eae0000004200 */
[C---:B------:R-:W-:Y:S08]  /*14570*/  HMMA.16816.F32 R88, R8.reuse, R54, R88 ;  /* 0x000000360858723c */ /* 0x040ff00000001858 */
[C---:B------:R-:W-:Y:S08]  /*14580*/  HMMA.16816.F32 R84, R8.reuse, R50, R84 ;  /* 0x000000320854723c */ /* 0x040ff00000001854 */
[C---:B------:R-:W-:Y:S08]  /*14590*/  HMMA.16816.F32 R76, R8.reuse, R42, R76 ;  /* 0x0000002a084c723c */ /* 0x040ff0000000184c */
[C---:B------:R-:W-:Y:S08]  /*145a0*/  HMMA.16816.F32 R92, R8.reuse, R30, R72 ;  /* 0x0000001e085c723c */ /* 0x040ff00000001848 */
[----:B------:R-:W-:Y:S01]  /*145b0*/  HMMA.16816.F32 R16, R8, R26, R16 ;  /* 0x0000001a0810723c */ /* 0x000fe20000001810 */
[----:B------:R-:W4:Y:S07]  /*145c0*/  LDSM.16.MT88.4 R8, [R197+0x2000] ;  /* 0x00200000c508783b */ /* 0x000f2e0000004200 */
[C---:B------:R-:W-:Y:S08]  /*145d0*/  HMMA.16816.F32 R68, R12.reuse, R54, R68 ;  /* 0x000000360c44723c */ /* 0x040ff00000001844 */
[C---:B------:R-:W-:Y:S08]  /*145e0*/  HMMA.16816.F32 R40, R12.reuse, R42, R56 ;  /* 0x0000002a0c28723c */ /* 0x040ff00000001838 */
[C---:B------:R-:W-:Y:S08]  /*145f0*/  HMMA.16816.F32 R36, R12.reuse, R30, R36 ;  /* 0x0000001e0c24723c */ /* 0x040ff00000001824 */
[----:B------:R-:W-:Y:S08]  /*14600*/  HMMA.16816.F32 R20, R12, R26, R20 ;  /* 0x0000001a0c14723c */ /* 0x000ff00000001814 */
[C---:B---3--:R-:W-:Y:S08]  /*14610*/  HMMA.16816.F32 R144, R100.reuse, R130, R68 ;  /* 0x000000826490723c */ /* 0x048ff00000001844 */
[-C--:B------:R-:W-:Y:S08]  /*14620*/  HMMA.16816.F32 R148, R100, R120.reuse, R148 ;  /* 0x000000786494723c */ /* 0x080ff00000001894 */
[----:B------:R-:W-:Y:S08]  /*14630*/  HMMA.16816.F32 R124, R96, R120, R124 ;  /* 0x00000078607c723c */ /* 0x000ff0000000187c */
[-C--:B-1----:R-:W-:Y:S08]  /*14640*/  HMMA.16816.F32 R56, R100, R64.reuse, R192 ;  /* 0x000000406438723c */ /* 0x082ff000000018c0 */
[----:B------:R-:W-:Y:S08]  /*14650*/  HMMA.16816.F32 R60, R96, R64, R188 ;  /* 0x00000040603c723c */ /* 0x000ff000000018bc */
[----:B------:R-:W-:Y:S08]  /*14660*/  HMMA.16816.F32 R68, R100, R66, R40 ;  /* 0x000000426444723c */ /* 0x000ff00000001828 */
[C---:B------:R-:W-:Y:S08]  /*14670*/  HMMA.16816.F32 R120, R96.reuse, R122, R84 ;  /* 0x0000007a6078723c */ /* 0x040ff00000001854 */
[----:B------:R-:W-:Y:S08]  /*14680*/  HMMA.16816.F32 R64, R96, R66, R76 ;  /* 0x000000426040723c */ /* 0x000ff0000000184c */
[-C--:B------:R-:W-:Y:S08]  /*14690*/  HMMA.16816.F32 R140, R100, R128.reuse, R140 ;  /* 0x00000080648c723c */ /* 0x080ff0000000188c */
[----:B------:R-:W-:Y:S08]  /*146a0*/  HMMA.16816.F32 R132, R96, R128, R132 ;  /* 0x000000806084723c */ /* 0x000ff00000001884 */
[C---:B--2---:R-:W-:Y:S08]  /*146b0*/  HMMA.16816.F32 R72, R100.reuse, R80, R180 ;  /* 0x000000506448723c */ /* 0x044ff000000018b4 */
[----:B------:R-:W-:Y:S08]  /*146c0*/  HMMA.16816.F32 R84, R100, R82, R36 ;  /* 0x000000526454723c */ /* 0x000ff00000001824 */
[C---:B------:R-:W-:Y:S08]  /*146d0*/  HMMA.16816.F32 R76, R96.reuse, R80, R184 ;  /* 0x00000050604c723c */ /* 0x040ff000000018b8 */
[C---:B------:R-:W-:Y:S08]  /*146e0*/  HMMA.16816.F32 R128, R96.reuse, R130, R88 ;  /* 0x000000826080723c */ /* 0x040ff00000001858 */
[----:B------:R-:W-:Y:S08]  /*146f0*/  HMMA.16816.F32 R80, R96, R82, R92 ;  /* 0x000000526050723c */ /* 0x000ff0000000185c */
[-C--:B----4-:R-:W-:Y:S08]  /*14700*/  HMMA.16816.F32 R88, R100, R8.reuse, R172 ;  /* 0x000000086458723c */ /* 0x090ff000000018ac */
[----:B------:R-:W-:Y:S08]  /*14710*/  HMMA.16816.F32 R92, R96, R8, R176 ;  /* 0x00000008605c723c */ /* 0x000ff000000018b0 */
[-C--:B------:R-:W-:Y:S08]  /*14720*/  HMMA.16816.F32 R100, R100, R10.reuse, R20 ;  /* 0x0000000a6464723c */ /* 0x080ff00000001814 */
[----:B------:R-:W-:Y:S01]  /*14730*/  HMMA.16816.F32 R96, R96, R10, R16 ;  /* 0x0000000a6060723c */ /* 0x000fe20000001810 */
[----:B------:R-:W-:Y:S07]  /*14740*/  @!P1 BRA `(.L_x_1011) ;  /* 0x0000013000009947 */ /* 0x000fee0003800000 */
[C---:B------:R-:W-:Y:S01]  /*14750*/  ISETP.GT.AND P0, PT, R0.reuse, RZ, PT ;  /* 0x000000ff0000720c */ /* 0x040fe20003f04270 */
[----:B------:R-:W-:Y:S01]  /*14760*/  BSSY B0, `(.L_x_1012) ;  /* 0x000000e000007945 */ /* 0x000fe20003800000 */
[----:B------:R-:W-:-:S11]  /*14770*/  IADD3 R2, R0, -0x1, RZ ;  /* 0xffffffff00027810 */ /* 0x000fd60007ffe0ff */
[----:B------:R-:W-:Y:S05]  /*14780*/  @P0 BRA `(.L_x_1013) ;  /* 0x0000007000000947 */ /* 0x000fea0003800000 */
[----:B------:R-:W-:Y:S02]  /*14790*/  IMAD.MOV.U32 R2, RZ, RZ, 0x1 ;  /* 0x00000001ff027424 */ /* 0x000fe400078e00ff */
[----:B------:R-:W-:-:S03]  /*147a0*/  IMAD.MOV R0, RZ, RZ, -R0 ;  /* 0x000000ffff007224 */ /* 0x000fc600078e0a00 */
[----:B------:R-:W-:-:S13]  /*147b0*/  ISETP.NE.AND P0, PT, R2, c[0x0][0x32c], PT ;  /* 0x0000cb0002007a0c */ /* 0x000fda0003f05270 */
[----:B------:R-:W-:-:S05]  /*147c0*/  @P0 IMAD.HI.U32 R2, R0, c[0x0][0x330], RZ ;  /* 0x0000cc0000020a27 */ /* 0x000fca00078e00ff */
[----:B------:R-:W-:-:S04]  /*147d0*/  @P0 SHF.R.U32.HI R0, RZ, c[0x0][0x334], R2 ;  /* 0x0000cd00ff000a19 */ /* 0x000fc80000011602 */
[----:B------:R-:W-:Y:S01]  /*147e0*/  LOP3.LUT R2, RZ, R0, RZ, 0x33, !PT ;  /* 0x00000000ff027212 */ /* 0x000fe200078e33ff */
[----:B------:R-:W-:Y:S05]  /*147f0*/  BRA `(.L_x_1014) ;  /* 0x0000004000007947 */ /* 0x000fea0003800000 */
.L_x_1013:
[----:B------:R-:W-:-:S04]  /*14800*/  MOV R0, 0x1 ;  /* 0x0000000100007802 */ /* 0x000fc80000000f00 */
[----:B------:R-:W-:-:S13]  /*14810*/  ISETP.NE.AND P0, PT, R0, c[0x0][0x32c], PT ;  /* 0x0000cb0000007a0c */ /* 0x000fda0003f05270 */
[----:B------:R-:W-:-:S05]  /*14820*/  @P0 IMAD.HI.U32 R0, R2, c[0x0][0x330], RZ ;  /* 0x0000cc0002000a27 */ /* 0x000fca00078e00ff */
[----:B------:R-:W-:Y:S02]  /*14830*/  @P0 SHF.R.U32.HI R2, RZ, c[0x0][0x334], R0 ;  /* 0x0000cd00ff020a19 */ /* 0x000fe40000011600 */
.L_x_1014:
[----:B------:R-:W-:Y:S05]  /*14840*/  BSYNC B0 ;  /* 0x0000000000007941 */ /* 0x000fea0003800000 */
.L_x_1012:
[----:B------:R-:W-:-:S05]  /*14850*/  MOV R0, c[0x0][0x32c] ;  /* 0x0000cb0000007a02 */ /* 0x000fca0000000f00 */
[----:B------:R-:W-:-:S05]  /*14860*/  IMAD R2, R2, R0, c[0x0][0x32c] ;  /* 0x0000cb0002027624 */ /* 0x000fca00078e0200 */
[----:B------:R-:W-:-:S04]  /*14870*/  IMNMX R3, R3, R2, PT ;  /* 0x0000000203037217 */ /* 0x000fc80003800200 */
.L_x_1011:
[----:B------:R-:W2:Y:S01]  /*14880*/  LDL R2, [R1+0x20] ;  /* 0x0000200001027983 */ /* 0x000ea20000100800 */
[----:B------:R-:W-:-:S05]  /*14890*/  IMAD.HI R3, R3, 0x2aaaaaab, RZ ;  /* 0x2aaaaaab03037827 */ /* 0x000fca00078e02ff */
[----:B------:R-:W-:-:S04]  /*148a0*/  SHF.R.U32.HI R0, RZ, 0x1f, R3 ;  /* 0x0000001fff007819 */ /* 0x000fc80000011603 */
[----:B------:R-:W-:-:S04]  /*148b0*/  LEA.HI.SX32 R3, R3, R0, 0x1d ;  /* 0x0000000003037211 */ /* 0x000fc800078feaff */
[----:B--2---:R-:W-:-:S04]  /*148c0*/  IMNMX R2, R2, R3, !PT ;  /* 0x0000000302027217 */ /* 0x004fc80007800200 */
[----:B------:R-:W-:Y:S01]  /*148d0*/  ISETP.GE.AND P0, PT, R221, R2, PT ;  /* 0x00000002dd00720c */ /* 0x000fe20003f06270 */
[----:B------:R1:W-:-:S12]  /*148e0*/  STL [R1+0x28], R2 ;  /* 0x0000280201007387 */ /* 0x0003d80000100800 */
[----:B------:R-:W-:Y:S05]  /*148f0*/  @!P0 BRA `(.L_x_1015) ;  /* 0x000047e000008947 */ /* 0x000fea0003800000 */
[----:B------:R-:W-:Y:S01]  /*14900*/  IMAD.MOV.U32 R107, RZ, RZ, R104 ;  /* 0x000000ffff6b7224 */ /* 0x000fe200078e0068 */
[----:B------:R-:W-:Y:S01]  /*14910*/  MOV R109, R5 ;  /* 0x00000005006d7202 */ /* 0x000fe20000000f00 */
[----:B------:R-:W-:Y:S01]  /*14920*/  IMAD.MOV.U32 R106, RZ, RZ, R105 ;  /* 0x000000ffff6a7224 */ /* 0x000fe200078e0069 */
[----:B------:R-:W-:Y:S02]  /*14930*/  MOV R108, R6 ;  /* 0x00000006006c7202 */ /* 0x000fe40000000f00 */
.L_x_1048:
[----:B------:R-:W2:Y:S01]  /*14940*/  LDL R0, [R1+0x20] ;  /* 0x0000200001007983 */ /* 0x000ea20000100800 */
[----:B------:R-:W-:Y:S04]  /*14950*/  DEPBAR.LE SB0, 0x0 ;  /* 0x000080000000791a */ /* 0x000fe80000000000 */
[----:B------:R-:W-:Y:S01]  /*14960*/  WARPSYNC 0xffffffff ;  /* 0xffffffff00007948 */ /* 0x000fe20003800000 */
[----:B------:R-:W-:Y:S06]  /*14970*/  BAR.SYNC.DEFER_BLOCKING 0x0 ;  /* 0x0000000000007b1d */ /* 0x000fec0000010000 */
[----:B------:R3:W4:Y:S01]  /*14980*/  LDSM.16.M88.4 R52, [R198] ;  /* 0x00000000c634783b */ /* 0x0007220000000200 */
[----:B------:R-:W-:Y:S03]  /*14990*/  BSSY B0, `(.L_x_1016) ;  /* 0x0000043000007945 */ /* 0x000fe60003800000 */
        /* <DEDUP_REMOVED lines=9> */
[----:B--2---:R-:W-:Y:S11]  /*14a30*/  ISETP.GT.AND P0, PT, R0, R221, PT ;  /* 0x000000dd0000720c */ /* 0x004ff60003f04270 */
[----:B------:R-:W-:Y:S02]  /*14a40*/  @!UPT UIADD3 URZ, URZ, URZ, URZ ;  /* 0x0000003f3f3ff290 */ /* 0x000fe4000fffe03f */
[----:B------:R-:W-:-:S05]  /*14a50*/  @P0 BRA `(.L_x_1017) ;  /* 0x0000036000000947 */ /* 0x000fca0003800000 */
[----:B-1-34-:R-:W-:Y:S01]  /*14a60*/  IMAD.WIDE.U32 R2, R222, c[0x0][0x208], RZ ;  /* 0x00008200de027a25 */ /* 0x01afe200078e00ff */
[----:B------:R-:W-:Y:S01]  /*14a70*/  SHF.R.S32.HI R0, RZ, 0x1f, R222 ;  /* 0x0000001fff007819 */ /* 0x000fe200000114de */
[----:B------:R-:W2:Y:S04]  /*14a80*/  LDL.64 R8, [R1+0x30] ;  /* 0x0000300001087983 */ /* 0x000ea80000100a00 */
[----:B------:R-:W-:Y:S02]  /*14a90*/  IMAD R0, R0, c[0x0][0x208], RZ ;  /* 0x0000820000007a24 */ /* 0x000fe400078e02ff */
[----:B------:R-:W3:Y:S02]  /*14aa0*/  LDL R5, [R1+0x38] ;  /* 0x0000380001057983 */ /* 0x000ee40000100800 */
[----:B------:R-:W-:Y:S05]  /*14ab0*/  IMAD R0, R222, c[0x0][0x20c], R0 ;  /* 0x00008300de007a24 */ /* 0x000fea00078e0200 */
[----:B------:R-:W-:Y:S02]  /*14ac0*/  IADD3 R3, R3, R0, RZ ;  /* 0x0000000003037210 */ /* 0x000fe40007ffe0ff */
[----:B------:R-:W-:Y:S03]  /*14ad0*/  SHF.R.S32.HI R0, RZ, 0x1f, R220 ;  /* 0x0000001fff007819 */ /* 0x000fe600000114dc */
[----:B------:R-:W-:Y:S04]  /*14ae0*/  IMAD.WIDE.U32 R2, R220, c[0x0][0x218], R2 ;  /* 0x00008600dc027a25 */ /* 0x000fe800078e0002 */
[----:B------:R-:W-:Y:S04]  /*14af0*/  IMAD R4, R0, c[0x0][0x218], RZ ;  /* 0x0000860000047a24 */ /* 0x000fe800078e02ff */
[----:B------:R-:W-:Y:S01]  /*14b00*/  IMAD R4, R220, c[0x0][0x21c], R4 ;  /* 0x00008700dc047a24 */ /* 0x000fe200078e0204 */
[----:B--2---:R-:W-:Y:S04]  /*14b10*/  IADD3 R0, P0, R8, R2, RZ ;  /* 0x0000000208007210 */ /* 0x004fe80007f1e0ff */
[----:B---3--:R-:W-:Y:S02]  /*14b20*/  IADD3.X R2, R5, R3, R4, P0, !PT ;  /* 0x0000000305027210 */ /* 0x008fe400007fe404 */
[C---:B------:R-:W-:Y:S04]  /*14b30*/  LEA R6, P0, R0.reuse, c[0x0][0x1f8], 0x1 ;  /* 0x00007e0000067a11 */ /* 0x040fe800078008ff */
[----:B------:R-:W-:Y:S01]  /*14b40*/  LEA.HI.X R5, R0, c[0x0][0x1fc], R2, 0x1, P0 ;  /* 0x00007f0000057a11 */ /* 0x000fe200000f0c02 */
[----:B------:R-:W-:-:S06]  /*14b50*/  BRA.DIV ~URZ, `(.L_x_1018) ;  /* 0x000127b27f007947 */ /* 0x000fcc000b800000 */
[----:B------:R1:W2:Y:S02]  /*14b60*/  SHFL.IDX PT, R4, R5, RZ, 0x1c1f ;  /* 0x001c1fff05047589 */ /* 0x0002a400000e0000 */
.L_x_1190:
[----:B------:R-:W-:-:S05]  /*14b70*/  BRA.DIV ~URZ, `(.L_x_1019) ;  /* 0x000128027f007947 */ /* 0x000fca000b800000 */
[----:B------:R3:W4:Y:S02]  /*14b80*/  SHFL.IDX PT, R0, R6, RZ, 0x1c1f ;  /* 0x001c1fff06007589 */ /* 0x00072400000e0000 */
.L_x_1191:
[----:B------:R-:W5:Y:S01]  /*14b90*/  LDL.64 R2, [R1] ;  /* 0x0000000001027983 */ /* 0x000f620000100a00 */
[----:B------:R-:W-:Y:S03]  /*14ba0*/  ISETP.GE.AND P2, PT, R252, c[0x0][0x1d4], PT ;  /* 0x00007500fc007a0c */ /* 0x000fe60003f46270 */
[----:B---3--:R-:W3:Y:S04]  /*14bb0*/  LDL R8, [R1+0x8] ;  /* 0x0000080001087983 */ /* 0x008ee80000100800 */
[----:B------:R-:W1:Y:S01]  /*14bc0*/  S2R R9, SR_TID.X ;  /* 0x0000000000097919 */ /* 0x000e620000002100 */
[----:B---3--:R-:W-:Y:S02]  /*14bd0*/  ISETP.GE.AND P1, PT, R8, c[0x0][0x1d4], PT ;  /* 0x0000750008007a0c */ /* 0x008fe40003f26270 */
[----:B-----5:R-:W-:Y:S02]  /*14be0*/  ISETP.GE.AND P3, PT, R2, c[0x0][0x1d4], PT ;  /* 0x0000750002007a0c */ /* 0x020fe40003f66270 */
[----:B----4-:R-:W-:Y:S02]  /*14bf0*/  IADD3 R2, P0, R0, R234, RZ ;  /* 0x000000ea00027210 */ /* 0x010fe40007f1e0ff */
[----:B-1----:R-:W-:Y:S03]  /*14c00*/  ISETP.GT.AND P4, PT, R9, 0x3f, PT ;  /* 0x0000003f0900780c */ /* 0x002fe60003f84270 */
[----:B--2---:R-:W-:Y:S06]  /*14c10*/  IMAD.X R3, R4, 0x1, R233, P0 ;  /* 0x0000000104037824 */ /* 0x004fec00000e06e9 */
[----:B------:R-:W-:Y:S01]  /*14c20*/  @!PT LDS RZ, [RZ] ;  /* 0x00000000fffff984 */ /* 0x000fe20000000800 */
[----:B------:R-:W-:Y:S01]  /*14c30*/  @!PT LDS RZ, [RZ] ;  /* 0x00000000fffff984 */ /* 0x000fe20000000800 */
[----:B------:R-:W-:Y:S01]  /*14c40*/  @!PT LDS RZ, [RZ] ;  /* 0x00000000fffff984 */ /* 0x000fe20000000800 */
[----:B------:R1:W-:Y:S02]  /*14c50*/  LDGSTS.E.BYPASS.LTC128B.128 [R210+0x1880], [R2.64], !P3 ;  /* 0x0188000002d27fae */ /* 0x0003e4000d901d48 */
[----:B-1----:R-:W-:Y:S05]  /*14c60*/  IADD3 R2, P0, R0, R236, RZ ;  /* 0x000000ec00027210 */ /* 0x002fea0007f1e0ff */
[----:B------:R-:W-:Y:S05]  /*14c70*/  IMAD.X R3, R4, 0x1, R235, P0 ;  /* 0x0000000104037824 */ /* 0x000fea00000e06eb */
[----:B------:R1:W-:Y:S02]  /*14c80*/  LDGSTS.E.BYPASS.LTC128B.128 [R210+0x2480], [R2.64], !P2 ;  /* 0x0248000002d27fae */ /* 0x0003e4000d101d48 */
[----:B-1----:R-:W-:Y:S05]  /*14c90*/  IADD3 R2, P0, R0, R232, RZ ;  /* 0x000000e800027210 */ /* 0x002fea0007f1e0ff */
[----:B------:R-:W-:Y:S05]  /*14ca0*/  IMAD.X R3, R4, 0x1, R231, P0 ;  /* 0x0000000104037824 */ /* 0x000fea00000e06e7 */
[----:B------:R1:W-:Y:S01]  /*14cb0*/  LDGSTS.E.BYPASS.LTC128B.128 [R210+0x3080], [R2.64], !P1 ;  /* 0x0308000002d27fae */ /* 0x0003e2000c901d48 */
[----:B------:R-:W-:-:S05]  /*14cc0*/  @P4 BRA `(.L_x_1017) ;  /* 0x000000f000004947 */ /* 0x000fca0003800000 */
[----:B------:R-:W-:-:S05]  /*14cd0*/  BRA.DIV ~URZ, `(.L_x_1020) ;  /* 0x000127127f007947 */ /* 0x000fca000b800000 */
[----:B------:R2:W3:Y:S04]  /*14ce0*/  SHFL.IDX PT, R4, R5, 0x1, 0x1c1f ;  /* 0x003c1f0005047f89 */ /* 0x0004e800000e0000 */
[----:B------:R2:W4:Y:S02]  /*14cf0*/  SHFL.IDX PT, R0, R6, 0x1, 0x1c1f ;  /* 0x003c1f0006007f89 */ /* 0x00052400000e0000 */
.L_x_1192:
[----:B-1--4-:R-:W-:Y:S05]  /*14d00*/  IADD3 R2, P0, R0, R234, RZ ;  /* 0x000000ea00027210 */ /* 0x012fea0007f1e0ff */
[----:B---3--:R-:W-:Y:S05]  /*14d10*/  IMAD.X R3, R4, 0x1, R233, P0 ;  /* 0x0000000104037824 */ /* 0x008fea00000e06e9 */
        /* <DEDUP_REMOVED lines=9> */
[----:B------:R1:W-:Y:S03]  /*14db0*/  LDGSTS.E.BYPASS.LTC128B.128 [R210+0x3880], [R2.64], !P1 ;  /* 0x0388000002d27fae */ /* 0x0003e6000c901d48 */
.L_x_1017:
[----:B-1-34-:R-:W-:Y:S05]  /*14dc0*/  BSYNC B0 ;  /* 0x0000000000007941 */ /* 0x01afea0003800000 */
.L_x_1016:
[----:B------:R-:W0:Y:S01]  /*14dd0*/  LDGDEPBAR ;  /* 0x00000000000079af */ /* 0x000e220000000000 */
[----:B------:R-:W-:Y:S01]  /*14de0*/  WARPSYNC 0xffffffff ;  /* 0xffffffff00007948 */ /* 0x000fe20003800000 */
[-C--:B------:R-:W-:Y:S01]  /*14df0*/  HMMA.16816.F32 R8, R52, R20.reuse, RZ ;  /* 0x000000143408723c */ /* 0x080fe200000018ff */
[----:B------:R-:W-:Y:S05]  /*14e00*/  BSSY B0, `(.L_x_1021) ;  /* 0x000011c000007945 */ /* 0x000fea0003800000 */
[----:B------:R-:W3:Y:S02]  /*14e10*/  LDL R4, [R1+0x20] ;  /* 0x0000200001047983 */ /* 0x000ee40000100800 */
        /* <DEDUP_REMOVED lines=25> */
[----:B------:R-:W4:Y:S07]  /*14fb0*/  LDSM.16.M88.4 R184, [R198+0x3000] ;  /* 0x00300000c6b8783b */ /* 0x000f2e0000000200 */
[----:B------:R-:W-:Y:S01]  /*14fc0*/  HMMA.16816.F32 R52, R176, R194, R52 ;  /* 0x000000c2b034723c */ /* 0x000fe20000001834 */
[----:B------:R-:W5:Y:S03]  /*14fd0*/  LDSM.16.M88.4 R176, [R171+0x1000] ;  /* 0x00100000abb0783b */ /* 0x000f660000000200 */
[----:B---3--:R-:W-:Y:S04]  /*14fe0*/  ISETP.GT.AND P0, PT, R221, R4, PT ;  /* 0x00000004dd00720c */ /* 0x008fe80003f04270 */
[-C--:B-1----:R-:W-:Y:S08]  /*14ff0*/  HMMA.16816.F32 R8, R172, R180.reuse, R8 ;  /* 0x000000b4ac08723c */ /* 0x082ff00000001808 */
[C---:B----4-:R-:W-:Y:S08]  /*15000*/  HMMA.16816.F32 R12, R184.reuse, R180, R12 ;  /* 0x000000b4b80c723c */ /* 0x050ff0000000180c */
[-C--:B------:R-:W-:Y:S08]  /*15010*/  HMMA.16816.F32 R16, R184, R182.reuse, R16 ;  /* 0x000000b6b810723c */ /* 0x080ff00000001810 */
[C---:B------:R-:W-:Y:S01]  /*15020*/  HMMA.16816.F32 R20, R172.reuse, R182, R20 ;  /* 0x000000b6ac14723c */ /* 0x040fe20000001814 */
[----:B------:R-:W-:Y:S07]  /*15030*/  LDSM.16.M88.4 R180, [R206] ;  /* 0x00000000ceb4783b */ /* 0x000fee0000000200 */
[-C--:B-----5:R-:W-:Y:S08]  /*15040*/  HMMA.16816.F32 R24, R172, R176.reuse, R24 ;  /* 0x000000b0ac18723c */ /* 0x0a0ff00000001818 */
[C---:B------:R-:W-:Y:S08]  /*15050*/  HMMA.16816.F32 R28, R184.reuse, R176, R28 ;  /* 0x000000b0b81c723c */ /* 0x040ff0000000181c */
[-C--:B------:R-:W-:Y:S08]  /*15060*/  HMMA.16816.F32 R32, R184, R178.reuse, R32 ;  /* 0x000000b2b820723c */ /* 0x080ff00000001820 */
[C---:B------:R-:W-:Y:S01]  /*15070*/  HMMA.16816.F32 R36, R172.reuse, R178, R36 ;  /* 0x000000b2ac24723c */ /* 0x040fe20000001824 */
[----:B------:R-:W1:Y:S07]  /*15080*/  LDSM.16.M88.4 R176, [R199+0x2000] ;  /* 0x00200000c7b0783b */ /* 0x000e6e0000000200 */
[-C--:B------:R-:W-:Y:S08]  /*15090*/  HMMA.16816.F32 R40, R172, R188.reuse, R40 ;  /* 0x000000bcac28723c */ /* 0x080ff00000001828 */
[C---:B------:R-:W-:Y:S08]  /*150a0*/  HMMA.16816.F32 R44, R184.reuse, R188, R44 ;  /* 0x000000bcb82c723c */ /* 0x040ff0000000182c */
[-C--:B------:R-:W-:Y:S01]  /*150b0*/  HMMA.16816.F32 R48, R184, R190.reuse, R48 ;  /* 0x000000beb830723c */ /* 0x080fe20000001830 */
[----:B------:R-:W3:Y:S07]  /*150c0*/  LDSM.16.M88.4 R184, [R199+0x3000] ;  /* 0x00300000c7b8783b */ /* 0x000eee0000000200 */
[----:B------:R-:W-:Y:S01]  /*150d0*/  HMMA.16816.F32 R52, R172, R190, R52 ;  /* 0x000000beac34723c */ /* 0x000fe20000001834 */
[----:B------:R-:W4:Y:S07]  /*150e0*/  LDSM.16.M88.4 R172, [R205] ;  /* 0x00000000cdac783b */ /* 0x000f2e0000000200 */
[-C--:B-1----:R-:W-:Y:S01]  /*150f0*/  HMMA.16816.F32 R8, R176, R180.reuse, R8 ;  /* 0x000000b4b008723c */ /* 0x082fe20000001808 */
[----:B------:R-:W1:Y:S07]  /*15100*/  LDSM.16.M88.4 R188, [R204] ;  /* 0x00000000ccbc783b */ /* 0x000e6e0000000200 */
        /* <DEDUP_REMOVED lines=8> */
[----:B------:R-:W3:Y:S07]  /*15190*/  LDSM.16.M88.4 R172, [R198+0x4000] ;  /* 0x00400000c6ac783b */ /* 0x000eee0000000200 */
[-C--:B-1----:R-:W-:Y:S08]  /*151a0*/  HMMA.16816.F32 R40, R176, R188.reuse, R40 ;  /* 0x000000bcb028723c */ /* 0x082ff00000001828 */
[C---:B------:R-:W-:Y:S08]  /*151b0*/  HMMA.16816.F32 R44, R184.reuse, R188, R44 ;  /* 0x000000bcb82c723c */ /* 0x040ff0000000182c */
[-C--:B------:R-:W-:Y:S01]  /*151c0*/  HMMA.16816.F32 R48, R184, R190.reuse, R48 ;  /* 0x000000beb830723c */ /* 0x080fe20000001830 */
[----:B------:R-:W1:Y:S07]  /*151d0*/  LDSM.16.M88.4 R184, [R198+0x5000] ;  /* 0x00500000c6b8783b */ /* 0x000e6e0000000200 */
[----:B------:R-:W-:Y:S01]  /*151e0*/  HMMA.16816.F32 R52, R176, R190, R52 ;  /* 0x000000beb034723c */ /* 0x000fe20000001834 */
[----:B------:R-:W4:Y:S07]  /*151f0*/  LDSM.16.M88.4 R176, [R171+0x1c00] ;  /* 0x001c0000abb0783b */ /* 0x000f2e0000000200 */
[-C--:B---3--:R-:W-:Y:S01]  /*15200*/  HMMA.16816.F32 R8, R172, R180.reuse, R8 ;  /* 0x000000b4ac08723c */ /* 0x088fe20000001808 */
[----:B------:R-:W3:Y:S07]  /*15210*/  LDSM.16.M88.4 R188, [R171+0x2000] ;  /* 0x00200000abbc783b */ /* 0x000eee0000000200 */
[C---:B-1----:R-:W-:Y:S08]  /*15220*/  HMMA.16816.F32 R12, R184.reuse, R180, R12 ;  /* 0x000000b4b80c723c */ /* 0x042ff0000000180c */
[-C--:B------:R-:W-:Y:S08]  /*15230*/  HMMA.16816.F32 R16, R184, R182.reuse, R16 ;  /* 0x000000b6b810723c */ /* 0x080ff00000001810 */
[C---:B------:R-:W-:Y:S01]  /*15240*/  HMMA.16816.F32 R20, R172.reuse, R182, R20 ;  /* 0x000000b6ac14723c */ /* 0x040fe20000001814 */
[----:B------:R-:W-:Y:S07]  /*15250*/  LDSM.16.M88.4 R180, [R203] ;  /* 0x00000000cbb4783b */ /* 0x000fee0000000200 */
[-C--:B----4-:R-:W-:Y:S08]  /*15260*/  HMMA.16816.F32 R24, R172, R176.reuse, R24 ;  /* 0x000000b0ac18723c */ /* 0x090ff00000001818 */
[C---:B------:R-:W-:Y:S08]  /*15270*/  HMMA.16816.F32 R28, R184.reuse, R176, R28 ;  /* 0x000000b0b81c723c */ /* 0x040ff0000000181c */
[-C--:B------:R-:W-:Y:S08]  /*15280*/  HMMA.16816.F32 R32, R184, R178.reuse, R32 ;  /* 0x000000b2b820723c */ /* 0x080ff00000001820 */
[C---:B------:R-:W-:Y:S01]  /*15290*/  HMMA.16816.F32 R36, R172.reuse, R178, R36 ;  /* 0x000000b2ac24723c */ /* 0x040fe20000001824 */
[----:B------:R-:W1:Y:S07]  /*152a0*/  LDSM.16.M88.4 R176, [R199+0x4000] ;  /* 0x00400000c7b0783b */ /* 0x000e6e0000000200 */
[-C--:B---3--:R-:W-:Y:S08]  /*152b0*/  HMMA.16816.F32 R40, R172, R188.reuse, R40 ;  /* 0x000000bcac28723c */ /* 0x088ff00000001828 */
[C---:B------:R-:W-:Y:S08]  /*152c0*/  HMMA.16816.F32 R44, R184.reuse, R188, R44 ;  /* 0x000000bcb82c723c */ /* 0x040ff0000000182c */
[-C--:B------:R-:W-:Y:S01]  /*152d0*/  HMMA.16816.F32 R48, R184, R190.reuse, R48 ;  /* 0x000000beb830723c */ /* 0x080fe20000001830 */
[----:B------:R-:W3:Y:S07]  /*152e0*/  LDSM.16.M88.4 R184, [R199+0x5000] ;  /* 0x00500000c7b8783b */ /* 0x000eee0000000200 */
[----:B------:R-:W-:Y:S08]  /*152f0*/  HMMA.16816.F32 R52, R172, R190, R52 ;  /* 0x000000beac34723c */ /* 0x000ff00000001834 */
[-C--:B-1----:R-:W-:Y:S11]  /*15300*/  HMMA.16816.F32 R8, R176, R180.reuse, R8 ;  /* 0x000000b4b008723c */ /* 0x082ff60000001808 */
[----:B------:R-:W-:Y:S11]  /*15310*/  @!UPT UIADD3 URZ, URZ, URZ, URZ ;  /* 0x0000003f3f3ff290 */ /* 0x000ff6000fffe03f */
[----:B------:R-:W-:Y:S02]  /*15320*/  @!UPT UIADD3 URZ, URZ, URZ, URZ ;  /* 0x0000003f3f3ff290 */ /* 0x000fe4000fffe03f */
[----:B------:R-:W-:Y:S01]  /*15330*/  FMUL.FTZ R0, R8, c[0x0][0x320] ;  /* 0x0000c80008007a20 */ /* 0x000fe20000410000 */
[C---:B---3--:R-:W-:Y:S03]  /*15340*/  HMMA.16816.F32 R12, R184.reuse, R180, R12 ;  /* 0x000000b4b80c723c */ /* 0x048fe6000000180c */
[----:B------:R1:W3:Y:S05]  /*15350*/  MUFU.TANH R211, R0 ;  /* 0x0000000000d37308 */ /* 0x0002ea0000002400 */
[-C--:B------:R-:W-:Y:S08]  /*15360*/  HMMA.16816.F32 R16, R184, R182.reuse, R16 ;  /* 0x000000b6b810723c */ /* 0x080ff00000001810 */
[C---:B------:R-:W-:Y:S08]  /*15370*/  HMMA.16816.F32 R20, R176.reuse, R182, R20 ;  /* 0x000000b6b014723c */ /* 0x040ff00000001814 */
[----:B------:R-:W-:Y:S04]  /*15380*/  FMUL.FTZ R3, R14, c[0x0][0x320] ;  /* 0x0000c8000e037a20 */ /* 0x000fe80000410000 */
[----:B------:R-:W4:Y:S01]  /*15390*/  MUFU.TANH R226, R3 ;  /* 0x0000000300e27308 */ /* 0x000f220000002400 */
[----:B-1----:R-:W-:Y:S02]  /*153a0*/  FMUL.FTZ R0, R9, c[0x0][0x320] ;  /* 0x0000c80009007a20 */ /* 0x002fe40000410000 */
[----:B------:R-:W-:Y:S07]  /*153b0*/  FMUL.FTZ R2, R15, c[0x0][0x320] ;  /* 0x0000c8000f027a20 */ /* 0x000fee0000410000 */
[----:B------:R1:W2:Y:S10]  /*153c0*/  MUFU.TANH R195, R0 ;  /* 0x0000000000c37308 */ /* 0x0002b40000002400 */
        /* <DEDUP_REMOVED lines=102> */
[----:B--234-:R-:W2:Y:S01]  /*15a30*/  LDL R227, [R1+0x5c] ;  /* 0x00005c0001e37983 */ /* 0x01cea20000100800 */
[----:B------:R-:W-:Y:S02]  /*15a40*/  IMAD.MOV.U32 R230, RZ, RZ, c[0x0][0x2b8] ;  /* 0x0000ae00ffe67624 */ /* 0x000fe400078e00ff */
[----:B------:R-:W-:Y:S01]  /*15a50*/  IMAD.MOV.U32 R220, RZ, RZ, RZ ;  /* 0x000000ffffdc7224 */ /* 0x000fe200078e00ff */
[----:B------:R-:W3:Y:S02]  /*15a60*/  LDL R4, [R1+0x24] ;  /* 0x0000240001047983 */ /* 0x000ee40000100800 */
[----:B------:R-:W-:Y:S02]  /*15a70*/  ISETP.NE.AND P2, PT, R230, 0x1, PT ;  /* 0x00000001e600780c */ /* 0x000fe40003f45270 */
[----:B------:R-:W4:Y:S04]  /*15a80*/  LDL.64 R240, [R1+0x48] ;  /* 0x0000480001f07983 */ /* 0x000f280000100a00 */
[----:B------:R-:W5:Y:S04]  /*15a90*/  LDL R5, [R1+0x54] ;  /* 0x0000540001057983 */ /* 0x000f680000100800 */
[----:B------:R-:W4:Y:S04]  /*15aa0*/  LDL.64 R228, [R1+0x40] ;  /* 0x0000400001e47983 */ /* 0x000f280000100a00 */
[----:B------:R-:W4:Y:S04]  /*15ab0*/  LDL R6, [R1+0x50] ;  /* 0x0000500001067983 */ /* 0x000f280000100800 */
[----:B------:R-:W1:Y:S01]  /*15ac0*/  S2R R8, SR_TID.X ;  /* 0x0000000000087919 */ /* 0x000e620000002100 */
[----:B---3--:R-:W-:Y:S01]  /*15ad0*/  ISETP.GT.AND P1, PT, R4, 0x2f, PT ;  /* 0x0000002f0400780c */ /* 0x008fe20003f24270 */
[----:B--2---:R-:W-:Y:S05]  /*15ae0*/  IMAD R2, R221, 0x30, R227 ;  /* 0x00000030dd027824 */ /* 0x004fea00078e02e3 */
[----:B------:R-:W-:Y:S05]  /*15af0*/  IADD3 R2, R2, -0x30, R4 ;  /* 0xffffffd002027810 */ /* 0x000fea0007ffe004 */
[----:B------:R-:W-:Y:S04]  /*15b00*/  @P2 IMAD.HI.U32 R3, R2, c[0x0][0x2bc], RZ ;  /* 0x0000af0002032a27 */ /* 0x000fe800078e00ff */
[----:B-1----:R-:W-:Y:S01]  /*15b10*/  IMAD.MOV.U32 R0, RZ, RZ, R2 ;  /* 0x000000ffff007224 */ /* 0x002fe200078e0002 */
[----:B------:R-:W-:Y:S04]  /*15b20*/  @P2 SHF.R.U32.HI R0, RZ, c[0x0][0x2c0], R3 ;  /* 0x0000b000ff002a19 */ /* 0x000fe80000011603 */
[C---:B----4-:R-:W-:Y:S01]  /*15b30*/  @!P1 IADD3 R3, P0, R0.reuse, R240, RZ ;  /* 0x000000f000039210 */ /* 0x050fe20007f1e0ff */
[----:B------:R-:W-:Y:S03]  /*15b40*/  IMAD.MOV R4, RZ, RZ, -R0 ;  /* 0x000000ffff047224 */ /* 0x000fe600078e0a00 */
[----:B-----5:R-:W-:Y:S01]  /*15b50*/  @!P1 LEA.HI.X.SX32 R0, R0, R5, 0x1, P0 ;  /* 0x0000000500009211 */ /* 0x020fe200000f0eff */
[----:B------:R-:W-:Y:S01]  /*15b60*/  IMAD R222, R4, c[0x0][0x2b8], R2 ;  /* 0x0000ae0004de7a24 */ /* 0x000fe200078e0202 */
[C---:B------:R-:W-:Y:S02]  /*15b70*/  @!P1 LEA R2, P0, R3.reuse, c[0x0][0x2a0], 0x2 ;  /* 0x0000a80003029a11 */ /* 0x040fe400078010ff */
[----:B------:R-:W-:Y:S02]  /*15b80*/  SHF.R.S32.HI R5, RZ, 0x1f, R8 ;  /* 0x0000001fff057819 */ /* 0x000fe40000011408 */
[----:B------:R-:W-:Y:S02]  /*15b90*/  @!P1 LEA.HI.X R3, R3, c[0x0][0x2a4], R0, 0x2, P0 ;  /* 0x0000a90003039a11 */ /* 0x000fe400000f1400 */
[----:B------:R-:W-:Y:S02]  /*15ba0*/  SHF.R.S32.HI R0, RZ, 0x1f, R222 ;  /* 0x0000001fff007819 */ /* 0x000fe400000114de */
[----:B------:R-:W-:Y:S01]  /*15bb0*/  LEA.HI R5, R5, R8, RZ, 0x2 ;  /* 0x0000000805057211 */ /* 0x000fe200078f10ff */
[----:B------:R1:W2:Y:S02]  /*15bc0*/  @!P1 LDG.E R220, [R2.64] ;  /* 0x0000000802dc9981 */ /* 0x0002a4000c1e1900 */
[----:B------:R-:W-:Y:S01]  /*15bd0*/  IMAD R0, R0, c[0x0][0x1e0], RZ ;  /* 0x0000780000007a24 */ /* 0x000fe200078e02ff */
[----:B------:R-:W-:Y:S03]  /*15be0*/  SHF.R.S32.HI R5, RZ, 0x2, R5 ;  /* 0x00000002ff057819 */ /* 0x000fe60000011405 */
[C---:B------:R-:W-:Y:S01]  /*15bf0*/  IMAD R0, R222.reuse, c[0x0][0x1e4], R0 ;  /* 0x00007900de007a24 */ /* 0x040fe200078e0200 */
[----:B------:R-:W-:Y:S01]  /*15c00*/  IADD3 R5, -R5, 0x30, RZ ;  /* 0x0000003005057810 */ /* 0x000fe20007ffe1ff */
[----:B-1----:R-:W-:Y:S04]  /*15c10*/  IMAD.WIDE.U32 R2, R222, c[0x0][0x1e0], RZ ;  /* 0x00007800de027a25 */ /* 0x002fe800078e00ff */
[----:B------:R-:W-:Y:S01]  /*15c20*/  IMAD.IADD R3, R3, 0x1, R0 ;  /* 0x0000000103037824 */ /* 0x000fe200078e0200 */
[----:B--2---:R-:W-:Y:S03]  /*15c30*/  SHF.R.S32.HI R0, RZ, 0x1f, R220 ;  /* 0x0000001fff007819 */ /* 0x004fe600000114dc */
[----:B------:R-:W-:Y:S04]  /*15c40*/  IMAD.WIDE.U32 R2, R220, c[0x0][0x1f0], R2 ;  /* 0x00007c00dc027a25 */ /* 0x000fe800078e0002 */
        /* <DEDUP_REMOVED lines=9> */
.L_x_1193:
[----:B------:R-:W-:-:S05]  /*15ce0*/  BRA.DIV ~URZ, `(.L_x_1024) ;  /* 0x000118427f007947 */ /* 0x000fca000b800000 */
[----:B------:R3:W4:Y:S02]  /*15cf0*/  SHFL.IDX PT, R0, R8, RZ, 0x1c1f ;  /* 0x001c1fff08007589 */ /* 0x00072400000e0000 */
.L_x_1194:
[----:B------:R-:W5:Y:S01]  /*15d00*/  LDL.64 R28, [R1] ;  /* 0x00000000011c7983 */ /* 0x000f620000100a00 */
[----:B----4-:R-:W-:Y:S03]  /*15d10*/  @P0 IADD3 R2, P1, R0, R234, RZ ;  /* 0x000000ea00020210 */ /* 0x010fe60007f3e0ff */
[----:B------:R-:W4:Y:S02]  /*15d20*/  LDL R9, [R1+0x8] ;  /* 0x0000080001097983 */ /* 0x000f240000100800 */
[----:B--2---:R-:W-:Y:S01]  /*15d30*/  @P0 IMAD.X R3, R4, 0x1, R233, P1 ;  /* 0x0000000104030824 */ /* 0x004fe200008e06e9 */
[----:B-----5:R-:W-:Y:S11]  /*15d40*/  @P0 ISETP.GE.AND P1, PT, R28, c[0x0][0x1d4], PT ;  /* 0x000075001c000a0c */ /* 0x020ff60003f26270 */
[----:B------:R-:W-:Y:S02]  /*15d50*/  @!UPT UIADD3 URZ, URZ, URZ, URZ ;  /* 0x0000003f3f3ff290 */ /* 0x000fe4000fffe03f */
[----:B------:R-:W-:Y:S01]  /*15d60*/  @!PT LDS RZ, [RZ] ;  /* 0x00000000fffff984 */ /* 0x000fe20000000800 */
[----:B------:R-:W-:Y:S01]  /*15d70*/  @!PT LDS RZ, [RZ] ;  /* 0x00000000fffff984 */ /* 0x000fe20000000800 */
[----:B------:R-:W-:Y:S01]  /*15d80*/  @!PT LDS RZ, [RZ] ;  /* 0x00000000fffff984 */ /* 0x000fe20000000800 */
[----:B------:R2:W-:Y:S02]  /*15d90*/  @P0 LDGSTS.E.BYPASS.LTC128B.128 [R210+0x3c80], [R2.64], !P1 ;  /* 0x03c8000002d20fae */ /* 0x0005e4000c901d48 */
[----:B--2---:R-:W-:Y:S05]  /*15da0*/  @P0 IADD3 R2, P1, R0, R236, RZ ;  /* 0x000000ec00020210 */ /* 0x004fea0007f3e0ff */
[----:B------:R-:W-:Y:S01]  /*15db0*/  @P0 IMAD.X R3, R4, 0x1, R235, P1 ;  /* 0x0000000104030824 */ /* 0x000fe200008e06eb */
[----:B------:R-:W-:Y:S11]  /*15dc0*/  @P0 ISETP.GE.AND P1, PT, R252, c[0x0][0x1d4], PT ;  /* 0x00007500fc000a0c */ /* 0x000ff60003f26270 */
[----:B------:R-:W-:Y:S02]  /*15dd0*/  @!UPT UIADD3 URZ, URZ, URZ, URZ ;  /* 0x0000003f3f3ff290 */ /* 0x000fe4000fffe03f */
[----:B------:R2:W-:Y:S02]  /*15de0*/  @P0 LDGSTS.E.BYPASS.LTC128B.128 [R210+0x4880], [R2.64], !P1 ;  /* 0x0488000002d20fae */ /* 0x0005e4000c901d48 */
[----:B--2---:R-:W-:Y:S05]  /*15df0*/  @P0 IADD3 R2, P1, R0, R232, RZ ;  /* 0x000000e800020210 */ /* 0x004fea0007f3e0ff */
[----:B------:R-:W-:Y:S01]  /*15e00*/  @P0 IMAD.X R3, R4, 0x1, R231, P1 ;  /* 0x0000000104030824 */ /* 0x000fe200008e06e7 */
[----:B----4-:R-:W-:Y:S11]  /*15e10*/  @P0 ISETP.GE.AND P1, PT, R9, c[0x0][0x1d4], PT ;  /* 0x0000750009000a0c */ /* 0x010ff60003f26270 */
[----:B------:R-:W-:Y:S02]  /*15e20*/  @!UPT UIADD3 URZ, URZ, URZ, URZ ;  /* 0x0000003f3f3ff290 */ /* 0x000fe4000fffe03f */
[----:B------:R2:W-:Y:S01]  /*15e30*/  @P0 LDGSTS.E.BYPASS.LTC128B.128 [R210+0x5480], [R2.64], !P1 ;  /* 0x0548000002d20fae */ /* 0x0005e2000c901d48 */
[----:B------:R-:W-:Y:S01]  /*15e40*/  ISETP.GE.AND P0, PT, R5, 0x21, PT ;  /* 0x000000210500780c */ /* 0x000fe20003f06270 */
[----:B------:R-:W-:-:S06]  /*15e50*/  BRA.DIV ~URZ, `(.L_x_1025) ;  /* 0x000117427f007947 */ /* 0x000fcc000b800000 */
[----:B------:R4:W1:Y:S04]  /*15e60*/  SHFL.IDX PT, R4, R6, 0x1, 0x1c1f ;  /* 0x003c1f0006047f89 */ /* 0x00086800000e0000 */
[----:B------:R4:W2:Y:S02]  /*15e70*/  SHFL.IDX PT, R0, R8, 0x1, 0x1c1f ;  /* 0x003c1f0008007f89 */ /* 0x0008a400000e0000 */
.L_x_1195:
[----:B---34-:R-:W3:Y:S01]  /*15e80*/  LDL.64 R8, [R1] ;  /* 0x0000000001087983 */ /* 0x018ee20000100a00 */
[----:B--2---:R-:W-:Y:S03]  /*15e90*/  @P0 IADD3 R2, P1, R0, R234, RZ ;  /* 0x000000ea00020210 */ /* 0x004fe60007f3e0ff */
[----:B------:R-:W2:Y:S02]  /*15ea0*/  LDL R5, [R1+0x8] ;  /* 0x0000080001057983 */ /* 0x000ea40000100800 */
[----:B-1----:R-:W-:Y:S01]  /*15eb0*/  @P0 IMAD.X R3, R4, 0x1, R233, P1 ;  /* 0x0000000104030824 */ /* 0x002fe200008e06e9 */
[----:B---3--:R-:W-:Y:S11]  /*15ec0*/  @P0 ISETP.GE.AND P1, PT, R8, c[0x0][0x1d4], PT ;  /* 0x0000750008000a0c */ /* 0x008ff60003f26270 */
[----:B------:R-:W-:Y:S02]  /*15ed0*/  @!UPT UIADD3 URZ, URZ, URZ, URZ ;  /* 0x0000003f3f3ff290 */ /* 0x000fe4000fffe03f */
[----:B------:R-:W-:Y:S01]  /*15ee0*/  @!PT LDS RZ, [RZ] ;  /* 0x00000000fffff984 */ /* 0x000fe20000000800 */
[----:B------:R-:W-:Y:S01]  /*15ef0*/  @!PT LDS RZ, [RZ] ;  /* 0x00000000fffff984 */ /* 0x000fe20000000800 */
[----:B------:R-:W-:Y:S01]  /*15f00*/  @!PT LDS RZ, [RZ] ;  /* 0x00000000fffff984 */ /* 0x000fe20000000800 */
[----:B------:R1:W-:Y:S02]  /*15f10*/  @P0 LDGSTS.E.BYPASS.LTC128B.128 [R210+0x4480], [R2.64], !P1 ;  /* 0x0448000002d20fae */ /* 0x0003e4000c901d48 */
[----:B-1----:R-:W-:Y:S05]  /*15f20*/  @P0 IADD3 R2, P1, R0, R236, RZ ;  /* 0x000000ec00020210 */ /* 0x002fea0007f3e0ff */
[----:B------:R-:W-:Y:S01]  /*15f30*/  @P0 IMAD.X R3, R4, 0x1, R235, P1 ;  /* 0x0000000104030824 */ /* 0x000fe200008e06eb */
[----:B------:R-:W-:Y:S11]  /*15f40*/  @P0 ISETP.GE.AND P1, PT, R252, c[0x0][0x1d4], PT ;  /* 0x00007500fc000a0c */ /* 0x000ff60003f26270 */
[----:B------:R-:W-:Y:S02]  /*15f50*/  @!UPT UIADD3 URZ, URZ, URZ, URZ ;  /* 0x0000003f3f3ff290 */ /* 0x000fe4000fffe03f */
[----:B------:R1:W-:Y:S02]  /*15f60*/  @P0 LDGSTS.E.BYPASS.LTC128B.128 [R210+0x5080], [R2.64], !P1 ;  /* 0x0508000002d20fae */ /* 0x0003e4000c901d48 */
[----:B-1----:R-:W-:Y:S05]  /*15f70*/  @P0 IADD3 R2, P1, R0, R232, RZ ;  /* 0x000000e800020210 */ /* 0x002fea0007f3e0ff */
[----:B------:R-:W-:Y:S01]  /*15f80*/  @P0 IMAD.X R3, R4, 0x1, R231, P1 ;  /* 0x0000000104030824 */ /* 0x000fe200008e06e7 */
[----:B--2---:R-:W-:Y:S11]  /*15f90*/  @P0 ISETP.GE.AND P1, PT, R5, c[0x0][0x1d4], PT ;  /* 0x0000750005000a0c */ /* 0x004ff60003f26270 */
[----:B------:R-:W-:Y:S02]  /*15fa0*/  @!UPT UIADD3 URZ, URZ, URZ, URZ ;  /* 0x0000003f3f3ff290 */ /* 0x000fe4000fffe03f */
[----:B------:R1:W-:Y:S02]  /*15fb0*/  @P0 LDGSTS.E.BYPASS.LTC128B.128 [R210+0x5c80], [R2.64], !P1 ;  /* 0x05c8000002d20fae */ /* 0x0003e4000c901d48 */
.L_x_1022:
[----:B--234-:R-:W-:Y:S05]  /*15fc0*/  BSYNC B0 ;  /* 0x0000000000007941 */ /* 0x01cfea0003800000 */
.L_x_1021:
[----:B------:R-:W-:Y:S01]  /*15fd0*/  LOP3.LUT R9, RZ, c[0x0][0x324], RZ, 0x33, !PT ;  /* 0x0000c900ff097a12 */ /* 0x000fe200078e33ff */
[----:B-1----:R-:W2:Y:S01]  /*15fe0*/  LDL R2, [R1+0x58] ;  /* 0x0000580001027983 */ /* 0x002ea20000100800 */
[----:B------:R-:W-:Y:S03]  /*15ff0*/  IMAD.MOV.U32 R3, RZ, RZ, c[0x0][0x2c4] ;  /* 0x0000b100ff037624 */ /* 0x000fe600078e00ff */
[----:B------:R-:W2:Y:S02]  /*16000*/  LDL R0, [R1+0x7c] ;  /* 0x00007c0001007983 */ /* 0x000ea40000100800 */
[----:B------:R-:W-:Y:S02]  /*16010*/  ISETP.NE.AND P0, PT, R3, 0x1, PT ;  /* 0x000000010300780c */ /* 0x000fe40003f05270 */
[----:B------:R-:W0:Y:S01]  /*16020*/  LDGDEPBAR ;  /* 0x00000000000079af */ /* 0x000e220000000000 */
[----:B--2---:R-:W-:Y:S10]  /*16030*/  IMAD.IADD R5, R0, 0x1, R2 ;  /* 0x0000000100057824 */ /* 0x004ff400078e0202 */
[----:B------:R-:W-:Y:S05]  /*16040*/  @P0 IMAD.HI.U32 R0, R5, c[0x0][0x2c8], RZ ;  /* 0x0000b20005000a27 */ /* 0x000fea00078e00ff */
[----:B------:R-:W-:Y:S01]  /*16050*/  @P0 SHF.R.U32.HI R5, RZ, c[0x0][0x2cc], R0 ;  /* 0x0000b300ff050a19 */ /* 0x000fe20000011600 */
[----:B------:R-:W-:Y:S05]  /*16060*/  IMAD R0, R221, -0x30, RZ ;  /* 0xffffffd0dd007824 */ /* 0x000fea00078e02ff */
[----:B------:R-:W-:Y:S04]  /*16070*/  IADD3 R2, -R251, 0x1, R0 ;  /* 0x00000001fb027810 */ /* 0x000fe80007ffe100 */
[----:B------:R-:W-:Y:S04]  /*16080*/  IADD3 R8, -R249, R2, R250 ;  /* 0x00000002f9087210 */ /* 0x000fe80007ffe1fa */
[----:B------:R-:W-:Y:S01]  /*16090*/  IADD3 R6, R8, c[0x0][0x328], RZ ;  /* 0x0000ca0008067a10 */ /* 0x000fe20007ffe0ff */
[----:B------:R-:W-:-:S05]  /*160a0*/  BRA.DIV ~URZ, `(.L_x_1026) ;  /* 0x000115c27f007947 */ /* 0x000fca000b800000 */
[----:B------:R1:W2:Y:S02]  /*160b0*/  SHFL.IDX PT, R4, R5, RZ, 0x1c1f ;  /* 0x001c1fff05047589 */ /* 0x0002a400000e0000 */
.L_x_1196:
        /* <DEDUP_REMOVED lines=19> */
.L_x_1029:
[----:B------:R-:W-:Y:S04]  /*161f0*/  MOV R9, c[0x0][0x32c] ;  /* 0x0000cb0000097a02 */ /* 0x000fe80000000f00 */
[----:B------:R-:W-:Y:S11]  /*16200*/  ISETP.NE.AND P0, PT, R9, 0x1, PT ;  /* 0x000000010900780c */ /* 0x000ff60003f05270 */
[----:B------:R-:W-:Y:S02]  /*16210*/  @!UPT UIADD3 URZ, URZ, URZ, URZ ;  /* 0x0000003f3f3ff290 */ /* 0x000fe4000fffe03f */
[----:B------:R-:W-:Y:S05]  /*16220*/  @P0 IMAD.HI.U32 R9, R4, c[0x0][0x330], RZ ;  /* 0x0000cc0004090a27 */ /* 0x000fea00078e00ff */
[----:B------:R-:W-:Y:S02]  /*16230*/  @P0 SHF.R.U32.HI R4, RZ, c[0x0][0x334], R9 ;  /* 0x0000cd00ff040a19 */ /* 0x000fe40000011609 */
.L_x_1030:
[----:B------:R-:W-:Y:S05]  /*16240*/  BSYNC B0 ;  /* 0x0000000000007941 */ /* 0x000fea0003800000 */
.L_x_1028:
[----:B------:R-:W-:Y:S04]  /*16250*/  IMAD.IADD R9, R0, 0x1, -R251 ;  /* 0x0000000100097824 */ /* 0x000fe800078e0afb */
[----:B------:R-:W-:Y:S05]  /*16260*/  IMAD R4, R4, c[0x0][0x32c], R9 ;  /* 0x0000cb0004047a24 */ /* 0x000fea00078e0209 */
[----:B------:R-:W-:Y:S02]  /*16270*/  IMNMX R2, R2, R4, !PT ;  /* 0x0000000402027217 */ /* 0x000fe40007800200 */
[----:B------:R-:W-:Y:S04]  /*16280*/  IADD3 R4, R4, c[0x0][0x32c], RZ ;  /* 0x0000cb0004047a10 */ /* 0x000fe80007ffe0ff */
[----:B------:R-:W-:Y:S02]  /*16290*/  IMNMX R3, R3, R4, PT ;  /* 0x0000000403037217 */ /* 0x000fe40003800200 */
.L_x_1027:
[C---:B------:R-:W-:Y:S02]  /*162a0*/  ISETP.GE.AND P0, PT, R0.reuse, 0x1, PT ;  /* 0x000000010000780c */ /* 0x040fe40003f06270 */
[C---:B------:R-:W-:Y:S02]  /*162b0*/  ISETP.GE.AND P1, PT, R0.reuse, 0x2, PT ;  /* 0x000000020000780c */ /* 0x040fe40003f26270 */
[----:B------:R-:W-:Y:S02]  /*162c0*/  LOP3.LUT R209, R209, 0xffffffef, RZ, 0xc0, !PT ;  /* 0xffffffefd1d17812 */ /* 0x000fe400078ec0ff */
[C---:B------:R-:W-:Y:S02]  /*162d0*/  ISETP.GE.AND P6, PT, R0.reuse, 0x12, PT ;  /* 0x000000120000780c */ /* 0x040fe40003fc6270 */
[C---:B------:R-:W-:Y:S02]  /*162e0*/  ISETP.GE.AND P5, PT, R0.reuse, 0x19, PT ;  /* 0x000000190000780c */ /* 0x040fe40003fa6270 */
[C---:B------:R-:W-:Y:S02]  /*162f0*/  ISETP.GE.AND P4, PT, R0.reuse, 0x1a, PT ;  /* 0x0000001a0000780c */ /* 0x040fe40003f86270 */
[----:B------:R-:W-:Y:S02]  /*16300*/  ISETP.GE.AND P3, PT, R0, 0x21, PT ;  /* 0x000000210000780c */ /* 0x000fe40003f66270 */
[----:B------:R-:W-:Y:S02]  /*16310*/  @P0 LOP3.LUT R209, R209, 0x10, RZ, 0xfc, !PT ;  /* 0x00000010d1d10812 */ /* 0x000fe400078efcff */
[C---:B------:R-:W-:Y:S02]  /*16320*/  ISETP.GT.AND P0, PT, R2.reuse, RZ, !P0 ;  /* 0x000000ff0200720c */ /* 0x040fe40004704270 */
[----:B------:R-:W-:Y:S02]  /*16330*/  LOP3.LUT R209, R209, 0xfffffff7, RZ, 0xc0, !PT ;  /* 0xfffffff7d1d17812 */ /* 0x000fe400078ec0ff */
[----:B------:R-:W-:Y:S02]  /*16340*/  ISETP.LT.OR P0, PT, R3, 0x1, P0 ;  /* 0x000000010300780c */ /* 0x000fe40000701670 */
        /* <DEDUP_REMOVED lines=8> */
[C---:B------:R-:W-:Y:S02]  /*163d0*/  ISETP.GE.AND P2, PT, R0.reuse, 0x22, PT ;  /* 0x000000220000780c */ /* 0x040fe40003f46270 */
[----:B------:R-:W-:Y:S02]  /*163e0*/  ISETP.LT.OR P0, PT, R3, 0x9, P0 ;  /* 0x000000090300780c */ /* 0x000fe40000701670 */
[----:B------:R-:W-:Y:S02]  /*163f0*/  @P1 LOP3.LUT R209, R209, 0x4, RZ, 0xfc, !PT ;  /* 0x00000004d1d11812 */ /* 0x000fe400078efcff */
[----:B------:R-:W-:Y:S02]  /*16400*/  ISETP.GE.AND P1, PT, R0, 0xa, PT ;  /* 0x0000000a0000780c */ /* 0x000fe40003f26270 */
[----:B------:R-:W-:Y:S02]  /*16410*/  FSEL R39, R181, -INF , !P0 ;  /* 0xff800000b5277808 */ /* 0x000fe40004000000 */
[----:B------:R-:W-:Y:S02]  /*16420*/  LOP3.LUT R209, R209, 0xfffffffd, RZ, 0xc0, !PT ;  /* 0xfffffffdd1d17812 */ /* 0x000fe400078ec0ff */
[----:B------:R-:W-:Y:S04]  /*16430*/  ISETP.GT.AND P0, PT, R2, 0x9, !P1 ;  /* 0x000000090200780c */ /* 0x000fe80004f04270 */
[----:B------:R-:W-:Y:S03]  /*16440*/  ISETP.LT.OR P0, PT, R3, 0xa, P0 ;  /* 0x0000000a0300780c */ /* 0x000fe60000701670 */
[----:B------:R-:W-:Y:S02]  /*16450*/  @P1 LOP3.LUT R209, R209, 0x2, RZ, 0xfc, !PT ;  /* 0x00000002d1d11812 */ /* 0x000fe400078efcff */
[----:B------:R-:W-:Y:S02]  /*16460*/  ISETP.GE.AND P1, PT, R0, 0x11, PT ;  /* 0x000000110000780c */ /* 0x000fe40003f26270 */
[----:B------:R-:W-:Y:S02]  /*16470*/  FSEL R38, R175, -INF , !P0 ;  /* 0xff800000af267808 */ /* 0x000fe40004000000 */
[C---:B------:R-:W-:Y:S02]  /*16480*/  ISETP.GT.AND P0, PT, R2.reuse, 0x10, !P1 ;  /* 0x000000100200780c */ /* 0x040fe40004f04270 */
[----:B------:R-:W-:Y:S02]  /*16490*/  LOP3.LUT R209, R209, 0xfffffffe, RZ, 0xc0, !PT ;  /* 0xfffffffed1d17812 */ /* 0x000fe400078ec0ff */
[----:B------:R-:W-:Y:S04]  /*164a0*/  ISETP.LT.OR P0, PT, R3, 0x11, P0 ;  /* 0x000000110300780c */ /* 0x000fe80000701670 */
[----:B------:R-:W-:Y:S02]  /*164b0*/  FSEL R37, R173, -INF , !P0 ;  /* 0xff800000ad257808 */ /* 0x000fe40004000000 */
[----:B------:R-:W-:Y:S02]  /*164c0*/  ISETP.GT.AND P0, PT, R2, 0x11, !P6 ;  /* 0x000000110200780c */ /* 0x000fe40007704270 */
[----:B------:R-:W-:Y:S02]  /*164d0*/  @P1 LOP3.LUT R209, R209, 0x1, RZ, 0xfc, !PT ;  /* 0x00000001d1d11812 */ /* 0x000fe400078efcff */
[----:B------:R-:W-:Y:S02]  /*164e0*/  ISETP.LT.OR P0, PT, R3, 0x12, P0 ;  /* 0x000000120300780c */ /* 0x000fe40000701670 */
[----:B------:R-:W-:Y:S02]  /*164f0*/  ISETP.GE.AND P1, PT, R0, 0x29, PT ;  /* 0x000000290000780c */ /* 0x000fe40003f26270 */
[----:B------:R-:W-:Y:S02]  /*16500*/  FSEL R36, R24, -INF , !P0 ;  /* 0xff80000018247808 */ /* 0x000fe40004000000 */
[C---:B------:R-:W-:Y:S02]  /*16510*/  ISETP.GT.AND P0, PT, R2.reuse, 0x18, !P5 ;  /* 0x000000180200780c */ /* 0x040fe40006f04270 */
        /* <DEDUP_REMOVED lines=23> */
.L_x_1197:
        /* <DEDUP_REMOVED lines=19> */
.L_x_1034:
[----:B------:R-:W-:Y:S04]  /*167c0*/  MOV R9, c[0x0][0x32c] ;  /* 0x0000cb0000097a02 */ /* 0x000fe80000000f00 */
[----:B------:R-:W-:Y:S11]  /*167d0*/  ISETP.NE.AND P0, PT, R9, 0x1, PT ;  /* 0x000000010900780c */ /* 0x000ff60003f05270 */
[----:B------:R-:W-:Y:S02]  /*167e0*/  @!UPT UIADD3 URZ, URZ, URZ, URZ ;  /* 0x0000003f3f3ff290 */ /* 0x000fe4000fffe03f */
[----:B------:R-:W-:Y:S05]  /*167f0*/  @P0 IMAD.HI.U32 R9, R4, c[0x0][0x330], RZ ;  /* 0x0000cc0004090a27 */ /* 0x000fea00078e00ff */
[----:B------:R-:W-:Y:S02]  /*16800*/  @P0 SHF.R.U32.HI R4, RZ, c[0x0][0x334], R9 ;  /* 0x0000cd00ff040a19 */ /* 0x000fe40000011609 */
.L_x_1035:
[----:B------:R-:W-:Y:S05]  /*16810*/  BSYNC B0 ;  /* 0x0000000000007941 */ /* 0x000fea0003800000 */
.L_x_1033:
[----:B------:R-:W-:Y:S04]  /*16820*/  IMAD.IADD R9, R0, 0x1, -R251 ;  /* 0x0000000100097824 */ /* 0x000fe800078e0afb */
[----:B------:R-:W-:Y:S05]  /*16830*/  IMAD R4, R4, c[0x0][0x32c], R9 ;  /* 0x0000cb0004047a24 */ /* 0x000fea00078e0209 */
[----:B------:R-:W-:Y:S02]  /*16840*/  IMNMX R2, R2, R4, !PT ;  /* 0x0000000402027217 */ /* 0x000fe40007800200 */
[----:B------:R-:W-:Y:S04]  /*16850*/  IADD3 R4, R4, c[0x0][0x32c], RZ ;  /* 0x0000cb0004047a10 */ /* 0x000fe80007ffe0ff */
[----:B------:R-:W-:Y:S02]  /*16860*/  IMNMX R3, R3, R4, PT ;  /* 0x0000000403037217 */ /* 0x000fe40003800200 */
.L_x_1032:
        /* <DEDUP_REMOVED lines=12> */
[----:B------:R-:W-:Y:S04]  /*16930*/  LOP3.LUT P0, RZ, R209, 0x1, RZ, 0xc0, !PT ;  /* 0x00000001d1ff7812 */ /* 0x000fe8000780c0ff */
        /* <DEDUP_REMOVED lines=22> */
[C---:B------:R-:W-:Y:S04]  /*16aa0*/  ISETP.GT.AND P0, PT, R2.reuse, RZ, !P0 ;  /* 0x000000ff0200720c */ /* 0x040fe80004704270 */
[----:B------:R-:W-:Y:S04]  /*16ab0*/  ISETP.LT.OR P0, PT, R3, 0x1, P0 ;  /* 0x000000010300780c */ /* 0x000fe80000701670 */
[----:B------:R-:W-:Y:S02]  /*16ac0*/  FSEL R22, R217, -INF , !P0 ;  /* 0xff800000d9167808 */ /* 0x000fe40004000000 */
[----:B------:R-:W-:Y:S04]  /*16ad0*/  LOP3.LUT P0, RZ, R209, 0x20, RZ, 0xc0, !PT ;  /* 0x00000020d1ff7812 */ /* 0x000fe8000780c0ff */
[----:B------:R-:W-:Y:S04]  /*16ae0*/  ISETP.GT.AND P0, PT, R2, 0x29, !P0 ;  /* 0x000000290200780c */ /* 0x000fe80004704270 */
[----:B------:R-:W-:Y:S04]  /*16af0*/  ISETP.LT.OR P0, PT, R3, 0x2a, P0 ;  /* 0x0000002a0300780c */ /* 0x000fe80000701670 */
[----:B------:R-:W-:Y:S01]  /*16b00*/  FSEL R26, R13, -INF , !P0 ;  /* 0xff8000000d1a7808 */ /* 0x000fe20004000000 */
[----:B------:R-:W-:-:S06]  /*16b10*/  BRA.DIV ~URZ, `(.L_x_1036) ;  /* 0x00010c327f007947 */ /* 0x000fcc000b800000 */
[----:B------:R3:W4:Y:S02]  /*16b20*/  SHFL.IDX PT, R4, R5, 0x2, 0x1c1f ;  /* 0x005c1f0005047f89 */ /* 0x00072400000e0000 */
.L_x_1198:
        /* <DEDUP_REMOVED lines=19> */
.L_x_1039:
[----:B------:R-:W-:Y:S04]  /*16c60*/  MOV R9, c[0x0][0x32c] ;  /* 0x0000cb0000097a02 */ /* 0x000fe80000000f00 */
[----:B------:R-:W-:Y:S11]  /*16c70*/  ISETP.NE.AND P0, PT, R9, 0x1, PT ;  /* 0x000000010900780c */ /* 0x000ff60003f05270 */
[----:B------:R-:W-:Y:S02]  /*16c80*/  @!UPT UIADD3 URZ, URZ, URZ, URZ ;  /* 0x0000003f3f3ff290 */ /* 0x000fe4000fffe03f */
[----:B------:R-:W-:Y:S05]  /*16c90*/  @P0 IMAD.HI.U32 R9, R4, c[0x0][0x330], RZ ;  /* 0x0000cc0004090a27 */ /* 0x000fea00078e00ff */
[----:B------:R-:W-:Y:S02]  /*16ca0*/  @P0 SHF.R.U32.HI R4, RZ, c[0x0][0x334], R9 ;  /* 0x0000cd00ff040a19 */ /* 0x000fe40000011609 */
.L_x_1040:
[----:B------:R-:W-:Y:S05]  /*16cb0*/  BSYNC B0 ;  /* 0x0000000000007941 */ /* 0x000fea0003800000 */
.L_x_1038:
[----:B------:R-:W-:Y:S04]  /*16cc0*/  IMAD.IADD R9, R0, 0x1, -R251 ;  /* 0x0000000100097824 */ /* 0x000fe800078e0afb */
[----:B------:R-:W-:Y:S05]  /*16cd0*/  IMAD R4, R4, c[0x0][0x32c], R9 ;  /* 0x0000cb0004047a24 */ /* 0x000fea00078e0209 */
[----:B------:R-:W-:Y:S02]  /*16ce0*/  IMNMX R2, R2, R4, !PT ;  /* 0x0000000402027217 */ /* 0x000fe40007800200 */
[----:B------:R-:W-:Y:S04]  /*16cf0*/  IADD3 R4, R4, c[0x0][0x32c], RZ ;  /* 0x0000cb0004047a10 */ /* 0x000fe80007ffe0ff */
[----:B------:R-:W-:Y:S02]  /*16d00*/  IMNMX R3, R3, R4, PT ;  /* 0x0000000403037217 */ /* 0x000fe40003800200 */
.L_x_1037:
        /* <DEDUP_REMOVED lines=34> */
[----:B------:R-:W-:Y:S04]  /*16f30*/  LOP3.LUT P0, RZ, R209, 0x10, RZ, 0xc0, !PT ;  /* 0x00000010d1ff7812 */ /* 0x000fe8000780c0ff */
[----:B------:R-:W-:Y:S04]  /*16f40*/  ISETP.GT.AND P0, PT, R2, RZ, !P0 ;  /* 0x000000ff0200720c */ /* 0x000fe80004704270 */
[----:B------:R-:W-:Y:S04]  /*16f50*/  ISETP.LT.OR P0, PT, R3, 0x1, P0 ;  /* 0x000000010300780c */ /* 0x000fe80000701670 */
[----:B------:R-:W-:Y:S02]  /*16f60*/  FSEL R9, R224, -INF , !P0 ;  /* 0xff800000e0097808 */ /* 0x000fe40004000000 */
[----:B------:R-:W-:Y:S04]  /*16f70*/  LOP3.LUT P0, RZ, R209, 0x20, RZ, 0xc0, !PT ;  /* 0x00000020d1ff7812 */ /* 0x000fe8000780c0ff */
[----:B------:R-:W-:Y:S04]  /*16f80*/  ISETP.GT.AND P0, PT, R2, 0x29, !P0 ;  /* 0x000000290200780c */ /* 0x000fe80004704270 */
[----:B------:R-:W-:Y:S04]  /*16f90*/  ISETP.LT.OR P0, PT, R3, 0x2a, P0 ;  /* 0x0000002a0300780c */ /* 0x000fe80000701670 */
[----:B------:R-:W-:Y:S01]  /*16fa0*/  FSEL R25, R14, -INF , !P0 ;  /* 0xff8000000e197808 */ /* 0x000fe20004000000 */
[----:B------:R-:W-:-:S06]  /*16fb0*/  BRA.DIV ~URZ, `(.L_x_1041) ;  /* 0x000108027f007947 */ /* 0x000fcc000b800000 */
[----:B------:R4:W1:Y:S02]  /*16fc0*/  SHFL.IDX PT, R4, R5, 0x3, 0x1c1f ;  /* 0x007c1f0005047f89 */ /* 0x00086400000e0000 */
.L_x_1199:
        /* <DEDUP_REMOVED lines=19> */
.L_x_1044:
[----:B--234-:R-:W-:Y:S04]  /*17100*/  MOV R5, c[0x0][0x32c] ;  /* 0x0000cb0000057a02 */ /* 0x01cfe80000000f00 */
[----:B------:R-:W-:Y:S11]  /*17110*/  ISETP.NE.AND P0, PT, R5, 0x1, PT ;  /* 0x000000010500780c */ /* 0x000ff60003f05270 */
[----:B------:R-:W-:Y:S02]  /*17120*/  @!UPT UIADD3 URZ, URZ, URZ, URZ ;  /* 0x0000003f3f3ff290 */ /* 0x000fe4000fffe03f */
[----:B------:R-:W-:Y:S05]  /*17130*/  @P0 IMAD.HI.U32 R5, R4, c[0x0][0x330], RZ ;  /* 0x0000cc0004050a27 */ /* 0x000fea00078e00ff */
[----:B------:R-:W-:Y:S02]  /*17140*/  @P0 SHF.R.U32.HI R4, RZ, c[0x0][0x334], R5 ;  /* 0x0000cd00ff040a19 */ /* 0x000fe40000011605 */
.L_x_1045:
[----:B------:R-:W-:Y:S05]  /*17150*/  BSYNC B0 ;  /* 0x0000000000007941 */ /* 0x000fea0003800000 */
.L_x_1043:
[----:B------:R-:W-:Y:S04]  /*17160*/  IMAD.IADD R0, R0, 0x1, -R251 ;  /* 0x0000000100007824 */ /* 0x000fe800078e0afb */
[----:B------:R-:W-:Y:S05]  /*17170*/  IMAD R0, R4, c[0x0][0x32c], R0 ;  /* 0x0000cb0004007a24 */ /* 0x000fea00078e0200 */
[----:B------:R-:W-:Y:S02]  /*17180*/  IMNMX R2, R2, R0, !PT ;  /* 0x0000000002027217 */ /* 0x000fe40007800200 */
[----:B------:R-:W-:Y:S04]  /*17190*/  IADD3 R0, R0, c[0x0][0x32c], RZ ;  /* 0x0000cb0000007a10 */ /* 0x000fe80007ffe0ff */
[----:B------:R-:W-:Y:S02]  /*171a0*/  IMNMX R3, R3, R0, PT ;  /* 0x0000000003037217 */ /* 0x000fe40003800200 */
.L_x_1042:
        /* <DEDUP_REMOVED lines=92> */
.L_x_1200:
        /* <DEDUP_REMOVED lines=15> */
.L_x_1201:
[C---:B------:R-:W-:Y:S01]  /*17860*/  FSETP.NEU.FTZ.AND P0, PT, R105.reuse, -INF , PT ;  /* 0xff8000006900780b */ /* 0x040fe20003f1d000 */
[C---:B------:R-:W-:Y:S01]  /*17870*/  FMUL.FTZ R2, R105.reuse, c[0x0][0x2d0] ;  /* 0x0000b40069027a20 */ /* 0x040fe20000410000 */
[----:B--2---:R-:W-:Y:S01]  /*17880*/  FMNMX.FTZ R5, R0, R4, !PT ;  /* 0x0000000400057209 */ /* 0x004fe20007810000 */
[----:B------:R-:W-:Y:S01]  /*17890*/  WARPSYNC 0xffffffff ;  /* 0xffffffff00007948 */ /* 0x000fe20003800000 */
[----:B------:R-:W-:Y:S02]  /*178a0*/  FSEL R0, R105, RZ, P0 ;  /* 0x000000ff69007208 */ /* 0x000fe40000000000 */
[----:B------:R-:W-:Y:S02]  /*178b0*/  FSEL R2, R2, RZ, P0 ;  /* 0x000000ff02027208 */ /* 0x000fe40000000000 */
[----:B------:R-:W-:Y:S01]  /*178c0*/  FSETP.NEU.FTZ.AND P0, PT, R104, -INF , PT ;  /* 0xff8000006800780b */ /* 0x000fe20003f1d000 */
[----:B------:R-:W-:Y:S02]  /*178d0*/  FADD.FTZ R0, -R0, R106 ;  /* 0x0000006a00007221 */ /* 0x000fe40000010100 */
[--C-:B------:R-:W-:Y:S02]  /*178e0*/  FFMA.FTZ R3, R23, c[0x0][0x2d0], -R2.reuse ;  /* 0x0000b40017037a23 */ /* 0x100fe40000010802 */
[----:B------:R-:W-:Y:S02]  /*178f0*/  FMUL.FTZ R0, R0, c[0x0][0x2d0] ;  /* 0x0000b40000007a20 */ /* 0x000fe40000410000 */
[--C-:B------:R-:W-:Y:S02]  /*17900*/  FFMA.FTZ R8, R28, c[0x0][0x2d0], -R2.reuse ;  /* 0x0000b4001c087a23 */ /* 0x100fe40000010802 */
[----:B-1----:R-:W-:Y:S01]  /*17910*/  MUFU.EX2 R4, R0 ;  /* 0x0000000000047308 */ /* 0x002fe20000000800 */
        /* <DEDUP_REMOVED lines=10> */
[----:B------:R-:W-:Y:S02]  /*179c0*/  FFMA.FTZ R191, R36, c[0x0][0x2d0], -R2 ;  /* 0x0000b40024bf7a23 */ /* 0x000fe40000010802 */
[----:B------:R-:W1:Y:S02]  /*179d0*/  MUFU.EX2 R2, R8 ;  /* 0x0000000800027308 */ /* 0x000e640000000800 */
[----:B-1----:R-:W-:Y:S01]  /*179e0*/  F2FP.PACK_AB R172, R2, R3 ;  /* 0x0000000302ac723e */ /* 0x002fe200000000ff */
[C---:B------:R-:W-:Y:S02]  /*179f0*/  FFMA.FTZ R0, R4.reuse, R248, R3 ;  /* 0x000000f804007223 */ /* 0x040fe40000010003 */
[----:B------:R-:W-:Y:S02]  /*17a00*/  FMUL.FTZ R56, R4, R56 ;  /* 0x0000003804387220 */ /* 0x000fe40000410000 */
[----:B------:R-:W-:Y:S01]  /*17a10*/  FADD.FTZ R24, R2, R0 ;  /* 0x0000000002187221 */ /* 0x000fe20000010000 */
[C---:B------:R-:W-:Y:S01]  /*17a20*/  FSEL R0, R104.reuse, RZ, P0 ;  /* 0x000000ff68007208 */ /* 0x040fe20000000000 */
[----:B------:R-:W-:Y:S02]  /*17a30*/  FMUL.FTZ R2, R104, c[0x0][0x2d0] ;  /* 0x0000b40068027a20 */ /* 0x000fe40000410000 */
[----:B------:R-:W-:Y:S02]  /*17a40*/  FMUL.FTZ R57, R4, R57 ;  /* 0x0000003904397220 */ /* 0x000fe40000410000 */
[----:B------:R-:W-:Y:S01]  /*17a50*/  FADD.FTZ R0, -R0, R107 ;  /* 0x0000006b00007221 */ /* 0x000fe20000010100 */
[----:B------:R-:W-:Y:S01]  /*17a60*/  FSEL R2, R2, RZ, P0 ;  /* 0x000000ff02027208 */ /* 0x000fe20000000000 */
[----:B------:R-:W-:Y:S01]  /*17a70*/  FMUL.FTZ R68, R4, R68 ;  /* 0x0000004404447220 */ /* 0x000fe20000410000 */
[----:B------:R-:W-:Y:S01]  /*17a80*/  FSETP.NEU.FTZ.AND P0, PT, R6, -INF , PT ;  /* 0xff8000000600780b */ /* 0x000fe20003f1d000 */
[----:B------:R-:W-:Y:S01]  /*17a90*/  FMUL.FTZ R0, R0, c[0x0][0x2d0] ;  /* 0x0000b40000007a20 */ /* 0x000fe20000410000 */
        /* <DEDUP_REMOVED lines=12> */
[----:B------:R-:W1:Y:S01]  /*17b60*/  MUFU.EX2 R3, R0 ;  /* 0x0000000000037308 */ /* 0x000e620000000800 */
[--C-:B------:R-:W-:Y:S02]  /*17b70*/  FFMA.FTZ R218, R50, c[0x0][0x2d0], -R2.reuse ;  /* 0x0000b40032da7a23 */ /* 0x100fe40000010802 */
[----:B------:R-:W-:Y:S02]  /*17b80*/  FFMA.FTZ R217, R49, c[0x0][0x2d0], -R2 ;  /* 0x0000b40031d97a23 */ /* 0x000fe40000010802 */
[C---:B------:R-:W-:Y:S02]  /*17b90*/  FMUL.FTZ R52, R4.reuse, R160 ;  /* 0x000000a004347220 */ /* 0x040fe40000410000 */
[C---:B------:R-:W-:Y:S02]  /*17ba0*/  FMUL.FTZ R53, R4.reuse, R161 ;  /* 0x000000a104357220 */ /* 0x040fe40000410000 */
[C---:B------:R-:W-:Y:S01]  /*17bb0*/  FMUL.FTZ R69, R4.reuse, R69 ;  /* 0x0000004504457220 */ /* 0x040fe20000410000 */
[----:B------:R-:W2:Y:S01]  /*17bc0*/  MUFU.EX2 R2, R8 ;  /* 0x0000000800027308 */ /* 0x000ea20000000800 */
        /* <DEDUP_REMOVED lines=8> */
[C---:B-1----:R-:W-:Y:S02]  /*17c50*/  FFMA.FTZ R0, R3.reuse, R237, R26 ;  /* 0x000000ed03007223 */ /* 0x042fe4000001001a */
[C---:B------:R-:W-:Y:S02]  /*17c60*/  FMUL.FTZ R54, R3.reuse, R162 ;  /* 0x000000a203367220 */ /* 0x040fe40000410000 */
[C---:B------:R-:W-:Y:S01]  /*17c70*/  FMUL.FTZ R55, R3.reuse, R163 ;  /* 0x000000a303377220 */ /* 0x040fe20000410000 */
[----:B------:R-:W-:Y:S01]  /*17c80*/  MUFU.EX2 R22, R22 ;  /* 0x0000001600167308 */ /* 0x000fe20000000800 */
[----:B------:R-:W-:Y:S01]  /*17c90*/  LDSM.16.MT88.4 R160, [R196+0x1400] ;  /* 0x00140000c4a0783b */ /* 0x000fe20000004200 */
[C---:B------:R-:W-:Y:S02]  /*17ca0*/  FMUL.FTZ R58, R3.reuse, R58 ;  /* 0x0000003a033a7220 */ /* 0x040fe40000410000 */
[C---:B--2---:R-:W-:Y:S01]  /*17cb0*/  FADD.FTZ R39, R2.reuse, R0 ;  /* 0x0000000002277221 */ /* 0x044fe20000010000 */
[----:B------:R-:W-:Y:S01]  /*17cc0*/  F2FP.PACK_AB R173, R2, R26 ;  /* 0x0000001a02ad723e */ /* 0x000fe200000000ff */
[C---:B------:R-:W-:Y:S01]  /*17cd0*/  FMUL.FTZ R2, R6.reuse, c[0x0][0x2d0] ;  /* 0x0000b40006027a20 */ /* 0x040fe20000410000 */
[----:B------:R-:W-:Y:S01]  /*17ce0*/  FSEL R0, R6, RZ, P0 ;  /* 0x000000ff06007208 */ /* 0x000fe20000000000 */
[----:B------:R-:W-:Y:S02]  /*17cf0*/  FMUL.FTZ R59, R3, R59 ;  /* 0x0000003b033b7220 */ /* 0x000fe40000410000 */
[----:B------:R-:W1:Y:S01]  /*17d00*/  MUFU.EX2 R26, R28 ;  /* 0x0000001c001a7308 */ /* 0x000e620000000800 */
[----:B------:R-:W-:Y:S01]  /*17d10*/  FSEL R2, R2, RZ, P0 ;  /* 0x000000ff02027208 */ /* 0x000fe20000000000 */
[----:B------:R-:W-:Y:S01]  /*17d20*/  FADD.FTZ R0, -R0, R108 ;  /* 0x0000006c00007221 */ /* 0x000fe20000010100 */
[----:B------:R-:W-:Y:S01]  /*17d30*/  FSETP.NEU.FTZ.AND P0, PT, R5, -INF , PT ;  /* 0xff8000000500780b */ /* 0x000fe20003f1d000 */
[----:B------:R-:W-:Y:S02]  /*17d40*/  FMUL.FTZ R70, R3, R70 ;  /* 0x0000004603467220 */ /* 0x000fe40000410000 */
[--C-:B------:R-:W-:Y:S02]  /*17d50*/  FFMA.FTZ R8, R9, c[0x0][0x2d0], -R2.reuse ;  /* 0x0000b40009087a23 */ /* 0x100fe40000010802 */
[--C-:B------:R-:W-:Y:S02]  /*17d60*/  FFMA.FTZ R193, R40, c[0x0][0x2d0], -R2.reuse ;  /* 0x0000b40028c17a23 */ /* 0x100fe40000010802 */
[----:B------:R2:W-:Y:S01]  /*17d70*/  MUFU.EX2 R40, R8 ;  /* 0x0000000800287308 */ /* 0x0005e20000000800 */
[----:B------:R-:W-:Y:S02]  /*17d80*/  FMUL.FTZ R0, R0, c[0x0][0x2d0] ;  /* 0x0000b40000007a20 */ /* 0x000fe40000410000 */
[--C-:B------:R-:W-:Y:S02]  /*17d90*/  FFMA.FTZ R9, R29, c[0x0][0x2d0], -R2.reuse ;  /* 0x0000b4001d097a23 */ /* 0x100fe40000010802 */
[--C-:B------:R-:W-:Y:S02]  /*17da0*/  FFMA.FTZ R213, R25, c[0x0][0x2d0], -R2.reuse ;  /* 0x0000b40019d57a23 */ /* 0x100fe40000010802 */
[--C-:B------:R-:W-:Y:S02]  /*17db0*/  FFMA.FTZ R38, R48, c[0x0][0x2d0], -R2.reuse ;  /* 0x0000b40030267a23 */ /* 0x100fe40000010802 */
[--C-:B------:R-:W-:Y:S01]  /*17dc0*/  FFMA.FTZ R177, R43, c[0x0][0x2d0], -R2.reuse ;  /* 0x0000b4002bb17a23 */ /* 0x100fe20000010802 */
[----:B------:R3:W-:Y:S01]  /*17dd0*/  MUFU.EX2 R25, R9 ;  /* 0x0000000900197308 */ /* 0x0007e20000000800 */
[--C-:B------:R-:W-:Y:S02]  /*17de0*/  FFMA.FTZ R211, R42, c[0x0][0x2d0], -R2.reuse ;  /* 0x0000b4002ad37a23 */ /* 0x100fe40000010802 */
[--C-:B------:R-:W-:Y:S01]  /*17df0*/  FFMA.FTZ R195, R41, c[0x0][0x2d0], -R2.reuse ;  /* 0x0000b40029c37a23 */ /* 0x100fe20000010802 */
[----:B-1----:R-:W-:Y:S01]  /*17e00*/  F2FP.PACK_AB R174, R26, R27 ;  /* 0x0000001b1aae723e */ /* 0x002fe200000000ff */
[--C-:B------:R-:W-:Y:S02]  /*17e10*/  FFMA.FTZ R37, R47, c[0x0][0x2d0], -R2.reuse ;  /* 0x0000b4002f257a23 */ /* 0x100fe40000010802 */
[--C-:B------:R-:W-:Y:S02]  /*17e20*/  FFMA.FTZ R182, R46, c[0x0][0x2d0], -R2.reuse ;  /* 0x0000b4002eb67a23 */ /* 0x100fe40000010802 */
[--C-:B------:R-:W-:Y:S01]  /*17e30*/  FFMA.FTZ R180, R45, c[0x0][0x2d0], -R2.reuse ;  /* 0x0000b4002db47a23 */ /* 0x100fe20000010802 */
[----:B------:R-:W-:Y:S01]  /*17e40*/  MUFU.EX2 R0, R0 ;  /* 0x0000000000007308 */ /* 0x000fe20000000800 */
[----:B------:R-:W-:Y:S01]  /*17e50*/  FFMA.FTZ R179, R44, c[0x0][0x2d0], -R2 ;  /* 0x0000b4002cb37a23 */ /* 0x000fe20000010802 */
[----:B------:R-:W-:Y:S01]  /*17e60*/  FSEL R2, R5, RZ, P0 ;  /* 0x000000ff05027208 */ /* 0x000fe20000000000 */
[----:B------:R-:W-:Y:S02]  /*17e70*/  FMUL.FTZ R71, R3, R71 ;  /* 0x0000004703477220 */ /* 0x000fe40000410000 */
[----:B--2---:R-:W-:Y:S02]  /*17e80*/  FMUL.FTZ R8, R5, c[0x0][0x2d0] ;  /* 0x0000b40005087a20 */ /* 0x004fe40000410000 */
[----:B------:R-:W-:Y:S02]  /*17e90*/  FADD.FTZ R2, -R2, R109 ;  /* 0x0000006d02027221 */ /* 0x000fe40000010100 */
[----:B------:R-:W-:Y:S01]  /*17ea0*/  FADD.FTZ R109, R22, R39 ;  /* 0x00000027166d7221 */ /* 0x000fe20000010000 */
[----:B------:R-:W-:Y:S01]  /*17eb0*/  FSEL R8, R8, RZ, P0 ;  /* 0x000000ff08087208 */ /* 0x000fe20000000000 */
[----:B------:R-:W1:Y:S01]  /*17ec0*/  MUFU.EX2 R230, R106 ;  /* 0x0000006a00e67308 */ /* 0x000e620000000800 */
[----:B------:R-:W-:Y:S02]  /*17ed0*/  FMUL.FTZ R2, R2, c[0x0][0x2d0] ;  /* 0x0000b40002027a20 */ /* 0x000fe40000410000 */
[----:B---3--:R-:W-:Y:S02]  /*17ee0*/  FADD.FTZ R9, R27, R24 ;  /* 0x000000181b097221 */ /* 0x008fe40000010000 */
[--C-:B------:R-:W-:Y:S02]  /*17ef0*/  FFMA.FTZ R23, R12, c[0x0][0x2d0], -R8.reuse ;  /* 0x0000b4000c177a23 */ /* 0x100fe40000010808 */
[--C-:B------:R-:W-:Y:S02]  /*17f00*/  FFMA.FTZ R36, R21, c[0x0][0x2d0], -R8.reuse ;  /* 0x0000b40015247a23 */ /* 0x100fe40000010808 */
[--C-:B------:R-:W-:Y:S01]  /*17f10*/  FFMA.FTZ R21, R20, c[0x0][0x2d0], -R8.reuse ;  /* 0x0000b40014157a23 */ /* 0x100fe20000010808 */
[----:B------:R-:W2:Y:S01]  /*17f20*/  MUFU.EX2 R2, R2 ;  /* 0x0000000200027308 */ /* 0x000ea20000000800 */
[--C-:B------:R-:W-:Y:S02]  /*17f30*/  FFMA.FTZ R20, R19, c[0x0][0x2d0], -R8.reuse ;  /* 0x0000b40013147a23 */ /* 0x100fe40000010808 */
[--C-:B------:R-:W-:Y:S02]  /*17f40*/  FFMA.FTZ R176, R18, c[0x0][0x2d0], -R8.reuse ;  /* 0x0000b40012b07a23 */ /* 0x100fe40000010808 */
[--C-:B------:R-:W-:Y:S02]  /*17f50*/  FFMA.FTZ R178, R17, c[0x0][0x2d0], -R8.reuse ;  /* 0x0000b40011b27a23 */ /* 0x100fe40000010808 */
[--C-:B------:R-:W-:Y:S02]  /*17f60*/  FFMA.FTZ R183, R16, c[0x0][0x2d0], -R8.reuse ;  /* 0x0000b40010b77a23 */ /* 0x100fe40000010808 */
[--C-:B------:R-:W-:Y:S01]  /*17f70*/  FFMA.FTZ R184, R15, c[0x0][0x2d0], -R8.reuse ;  /* 0x0000b4000fb87a23 */ /* 0x100fe20000010808 */
[----:B------:R-:W-:Y:S01]  /*17f80*/  MUFU.EX2 R227, R36 ;  /* 0x0000002400e37308 */ /* 0x000fe20000000800 */
[--C-:B------:R-:W-:Y:S02]  /*17f90*/  FFMA.FTZ R194, R14, c[0x0][0x2d0], -R8.reuse ;  /* 0x0000b4000ec27a23 */ /* 0x100fe40000010808 */
[--C-:B------:R-:W-:Y:S01]  /*17fa0*/  FFMA.FTZ R212, R13, c[0x0][0x2d0], -R8.reuse ;  /* 0x0000b4000dd47a23 */ /* 0x100fe20000010808 */
[----:B-1----:R-:W-:Y:S01]  /*17fb0*/  F2FP.PACK_AB R175, R230, R22 ;  /* 0x00000016e6af723e */ /* 0x002fe200000000ff */
[--C-:B------:R-:W-:Y:S02]  /*17fc0*/  FFMA.FTZ R214, R10, c[0x0][0x2d0], -R8.reuse ;  /* 0x0000b4000ad67a23 */ /* 0x100fe40000010808 */
[----:B------:R-:W-:Y:S02]  /*17fd0*/  FFMA.FTZ R215, R11, c[0x0][0x2d0], -R8 ;  /* 0x0000b4000bd77a23 */ /* 0x000fe40000010808 */
[----:B------:R-:W-:Y:S01]  /*17fe0*/  FFMA.FTZ R8, R0, R238, R40 ;  /* 0x000000ee00087223 */ /* 0x000fe20000010028 */
[----:B------:R-:W-:Y:S01]  /*17ff0*/  MUFU.EX2 R229, R38 ;  /* 0x0000002600e57308 */ /* 0x000fe20000000800 */
[----:B------:R-:W-:Y:S02]  /*18000*/  FADD.FTZ R181, R26, R9 ;  /* 0x000000091ab57221 */ /* 0x000fe40000010000 */
[C---:B------:R-:W-:Y:S02]  /*18010*/  FMUL.FTZ R13, R0.reuse, R133 ;  /* 0x00000085000d7220 */ /* 0x040fe40000410000 */
[C---:B------:R-:W-:Y:S02]  /*18020*/  FADD.FTZ R133, R25.reuse, R8 ;  /* 0x0000000819857221 */ /* 0x040fe40000010000 */
[C---:B------:R-:W-:Y:S01]  /*18030*/  FMUL.FTZ R48, R0.reuse, R112 ;  /* 0x0000007000307220 */ /* 0x040fe20000410000 */
[----:B------:R-:W-:Y:S01]  /*18040*/  F2FP.PACK_AB R112, R25, R40 ;  /* 0x000000281970723e */ /* 0x000fe200000000ff */
[C---:B------:R-:W-:Y:S01]  /*18050*/  FMUL.FTZ R16, R0.reuse, R128 ;  /* 0x0000008000107220 */ /* 0x040fe20000410000 */
[----:B------:R-:W1:Y:S01]  /*18060*/  LDSM.16.MT88.4 R24, [R196] ;  /* 0x00000000c418783b */ /* 0x000e620000004200 */
[C---:B------:R-:W-:Y:S01]  /*18070*/  FMUL.FTZ R17, R0.reuse, R129 ;  /* 0x0000008100117220 */ /* 0x040fe20000410000 */
[----:B------:R-:W3:Y:S01]  /*18080*/  MUFU.EX2 R246, R37 ;  /* 0x0000002500f67308 */ /* 0x000ee20000000800 */
[C---:B------:R-:W-:Y:S02]  /*18090*/  FMUL.FTZ R28, R0.reuse, R124 ;  /* 0x0000007c001c7220 */ /* 0x040fe40000410000 */
[C---:B------:R-:W-:Y:S02]  /*180a0*/  FMUL.FTZ R29, R0.reuse, R125 ;  /* 0x0000007d001d7220 */ /* 0x040fe40000410000 */
[C---:B------:R-:W-:Y:S01]  /*180b0*/  FMUL.FTZ R32, R0.reuse, R120 ;  /* 0x0000007800207220 */ /* 0x040fe20000410000 */
[----:B------:R-:W4:Y:S01]  /*180c0*/  LDSM.16.MT88.4 R40, [R197] ;  /* 0x00000000c528783b */ /* 0x000f220000004200 */
        /* <DEDUP_REMOVED lines=8> */
[----:B------:R-:W5:Y:S01]  /*18150*/  MUFU.EX2 R247, R20 ;  /* 0x0000001400f77308 */ /* 0x000f620000000800 */
        /* <DEDUP_REMOVED lines=11> */
[----:B------:R-:W-:Y:S01]  /*18210*/  MUFU.EX2 R108, R190 ;  /* 0x000000be006c7308 */ /* 0x000fe20000000800 */
[C---:B------:R-:W-:Y:S02]  /*18220*/  FMUL.FTZ R8, R4.reuse, R140 ;  /* 0x0000008c04087220 */ /* 0x040fe40000410000 */
[----:B------:R-:W-:Y:S02]  /*18230*/  FMUL.FTZ R9, R4, R141 ;  /* 0x0000008d04097220 */ /* 0x000fe40000410000 */
[C---:B------:R-:W-:Y:S02]  /*18240*/  FMUL.FTZ R10, R3.reuse, R142 ;  /* 0x0000008e030a7220 */ /* 0x040fe40000410000 */
[----:B------:R-:W-:Y:S02]  /*18250*/  FMUL.FTZ R11, R3, R143 ;  /* 0x0000008f030b7220 */ /* 0x000fe40000410000 */
[C---:B--2---:R-:W-:Y:S01]  /*18260*/  FMUL.FTZ R18, R2.reuse, R130 ;  /* 0x0000008202127220 */ /* 0x044fe20000410000 */
[----:B------:R-:W2:Y:S01]  /*18270*/  MUFU.EX2 R0, R23 ;  /* 0x0000001700007308 */ /* 0x000ea20000000800 */
[C---:B------:R-:W-:Y:S02]  /*18280*/  FMUL.FTZ R19, R2.reuse, R131 ;  /* 0x0000008302137220 */ /* 0x040fe40000410000 */
[----:B------:R-:W-:Y:S01]  /*18290*/  LDSM.16.MT88.4 R128, [R196+0x1000] ;  /* 0x00100000c480783b */ /* 0x000fe20000004200 */
[-C--:B-1----:R-:W-:Y:S05]  /*182a0*/  HMMA.16816.F32 R8, R172, R24.reuse, R8 ;  /* 0x00000018ac08723c */ /* 0x082fea0000001808 */
[----:B------:R-:W-:Y:S01]  /*182b0*/  FMUL.FTZ R50, R2, R114 ;  /* 0x0000007202327220 */ /* 0x000fe20000410000 */
[----:B---3--:R-:W-:Y:S01]  /*182c0*/  F2FP.PACK_AB R114, R246, R229 ;  /* 0x000000e5f672723e */ /* 0x008fe200000000ff */
[C---:B------:R-:W-:Y:S01]  /*182d0*/  FMUL.FTZ R51, R2.reuse, R115 ;  /* 0x0000007302337220 */ /* 0x040fe20000410000 */
[----:B-----5:R-:W-:Y:S01]  /*182e0*/  F2FP.PACK_AB R115, R247, R228 ;  /* 0x000000e4f773723e */ /* 0x020fe200000000ff */
[C---:B------:R-:W-:Y:S01]  /*182f0*/  FMUL.FTZ R14, R2.reuse, R134 ;  /* 0x00000086020e7220 */ /* 0x040fe20000410000 */
[----:B------:R-:W-:Y:S02]  /*18300*/  MUFU.EX2 R240, R187 ;  /* 0x000000bb00f07308 */ /* 0x000fe40000000800 */
[----:B------:R-:W-:Y:S02]  /*18310*/  FMUL.FTZ R15, R2, R135 ;  /* 0x00000087020f7220 */ /* 0x000fe40000410000 */
[C---:B------:R-:W-:Y:S02]  /*18320*/  FMUL.FTZ R20, R4.reuse, R144 ;  /* 0x0000009004147220 */ /* 0x040fe40000410000 */
[----:B------:R-:W-:Y:S02]  /*18330*/  FMUL.FTZ R21, R4, R145 ;  /* 0x0000009104157220 */ /* 0x000fe40000410000 */
[----:B------:R-:W-:Y:S01]  /*18340*/  FMUL.FTZ R22, R3, R146 ;  /* 0x0000009203167220 */ /* 0x000fe20000410000 */
[----:B--2---:R-:W-:Y:S01]  /*18350*/  F2FP.PACK_AB R113, R227, R0 ;  /* 0x00000000e371723e */ /* 0x004fe200000000ff */
[C---:B------:R-:W-:Y:S01]  /*18360*/  FMUL.FTZ R23, R3.reuse, R147 ;  /* 0x0000009303177220 */ /* 0x040fe20000410000 */
[----:B------:R-:W-:Y:S01]  /*18370*/  MUFU.EX2 R135, R188 ;  /* 0x000000bc00877308 */ /* 0x000fe20000000800 */
[----:B------:R-:W-:Y:S01]  /*18380*/  LDSM.16.MT88.4 R144, [R196+0x800] ;  /* 0x00080000c490783b */ /* 0x000fe20000004200 */
[C---:B------:R-:W-:Y:S02]  /*18390*/  FMUL.FTZ R46, R2.reuse, R118 ;  /* 0x00000076022e7220 */ /* 0x040fe40000410000 */
[C---:B------:R-:W-:Y:S01]  /*183a0*/  FMUL.FTZ R47, R2.reuse, R119 ;  /* 0x00000077022f7220 */ /* 0x040fe20000410000 */
[C---:B------:R-:W-:Y:S04]  /*183b0*/  HMMA.16816.F32 R12, R112.reuse, R24, R12 ;  /* 0x00000018700c723c */ /* 0x040fe8000000180c */
[----:B------:R-:W1:Y:S01]  /*183c0*/  LDSM.16.MT88.4 R116, [R196+0xc00] ;  /* 0x000c0000c474783b */ /* 0x000e620000004200 */
[C---:B------:R-:W-:Y:S01]  /*183d0*/  FMUL.FTZ R30, R2.reuse, R126 ;  /* 0x0000007e021e7220 */ /* 0x040fe20000410000 */
[----:B------:R-:W-:Y:S01]  /*183e0*/  MUFU.EX2 R134, R182 ;  /* 0x000000b600867308 */ /* 0x000fe20000000800 */
[C---:B------:R-:W-:Y:S01]  /*183f0*/  FMUL.FTZ R31, R2.reuse, R127 ;  /* 0x0000007f021f7220 */ /* 0x040fe20000410000 */
[-C--:B------:R-:W-:Y:S04]  /*18400*/  HMMA.16816.F32 R16, R112, R26.reuse, R16 ;  /* 0x0000001a7010723c */ /* 0x080fe80000001810 */
[----:B------:R-:W-:Y:S01]  /*18410*/  LDSM.16.MT88.4 R124, [R197+0x400] ;  /* 0x00040000c57c783b */ /* 0x000fe20000004200 */
[C---:B------:R-:W-:Y:S02]  /*18420*/  FMUL.FTZ R34, R2.reuse, R122 ;  /* 0x0000007a02227220 */ /* 0x040fe40000410000 */
[----:B------:R-:W-:Y:S01]  /*18430*/  FMUL.FTZ R35, R2, R123 ;  /* 0x0000007b02237220 */ /* 0x000fe20000410000 */
[C---:B------:R-:W-:Y:S01]  /*18440*/  HMMA.16816.F32 R20, R172.reuse, R26, R20 ;  /* 0x0000001aac14723c */ /* 0x040fe20000001814 */
[----:B------:R-:W-:Y:S03]  /*18450*/  MUFU.EX2 R243, R186 ;  /* 0x000000ba00f37308 */ /* 0x000fe60000000800 */
[C---:B------:R-:W-:Y:S01]  /*18460*/  FMUL.FTZ R24, R4.reuse, R148 ;  /* 0x0000009404187220 */ /* 0x040fe20000410000 */
[----:B------:R-:W-:Y:S01]  /*18470*/  LDSM.16.MT88.4 R120, [R196+0x400] ;  /* 0x00040000c478783b */ /* 0x000fe20000004200 */
[C---:B------:R-:W-:Y:S02]  /*18480*/  FMUL.FTZ R25, R4.reuse, R149 ;  /* 0x0000009504197220 */ /* 0x040fe40000410000 */
[C---:B------:R-:W-:Y:S03]  /*18490*/  FMUL.FTZ R26, R3.reuse, R150 ;  /* 0x00000096031a7220 */ /* 0x040fe60000410000 */
[----:B------:R-:W-:Y:S01]  /*184a0*/  MUFU.EX2 R244, R185 ;  /* 0x000000b900f47308 */ /* 0x000fe20000000800 */
[C---:B------:R-:W-:Y:S02]  /*184b0*/  FMUL.FTZ R27, R3.reuse, R151 ;  /* 0x00000097031b7220 */ /* 0x040fe40000410000 */
[C---:B------:R-:W-:Y:S02]  /*184c0*/  FMUL.FTZ R36, R4.reuse, R152 ;  /* 0x0000009804247220 */ /* 0x040fe40000410000 */
[----:B------:R-:W-:Y:S02]  /*184d0*/  FMUL.FTZ R37, R4, R153 ;  /* 0x0000009904257220 */ /* 0x000fe40000410000 */
[C---:B------:R-:W-:Y:S01]  /*184e0*/  FMUL.FTZ R38, R3.reuse, R154 ;  /* 0x0000009a03267220 */ /* 0x040fe20000410000 */
[-C--:B----4-:R-:W-:Y:S02]  /*184f0*/  HMMA.16816.F32 R24, R172, R40.reuse, R24 ;  /* 0x00000028ac18723c */ /* 0x090fe40000001818 */
[----:B------:R-:W-:Y:S01]  /*18500*/  MUFU.EX2 R241, R180 ;  /* 0x000000b400f17308 */ /* 0x000fe20000000800 */
[C---:B------:R-:W-:Y:S02]  /*18510*/  FMUL.FTZ R39, R3.reuse, R155 ;  /* 0x0000009b03277220 */ /* 0x040fe40000410000 */
[----:B------:R-:W-:Y:S01]  /*18520*/  LDSM.16.MT88.4 R152, [R197+0x800] ;  /* 0x00080000c598783b */ /* 0x000fe20000004200 */
[C---:B------:R-:W-:Y:S02]  /*18530*/  FMUL.FTZ R62, R2.reuse, R62 ;  /* 0x0000003e023e7220 */ /* 0x040fe40000410000 */
[C---:B------:R-:W-:Y:S04]  /*18540*/  HMMA.16816.F32 R28, R112.reuse, R40, R28 ;  /* 0x00000028701c723c */ /* 0x040fe8000000181c */
[C---:B------:R-:W-:Y:S01]  /*18550*/  FMUL.FTZ R63, R2.reuse, R63 ;  /* 0x0000003f023f7220 */ /* 0x040fe20000410000 */
[----:B------:R-:W-:Y:S01]  /*18560*/  MUFU.EX2 R242, R179 ;  /* 0x000000b300f27308 */ /* 0x000fe20000000800 */
[----:B------:R-:W-:Y:S02]  /*18570*/  FMUL.FTZ R66, R2, R66 ;  /* 0x0000004202427220 */ /* 0x000fe40000410000 */
[-C--:B------:R-:W-:Y:S04]  /*18580*/  HMMA.16816.F32 R32, R112, R42.reuse, R32 ;  /* 0x0000002a7020723c */ /* 0x080fe80000001820 */
[C---:B------:R-:W-:Y:S02]  /*18590*/  FMUL.FTZ R40, R4.reuse, R156 ;  /* 0x0000009c04287220 */ /* 0x040fe40000410000 */
[----:B------:R-:W-:Y:S01]  /*185a0*/  FMUL.FTZ R41, R4, R157 ;  /* 0x0000009d04297220 */ /* 0x000fe20000410000 */
[----:B------:R-:W-:Y:S01]  /*185b0*/  MUFU.EX2 R245, R177 ;  /* 0x000000b100f57308 */ /* 0x000fe20000000800 */
[C---:B------:R-:W-:Y:S04]  /*185c0*/  HMMA.16816.F32 R36, R172.reuse, R42, R36 ;  /* 0x0000002aac24723c */ /* 0x040fe80000001824 */
[C---:B------:R-:W-:Y:S02]  /*185d0*/  FMUL.FTZ R67, R2.reuse, R67 ;  /* 0x0000004302437220 */ /* 0x040fe40000410000 */
[C---:B------:R-:W-:Y:S02]  /*185e0*/  FMUL.FTZ R74, R3.reuse, R74 ;  /* 0x0000004a034a7220 */ /* 0x040fe40000410000 */
[C---:B------:R-:W-:Y:S01]  /*185f0*/  FMUL.FTZ R42, R3.reuse, R158 ;  /* 0x0000009e032a7220 */ /* 0x040fe20000410000 */
[----:B------:R-:W-:Y:S03]  /*18600*/  MUFU.EX2 R238, R178 ;  /* 0x000000b200ee7308 */ /* 0x000fe60000000800 */
[C---:B------:R-:W-:Y:S02]  /*18610*/  FMUL.FTZ R43, R3.reuse, R159 ;  /* 0x0000009f032b7220 */ /* 0x040fe40000410000 */
[C---:B------:R-:W-:Y:S02]  /*18620*/  FMUL.FTZ R75, R3.reuse, R75 ;  /* 0x0000004b034b7220 */ /* 0x040fe40000410000 */
[C---:B------:R-:W-:Y:S02]  /*18630*/  FMUL.FTZ R78, R2.reuse, R78 ;  /* 0x0000004e024e7220 */ /* 0x040fe40000410000 */
[C---:B------:R-:W-:Y:S01]  /*18640*/  FMUL.FTZ R79, R2.reuse, R79 ;  /* 0x0000004f024f7220 */ /* 0x040fe20000410000 */
[-C--:B-1----:R-:W-:Y:S01]  /*18650*/  HMMA.16816.F32 R40, R172, R116.reuse, R40 ;  /* 0x00000074ac28723c */ /* 0x082fe20000001828 */
[----:B------:R-:W-:Y:S02]  /*18660*/  MUFU.EX2 R237, R183 ;  /* 0x000000b700ed7308 */ /* 0x000fe40000000800 */
[C---:B------:R-:W-:Y:S02]  /*18670*/  FMUL.FTZ R82, R2.reuse, R82 ;  /* 0x0000005202527220 */ /* 0x040fe40000410000 */
[C---:B------:R-:W-:Y:S02]  /*18680*/  FMUL.FTZ R83, R2.reuse, R83 ;  /* 0x0000005302537220 */ /* 0x040fe40000410000 */
[C---:B------:R-:W-:Y:S01]  /*18690*/  FMUL.FTZ R86, R3.reuse, R86 ;  /* 0x0000005603567220 */ /* 0x040fe20000410000 */
[C---:B------:R-:W-:Y:S03]  /*186a0*/  HMMA.16816.F32 R44, R112.reuse, R116, R44 ;  /* 0x00000074702c723c */ /* 0x040fe6000000182c */
[----:B------:R-:W-:Y:S01]  /*186b0*/  MUFU.EX2 R192, R184 ;  /* 0x000000b800c07308 */ /* 0x000fe20000000800 */
[C---:B------:R-:W-:Y:S02]  /*186c0*/  FMUL.FTZ R87, R3.reuse, R87 ;  /* 0x0000005703577220 */ /* 0x040fe40000410000 */
[----:B------:R-:W-:Y:S02]  /*186d0*/  FFMA.FTZ R132, R2, R239, R0 ;  /* 0x000000ef02847223 */ /* 0x000fe40000010000 */
[-C--:B------:R-:W-:Y:S04]  /*186e0*/  HMMA.16816.F32 R48, R112, R118.reuse, R48 ;  /* 0x000000767030723c */ /* 0x080fe80000001830 */
[C---:B------:R-:W-:Y:S01]  /*186f0*/  FMUL.FTZ R90, R3.reuse, R90 ;  /* 0x0000005a035a7220 */ /* 0x040fe20000410000 */
[----:B------:R-:W-:Y:S01]  /*18700*/  MUFU.EX2 R239, R176 ;  /* 0x000000b000ef7308 */ /* 0x000fe20000000800 */
[C---:B------:R-:W-:Y:S02]  /*18710*/  FMUL.FTZ R91, R3.reuse, R91 ;  /* 0x0000005b035b7220 */ /* 0x040fe40000410000 */
[C---:B------:R-:W-:Y:S01]  /*18720*/  HMMA.16816.F32 R52, R172.reuse, R118, R52 ;  /* 0x00000076ac34723c */ /* 0x040fe20000001834 */
[----:B------:R-:W1:Y:S03]  /*18730*/  LDSM.16.MT88.4 R116, [R197+0xc00] ;  /* 0x000c0000c574783b */ /* 0x000e660000004200 */
[C---:B------:R-:W-:Y:S02]  /*18740*/  FMUL.FTZ R102, R3.reuse, R102 ;  /* 0x0000006603667220 */ /* 0x040fe40000410000 */
[----:B------:R-:W-:Y:S01]  /*18750*/  FMUL.FTZ R103, R3, R103 ;  /* 0x0000006703677220 */ /* 0x000fe20000410000 */
[----:B------:R-:W-:Y:S01]  /*18760*/  MUFU.EX2 R186, R219 ;  /* 0x000000db00ba7308 */ /* 0x000fe20000000800 */
[----:B------:R-:W-:Y:S04]  /*18770*/  FADD.FTZ R3, R229, R133 ;  /* 0x00000085e5037221 */ /* 0x000fe80000010000 */
[----:B------:R-:W-:Y:S02]  /*18780*/  FMUL.FTZ R89, R4, R89 ;  /* 0x0000005904597220 */ /* 0x000fe40000410000 */
[----:B------:R-:W-:Y:S02]  /*18790*/  FADD.FTZ R4, R230, R109 ;  /* 0x0000006de6047221 */ /* 0x000fe40000010000 */
[C---:B------:R-:W-:Y:S01]  /*187a0*/  FMUL.FTZ R94, R2.reuse, R94 ;  /* 0x0000005e025e7220 */ /* 0x040fe20000410000 */
[----:B------:R-:W-:Y:S01]  /*187b0*/  MUFU.EX2 R109, R223 ;  /* 0x000000df006d7308 */ /* 0x000fe20000000800 */
[C---:B------:R-:W-:Y:S02]  /*187c0*/  FMUL.FTZ R95, R2.reuse, R95 ;  /* 0x0000005f025f7220 */ /* 0x040fe40000410000 */
[C---:B------:R-:W-:Y:S02]  /*187d0*/  FMUL.FTZ R98, R2.reuse, R98 ;  /* 0x0000006202627220 */ /* 0x040fe40000410000 */
[----:B------:R-:W-:Y:S02]  /*187e0*/  FMUL.FTZ R99, R2, R99 ;  /* 0x0000006302637220 */ /* 0x000fe40000410000 */
[----:B------:R-:W-:Y:S03]  /*187f0*/  FADD.FTZ R0, R106, R181 ;  /* 0x000000b56a007221 */ /* 0x000fe60000010000 */
[----:B------:R-:W2:Y:S10]  /*18800*/  MUFU.EX2 R2, R191 ;  /* 0x000000bf00027308 */ /* 0x000eb40000000800 */
[----:B------:R-:W-:Y:S01]  /*18810*/  MUFU.EX2 R187, R218 ;  /* 0x000000da00bb7308 */ /* 0x000fe20000000800 */
[-C--:B-1----:R-:W-:Y:S09]  /*18820*/  HMMA.16816.F32 R56, R172, R116.reuse, R56 ;  /* 0x00000074ac38723c */ /* 0x082ff20000001838 */
[----:B------:R-:W-:Y:S01]  /*18830*/  MUFU.EX2 R190, R217 ;  /* 0x000000d900be7308 */ /* 0x000fe20000000800 */
[C---:B------:R-:W-:Y:S04]  /*18840*/  HMMA.16816.F32 R60, R112.reuse, R116, R60 ;  /* 0x00000074703c723c */ /* 0x040fe8000000183c */
[----:B--2---:R-:W-:Y:S04]  /*18850*/  FADD.FTZ R0, R2, R0 ;  /* 0x0000000002007221 */ /* 0x004fe80000010000 */
[-C--:B------:R-:W-:Y:S01]  /*18860*/  HMMA.16816.F32 R64, R112, R118.reuse, R64 ;  /* 0x000000767040723c */ /* 0x080fe20000001840 */
[----:B------:R-:W-:Y:S03]  /*18870*/  MUFU.EX2 R191, R216 ;  /* 0x000000d800bf7308 */ /* 0x000fe60000000800 */
[----:B------:R-:W-:Y:S04]  /*18880*/  FADD.FTZ R0, R108, R0 ;  /* 0x000000006c007221 */ /* 0x000fe80000010000 */
[C---:B------:R-:W-:Y:S01]  /*18890*/  HMMA.16816.F32 R68, R172.reuse, R118, R68 ;  /* 0x00000076ac44723c */ /* 0x040fe20000001844 */
[----:B------:R-:W1:Y:S02]  /*188a0*/  LDSM.16.MT88.4 R116, [R196+0x1800] ;  /* 0x00180000c474783b */ /* 0x000e640000004200 */
[----:B------:R-:W-:Y:S10]  /*188b0*/  MUFU.EX2 R185, R211 ;  /* 0x000000d300b97308 */ /* 0x000ff40000000800 */
[----:B------:R-:W2:Y:S10]  /*188c0*/  MUFU.EX2 R188, R195 ;  /* 0x000000c300bc7308 */ /* 0x000eb40000000800 */
[----:B------:R-:W-:Y:S10]  /*188d0*/  MUFU.EX2 R189, R193 ;  /* 0x000000c100bd7308 */ /* 0x000ff40000000800 */
[----:B------:R-:W3:Y:S01]  /*188e0*/  MUFU.EX2 R184, R213 ;  /* 0x000000d500b87308 */ /* 0x000ee20000000800 */
[----:B--2---:R-:W-:Y:S01]  /*188f0*/  F2FP.PACK_AB R176, R188, R185 ;  /* 0x000000b9bcb0723e */ /* 0x004fe200000000ff */
[-C--:B-1----:R-:W-:Y:S08]  /*18900*/  HMMA.16816.F32 R72, R172, R116.reuse, R72 ;  /* 0x00000074ac48723c */ /* 0x082ff00000001848 */
[----:B------:R-:W-:Y:S01]  /*18910*/  MUFU.EX2 R183, R194 ;  /* 0x000000c200b77308 */ /* 0x000fe20000000800 */
[C---:B------:R-:W-:Y:S09]  /*18920*/  HMMA.16816.F32 R76, R112.reuse, R116, R76 ;  /* 0x00000074704c723c */ /* 0x040ff2000000184c */
[----:B------:R-:W1:Y:S01]  /*18930*/  MUFU.EX2 R182, R212 ;  /* 0x000000d400b67308 */ /* 0x000e620000000800 */
[-C--:B------:R-:W-:Y:S03]  /*18940*/  HMMA.16816.F32 R80, R112, R118.reuse, R80 ;  /* 0x000000767050723c */ /* 0x080fe60000001850 */
[----:B---3--:R-:W-:Y:S06]  /*18950*/  F2FP.PACK_AB R178, R184, R189 ;  /* 0x000000bdb8b2723e */ /* 0x008fec00000000ff */
[----:B------:R-:W-:Y:S01]  /*18960*/  MUFU.EX2 R181, R214 ;  /* 0x000000d600b57308 */ /* 0x000fe20000000800 */
[C---:B------:R-:W-:Y:S01]  /*18970*/  HMMA.16816.F32 R84, R172.reuse, R118, R84 ;  /* 0x00000076ac54723c */ /* 0x040fe20000001854 */
[----:B------:R-:W2:Y:S08]  /*18980*/  LDSM.16.MT88.4 R116, [R197+0x1800] ;  /* 0x00180000c574783b */ /* 0x000eb00000004200 */
[----:B------:R-:W3:Y:S03]  /*18990*/  MUFU.EX2 R180, R215 ;  /* 0x000000d700b47308 */ /* 0x000ee60000000800 */
[----:B-1----:R-:W-:Y:S02]  /*189a0*/  F2FP.PACK_AB R177, R182, R183 ;  /* 0x000000b7b6b1723e */ /* 0x002fe400000000ff */
[----:B---3--:R-:W-:Y:S01]  /*189b0*/  F2FP.PACK_AB R179, R180, R181 ;  /* 0x000000b5b4b3723e */ /* 0x008fe200000000ff */
[-C--:B--2---:R-:W-:Y:S08]  /*189c0*/  HMMA.16816.F32 R88, R172, R116.reuse, R88 ;  /* 0x00000074ac58723c */ /* 0x084ff00000001858 */
        /* <DEDUP_REMOVED lines=9> */
[----:B------:R-:W-:Y:S01]  /*18a60*/  FADD.FTZ R0, R227, R132 ;  /* 0x00000084e3007221 */ /* 0x000fe20000010000 */
[----:B------:R-:W-:Y:S01]  /*18a70*/  F2FP.PACK_AB R115, R244, R243 ;  /* 0x000000f3f473723e */ /* 0x000fe200000000ff */
[----:B------:R-:W2:Y:S01]  /*18a80*/  LDL R227, [R1+0x28] ;  /* 0x0000280001e37983 */ /* 0x000ea20000100800 */
[----:B------:R-:W1:Y:S02]  /*18a90*/  MUFU.EX2 R132, R224 ;  /* 0x000000e000847308 */ /* 0x000e640000000800 */
[----:B------:R-:W-:Y:S01]  /*18aa0*/  F2FP.PACK_AB R118, R245, R242 ;  /* 0x000000f2f576723e */ /* 0x000fe200000000ff */
[----:B------:R-:W-:Y:S01]  /*18ab0*/  FADD.FTZ R106, R228, R0 ;  /* 0x00000000e46a7221 */ /* 0x000fe20000010000 */
[----:B------:R-:W-:Y:S01]  /*18ac0*/  F2FP.PACK_AB R119, R192, R237 ;  /* 0x000000edc077723e */ /* 0x000fe200000000ff */
[-C--:B------:R-:W-:Y:S05]  /*18ad0*/  HMMA.16816.F32 R8, R112, R120.reuse, R8 ;  /* 0x000000787008723c */ /* 0x080fea0000001808 */
[----:B------:R-:W-:Y:S01]  /*18ae0*/  F2FP.PACK_AB R173, R187, R186 ;  /* 0x000000babbad723e */ /* 0x000fe200000000ff */
[----:B------:R-:W3:Y:S01]  /*18af0*/  MUFU.EX2 R108, R226 ;  /* 0x000000e2006c7308 */ /* 0x000ee20000000800 */
[----:B------:R-:W-:Y:S01]  /*18b00*/  F2FP.PACK_AB R175, R191, R190 ;  /* 0x000000bebfaf723e */ /* 0x000fe200000000ff */
[C---:B------:R-:W-:Y:S08]  /*18b10*/  HMMA.16816.F32 R12, R116.reuse, R120, R12 ;  /* 0x00000078740c723c */ /* 0x040ff0000000180c */
[-C--:B------:R-:W-:Y:S01]  /*18b20*/  HMMA.16816.F32 R16, R116, R122.reuse, R16 ;  /* 0x0000007a7410723c */ /* 0x080fe20000001810 */
[----:B------:R-:W4:Y:S03]  /*18b30*/  MUFU.EX2 R107, R225 ;  /* 0x000000e1006b7308 */ /* 0x000f260000000800 */
[----:B-1----:R-:W-:Y:S04]  /*18b40*/  F2FP.PACK_AB R174, R109, R132 ;  /* 0x000000846dae723e */ /* 0x002fe800000000ff */
[C---:B------:R-:W-:Y:S01]  /*18b50*/  HMMA.16816.F32 R20, R112.reuse, R122, R20 ;  /* 0x0000007a7014723c */ /* 0x040fe20000001814 */
[----:B------:R-:W1:Y:S03]  /*18b60*/  LDSM.16.MT88.4 R120, [R197+0x1000] ;  /* 0x00100000c578783b */ /* 0x000e660000004200 */
[----:B---3--:R-:W-:Y:S04]  /*18b70*/  FADD.FTZ R0, R108, R2 ;  /* 0x000000026c007221 */ /* 0x008fe80000010000 */
[-C--:B------:R-:W-:Y:S04]  /*18b80*/  HMMA.16816.F32 R24, R112, R124.reuse, R24 ;  /* 0x0000007c7018723c */ /* 0x080fe80000001818 */
[----:B------:R-:W-:Y:S01]  /*18b90*/  FADD.FTZ R2, R247, R106 ;  /* 0x0000006af7027221 */ /* 0x000fe20000010000 */
[----:B------:R-:W-:Y:S03]  /*18ba0*/  MOV R106, R105 ;  /* 0x00000069006a7202 */ /* 0x000fe60000000f00 */
[C---:B------:R-:W-:Y:S04]  /*18bb0*/  HMMA.16816.F32 R28, R116.reuse, R124, R28 ;  /* 0x0000007c741c723c */ /* 0x040fe8000000181c */
[C---:B----4-:R-:W-:Y:S01]  /*18bc0*/  F2FP.PACK_AB R172, R107.reuse, R108 ;  /* 0x0000006c6bac723e */ /* 0x050fe200000000ff */
[----:B------:R-:W-:Y:S01]  /*18bd0*/  FADD.FTZ R0, R107, R0 ;  /* 0x000000006b007221 */ /* 0x000fe20000010000 */
[----:B------:R-:W-:Y:S01]  /*18be0*/  MOV R107, R104 ;  /* 0x00000068006b7202 */ /* 0x000fe20000000f00 */
[----:B------:R-:W-:Y:S01]  /*18bf0*/  FADD.FTZ R2, R239, R2 ;  /* 0x00000002ef027221 */ /* 0x000fe20000010000 */
[-C--:B------:R-:W-:Y:S04]  /*18c00*/  HMMA.16816.F32 R32, R116, R126.reuse, R32 ;  /* 0x0000007e7420723c */ /* 0x080fe80000001820 */
[----:B------:R-:W-:Y:S01]  /*18c10*/  FADD.FTZ R0, R132, R0 ;  /* 0x0000000084007221 */ /* 0x000fe20000010000 */
[----:B------:R-:W-:Y:S01]  /*18c20*/  MOV R108, R6 ;  /* 0x00000006006c7202 */ /* 0x000fe20000000f00 */
[----:B------:R-:W-:Y:S02]  /*18c30*/  FADD.FTZ R2, R238, R2 ;  /* 0x00000002ee027221 */ /* 0x000fe40000010000 */
[C---:B------:R-:W-:Y:S01]  /*18c40*/  HMMA.16816.F32 R36, R112.reuse, R126, R36 ;  /* 0x0000007e7024723c */ /* 0x040fe20000001824 */
[----:B------:R-:W3:Y:S03]  /*18c50*/  LDSM.16.MT88.4 R124, [R196+0x1c00] ;  /* 0x001c0000c47c783b */ /* 0x000ee60000004200 */
[----:B------:R-:W-:Y:S01]  /*18c60*/  FADD.FTZ R248, R109, R0 ;  /* 0x000000006df87221 */ /* 0x000fe20000010000 */
[----:B------:R-:W-:Y:S01]  /*18c70*/  MOV R109, R5 ;  /* 0x00000005006d7202 */ /* 0x000fe20000000f00 */
        /* <DEDUP_REMOVED lines=11> */
[----:B------:R-:W4:Y:S03]  /*18d30*/  LDSM.16.MT88.4 R128, [R197+0x1c00] ;  /* 0x001c0000c580783b */ /* 0x000f260000004200 */
        /* <DEDUP_REMOVED lines=23> */
[C---:B------:R-:W-:Y:S08]  /*18eb0*/  HMMA.16816.F32 R84, R112.reuse, R126, R84 ;  /* 0x0000007e7054723c */ /* 0x040ff00000001854 */
[-C--:B----4-:R-:W-:Y:S08]  /*18ec0*/  HMMA.16816.F32 R88, R112, R128.reuse, R88 ;  /* 0x000000807058723c */ /* 0x090ff00000001858 */
[C---:B------:R-:W-:Y:S08]  /*18ed0*/  HMMA.16816.F32 R92, R116.reuse, R128, R92 ;  /* 0x00000080745c723c */ /* 0x040ff0000000185c */
[-C--:B------:R-:W-:Y:S08]  /*18ee0*/  HMMA.16816.F32 R96, R116, R130.reuse, R96 ;  /* 0x000000827460723c */ /* 0x080ff00000001860 */
[----:B------:R-:W-:Y:S08]  /*18ef0*/  HMMA.16816.F32 R100, R112, R130, R100 ;  /* 0x000000827064723c */ /* 0x000ff00000001864 */
[-C--:B------:R-:W-:Y:S01]  /*18f00*/  HMMA.16816.F32 R140, R172, R144.reuse, R8 ;  /* 0x00000090ac8c723c */ /* 0x080fe20000001808 */
[----:B------:R-:W1:Y:S07]  /*18f10*/  LDSM.16.MT88.4 R8, [R197+0x1400] ;  /* 0x00140000c508783b */ /* 0x000e6e0000004200 */
[C---:B------:R-:W-:Y:S01]  /*18f20*/  HMMA.16816.F32 R132, R176.reuse, R144, R12 ;  /* 0x00000090b084723c */ /* 0x040fe2000000180c */
[----:B------:R-:W3:Y:S07]  /*18f30*/  LDSM.16.MT88.4 R12, [R196+0x2000] ;  /* 0x00200000c40c783b */ /* 0x000eee0000004200 */
[-C--:B------:R-:W-:Y:S01]  /*18f40*/  HMMA.16816.F32 R128, R176, R146.reuse, R16 ;  /* 0x00000092b080723c */ /* 0x080fe20000001810 */
[----:B------:R-:W4:Y:S07]  /*18f50*/  LDSM.16.MT88.4 R16, [R197+0x2000] ;  /* 0x00200000c510783b */ /* 0x000f2e0000004200 */
        /* <DEDUP_REMOVED lines=9> */
[-C--:B-1----:R-:W-:Y:S03]  /*18ff0*/  HMMA.16816.F32 R56, R172, R8.reuse, R56 ;  /* 0x00000008ac38723c */ /* 0x082fe60000001838 */
[C---:B--2---:R-:W-:Y:S05]  /*19000*/  ISETP.GT.AND P0, PT, R221.reuse, R227, PT ;  /* 0x000000e3dd00720c */ /* 0x044fea0003f04270 */
[C---:B------:R-:W-:Y:S04]  /*19010*/  HMMA.16816.F32 R60, R176.reuse, R8, R60 ;  /* 0x00000008b03c723c */ /* 0x040fe8000000183c */
[----:B------:R-:W-:Y:S04]  /*19020*/  IADD3 R221, R221, -0x1, RZ ;  /* 0xffffffffdddd7810 */ /* 0x000fe80007ffe0ff */
[-C--:B------:R-:W-:Y:S08]  /*19030*/  HMMA.16816.F32 R64, R176, R10.reuse, R64 ;  /* 0x0000000ab040723c */ /* 0x080ff00000001840 */
[C---:B------:R-:W-:Y:S08]  /*19040*/  HMMA.16816.F32 R68, R172.reuse, R10, R68 ;  /* 0x0000000aac44723c */ /* 0x040ff00000001844 */
[-C--:B---3--:R-:W-:Y:S08]  /*19050*/  HMMA.16816.F32 R72, R172, R12.reuse, R72 ;  /* 0x0000000cac48723c */ /* 0x088ff00000001848 */
[C---:B------:R-:W-:Y:S08]  /*19060*/  HMMA.16816.F32 R76, R176.reuse, R12, R76 ;  /* 0x0000000cb04c723c */ /* 0x040ff0000000184c */
[-C--:B------:R-:W-:Y:S08]  /*19070*/  HMMA.16816.F32 R80, R176, R14.reuse, R80 ;  /* 0x0000000eb050723c */ /* 0x080ff00000001850 */
[C---:B------:R-:W-:Y:S08]  /*19080*/  HMMA.16816.F32 R84, R172.reuse, R14, R84 ;  /* 0x0000000eac54723c */ /* 0x040ff00000001854 */
[-C--:B----4-:R-:W-:Y:S08]  /*19090*/  HMMA.16816.F32 R88, R172, R16.reuse, R88 ;  /* 0x00000010ac58723c */ /* 0x090ff00000001858 */
[C---:B------:R-:W-:Y:S08]  /*190a0*/  HMMA.16816.F32 R92, R176.reuse, R16, R92 ;  /* 0x00000010b05c723c */ /* 0x040ff0000000185c */
[-C--:B------:R-:W-:Y:S08]  /*190b0*/  HMMA.16816.F32 R96, R176, R18.reuse, R96 ;  /* 0x00000012b060723c */ /* 0x080ff00000001860 */
[----:B------:R-:W-:Y:S01]  /*190c0*/  HMMA.16816.F32 R100, R172, R18, R100 ;  /* 0x00000012ac64723c */ /* 0x000fe20000001864 */
[----:B------:R-:W-:-:S07]  /*190d0*/  @P0 BRA `(.L_x_1048) ;  /* 0xffffb86000000947 */ /* 0x000fce000383ffff */
.L_x_1015:
[----:B------:R-:W2:Y:S01]  /*190e0*/  LDL R0, [R1+0x58] ;  /* 0x0000580001007983 */ /* 0x000ea20000100800 */
[----:B-1----:R-:W-:-:S05]  /*190f0*/  IMAD.MOV.U32 R2, RZ, RZ, c[0x0][0x2c4] ;  /* 0x0000b100ff027624 */ /* 0x002fca00078e00ff */
[----:B------:R-:W-:Y:S01]  /*19100*/  ISETP.NE.AND P0, PT, R2, 0x1, PT ;  /* 0x000000010200780c */ /* 0x000fe20003f05270 */
[----:B------:R-:W-:Y:S01]  /*19110*/  IMAD.MOV.U32 R3, RZ, RZ, c[0x0][0x32c] ;  /* 0x0000cb00ff037624 */ /* 0x000fe200078e00ff */
[----:B--2---:R-:W-:-:S11]  /*19120*/  IADD3 R0, R0, 0x7f, RZ ;  /* 0x0000007f00007810 */ /* 0x004fd60007ffe0ff */
[----:B------:R-:W-:-:S05]  /*19130*/  @P0 IMAD.HI.U32 R2, R0, c[0x0][0x2c8], RZ ;  /* 0x0000b20000020a27 */ /* 0x000fca00078e00ff */
[----:B------:R-:W-:Y:S02]  /*19140*/  @P0 SHF.R.U32.HI R0, RZ, c[0x0][0x2cc], R2 ;  /* 0x0000b300ff000a19 */ /* 0x000fe40000011602 */
[----:B------:R-:W-:Y:S02]  /*19150*/  ISETP.GE.AND P0, PT, R3, 0x1, PT ;  /* 0x000000010300780c */ /* 0x000fe40003f06270 */
[----:B------:R-:W-:-:S05]  /*19160*/  IADD3 R2, R250, 0x1, -R249 ;  /* 0x00000001fa027810 */ /* 0x000fca0007ffe8f9 */
        /* <DEDUP_REMOVED lines=13> */
.L_x_1051:
[----:B------:R-:W-:-:S04]  /*19240*/  MOV R3, 0x1 ;  /* 0x0000000100037802 */ /* 0x000fc80000000f00 */
[----:B------:R-:W-:-:S13]  /*19250*/  ISETP.NE.AND P0, PT, R3, c[0x0][0x32c], PT ;  /* 0x0000cb0003007a0c */ /* 0x000fda0003f05270 */
[----:B------:R-:W-:-:S05]  /*19260*/  @P0 IMAD.HI.U32 R3, R0, c[0x0][0x330], RZ ;  /* 0x0000cc0000030a27 */ /* 0x000fca00078e00ff */
[----:B------:R-:W-:Y:S02]  /*19270*/  @P0 SHF.R.U32.HI R0, RZ, c[0x0][0x334], R3 ;  /* 0x0000cd00ff000a19 */ /* 0x000fe40000011603 */
.L_x_1052:
[----:B------:R-:W-:Y:S05]  /*19280*/  BSYNC B0 ;  /* 0x0000000000007941 */ /* 0x000fea0003800000 */
.L_x_1050:
[----:B------:R-:W-:-:S05]  /*19290*/  IMAD R0, R0, c[0x0][0x32c], RZ ;  /* 0x0000cb0000007a24 */ /* 0x000fca00078e02ff */
[----:B------:R-:W-:-:S03]  /*192a0*/  IMNMX R2, R2, R0, !PT ;  /* 0x0000000002027217 */ /* 0x000fc60007800200 */
.L_x_1049:
[----:B------:R-:W2:Y:S01]  /*192b0*/  LDL R3, [R1+0x20] ;  /* 0x0000200001037983 */ /* 0x000ea20000100800 */
[----:B------:R-:W-:-:S05]  /*192c0*/  IADD3 R2, R2, 0x2f, RZ ;  /* 0x0000002f02027810 */ /* 0x000fca0007ffe0ff */
[----:B------:R-:W-:-:S05]  /*192d0*/  IMAD.HI R2, R2, 0x2aaaaaab, RZ ;  /* 0x2aaaaaab02027827 */ /* 0x000fca00078e02ff */
[----:B------:R-:W-:-:S04]  /*192e0*/  SHF.R.U32.HI R0, RZ, 0x1f, R2 ;  /* 0x0000001fff007819 */ /* 0x000fc80000011602 */
[----:B------:R-:W-:-:S04]  /*192f0*/  LEA.HI.SX32 R0, R2, R0, 0x1d ;  /* 0x0000000002007211 */ /* 0x000fc800078feaff */
[----:B--2---:R-:W-:-:S04]  /*19300*/  IMNMX R246, R3, R0, !PT ;  /* 0x0000000003f67217 */ /* 0x004fc80007800200 */
[----:B------:R-:W-:-:S13]  /*19310*/  ISETP.GE.AND P0, PT, R221, R246, PT ;  /* 0x000000f6dd00720c */ /* 0x000fda0003f06270 */
[----:B------:R-:W-:Y:S05]  /*19320*/  @!P0 BRA `(.L_x_1053) ;  /* 0x0000328000008947 */ /* 0x000fea0003800000 */
.L_x_1066:
[----:B------:R-:W2:Y:S01]  /*19330*/  LDL R0, [R1+0x20] ;  /* 0x0000200001007983 */ /* 0x000ea20000100800 */
[----:B------:R-:W-:Y:S04]  /*19340*/  DEPBAR.LE SB0, 0x0 ;  /* 0x000080000000791a */ /* 0x000fe80000000000 */
[----:B------:R-:W-:Y:S01]  /*19350*/  WARPSYNC 0xffffffff ;  /* 0xffffffff00007948 */ /* 0x000fe20003800000 */
[----:B------:R-:W-:Y:S01]  /*19360*/  BAR.SYNC.DEFER_BLOCKING 0x0 ;  /* 0x0000000000007b1d */ /* 0x000fe20000010000 */
[----:B------:R-:W-:Y:S01]  /*19370*/  IMAD.MOV.U32 R107, RZ, RZ, R105 ;  /* 0x000000ffff6b7224 */ /* 0x000fe200078e0069 */
[----:B------:R-:W-:Y:S01]  /*19380*/  MOV R108, R104 ;  /* 0x00000068006c7202 */ /* 0x000fe20000000f00 */
[----:B------:R-:W-:Y:S03]  /*19390*/  IMAD.MOV.U32 R109, RZ, RZ, R6 ;  /* 0x000000ffff6d7224 */ /* 0x000fe600078e0006 */
[----:B------:R1:W3:Y:S01]  /*193a0*/  LDSM.16.M88.4 R52, [R198] ;  /* 0x00000000c634783b */ /* 0x0002e20000000200 */
[----:B------:R-:W-:Y:S03]  /*193b0*/  BSSY B0, `(.L_x_1054) ;  /* 0x0000043000007945 */ /* 0x000fe60003800000 */
[----:B------:R1:W4:Y:S04]  /*193c0*/  LDSM.16.M88.4 R48, [R198+0x1000] ;  /* 0x00100000c630783b */ /* 0x0003280000000200 */
        /* <DEDUP_REMOVED lines=28> */
.L_x_1202:
[----:B------:R-:W-:-:S05]  /*19590*/  BRA.DIV ~URZ, `(.L_x_1057) ;  /* 0x0000e5327f007947 */ /* 0x000fca000b800000 */
[----:B------:R3:W4:Y:S02]  /*195a0*/  SHFL.IDX PT, R0, R9, RZ, 0x1c1f ;  /* 0x001c1fff09007589 */ /* 0x00072400000e0000 */
.L_x_1203:
        /* <DEDUP_REMOVED lines=23> */
.L_x_1204:
        /* <DEDUP_REMOVED lines=12> */
.L_x_1055:
[----:B-1-34-:R-:W-:Y:S05]  /*197e0*/  BSYNC B0 ;  /* 0x0000000000007941 */ /* 0x01afea0003800000 */
.L_x_1054:
[----:B------:R-:W0:Y:S01]  /*197f0*/  LDGDEPBAR ;  /* 0x00000000000079af */ /* 0x000e220000000000 */
[----:B------:R-:W-:Y:S01]  /*19800*/  WARPSYNC 0xffffffff ;  /* 0xffffffff00007948 */ /* 0x000fe20003800000 */
[-C--:B--2---:R-:W-:Y:S01]  /*19810*/  HMMA.16816.F32 R8, R52, R20.reuse, RZ ;  /* 0x000000143408723c */ /* 0x084fe200000018ff */
[----:B------:R-:W-:Y:S05]  /*19820*/  BSSY B0, `(.L_x_1059) ;  /* 0x000011d000007945 */ /* 0x000fea0003800000 */
[----:B------:R-:W2:Y:S02]  /*19830*/  LDL R106, [R1+0x20] ;  /* 0x00002000016a7983 */ /* 0x000ea40000100800 */
        /* <DEDUP_REMOVED lines=25> */
[----:B------:R-:W3:Y:S07]  /*199d0*/  LDSM.16.M88.4 R184, [R198+0x3000] ;  /* 0x00300000c6b8783b */ /* 0x000eee0000000200 */
[----:B------:R-:W-:Y:S01]  /*199e0*/  HMMA.16816.F32 R52, R176, R194, R52 ;  /* 0x000000c2b034723c */ /* 0x000fe20000001834 */
[----:B------:R-:W4:Y:S03]  /*199f0*/  LDSM.16.M88.4 R176, [R171+0x1000] ;  /* 0x00100000abb0783b */ /* 0x000f260000000200 */
[----:B--2---:R-:W-:Y:S04]  /*19a00*/  ISETP.GT.AND P0, PT, R221, R106, PT ;  /* 0x0000006add00720c */ /* 0x004fe80003f04270 */
[-C--:B-1----:R-:W-:Y:S08]  /*19a10*/  HMMA.16816.F32 R8, R172, R180.reuse, R8 ;  /* 0x000000b4ac08723c */ /* 0x082ff00000001808 */
[C---:B---3--:R-:W-:Y:S08]  /*19a20*/  HMMA.16816.F32 R12, R184.reuse, R180, R12 ;  /* 0x000000b4b80c723c */ /* 0x048ff0000000180c */
        /* <DEDUP_REMOVED lines=172> */
[----:B------:R-:W1:Y:S02]  /*1a4f0*/  S2R R10, SR_TID.X ;  /* 0x00000000000a7919 */ /* 0x000e640000002100 */
[----:B-1----:R-:W-:Y:S04]  /*1a500*/  SHF.R.S32.HI R8, RZ, 0x1f, R10 ;  /* 0x0000001fff087819 */ /* 0x002fe8000001140a */
[----:B------:R-:W-:Y:S04]  /*1a510*/  LEA.HI R8, R8, R10, RZ, 0x2 ;  /* 0x0000000a08087211 */ /* 0x000fe800078f10ff */
[----:B------:R-:W-:Y:S04]  /*1a520*/  SHF.R.S32.HI R8, RZ, 0x2, R8 ;  /* 0x00000002ff087819 */ /* 0x000fe80000011408 */
[----:B------:R-:W-:Y:S01]  /*1a530*/  IADD3 R8, -R8, 0x30, RZ ;  /* 0x0000003008087810 */ /* 0x000fe20007ffe1ff */
[----:B--2---:R-:W-:Y:S01]  /*1a540*/  IMAD R2, R221, 0x30, R228 ;  /* 0x00000030dd027824 */ /* 0x004fe200078e02e4 */
[----:B---3--:R-:W-:Y:S04]  /*1a550*/  ISETP.GT.AND P1, PT, R223, 0x2f, PT ;  /* 0x0000002fdf00780c */ /* 0x008fe80003f24270 */
[----:B------:R-:W-:Y:S05]  /*1a560*/  IADD3 R2, R2, -0x30, R223 ;  /* 0xffffffd002027810 */ /* 0x000fea0007ffe0df */
[----:B------:R-:W-:Y:S04]  /*1a570*/  @P2 IMAD.HI.U32 R3, R2, c[0x0][0x2bc], RZ ;  /* 0x0000af0002032a27 */ /* 0x000fe800078e00ff */
[----:B------:R-:W-:Y:S01]  /*1a580*/  IMAD.MOV.U32 R0, RZ, RZ, R2 ;  /* 0x000000ffff007224 */ /* 0x000fe200078e0002 */
[----:B------:R-:W-:Y:S04]  /*1a590*/  @P2 SHF.R.U32.HI R0, RZ, c[0x0][0x2c0], R3 ;  /* 0x0000b000ff002a19 */ /* 0x000fe80000011603 */
[C---:B----4-:R-:W-:Y:S01]  /*1a5a0*/  @!P1 IADD3 R3, P0, R0.reuse, R226, RZ ;  /* 0x000000e200039210 */ /* 0x050fe20007f1e0ff */
[----:B------:R-:W-:Y:S03]  /*1a5b0*/  IMAD.MOV R4, RZ, RZ, -R0 ;  /* 0x000000ffff047224 */ /* 0x000fe600078e0a00 */
[----:B-----5:R-:W-:Y:S01]  /*1a5c0*/  @!P1 LEA.HI.X.SX32 R0, R0, R106, 0x1, P0 ;  /* 0x0000006a00009211 */ /* 0x020fe200000f0eff */
        /* <DEDUP_REMOVED lines=20> */
.L_x_1205:
[----:B------:R-:W-:-:S05]  /*1a710*/  BRA.DIV ~URZ, `(.L_x_1062) ;  /* 0x0000d5627f007947 */ /* 0x000fca000b800000 */
[----:B------:R3:W4:Y:S02]  /*1a720*/  SHFL.IDX PT, R0, R10, RZ, 0x1c1f ;  /* 0x001c1fff0a007589 */ /* 0x00072400000e0000 */
.L_x_1206:
        /* <DEDUP_REMOVED lines=24> */
.L_x_1207:
        /* <DEDUP_REMOVED lines=20> */
.L_x_1060:
[----:B--234-:R-:W-:Y:S05]  /*1a9f0*/  BSYNC B0 ;  /* 0x0000000000007941 */ /* 0x01cfea0003800000 */
.L_x_1059:
        /* <DEDUP_REMOVED lines=51> */
.L_x_1208:
        /* <DEDUP_REMOVED lines=15> */
.L_x_1209:
        /* <DEDUP_REMOVED lines=26> */
[C---:B--2---:R-:W-:Y:S01]  /*1afc0*/  F2FP.PACK_AB R172, R3.reuse, R2 ;  /* 0x0000000203ac723e */ /* 0x044fe200000000ff */
[----:B------:R-:W-:Y:S02]  /*1afd0*/  FFMA.FTZ R0, R4, R248, R2 ;  /* 0x000000f804007223 */ /* 0x000fe40000010002 */
[C---:B------:R-:W-:Y:S02]  /*1afe0*/  FMUL.FTZ R2, R104.reuse, c[0x0][0x2d0] ;  /* 0x0000b40068027a20 */ /* 0x040fe40000410000 */
        /* <DEDUP_REMOVED lines=55> */
[----:B-1----:R-:W-:Y:S01]  /*1b360*/  F2FP.PACK_AB R174, R13, R14 ;  /* 0x0000000e0dae723e */ /* 0x002fe200000000ff */
[----:B------:R-:W-:Y:S02]  /*1b370*/  FFMA.FTZ R191, R22, c[0x0][0x2d0], -R8 ;  /* 0x0000b40016bf7a23 */ /* 0x000fe40000010808 */
[C---:B------:R-:W-:Y:S02]  /*1b380*/  FMUL.FTZ R73, R4.reuse, R73 ;  /* 0x0000004904497220 */ /* 0x040fe40000410000 */
[C---:B------:R-:W-:Y:S02]  /*1b390*/  FMUL.FTZ R74, R3.reuse, R74 ;  /* 0x0000004a034a7220 */ /* 0x040fe40000410000 */
[----:B------:R-:W-:Y:S01]  /*1b3a0*/  FMUL.FTZ R75, R3, R75 ;  /* 0x0000004b034b7220 */ /* 0x000fe20000410000 */
[----:B------:R-:W1:Y:S01]  /*1b3b0*/  MUFU.EX2 R22, R10 ;  /* 0x0000000a00167308 */ /* 0x000e620000000800 */
[C---:B------:R-:W-:Y:S02]  /*1b3c0*/  FMUL.FTZ R84, R4.reuse, R84 ;  /* 0x0000005404547220 */ /* 0x040fe40000410000 */
[----:B------:R-:W-:Y:S02]  /*1b3d0*/  FMUL.FTZ R85, R4, R85 ;  /* 0x0000005504557220 */ /* 0x000fe40000410000 */
[C---:B--2---:R-:W-:Y:S02]  /*1b3e0*/  FADD.FTZ R0, -R106.reuse, R5 ;  /* 0x000000056a007221 */ /* 0x044fe40000010100 */
[----:B------:R-:W-:Y:S02]  /*1b3f0*/  FMUL.FTZ R5, R106, c[0x0][0x2d0] ;  /* 0x0000b4006a057a20 */ /* 0x000fe40000410000 */
[----:B------:R-:W-:Y:S01]  /*1b400*/  FMUL.FTZ R0, R0, c[0x0][0x2d0] ;  /* 0x0000b40000007a20 */ /* 0x000fe20000410000 */
[----:B------:R-:W-:Y:S01]  /*1b410*/  MUFU.EX2 R217, R36 ;  /* 0x0000002400d97308 */ /* 0x000fe20000000800 */
[--C-:B------:R-:W-:Y:S02]  /*1b420*/  FFMA.FTZ R8, R214, c[0x0][0x2d0], -R5.reuse ;  /* 0x0000b400d6087a23 */ /* 0x100fe40000010805 */
[----:B---3--:R-:W-:Y:S02]  /*1b430*/  FMUL.FTZ R16, R2, R128 ;  /* 0x0000008002107220 */ /* 0x008fe40000410000 */
[----:B----4-:R-:W-:Y:S02]  /*1b440*/  FADD.FTZ R9, R14, R12 ;  /* 0x0000000c0e097221 */ /* 0x010fe40000010000 */
[C---:B------:R-:W-:Y:S02]  /*1b450*/  FMUL.FTZ R17, R2.reuse, R129 ;  /* 0x0000008102117220 */ /* 0x040fe40000410000 */
[C---:B------:R-:W-:Y:S01]  /*1b460*/  FMUL.FTZ R28, R2.reuse, R124 ;  /* 0x0000007c021c7220 */ /* 0x040fe20000410000 */
[----:B------:R-:W2:Y:S01]  /*1b470*/  MUFU.EX2 R0, R0 ;  /* 0x0000000000007308 */ /* 0x000ea20000000800 */
[C---:B------:R-:W-:Y:S02]  /*1b480*/  FMUL.FTZ R29, R2.reuse, R125 ;  /* 0x0000007d021d7220 */ /* 0x040fe40000410000 */
[C---:B------:R-:W-:Y:S02]  /*1b490*/  FMUL.FTZ R32, R2.reuse, R120 ;  /* 0x0000007802207220 */ /* 0x040fe40000410000 */
[C---:B------:R-:W-:Y:S02]  /*1b4a0*/  FMUL.FTZ R44, R2.reuse, R116 ;  /* 0x00000074022c7220 */ /* 0x040fe40000410000 */
[C---:B------:R-:W-:Y:S02]  /*1b4b0*/  FMUL.FTZ R45, R2.reuse, R117 ;  /* 0x00000075022d7220 */ /* 0x040fe40000410000 */
[----:B------:R-:W-:Y:S01]  /*1b4c0*/  FFMA.FTZ R183, R33, c[0x0][0x2d0], -R5 ;  /* 0x0000b40021b77a23 */ /* 0x000fe20000010805 */
[----:B------:R-:W-:Y:S01]  /*1b4d0*/  MUFU.EX2 R244, R21 ;  /* 0x0000001500f47308 */ /* 0x000fe20000000800 */
[C---:B------:R-:W-:Y:S02]  /*1b4e0*/  FMUL.FTZ R33, R2.reuse, R121 ;  /* 0x0000007902217220 */ /* 0x040fe40000410000 */
[----:B------:R-:W-:Y:S02]  /*1b4f0*/  FADD.FTZ R188, R13, R9 ;  /* 0x000000090dbc7221 */ /* 0x000fe40000010000 */
[C---:B-----5:R-:W-:Y:S02]  /*1b500*/  FFMA.FTZ R9, R2.reuse, R238, R24 ;  /* 0x000000ee02097223 */ /* 0x060fe40000010018 */
[----:B------:R-:W-:Y:S01]  /*1b510*/  FMUL.FTZ R48, R2, R112 ;  /* 0x0000007002307220 */ /* 0x000fe20000410000 */
[----:B-1----:R-:W-:Y:S01]  /*1b520*/  F2FP.PACK_AB R112, R22, R24 ;  /* 0x000000181670723e */ /* 0x002fe200000000ff */
        /* <DEDUP_REMOVED lines=18> */
[C---:B--2---:R-:W-:Y:S01]  /*1b650*/  FMUL.FTZ R30, R0.reuse, R126 ;  /* 0x0000007e001e7220 */ /* 0x044fe20000410000 */
[----:B------:R-:W-:Y:S01]  /*1b660*/  MUFU.EX2 R2, R8 ;  /* 0x0000000800027308 */ /* 0x000fe20000000800 */
[C---:B------:R-:W-:Y:S02]  /*1b670*/  FMUL.FTZ R31, R0.reuse, R127 ;  /* 0x0000007f001f7220 */ /* 0x040fe40000410000 */
[C---:B------:R-:W-:Y:S01]  /*1b680*/  FMUL.FTZ R35, R0.reuse, R123 ;  /* 0x0000007b00237220 */ /* 0x040fe20000410000 */
[----:B------:R-:W-:Y:S01]  /*1b690*/  LDSM.16.MT88.4 R124, [R197+0x400] ;  /* 0x00040000c57c783b */ /* 0x000fe20000004200 */
[C---:B------:R-:W-:Y:S02]  /*1b6a0*/  FMUL.FTZ R46, R0.reuse, R118 ;  /* 0x00000076002e7220 */ /* 0x040fe40000410000 */
[----:B------:R-:W-:Y:S02]  /*1b6b0*/  FMUL.FTZ R47, R0, R119 ;  /* 0x00000077002f7220 */ /* 0x000fe40000410000 */
[--C-:B------:R-:W-:Y:S01]  /*1b6c0*/  FFMA.FTZ R20, R219, c[0x0][0x2d0], -R5.reuse ;  /* 0x0000b400db147a23 */ /* 0x100fe20000010805 */
[----:B------:R-:W-:Y:S01]  /*1b6d0*/  MUFU.EX2 R242, R177 ;  /* 0x000000b100f27308 */ /* 0x000fe20000000800 */
[--C-:B------:R-:W-:Y:S01]  /*1b6e0*/  FFMA.FTZ R176, R192, c[0x0][0x2d0], -R5.reuse ;  /* 0x0000b400c0b07a23 */ /* 0x100fe20000010805 */
[----:B------:R-:W-:Y:S01]  /*1b6f0*/  LDSM.16.MT88.4 R116, [R196+0xc00] ;  /* 0x000c0000c474783b */ /* 0x000fe20000004200 */
[--C-:B------:R-:W-:Y:S02]  /*1b700*/  FFMA.FTZ R192, R25, c[0x0][0x2d0], -R5.reuse ;  /* 0x0000b40019c07a23 */ /* 0x100fe40000010805 */
[--C-:B------:R-:W-:Y:S02]  /*1b710*/  FFMA.FTZ R181, R189, c[0x0][0x2d0], -R5.reuse ;  /* 0x0000b400bdb57a23 */ /* 0x100fe40000010805 */
[--C-:B------:R-:W-:Y:S02]  /*1b720*/  FFMA.FTZ R189, R26, c[0x0][0x2d0], -R5.reuse ;  /* 0x0000b4001abd7a23 */ /* 0x100fe40000010805 */
[--C-:B------:R-:W-:Y:S01]  /*1b730*/  FFMA.FTZ R182, R34, c[0x0][0x2d0], -R5.reuse ;  /* 0x0000b40022b67a23 */ /* 0x100fe20000010805 */
[----:B------:R-:W1:Y:S01]  /*1b740*/  MUFU.EX2 R214, R20 ;  /* 0x0000001400d67308 */ /* 0x000e620000000800 */
[C---:B------:R-:W-:Y:S02]  /*1b750*/  FMUL.FTZ R34, R0.reuse, R122 ;  /* 0x0000007a00227220 */ /* 0x040fe40000410000 */
[--C-:B------:R-:W-:Y:S01]  /*1b760*/  FFMA.FTZ R212, R19, c[0x0][0x2d0], -R5.reuse ;  /* 0x0000b40013d47a23 */ /* 0x100fe20000010805 */
[----:B------:R-:W-:Y:S01]  /*1b770*/  LDSM.16.MT88.4 R120, [R196+0x400] ;  /* 0x00040000c478783b */ /* 0x000fe20000004200 */
        /* <DEDUP_REMOVED lines=21> */
[----:B------:R-:W-:Y:S01]  /*1b8d0*/  FFMA.FTZ R132, R0, R239, R2 ;  /* 0x000000ef00847223 */ /* 0x000fe20000010002 */
[----:B------:R-:W-:Y:S01]  /*1b8e0*/  MUFU.EX2 R218, R183 ;  /* 0x000000b700da7308 */ /* 0x000fe20000000800 */
[--C-:B------:R-:W-:Y:S02]  /*1b8f0*/  FFMA.FTZ R11, R216, c[0x0][0x2d0], -R5.reuse ;  /* 0x0000b400d80b7a23 */ /* 0x100fe40000010805 */
[--C-:B------:R-:W-:Y:S02]  /*1b900*/  FFMA.FTZ R10, R215, c[0x0][0x2d0], -R5.reuse ;  /* 0x0000b400d70a7a23 */ /* 0x100fe40000010805 */
[----:B------:R-:W-:Y:S02]  /*1b910*/  FFMA.FTZ R5, R18, c[0x0][0x2d0], -R5 ;  /* 0x0000b40012057a23 */ /* 0x000fe40000010805 */
[----:B------:R-:W-:Y:S02]  /*1b920*/  FMUL.FTZ R18, R0, R130 ;  /* 0x0000008200127220 */ /* 0x000fe40000410000 */
[----:B------:R-:W-:Y:S01]  /*1b930*/  FADD.FTZ R134, R22, R9 ;  /* 0x0000000916867221 */ /* 0x000fe20000010000 */
[----:B------:R1:W2:Y:S01]  /*1b940*/  MUFU.EX2 R0, R27 ;  /* 0x0000001b00007308 */ /* 0x0002a20000000800 */
[C---:B------:R-:W-:Y:S01]  /*1b950*/  FMUL.FTZ R9, R4.reuse, R141 ;  /* 0x0000008d04097220 */ /* 0x040fe20000410000 */
[----:B------:R-:W-:Y:S01]  /*1b960*/  LDSM.16.MT88.4 R128, [R196+0x1000] ;  /* 0x00100000c480783b */ /* 0x000fe20000004200 */
[C---:B------:R-:W-:Y:S02]  /*1b970*/  FMUL.FTZ R8, R4.reuse, R140 ;  /* 0x0000008c04087220 */ /* 0x040fe40000410000 */
        /* <DEDUP_REMOVED lines=8> */
[----:B------:R-:W-:Y:S01]  /*1ba00*/  FMUL.FTZ R101, R4, R101 ;  /* 0x0000006504657220 */ /* 0x000fe20000410000 */
[----:B------:R4:W5:Y:S01]  /*1ba10*/  MUFU.EX2 R245, R10 ;  /* 0x0000000a00f57308 */ /* 0x0009620000000800 */
[C---:B------:R-:W-:Y:S02]  /*1ba20*/  FMUL.FTZ R102, R3.reuse, R102 ;  /* 0x0000006603667220 */ /* 0x040fe40000410000 */
[----:B------:R-:W-:Y:S01]  /*1ba30*/  FMUL.FTZ R103, R3, R103 ;  /* 0x0000006703677220 */ /* 0x000fe20000410000 */
[----:B-1----:R-:W1:Y:S01]  /*1ba40*/  LDSM.16.MT88.4 R24, [R196] ;  /* 0x00000000c418783b */ /* 0x002e620000004200 */
[----:B--2---:R-:W-:Y:S01]  /*1ba50*/  F2FP.PACK_AB R175, R217, R0 ;  /* 0x00000000d9af723e */ /* 0x004fe200000000ff */
[----:B------:R-:W-:Y:S02]  /*1ba60*/  FADD.FTZ R133, R0, R37 ;  /* 0x0000002500857221 */ /* 0x000fe40000010000 */
[C---:B------:R-:W-:Y:S02]  /*1ba70*/  FMUL.FTZ R37, R4.reuse, R153 ;  /* 0x0000009904257220 */ /* 0x040fe40000410000 */
[----:B------:R2:W2:Y:S01]  /*1ba80*/  MUFU.EX2 R216, R23 ;  /* 0x0000001700d87308 */ /* 0x0004a20000000800 */
[----:B------:R-:W-:Y:S01]  /*1ba90*/  FADD.FTZ R0, R107, R188 ;  /* 0x000000bc6b007221 */ /* 0x000fe20000010000 */
[----:B------:R-:W-:Y:S01]  /*1baa0*/  LDSM.16.MT88.4 R152, [R197+0x800] ;  /* 0x00080000c598783b */ /* 0x000fe20000004200 */
[C---:B------:R-:W-:Y:S02]  /*1bab0*/  FMUL.FTZ R88, R4.reuse, R88 ;  /* 0x0000005804587220 */ /* 0x040fe40000410000 */
[C---:B---3--:R-:W-:Y:S02]  /*1bac0*/  FMUL.FTZ R11, R3.reuse, R143 ;  /* 0x0000008f030b7220 */ /* 0x048fe40000410000 */
[----:B------:R-:W-:Y:S02]  /*1bad0*/  FMUL.FTZ R89, R4, R89 ;  /* 0x0000005904597220 */ /* 0x000fe40000410000 */
[C---:B------:R-:W-:Y:S01]  /*1bae0*/  FMUL.FTZ R90, R3.reuse, R90 ;  /* 0x0000005a035a7220 */ /* 0x040fe20000410000 */
[----:B------:R-:W-:Y:S01]  /*1baf0*/  MUFU.EX2 R140, R187 ;  /* 0x000000bb008c7308 */ /* 0x000fe20000000800 */
[C---:B------:R-:W-:Y:S02]  /*1bb00*/  FMUL.FTZ R91, R3.reuse, R91 ;  /* 0x0000005b035b7220 */ /* 0x040fe40000410000 */
[----:B----4-:R-:W-:Y:S01]  /*1bb10*/  FMUL.FTZ R10, R3, R142 ;  /* 0x0000008e030a7220 */ /* 0x010fe20000410000 */
[----:B-----5:R-:W-:Y:S06]  /*1bb20*/  F2FP.PACK_AB R115, R245, R215 ;  /* 0x000000d7f573723e */ /* 0x020fec00000000ff */
[----:B------:R-:W3:Y:S01]  /*1bb30*/  MUFU.EX2 R2, R223 ;  /* 0x000000df00027308 */ /* 0x000ee20000000800 */
[----:B--2---:R-:W-:Y:S01]  /*1bb40*/  FMUL.FTZ R23, R3, R147 ;  /* 0x0000009303177220 */ /* 0x004fe20000410000 */
[----:B------:R-:W-:Y:S01]  /*1bb50*/  F2FP.PACK_AB R114, R244, R216 ;  /* 0x000000d8f472723e */ /* 0x000fe200000000ff */
[----:B------:R-:W-:Y:S07]  /*1bb60*/  LDSM.16.MT88.4 R144, [R196+0x800] ;  /* 0x00080000c490783b */ /* 0x000fee0000004200 */
[----:B------:R-:W-:Y:S01]  /*1bb70*/  MUFU.EX2 R239, R186 ;  /* 0x000000ba00ef7308 */ /* 0x000fe20000000800 */
[-C--:B-1----:R-:W-:Y:S09]  /*1bb80*/  HMMA.16816.F32 R8, R172, R24.reuse, R8 ;  /* 0x00000018ac08723c */ /* 0x082ff20000001808 */
[----:B------:R-:W-:Y:S01]  /*1bb90*/  MUFU.EX2 R223, R181 ;  /* 0x000000b500df7308 */ /* 0x000fe20000000800 */
[C---:B------:R-:W-:Y:S04]  /*1bba0*/  HMMA.16816.F32 R12, R112.reuse, R24, R12 ;  /* 0x00000018700c723c */ /* 0x040fe8000000180c */
[----:B---3--:R-:W-:Y:S03]  /*1bbb0*/  FADD.FTZ R0, R2, R0 ;  /* 0x0000000002007221 */ /* 0x008fe60000010000 */
[C---:B------:R-:W-:Y:S01]  /*1bbc0*/  FMUL.FTZ R24, R4.reuse, R148 ;  /* 0x0000009404187220 */ /* 0x040fe20000410000 */
[-C--:B------:R-:W-:Y:S01]  /*1bbd0*/  HMMA.16816.F32 R16, R112, R26.reuse, R16 ;  /* 0x0000001a7010723c */ /* 0x080fe20000001810 */
[----:B------:R-:W-:Y:S03]  /*1bbe0*/  MUFU.EX2 R184, R226 ;  /* 0x000000e200b87308 */ /* 0x000fe60000000800 */
[C---:B------:R-:W-:Y:S02]  /*1bbf0*/  FMUL.FTZ R25, R4.reuse, R149 ;  /* 0x0000009504197220 */ /* 0x040fe40000410000 */
[----:B------:R-:W-:Y:S02]  /*1bc00*/  FADD.FTZ R0, R109, R0 ;  /* 0x000000006d007221 */ /* 0x000fe40000010000 */
        /* <DEDUP_REMOVED lines=50> */
[----:B------:R-:W-:Y:S01]  /*1bf30*/  F2FP.PACK_AB R114, R108, R109 ;  /* 0x0000006d6c72723e */ /* 0x000fe200000000ff */
        /* <DEDUP_REMOVED lines=102> */
[----:B------:R-:W-:-:S07]  /*1c5a0*/  @P0 BRA `(.L_x_1066) ;  /* 0xffffcd8000000947 */ /* 0x000fce000383ffff */
.L_x_1053:
[----:B------:R-:W2:Y:S02]  /*1c5b0*/  LDL R0, [R1+0x20] ;  /* 0x0000200001007983 */ /* 0x000ea40000100800 */
[----:B--2---:R-:W-:-:S13]  /*1c5c0*/  ISETP.GE.AND P0, PT, R221, R0, PT ;  /* 0x00000000dd00720c */ /* 0x004fda0003f06270 */
[----:B------:R-:W-:Y:S05]  /*1c5d0*/  @!P0 BRA `(.L_x_1067) ;  /* 0x000046a000008947 */ /* 0x000fea0003800000 */
[----:B------:R-:W-:Y:S01]  /*1c5e0*/  IMAD.MOV.U32 R107, RZ, RZ, R104 ;  /* 0x000000ffff6b7224 */ /* 0x000fe200078e0068 */
[----:B------:R-:W-:Y:S01]  /*1c5f0*/  MOV R109, R5 ;  /* 0x00000005006d7202 */ /* 0x000fe20000000f00 */
[----:B------:R-:W-:Y:S01]  /*1c600*/  IMAD.MOV.U32 R106, RZ, RZ, R105 ;  /* 0x000000ffff6a7224 */ /* 0x000fe200078e0069 */
[----:B------:R-:W-:Y:S02]  /*1c610*/  MOV R108, R6 ;  /* 0x00000006006c7202 */ /* 0x000fe40000000f00 */
.L_x_1099:
[----:B------:R-:W2:Y:S01]  /*1c620*/  LDL.64 R8, [R1+0x30] ;  /* 0x0000300001087983 */ /* 0x000ea20000100a00 */
[----:B------:R-:W-:Y:S04]  /*1c630*/  DEPBAR.LE SB0, 0x0 ;  /* 0x000080000000791a */ /* 0x000fe80000000000 */
[----:B------:R-:W3:Y:S01]  /*1c640*/  LDL R5, [R1+0x38] ;  /* 0x0000380001057983 */ /* 0x000ee20000100800 */
[----:B------:R-:W-:Y:S01]  /*1c650*/  WARPSYNC 0xffffffff ;  /* 0xffffffff00007948 */ /* 0x000fe20003800000 */
[----:B------:R-:W-:Y:S01]  /*1c660*/  SHF.R.S32.HI R0, RZ, 0x1f, R222 ;  /* 0x0000001fff007819 */ /* 0x000fe200000114de */
[----:B------:R-:W-:Y:S01]  /*1c670*/  IMAD.WIDE.U32 R2, R222, c[0x0][0x208], RZ ;  /* 0x00008200de027a25 */ /* 0x000fe200078e00ff */
[----:B------:R-:W-:Y:S01]  /*1c680*/  BAR.SYNC.DEFER_BLOCKING 0x0 ;  /* 0x0000000000007b1d */ /* 0x000fe20000010000 */
[----:B------:R-:W-:Y:S02]  /*1c690*/  SHF.R.S32.HI R4, RZ, 0x1f, R220 ;  /* 0x0000001fff047819 */ /* 0x000fe400000114dc */
[----:B------:R-:W-:Y:S03]  /*1c6a0*/  IMAD R0, R0, c[0x0][0x208], RZ ;  /* 0x0000820000007a24 */ /* 0x000fe600078e02ff */
[----:B------:R-:W-:Y:S02]  /*1c6b0*/  IMAD R4, R4, c[0x0][0x218], RZ ;  /* 0x0000860004047a24 */ /* 0x000fe400078e02ff */
[----:B------:R-:W-:Y:S02]  /*1c6c0*/  IMAD R0, R222, c[0x0][0x20c], R0 ;  /* 0x00008300de007a24 */ /* 0x000fe400078e0200 */
[C---:B------:R-:W-:Y:S03]  /*1c6d0*/  IMAD R4, R220.reuse, c[0x0][0x21c], R4 ;  /* 0x00008700dc047a24 */ /* 0x040fe600078e0204 */
[----:B------:R-:W-:Y:S05]  /*1c6e0*/  IADD3 R3, R3, R0, RZ ;  /* 0x0000000003037210 */ /* 0x000fea0007ffe0ff */
        /* <DEDUP_REMOVED lines=17> */
.L_x_1210:
[----:B------:R-:W3:Y:S01]  /*1c800*/  LDL.64 R4, [R1] ;  /* 0x0000000001047983 */ /* 0x000ee20000100a00 */
[----:B------:R-:W-:Y:S01]  /*1c810*/  ISETP.GE.AND P3, PT, R252, c[0x0][0x1d4], PT ;  /* 0x00007500fc007a0c */ /* 0x000fe20003f66270 */
[----:B------:R-:W-:Y:S02]  /*1c820*/  BSSY B0, `(.L_x_1069) ;  /* 0x0000022000007945 */ /* 0x000fe40003800000 */
[----:B------:R-:W4:Y:S04]  /*1c830*/  LDL R9, [R1+0x8] ;  /* 0x0000080001097983 */ /* 0x000f280000100800 */
[----:B------:R-:W5:Y:S04]  /*1c840*/  SHFL.IDX PT, R2, R8, RZ, 0x1c1f ;  /* 0x001c1fff08027589 */ /* 0x000f6800000e0000 */
[----:B------:R-:W1:Y:S01]  /*1c850*/  S2R R10, SR_TID.X ;  /* 0x00000000000a7919 */ /* 0x000e620000002100 */
[----:B----4-:R-:W-:Y:S02]  /*1c860*/  ISETP.GE.AND P2, PT, R9, c[0x0][0x1d4], PT ;  /* 0x0000750009007a0c */ /* 0x010fe40003f46270 */
[----:B---3--:R-:W-:Y:S02]  /*1c870*/  ISETP.GE.AND P4, PT, R4, c[0x0][0x1d4], PT ;  /* 0x0000750004007a0c */ /* 0x008fe40003f86270 */
[----:B-----5:R-:W-:Y:S02]  /*1c880*/  IADD3 R4, P0, R2, R234, RZ ;  /* 0x000000ea02047210 */ /* 0x020fe40007f1e0ff */
[----:B-1----:R-:W-:Y:S03]  /*1c890*/  ISETP.GT.AND P1, PT, R10, 0x3f, PT ;  /* 0x0000003f0a00780c */ /* 0x002fe60003f24270 */
[----:B--2---:R-:W-:Y:S06]  /*1c8a0*/  IMAD.X R5, R0, 0x1, R233, P0 ;  /* 0x0000000100057824 */ /* 0x004fec00000e06e9 */
[----:B------:R-:W-:Y:S01]  /*1c8b0*/  @!PT LDS RZ, [RZ] ;  /* 0x00000000fffff984 */ /* 0x000fe20000000800 */
[----:B------:R-:W-:Y:S01]  /*1c8c0*/  @!PT LDS RZ, [RZ] ;  /* 0x00000000fffff984 */ /* 0x000fe20000000800 */
[----:B------:R1:W-:Y:S02]  /*1c8d0*/  LDGSTS.E.BYPASS.LTC128B.128 [R210+0x1880], [R4.64], !P4 ;  /* 0x0188000004d27fae */ /* 0x0003e4000e101d48 */
[----:B-1----:R-:W-:Y:S05]  /*1c8e0*/  IADD3 R4, P0, R2, R236, RZ ;  /* 0x000000ec02047210 */ /* 0x002fea0007f1e0ff */
[----:B------:R-:W-:Y:S01]  /*1c8f0*/  IMAD.X R5, R0, 0x1, R235, P0 ;  /* 0x0000000100057824 */ /* 0x000fe200000e06eb */
[----:B------:R-:W-:Y:S04]  /*1c900*/  IADD3 R2, P0, R2, R232, RZ ;  /* 0x000000e802027210 */ /* 0x000fe80007f1e0ff */
[----:B------:R1:W-:Y:S01]  /*1c910*/  LDGSTS.E.BYPASS.LTC128B.128 [R210+0x2480], [R4.64], !P3 ;  /* 0x0248000004d27fae */ /* 0x0003e2000d901d48 */
[----:B------:R-:W-:Y:S05]  /*1c920*/  IMAD.X R3, R0, 0x1, R231, P0 ;  /* 0x0000000100037824 */ /* 0x000fea00000e06e7 */
[----:B------:R1:W-:Y:S01]  /*1c930*/  LDGSTS.E.BYPASS.LTC128B.128 [R210+0x3080], [R2.64], !P2 ;  /* 0x0308000002d27fae */ /* 0x0003e2000d101d48 */
[----:B------:R-:W-:-:S05]  /*1c940*/  @P1 BRA `(.L_x_1070) ;  /* 0x000000f000001947 */ /* 0x000fca0003800000 */
[----:B------:R-:W-:-:S05]  /*1c950*/  BRA.DIV ~URZ, `(.L_x_1071) ;  /* 0x0000b7027f007947 */ /* 0x000fca000b800000 */
[----:B-1----:R1:W2:Y:S04]  /*1c960*/  SHFL.IDX PT, R4, R6, 0x1, 0x1c1f ;  /* 0x003c1f0006047f89 */ /* 0x0022a800000e0000 */
[----:B------:R1:W3:Y:S02]  /*1c970*/  SHFL.IDX PT, R0, R8, 0x1, 0x1c1f ;  /* 0x003c1f0008007f89 */ /* 0x0002e400000e0000 */
.L_x_1211:
[----:B---3--:R-:W-:Y:S05]  /*1c980*/  IADD3 R2, P0, R0, R234, RZ ;  /* 0x000000ea00027210 */ /* 0x008fea0007f1e0ff */
[----:B--2---:R-:W-:Y:S05]  /*1c990*/  IMAD.X R3, R4, 0x1, R233, P0 ;  /* 0x0000000104037824 */ /* 0x004fea00000e06e9 */
[----:B------:R-:W-:Y:S01]  /*1c9a0*/  @!PT LDS RZ, [RZ] ;  /* 0x00000000fffff984 */ /* 0x000fe20000000800 */
[----:B------:R-:W-:Y:S01]  /*1c9b0*/  @!PT LDS RZ, [RZ] ;  /* 0x00000000fffff984 */ /* 0x000fe20000000800 */
[----:B------:R-:W-:Y:S01]  /*1c9c0*/  @!PT LDS RZ, [RZ] ;  /* 0x00000000fffff984 */ /* 0x000fe20000000800 */
[----:B------:R2:W-:Y:S02]  /*1c9d0*/  LDGSTS.E.BYPASS.LTC128B.128 [R210+0x2080], [R2.64], !P4 ;  /* 0x0208000002d27fae */ /* 0x0005e4000e101d48 */
[----:B--2---:R-:W-:Y:S05]  /*1c9e0*/  IADD3 R2, P0, R0, R236, RZ ;  /* 0x000000ec00027210 */ /* 0x004fea0007f1e0ff */
[----:B------:R-:W-:Y:S05]  /*1c9f0*/  IMAD.X R3, R4, 0x1, R235, P0 ;  /* 0x0000000104037824 */ /* 0x000fea00000e06eb */
[----:B------:R2:W-:Y:S02]  /*1ca00*/  LDGSTS.E.BYPASS.LTC128B.128 [R210+0x2c80], [R2.64], !P3 ;  /* 0x02c8000002d27fae */ /* 0x0005e4000d901d48 */
[----:B--2---:R-:W-:Y:S05]  /*1ca10*/  IADD3 R2, P0, R0, R232, RZ ;  /* 0x000000e800027210 */ /* 0x004fea0007f1e0ff */
[----:B------:R-:W-:Y:S05]  /*1ca20*/  IMAD.X R3, R4, 0x1, R231, P0 ;  /* 0x0000000104037824 */ /* 0x000fea00000e06e7 */
[----:B------:R2:W-:Y:S03]  /*1ca30*/  LDGSTS.E.BYPASS.LTC128B.128 [R210+0x3880], [R2.64], !P2 ;  /* 0x0388000002d27fae */ /* 0x0005e6000d101d48 */
.L_x_1070:
[----:B------:R-:W-:Y:S05]  /*1ca40*/  BSYNC B0 ;  /* 0x0000000000007941 */ /* 0x000fea0003800000 */
.L_x_1069:
[----:B------:R-:W0:Y:S01]  /*1ca50*/  LDGDEPBAR ;  /* 0x00000000000079af */ /* 0x000e220000000000 */
[----:B------:R-:W-:Y:S01]  /*1ca60*/  WARPSYNC 0xffffffff ;  /* 0xffffffff00007948 */ /* 0x000fe20003800000 */
[-C--:B-1----:R-:W-:Y:S01]  /*1ca70*/  HMMA.16816.F32 R8, R52, R20.reuse, RZ ;  /* 0x000000143408723c */ /* 0x082fe200000018ff */
        /* <DEDUP_REMOVED lines=88> */
[----:B--2---:R-:W-:Y:S04]  /*1d000*/  FMUL.FTZ R3, R14, c[0x0][0x320] ;  /* 0x0000c8000e037a20 */ /* 0x004fe80000410000 */
[----:B------:R-:W2:Y:S01]  /*1d010*/  MUFU.TANH R226, R3 ;  /* 0x0000000300e27308 */ /* 0x000ea20000002400 */
        /* <DEDUP_REMOVED lines=117> */
[----:B------:R-:W-:Y:S01]  /*1d770*/  SHF.R.S32.HI R9, RZ, 0x2, R9 ;  /* 0x00000002ff097819 */ /* 0x000fe20000011409 */
[----:B--2---:R-:W-:Y:S01]  /*1d780*/  IMAD R2, R221, 0x30, R227 ;  /* 0x00000030dd027824 */ /* 0x004fe200078e02e3 */
[----:B---3--:R-:W-:Y:S04]  /*1d790*/  ISETP.GT.AND P1, PT, R5, 0x2f, PT ;  /* 0x0000002f0500780c */ /* 0x008fe80003f24270 */
[----:B------:R-:W-:Y:S05]  /*1d7a0*/  IADD3 R2, R2, -0x30, R5 ;  /* 0xffffffd002027810 */ /* 0x000fea0007ffe005 */
        /* <DEDUP_REMOVED lines=8> */
[----:B------:R-:W-:Y:S03]  /*1d830*/  @!P1 LEA.HI.X R5, R3, c[0x0][0x2a4], R5, 0x2, P0 ;  /* 0x0000a90003059a11 */ /* 0x000fe600000f1405 */
[----:B------:R-:W-:Y:S01]  /*1d840*/  IMAD.WIDE.U32 R2, R222, c[0x0][0x1e0], RZ ;  /* 0x00007800de027a25 */ /* 0x000fe200078e00ff */
[----:B------:R-:W-:Y:S01]  /*1d850*/  SHF.R.S32.HI R0, RZ, 0x1f, R222 ;  /* 0x0000001fff007819 */ /* 0x000fe200000114de */
[----:B------:R1:W2:Y:S04]  /*1d860*/  @!P1 LDG.E R220, [R4.64] ;  /* 0x0000000804dc9981 */ /* 0x0002a8000c1e1900 */
[----:B------:R-:W-:Y:S04]  /*1d870*/  IMAD R0, R0, c[0x0][0x1e0], RZ ;  /* 0x0000780000007a24 */ /* 0x000fe800078e02ff */
[----:B------:R-:W-:Y:S04]  /*1d880*/  IMAD R0, R222, c[0x0][0x1e4], R0 ;  /* 0x00007900de007a24 */ /* 0x000fe800078e0200 */
[----:B------:R-:W-:Y:S01]  /*1d890*/  IMAD.IADD R3, R3, 0x1, R0 ;  /* 0x0000000103037824 */ /* 0x000fe200078e0200 */
[----:B-1----:R-:W-:Y:S02]  /*1d8a0*/  IADD3 R5, -R9, 0x30, RZ ;  /* 0x0000003009057810 */ /* 0x002fe40007ffe1ff */
[----:B--2---:R-:W-:Y:S01]  /*1d8b0*/  SHF.R.S32.HI R0, RZ, 0x1f, R220 ;  /* 0x0000001fff007819 */ /* 0x004fe200000114dc */
        /* <DEDUP_REMOVED lines=10> */
.L_x_1212:
[----:B------:R-:W-:-:S05]  /*1d960*/  BRA.DIV ~URZ, `(.L_x_1075) ;  /* 0x0000a8327f007947 */ /* 0x000fca000b800000 */
[----:B------:R3:W4:Y:S02]  /*1d970*/  SHFL.IDX PT, R0, R8, RZ, 0x1c1f ;  /* 0x001c1fff08007589 */ /* 0x00072400000e0000 */
.L_x_1213:
        /* <DEDUP_REMOVED lines=9> */
[----:B--2---:R-:W-:Y:S05]  /*1da10*/  @P0 IADD3 R2, P1, R0, R232, RZ ;  /* 0x000000e800020210 */ /* 0x004fea0007f3e0ff */
[----:B------:R-:W-:Y:S05]  /*1da20*/  @P0 IMAD.X R3, R4, 0x1, R231, P1 ;  /* 0x0000000104030824 */ /* 0x000fea00008e06e7 */
[----:B------:R2:W-:Y:S01]  /*1da30*/  @P0 LDGSTS.E.BYPASS.LTC128B.128 [R210+0x5480], [R2.64], !P2 ;  /* 0x0548000002d20fae */ /* 0x0005e2000d101d48 */
[----:B------:R-:W-:Y:S01]  /*1da40*/  ISETP.GE.AND P0, PT, R5, 0x21, PT ;  /* 0x000000210500780c */ /* 0x000fe20003f06270 */
[----:B------:R-:W-:-:S06]  /*1da50*/  BRA.DIV ~URZ, `(.L_x_1076) ;  /* 0x0000a7b27f007947 */ /* 0x000fcc000b800000 */
[----:B------:R4:W1:Y:S04]  /*1da60*/  SHFL.IDX PT, R4, R6, 0x1, 0x1c1f ;  /* 0x003c1f0006047f89 */ /* 0x00086800000e0000 */
[----:B------:R4:W2:Y:S02]  /*1da70*/  SHFL.IDX PT, R0, R8, 0x1, 0x1c1f ;  /* 0x003c1f0008007f89 */ /* 0x0008a400000e0000 */
.L_x_1214:
[----:B--2---:R-:W-:Y:S05]  /*1da80*/  @P0 IADD3 R2, P1, R0, R234, RZ ;  /* 0x000000ea00020210 */ /* 0x004fea0007f3e0ff */
[----:B-1----:R-:W-:Y:S05]  /*1da90*/  @P0 IMAD.X R3, R4, 0x1, R233, P1 ;  /* 0x0000000104030824 */ /* 0x002fea00008e06e9 */
[----:B------:R-:W-:Y:S01]  /*1daa0*/  @!PT LDS RZ, [RZ] ;  /* 0x00000000fffff984 */ /* 0x000fe20000000800 */
[----:B------:R-:W-:Y:S01]  /*1dab0*/  @!PT LDS RZ, [RZ] ;  /* 0x00000000fffff984 */ /* 0x000fe20000000800 */
[----:B------:R-:W-:Y:S01]  /*1dac0*/  @!PT LDS RZ, [RZ] ;  /* 0x00000000fffff984 */ /* 0x000fe20000000800 */
[----:B------:R1:W-:Y:S02]  /*1dad0*/  @P0 LDGSTS.E.BYPASS.LTC128B.128 [R210+0x4480], [R2.64], !P4 ;  /* 0x0448000002d20fae */ /* 0x0003e4000e101d48 */
[----:B-1----:R-:W-:Y:S05]  /*1dae0*/  @P0 IADD3 R2, P1, R0, R236, RZ ;  /* 0x000000ec00020210 */ /* 0x002fea0007f3e0ff */
[----:B------:R-:W-:Y:S05]  /*1daf0*/  @P0 IMAD.X R3, R4, 0x1, R235, P1 ;  /* 0x0000000104030824 */ /* 0x000fea00008e06eb */
[----:B------:R1:W-:Y:S02]  /*1db00*/  @P0 LDGSTS.E.BYPASS.LTC128B.128 [R210+0x5080], [R2.64], !P3 ;  /* 0x0508000002d20fae */ /* 0x0003e4000d901d48 */
[----:B-1----:R-:W-:Y:S05]  /*1db10*/  @P0 IADD3 R2, P1, R0, R232, RZ ;  /* 0x000000e800020210 */ /* 0x002fea0007f3e0ff */
[----:B------:R-:W-:Y:S05]  /*1db20*/  @P0 IMAD.X R3, R4, 0x1, R231, P1 ;  /* 0x0000000104030824 */ /* 0x000fea00008e06e7 */
[----:B------:R1:W-:Y:S03]  /*1db30*/  @P0 LDGSTS.E.BYPASS.LTC128B.128 [R210+0x5c80], [R2.64], !P2 ;  /* 0x05c8000002d20fae */ /* 0x0003e6000d101d48 */
.L_x_1073:
[----:B--234-:R-:W-:Y:S05]  /*1db40*/  BSYNC B0 ;  /* 0x0000000000007941 */ /* 0x01cfea0003800000 */
.L_x_1072:
        /* <DEDUP_REMOVED lines=15> */
.L_x_1215:
        /* <DEDUP_REMOVED lines=19> */
.L_x_1080:
[----:B------:R-:W-:Y:S04]  /*1dd70*/  MOV R9, 0x1 ;  /* 0x0000000100097802 */ /* 0x000fe80000000f00 */
[----:B------:R-:W-:Y:S11]  /*1dd80*/  ISETP.NE.AND P0, PT, R9, c[0x0][0x32c], PT ;  /* 0x0000cb0009007a0c */ /* 0x000ff60003f05270 */
[----:B------:R-:W-:Y:S02]  /*1dd90*/  @!UPT UIADD3 URZ, URZ, URZ, URZ ;  /* 0x0000003f3f3ff290 */ /* 0x000fe4000fffe03f */
[----:B------:R-:W-:Y:S05]  /*1dda0*/  @P0 IMAD.HI.U32 R9, R4, c[0x0][0x330], RZ ;  /* 0x0000cc0004090a27 */ /* 0x000fea00078e00ff */
[----:B------:R-:W-:Y:S02]  /*1ddb0*/  @P0 SHF.R.U32.HI R4, RZ, c[0x0][0x334], R9 ;  /* 0x0000cd00ff040a19 */ /* 0x000fe40000011609 */
.L_x_1081:
[----:B------:R-:W-:Y:S05]  /*1ddc0*/  BSYNC B0 ;  /* 0x0000000000007941 */ /* 0x000fea0003800000 */
.L_x_1079:
[----:B------:R-:W-:Y:S04]  /*1ddd0*/  IMAD.IADD R9, R0, 0x1, -R251 ;  /* 0x0000000100097824 */ /* 0x000fe800078e0afb */
[----:B------:R-:W-:Y:S05]  /*1dde0*/  IMAD R4, R4, c[0x0][0x32c], R9 ;  /* 0x0000cb0004047a24 */ /* 0x000fea00078e0209 */
[----:B------:R-:W-:Y:S02]  /*1ddf0*/  IMNMX R2, R2, R4, !PT ;  /* 0x0000000402027217 */ /* 0x000fe40007800200 */
[----:B------:R-:W-:Y:S04]  /*1de00*/  IADD3 R4, R4, c[0x0][0x32c], RZ ;  /* 0x0000cb0004047a10 */ /* 0x000fe80007ffe0ff */
[----:B------:R-:W-:Y:S02]  /*1de10*/  IMNMX R3, R3, R4, PT ;  /* 0x0000000403037217 */ /* 0x000fe40003800200 */
.L_x_1078:
        /* <DEDUP_REMOVED lines=63> */
.L_x_1216:
        /* <DEDUP_REMOVED lines=19> */
.L_x_1085:
[----:B------:R-:W-:Y:S04]  /*1e340*/  MOV R9, 0x1 ;  /* 0x0000000100097802 */ /* 0x000fe80000000f00 */
[----:B------:R-:W-:Y:S11]  /*1e350*/  ISETP.NE.AND P0, PT, R9, c[0x0][0x32c], PT ;  /* 0x0000cb0009007a0c */ /* 0x000ff60003f05270 */
[----:B------:R-:W-:Y:S02]  /*1e360*/  @!UPT UIADD3 URZ, URZ, URZ, URZ ;  /* 0x0000003f3f3ff290 */ /* 0x000fe4000fffe03f */
[----:B------:R-:W-:Y:S05]  /*1e370*/  @P0 IMAD.HI.U32 R9, R4, c[0x0][0x330], RZ ;  /* 0x0000cc0004090a27 */ /* 0x000fea00078e00ff */
[----:B------:R-:W-:Y:S02]  /*1e380*/  @P0 SHF.R.U32.HI R4, RZ, c[0x0][0x334], R9 ;  /* 0x0000cd00ff040a19 */ /* 0x000fe40000011609 */
.L_x_1086:
[----:B------:R-:W-:Y:S05]  /*1e390*/  BSYNC B0 ;  /* 0x0000000000007941 */ /* 0x000fea0003800000 */
.L_x_1084:
[----:B------:R-:W-:Y:S04]  /*1e3a0*/  IMAD.IADD R9, R0, 0x1, -R251 ;  /* 0x0000000100097824 */ /* 0x000fe800078e0afb */
[----:B------:R-:W-:Y:S05]  /*1e3b0*/  IMAD R4, R4, c[0x0][0x32c], R9 ;  /* 0x0000cb0004047a24 */ /* 0x000fea00078e0209 */
[----:B------:R-:W-:Y:S02]  /*1e3c0*/  IMNMX R2, R2, R4, !PT ;  /* 0x0000000402027217 */ /* 0x000fe40007800200 */
[----:B------:R-:W-:Y:S04]  /*1e3d0*/  IADD3 R4, R4, c[0x0][0x32c], RZ ;  /* 0x0000cb0004047a10 */ /* 0x000fe80007ffe0ff */
[----:B------:R-:W-:Y:S02]  /*1e3e0*/  IMNMX R3, R3, R4, PT ;  /* 0x0000000403037217 */ /* 0x000fe40003800200 */
.L_x_1083:
        /* <DEDUP_REMOVED lines=44> */
.L_x_1217:
        /* <DEDUP_REMOVED lines=19> */
.L_x_1090:
[----:B------:R-:W-:Y:S04]  /*1e7e0*/  MOV R9, 0x1 ;  /* 0x0000000100097802 */ /* 0x000fe80000000f00 */
[----:B------:R-:W-:Y:S11]  /*1e7f0*/  ISETP.NE.AND P0, PT, R9, c[0x0][0x32c], PT ;  /* 0x0000cb0009007a0c */ /* 0x000ff60003f05270 */
[----:B------:R-:W-:Y:S02]  /*1e800*/  @!UPT UIADD3 URZ, URZ, URZ, URZ ;  /* 0x0000003f3f3ff290 */ /* 0x000fe4000fffe03f */
[----:B------:R-:W-:Y:S05]  /*1e810*/  @P0 IMAD.HI.U32 R9, R4, c[0x0][0x330], RZ ;  /* 0x0000cc0004090a27 */ /* 0x000fea00078e00ff */
[----:B------:R-:W-:Y:S02]  /*1e820*/  @P0 SHF.R.U32.HI R4, RZ, c[0x0][0x334], R9 ;  /* 0x0000cd00ff040a19 */ /* 0x000fe40000011609 */
.L_x_1091:
[----:B------:R-:W-:Y:S05]  /*1e830*/  BSYNC B0 ;  /* 0x0000000000007941 */ /* 0x000fea0003800000 */
.L_x_1089:
[----:B------:R-:W-:Y:S04]  /*1e840*/  IMAD.IADD R9, R0, 0x1, -R251 ;  /* 0x0000000100097824 */ /* 0x000fe800078e0afb */
[----:B------:R-:W-:Y:S05]  /*1e850*/  IMAD R4, R4, c[0x0][0x32c], R9 ;  /* 0x0000cb0004047a24 */ /* 0x000fea00078e0209 */
[----:B------:R-:W-:Y:S02]  /*1e860*/  IMNMX R2, R2, R4, !PT ;  /* 0x0000000402027217 */ /* 0x000fe40007800200 */
[----:B------:R-:W-:Y:S04]  /*1e870*/  IADD3 R4, R4, c[0x0][0x32c], RZ ;  /* 0x0000cb0004047a10 */ /* 0x000fe80007ffe0ff */
[----:B------:R-:W-:Y:S02]  /*1e880*/  IMNMX R3, R3, R4, PT ;  /* 0x0000000403037217 */ /* 0x000fe40003800200 */
.L_x_1088:
        /* <DEDUP_REMOVED lines=44> */
.L_x_1218:
        /* <DEDUP_REMOVED lines=19> */
.L_x_1095:
[----:B--234-:R-:W-:Y:S04]  /*1ec80*/  MOV R5, 0x1 ;  /* 0x0000000100057802 */ /* 0x01cfe80000000f00 */
[----:B------:R-:W-:Y:S11]  /*1ec90*/  ISETP.NE.AND P0, PT, R5, c[0x0][0x32c], PT ;  /* 0x0000cb0005007a0c */ /* 0x000ff60003f05270 */
[----:B------:R-:W-:Y:S02]  /*1eca0*/  @!UPT UIADD3 URZ, URZ, URZ, URZ ;  /* 0x0000003f3f3ff290 */ /* 0x000fe4000fffe03f */
[----:B------:R-:W-:Y:S05]  /*1ecb0*/  @P0 IMAD.HI.U32 R5, R4, c[0x0][0x330], RZ ;  /* 0x0000cc0004050a27 */ /* 0x000fea00078e00ff */
[----:B------:R-:W-:Y:S02]  /*1ecc0*/  @P0 SHF.R.U32.HI R4, RZ, c[0x0][0x334], R5 ;  /* 0x0000cd00ff040a19 */ /* 0x000fe40000011605 */
.L_x_1096:
[----:B------:R-:W-:Y:S05]  /*1ecd0*/  BSYNC B0 ;  /* 0x0000000000007941 */ /* 0x000fea0003800000 */
.L_x_1094:
[----:B------:R-:W-:Y:S04]  /*1ece0*/  IMAD.IADD R0, R0, 0x1, -R251 ;  /* 0x0000000100007824 */ /* 0x000fe800078e0afb */
[----:B------:R-:W-:Y:S05]  /*1ecf0*/  IMAD R0, R4, c[0x0][0x32c], R0 ;  /* 0x0000cb0004007a24 */ /* 0x000fea00078e0200 */
[----:B------:R-:W-:Y:S02]  /*1ed00*/  IMNMX R2, R2, R0, !PT ;  /* 0x0000000002027217 */ /* 0x000fe40007800200 */
[----:B------:R-:W-:Y:S04]  /*1ed10*/  IADD3 R0, R0, c[0x0][0x32c], RZ ;  /* 0x0000cb0000007a10 */ /* 0x000fe80007ffe0ff */
[----:B------:R-:W-:Y:S02]  /*1ed20*/  IMNMX R3, R3, R0, PT ;  /* 0x0000000003037217 */ /* 0x000fe40003800200 */
.L_x_1093:
        /* <DEDUP_REMOVED lines=92> */
.L_x_1219:
        /* <DEDUP_REMOVED lines=15> */
.L_x_1220:
        /* <DEDUP_REMOVED lines=368> */
[----:B--2---:R-:W-:Y:S05]  /*20ae0*/  ISETP.GT.AND P0, PT, R221, R227, PT ;  /* 0x000000e3dd00720c */ /* 0x004fea0003f04270 */
        /* <DEDUP_REMOVED lines=10> */
[----:B------:R-:W-:Y:S01]  /*20b90*/  FADD.FTZ R2, R181, R0 ;  /* 0x00000000b5027221 */ /* 0x000fe20000010000 */
[----:B------:R-:W-:Y:S01]  /*20ba0*/  IADD3 R0, R221, -0x1, RZ ;  /* 0xffffffffdd007810 */ /* 0x000fe20007ffe0ff */
[C---:B------:R-:W-:Y:S04]  /*20bb0*/  HMMA.16816.F32 R76, R176.reuse, R12, R76 ;  /* 0x0000000cb04c723c */ /* 0x040fe8000000184c */
[----:B------:R-:W-:Y:S01]  /*20bc0*/  FADD.FTZ R237, R191, R4 ;  /* 0x00000004bfed7221 */ /* 0x000fe20000010000 */
[----:B------:R-:W-:Y:S01]  /*20bd0*/  MOV R221, R0 ;  /* 0x0000000000dd7202 */ /* 0x000fe20000000f00 */
[----:B------:R-:W-:Y:S02]  /*20be0*/  FADD.FTZ R238, R184, R3 ;  /* 0x00000003b8ee7221 */ /* 0x000fe40000010000 */
[-C--:B------:R-:W-:Y:S04]  /*20bf0*/  HMMA.16816.F32 R80, R176, R14.reuse, R80 ;  /* 0x0000000eb050723c */ /* 0x080fe80000001850 */
[----:B------:R-:W-:Y:S04]  /*20c00*/  FADD.FTZ R239, R180, R2 ;  /* 0x00000002b4ef7221 */ /* 0x000fe80000010000 */
[C---:B------:R-:W-:Y:S08]  /*20c10*/  HMMA.16816.F32 R84, R172.reuse, R14, R84 ;  /* 0x0000000eac54723c */ /* 0x040ff00000001854 */
[-C--:B----4-:R-:W-:Y:S08]  /*20c20*/  HMMA.16816.F32 R88, R172, R16.reuse, R88 ;  /* 0x00000010ac58723c */ /* 0x090ff00000001858 */
[C---:B------:R-:W-:Y:S08]  /*20c30*/  HMMA.16816.F32 R92, R176.reuse, R16, R92 ;  /* 0x00000010b05c723c */ /* 0x040ff0000000185c */
[-C--:B------:R-:W-:Y:S08]  /*20c40*/  HMMA.16816.F32 R96, R176, R18.reuse, R96 ;  /* 0x00000012b060723c */ /* 0x080ff00000001860 */
[----:B------:R-:W-:Y:S01]  /*20c50*/  HMMA.16816.F32 R100, R172, R18, R100 ;  /* 0x00000012ac64723c */ /* 0x000fe20000001864 */
[----:B------:R-:W-:Y:S07]  /*20c60*/  @!UPT UIADD3 URZ, URZ, URZ, URZ ;  /* 0x0000003f3f3ff290 */ /* 0x000fee000fffe03f */
[----:B------:R-:W-:-:S11]  /*20c70*/  @P0 BRA `(.L_x_1099) ;  /* 0xffffb9a000000947 */ /* 0x000fd6000383ffff */
.L_x_1067:
[----:B------:R-:W-:Y:S05]  /*20c80*/  BRA.DIV ~URZ, `(.L_x_1100) ;  /* 0x00007a427f007947 */ /* 0x000fea000b800000 */
[----:B------:R1:W2:Y:S02]  /*20c90*/  SHFL.BFLY PT, R0, R248, 0x2, 0x1f ;  /* 0x0c401f00f8007f89 */ /* 0x0002a400000e0000 */
.L_x_1221:
        /* <DEDUP_REMOVED lines=15> */
.L_x_1222:
[----:B------:R-:W-:Y:S01]  /*20d90*/  FSETP.NE.FTZ.AND P3, PT, R10, RZ, PT ;  /* 0x000000ff0a00720b */ /* 0x000fe20003f75000 */
[----:B------:R-:W-:Y:S01]  /*20da0*/  CS2R R2, SRZ ;  /* 0x0000000000027805 */ /* 0x000fe2000001ff00 */
[----:B------:R-:W-:Y:S01]  /*20db0*/  MOV R0, RZ ;  /* 0x000000ff00007202 */ /* 0x000fe20000000f00 */
[----:B-1----:R-:W-:Y:S01]  /*20dc0*/  FADD.FTZ R4, R12, R11 ;  /* 0x0000000b0c047221 */ /* 0x002fe20000010000 */
        /* <DEDUP_REMOVED lines=38> */
[----:B-1--4-:R-:W-:-:S02]  /*21030*/  @P2 FMUL.FTZ R11, R9, 0.69314718246459960938 ;  /* 0x3f317218090b2820 */ /* 0x012fc40000410000 */
        /* <DEDUP_REMOVED lines=17> */
[----:B------:R-:W-:Y:S02]  /*21150*/  FMUL.FTZ R45, R2, R61 ;  /* 0x0000003d022d7220 */ /* 0x000fe40000410000 */
        /* <DEDUP_REMOVED lines=11> */
[----:B------:R-:W-:Y:S01]  /*21210*/  FMUL.FTZ R75, R3, R103 ;  /* 0x00000067034b7220 */ /* 0x000fe20000410000 */
[----:B------:R-:W-:Y:S01]  /*21220*/  @P3 MOV R3, 0x3f317218 ;  /* 0x3f31721800033802 */ /* 0x000fe20000000f00 */
        /* <DEDUP_REMOVED lines=60> */
.L_x_922:
[----:B------:R2:W5:Y:S04]  /*215f0*/  LDL R6, [R1+0x80] ;  /* 0x0000800001067983 */ /* 0x0005680000100800 */
[----:B------:R-:W3:Y:S01]  /*21600*/  S2R R2, SR_TID.X ;  /* 0x0000000000027919 */ /* 0x000ee20000002100 */
[----:B------:R-:W-:Y:S01]  /*21610*/  BSSY B0, `(.L_x_1102) ;  /* 0x0000011000007945 */ /* 0x000fe20003800000 */
[----:B---3--:R-:W-:-:S13]  /*21620*/  LOP3.LUT P0, RZ, R2, 0x7f, RZ, 0xc0, !PT ;  /* 0x0000007f02ff7812 */ /* 0x008fda000780c0ff */
[----:B------:R-:W-:Y:S05]  /*21630*/  @P0 BRA `(.L_x_1103) ;  /* 0x000000e000000947 */ /* 0x000fea0003800000 */
[----:B--2---:R-:W2:Y:S01]  /*21640*/  S2R R4, SR_LANEID ;  /* 0x0000000000047919 */ /* 0x004ea20000000000 */
[----:B------:R-:W-:Y:S01]  /*21650*/  VOTEU.ANY UR4, UPT, PT ;  /* 0x0000000000047886 */ /* 0x000fe200038e0100 */
[----:B------:R-:W-:Y:S01]  /*21660*/  IMAD.MOV.U32 R5, RZ, RZ, c[0x0][0x564] ;  /* 0x00015900ff057624 */ /* 0x000fe200078e00ff */
[----:B-1----:R-:W2:Y:S08]  /*21670*/  FLO.U32 R3, UR4 ;  /* 0x0000000400037d00 */ /* 0x002eb000080e0000 */
        /* <DEDUP_REMOVED lines=9> */
[----:B------:R1:W-:Y:S02]  /*21710*/  STL [R1+0x80], R6 ;  /* 0x0000800601007387 */ /* 0x0003e40000100800 */
.L_x_1103:
[----:B--2---:R-:W-:Y:S05]  /*21720*/  BSYNC B0 ;  /* 0x0000000000007941 */ /* 0x004fea0003800000 */
.L_x_1102:
[----:B------:R-:W-:Y:S01]  /*21730*/  PRMT R0, R0, 0x9910, RZ ;  /* 0x0000991000007816 */ /* 0x000fe200000000ff */
[----:B------:R-:W-:Y:S01]  /*21740*/  BSSY B1, `(.L_x_1104) ;  /* 0x00003cc000017945 */ /* 0x000fe20003800000 */
[----:B-----5:R-:W-:Y:S02]  /*21750*/  IMAD.MOV.U32 R76, RZ, RZ, R6 ;  /* 0x000000ffff4c7224 */ /* 0x020fe400078e0006 */
[----:B------:R-:W-:-:S13]  /*21760*/  ISETP.NE.AND P0, PT, R0, RZ, PT ;  /* 0x000000ff0000720c */ /* 0x000fda0003f05270 */
[----:B------:R-:W-:Y:S05]  /*21770*/  @!P0 BRA `(.L_x_1105) ;  /* 0x00002ef000008947 */ /* 0x000fea0003800000 */
[----:B------:R-:W2:Y:S04]  /*21780*/  LDL R10, [R1+0x98] ;  /* 0x00009800010a7983 */ /* 0x000ea80000100800 */
[----:B------:R-:W3:Y:S04]  /*21790*/  LDL R9, [R1+0x9c] ;  /* 0x00009c0001097983 */ /* 0x000ee80000100800 */
[----:B------:R-:W4:Y:S04]  /*217a0*/  LDL R8, [R1+0xa4] ;  /* 0x0000a40001087983 */ /* 0x000f280000100800 */
[----:B------:R-:W4:Y:S04]  /*217b0*/  LDL R11, [R1+0xa0] ;  /* 0x0000a000010b7983 */ /* 0x000f280000100800 */
[----:B-1----:R-:W4:Y:S01]  /*217c0*/  LDL R6, [R1+0x8c] ;  /* 0x00008c0001067983 */ /* 0x002f220000100800 */
        /* <DEDUP_REMOVED lines=12> */
[----:B--2---:R1:W-:Y:S04]  /*21890*/  STS [R10+0x80], R0 ;  /* 0x000080000a007388 */ /* 0x0043e80000000800 */
[----:B------:R2:W-:Y:S04]  /*218a0*/  STS [R10+0x280], R3 ;  /* 0x000280030a007388 */ /* 0x0005e80000000800 */
[----:B---3--:R3:W-:Y:S01]  /*218b0*/  STS [R9], R2 ;  /* 0x0000000209007388 */ /* 0x0087e20000000800 */
[----:B-1----:R-:W-:-:S02]  /*218c0*/  F2FP.PACK_AB R0, R147, R146 ;  /* 0x000000929300723e */ /* 0x002fc400000000ff */
[----:B--2---:R-:W-:-:S03]  /*218d0*/  F2FP.PACK_AB R3, R35, R34 ;  /* 0x000000222303723e */ /* 0x004fc600000000ff */
[----:B------:R1:W-:Y:S01]  /*218e0*/  STS [R9+0x200], R0 ;  /* 0x0002000009007388 */ /* 0x0003e20000000800 */
[----:B---3--:R-:W-:-:S03]  /*218f0*/  F2FP.PACK_AB R2, R53, R52 ;  /* 0x000000343502723e */ /* 0x008fc600000000ff */
[----:B------:R2:W-:Y:S04]  /*21900*/  STS [R10+0x1080], R3 ;  /* 0x001080030a007388 */ /* 0x0005e80000000800 */
[----:B------:R3:W-:Y:S01]  /*21910*/  STS [R10+0x1280], R2 ;  /* 0x001280020a007388 */ /* 0x0007e20000000800 */
[----:B-1----:R-:W-:Y:S02]  /*21920*/  F2FP.PACK_AB R0, R37, R36 ;  /* 0x000000242500723e */ /* 0x002fe400000000ff */
[----:B--2---:R-:W-:-:S03]  /*21930*/  F2FP.PACK_AB R3, R149, R148 ;  /* 0x000000949503723e */ /* 0x004fc600000000ff */
[----:B------:R1:W-:Y:S01]  /*21940*/  STS [R9+0x1000], R0 ;  /* 0x0010000009007388 */ /* 0x0003e20000000800 */
[----:B---3--:R-:W-:-:S03]  /*21950*/  F2FP.PACK_AB R2, R151, R150 ;  /* 0x000000969702723e */ /* 0x008fc600000000ff */
[----:B------:R2:W-:Y:S04]  /*21960*/  STS [R9+0x1200], R4 ;  /* 0x0012000409007388 */ /* 0x0005e80000000800 */
[----:B----4-:R3:W-:Y:S04]  /*21970*/  STS [R8+0x80], R3 ;  /* 0x0000800308007388 */ /* 0x0107e80000000800 */
[----:B------:R4:W-:Y:S01]  /*21980*/  STS [R8+0x280], R2 ;  /* 0x0002800208007388 */ /* 0x0009e20000000800 */
[----:B-1----:R-:W-:Y:S02]  /*21990*/  F2FP.PACK_AB R0, R153, R152 ;  /* 0x000000989900723e */ /* 0x002fe400000000ff */
[----:B--2---:R-:W-:-:S03]  /*219a0*/  F2FP.PACK_AB R4, R39, R38 ;  /* 0x000000262704723e */ /* 0x004fc600000000ff */
[----:B------:R1:W-:Y:S01]  /*219b0*/  STS [R11], R0 ;  /* 0x000000000b007388 */ /* 0x0003e20000000800 */
        /* <DEDUP_REMOVED lines=69> */
[----:B-1----:R-:W-:-:S02]  /*21e10*/  F2FP.PACK_AB R2, R27, R26 ;  /* 0x0000001a1b02723e */ /* 0x002fc400000000ff */
[----:B--2---:R-:W-:-:S03]  /*21e20*/  F2FP.PACK_AB R0, R33, R32 ;  /* 0x000000202100723e */ /* 0x004fc600000000ff */
[----:B------:R-:W-:Y:S01]  /*21e30*/  STS [R11+0x5000], R2 ;  /* 0x005000020b007388 */ /* 0x000fe20000000800 */
[----:B---3--:R-:W-:-:S03]  /*21e40*/  IMAD.MOV.U32 R4, RZ, RZ, 0x4 ;  /* 0x00000004ff047424 */ /* 0x008fc600078e00ff */
[----:B------:R1:W-:Y:S01]  /*21e50*/  STS [R11+0x5200], R0 ;  /* 0x005200000b007388 */ /* 0x0003e20000000800 */
[----:B------:R-:W-:Y:S02]  /*21e60*/  IMAD.MOV.U32 R3, RZ, RZ, RZ ;  /* 0x000000ffff037224 */ /* 0x000fe400078e00ff */
[CC--:B------:R-:W-:Y:S01]  /*21e70*/  @P1 IMAD.WIDE R8, R6.reuse, R4.reuse, c[0x0][0x508] ;  /* 0x0001420006081625 */ /* 0x0c0fe200078e0204 */
[----:B------:R-:W-:Y:S03]  /*21e80*/  BAR.SYNC.DEFER_BLOCKING 0x1, 0x80 ;  /* 0x0042000000007b1d */ /* 0x000fe60000010000 */
[----:B------:R-:W-:-:S03]  /*21e90*/  IMAD.WIDE R4, R6, R4, c[0x0][0x500] ;  /* 0x0001400006047625 */ /* 0x000fc600078e0204 */
[----:B------:R2:W5:Y:S04]  /*21ea0*/  @P1 LDG.E R12, [R8.64] ;  /* 0x00000008080c1981 */ /* 0x000568000c1e1900 */
[----:B------:R2:W5:Y:S01]  /*21eb0*/  @P2 LDG.E R3, [R4.64] ;  /* 0x0000000804032981 */ /* 0x000562000c1e1900 */
[----:B----4-:R-:W-:-:S04]  /*21ec0*/  ISETP.NE.AND P0, PT, R10, RZ, PT ;  /* 0x000000ff0a00720c */ /* 0x010fc80003f05270 */
[----:B-1----:R-:W-:Y:S01]  /*21ed0*/  SEL R0, R10, c[0x0][0x3d4], P0 ;  /* 0x0000f5000a007a07 */ /* 0x002fe20000000000 */
[----:B------:R-:W-:Y:S05]  /*21ee0*/  @P1 BRA `(.L_x_1106) ;  /* 0x0000004000001947 */ /* 0x000fea0003800000 */
[----:B--2---:R-:W-:Y:S05]  /*21ef0*/  @!P2 BRA `(.L_x_1106) ;  /* 0x000000300000a947 */ /* 0x004fea0003800000 */
[----:B-----5:R1:W2:Y:S04]  /*21f00*/  LDG.E R12, [R4.64] ;  /* 0x00000008040c7981 */ /* 0x0202a8000c1e1900 */
[----:B-1----:R-:W2:Y:S02]  /*21f10*/  LDG.E R4, [R4.64+0x4] ;  /* 0x0000040804047981 */ /* 0x002ea4000c1e1900 */
[----:B--2---:R-:W-:Y:S02]  /*21f20*/  IADD3 R12, -R12, R4, RZ ;  /* 0x000000040c0c7210 */ /* 0x004fe40007ffe1ff */
.L_x_1106:
[----:B--2---:R-:W2:Y:S04]  /*21f30*/  LDL R4, [R1+0x7c] ;  /* 0x00007c0001047983 */ /* 0x004ea80000100800 */
[----:B------:R-:W3:Y:S04]  /*21f40*/  LDL.LU R5, [R1+0x88] ;  /* 0x0000880001057983 */ /* 0x000ee80000300800 */
[----:B------:R-:W2:Y:S04]  /*21f50*/  LDL R77, [R1+0x58] ;  /* 0x00005800014d7983 */ /* 0x000ea80000100800 */
[----:B------:R-:W4:Y:S04]  /*21f60*/  LDL R15, [R1+0xa8] ;  /* 0x0000a800010f7983 */ /* 0x000f280000100800 */
[----:B------:R-:W4:Y:S01]  /*21f70*/  LDL R78, [R1+0xe8] ;  /* 0x0000e800014e7983 */ /* 0x000f220000100800 */
[----:B------:R-:W-:Y:S01]  /*21f80*/  IMAD.MOV.U32 R13, RZ, RZ, 0x368 ;  /* 0x00000368ff0d7424 */ /* 0x000fe200078e00ff */
[----:B------:R-:W-:-:S04]  /*21f90*/  ISETP.GT.AND P2, PT, R0, 0x1, PT ;  /* 0x000000010000780c */ /* 0x000fc80003f44270 */
[----:B------:R-:W-:-:S04]  /*21fa0*/  SEL R13, R13, 0x328, P2 ;  /* 0x000003280d0d7807 */ /* 0x000fc80001000000 */
[----:B------:R-:W1:Y:S08]  /*21fb0*/  LDC.64 R8, c[0x0][R13+0x170] ;  /* 0x00005c000d087b82 */ /* 0x000e700000000a00 */
[----:B------:R-:W2:Y:S08]  /*21fc0*/  LDC.64 R16, c[0x0][R13+0x168] ;  /* 0x00005a000d107b82 */ /* 0x000eb00000000a00 */
[----:B------:R1:W2:Y:S08]  /*21fd0*/  LDC.64 R20, c[0x0][R13+0x178] ;  /* 0x00005e000d147b82 */ /* 0x0002b00000000a00 */
[----:B------:R1:W2:Y:S01]  /*21fe0*/  LDC.64 R18, c[0x0][R13+0x160] ;  /* 0x000058000d127b82 */ /* 0x0002a20000000a00 */
[----:B------:R-:W-:Y:S01]  /*21ff0*/  ISETP.NE.U32.AND P0, PT, RZ, c[0x0][0x500], PT ;  /* 0x00014000ff007a0c */ /* 0x000fe20003f05070 */
[----:B------:R-:W-:-:S03]  /*22000*/  IMAD.MOV.U32 R0, RZ, RZ, c[0x0][0x4e8] ;  /* 0x00013a00ff007624 */ /* 0x000fc600078e00ff */
[----:B------:R-:W-:Y:S02]  /*22010*/  ISETP.NE.AND.EX P0, PT, RZ, c[0x0][0x504], PT, P0 ;  /* 0x00014100ff007a0c */ /* 0x000fe40003f05300 */
[----:B------:R-:W-:Y:S02]  /*22020*/  ISETP.NE.AND P5, PT, R0, 0x1, PT ;  /* 0x000000010000780c */ /* 0x000fe40003fa5270 */
[----:B------:R-:W-:Y:S02]  /*22030*/  SHF.R.S32.HI R0, RZ, 0x1f, R6 ;  /* 0x0000001fff007819 */ /* 0x000fe40000011406 */
[----:B------:R-:W-:Y:S02]  /*22040*/  SEL R2, R6, RZ, !P0 ;  /* 0x000000ff06027207 */ /* 0x000fe40004000000 */
[----:B------:R-:W-:Y:S01]  /*22050*/  SEL R6, R0, RZ, !P0 ;  /* 0x000000ff00067207 */ /* 0x000fe20004000000 */
[----:B------:R-:W2:Y:S02]  /*22060*/  S2R R79, SR_TID.X ;  /* 0x00000000004f7919 */ /* 0x000ea40000002100 */
[----:B-1----:R-:W-:-:S04]  /*22070*/  IMAD R0, R9, R2, RZ ;  /* 0x0000000209007224 */ /* 0x002fc800078e02ff */
[C---:B------:R-:W-:Y:S02]  /*22080*/  IMAD R14, R8.reuse, R6, R0 ;  /* 0x00000006080e7224 */ /* 0x040fe400078e0200 */
[----:B------:R-:W-:-:S04]  /*22090*/  IMAD.WIDE.U32 R8, R8, R2, RZ ;  /* 0x0000000208087225 */ /* 0x000fc800078e00ff */
[----:B------:R-:W-:Y:S01]  /*220a0*/  IMAD.IADD R14, R9, 0x1, R14 ;  /* 0x00000001090e7824 */ /* 0x000fe200078e020e */
[----:B------:R-:W-:-:S04]  /*220b0*/  LOP3.LUT R209, R209, 0xfffffffd, RZ, 0xc0, !PT ;  /* 0xfffffffdd1d17812 */ /* 0x000fc800078ec0ff */
[----:B------:R-:W-:Y:S02]  /*220c0*/  LOP3.LUT R209, R209, 0xfffffffe, RZ, 0xc0, !PT ;  /* 0xfffffffed1d17812 */ /* 0x000fe400078ec0ff */
[----:B---3--:R-:W-:Y:S01]  /*220d0*/  LOP3.LUT R5, R5, 0xffff, RZ, 0xc0, !PT ;  /* 0x0000ffff05057812 */ /* 0x008fe200078ec0ff */
[----:B--2---:R-:W-:-:S04]  /*220e0*/  IMAD.IADD R4, R4, 0x1, R77 ;  /* 0x0000000104047824 */ /* 0x004fc800078e024d */
[----:B------:R-:W-:-:S04]  /*220f0*/  IMAD.WIDE.U32 R10, R16, R5, RZ ;  /* 0x00000005100a7225 */ /* 0x000fc800078e00ff */
[----:B------:R-:W-:-:S04]  /*22100*/  @P5 IMAD.HI.U32 R6, R4, c[0x0][0x4ec], RZ ;  /* 0x00013b0004065a27 */ /* 0x000fc800078e00ff */
[----:B------:R-:W-:Y:S01]  /*22110*/  IMAD.MOV.U32 R0, RZ, RZ, R4 ;  /* 0x000000ffff007224 */ /* 0x000fe200078e0004 */
[----:B------:R-:W-:Y:S01]  /*22120*/  @P5 SHF.R.U32.HI R0, RZ, c[0x0][0x4f0], R6 ;  /* 0x00013c00ff005a19 */ /* 0x000fe20000011606 */
[----:B------:R-:W-:Y:S01]  /*22130*/  IMAD R13, R17, R5, RZ ;  /* 0x00000005110d7224 */ /* 0x000fe200078e02ff */
[----:B----4-:R-:W-:Y:S02]  /*22140*/  SEL R6, R15, RZ, P2 ;  /* 0x000000ff0f067207 */ /* 0x010fe40001000000 */
[----:B-----5:R-:W-:Y:S01]  /*22150*/  IADD3 R15, P1, P0, R8, R10, R3 ;  /* 0x0000000a080f7210 */ /* 0x020fe2000783e003 */
        /* <DEDUP_REMOVED lines=36> */
[----:B---3--:R-:W-:-:S05]  /*223a0*/  IMAD.IADD R6, R78, 0x1, R77 ;  /* 0x000000014e067824 */ /* 0x008fca00078e024d */
        /* <DEDUP_REMOVED lines=18> */
[----:B------:R-:W2:Y:S04]  /*224d0*/  LDL R78, [R1+0x24] ;  /* 0x00002400014e7983 */ /* 0x000ea80000100800 */
[----:B------:R-:W3:Y:S01]  /*224e0*/  LDL R20, [R1+0x3c] ;  /* 0x00003c0001147983 */ /* 0x000ee20000100800 */
[----:B------:R-:W-:Y:S01]  /*224f0*/  IMAD R16, R16, c[0x0][0x3a0], RZ ;  /* 0x0000e80010107a24 */ /* 0x000fe200078e02ff */
[----:B------:R-:W-:Y:S01]  /*22500*/  SHF.R.S32.HI R4, RZ, 0x1f, R2 ;  /* 0x0000001fff047819 */ /* 0x000fe20000011402 */
[C---:B-1----:R-:W-:Y:S01]  /*22510*/  IMAD.WIDE.U32 R8, R3.reuse, c[0x0][0x3a0], RZ ;  /* 0x0000e80003087a25 */ /* 0x042fe200078e00ff */
[----:B------:R-:W1:Y:S03]  /*22520*/  S2R R12, SR_TID.X ;  /* 0x00000000000c7919 */ /* 0x000e660000002100 */
[----:B------:R-:W-:-:S02]  /*22530*/  IMAD R3, R3, c[0x0][0x3a4], R16 ;  /* 0x0000e90003037a24 */ /* 0x000fc400078e0210 */
[----:B------:R-:W-:-:S03]  /*22540*/  IMAD R10, R4, c[0x0][0x3f0], RZ ;  /* 0x0000fc00040a7a24 */ /* 0x000fc600078e02ff */
[----:B------:R-:W-:Y:S01]  /*22550*/  IADD3 R9, R9, R3, RZ ;  /* 0x0000000309097210 */ /* 0x000fe20007ffe0ff */
[----:B------:R-:W-:-:S04]  /*22560*/  IMAD R10, R2, c[0x0][0x3f4], R10 ;  /* 0x0000fd00020a7a24 */ /* 0x000fc800078e020a */
[----:B------:R-:W-:-:S04]  /*22570*/  IMAD.WIDE.U32 R8, R5, c[0x0][0x3e8], R8 ;  /* 0x0000fa0005087a25 */ /* 0x000fc800078e0008 */
[----:B------:R-:W-:Y:S01]  /*22580*/  IMAD R5, R5, c[0x0][0x3ec], R9 ;  /* 0x0000fb0005057a24 */ /* 0x000fe200078e0209 */
[----:B------:R-:W-:-:S05]  /*22590*/  MOV R4, R8 ;  /* 0x0000000800047202 */ /* 0x000fca0000000f00 */
[----:B------:R-:W-:Y:S01]  /*225a0*/  IMAD.WIDE.U32 R4, R2, c[0x0][0x3f0], R4 ;  /* 0x0000fc0002047a25 */ /* 0x000fe200078e0004 */
[----:B-1----:R-:W-:-:S04]  /*225b0*/  SHF.R.S32.HI R13, RZ, 0x1f, R12 ;  /* 0x0000001fff0d7819 */ /* 0x002fc8000001140c */
[----:B------:R-:W-:Y:S02]  /*225c0*/  IADD3 R5, R5, R10, RZ ;  /* 0x0000000a05057210 */ /* 0x000fe40007ffe0ff */
[----:B------:R-:W-:-:S04]  /*225d0*/  LEA.HI R13, R13, R12, RZ, 0x2 ;  /* 0x0000000c0d0d7211 */ /* 0x000fc800078f10ff */
[----:B------:R-:W-:Y:S02]  /*225e0*/  SHF.R.S32.HI R13, RZ, 0x2, R13 ;  /* 0x00000002ff0d7819 */ /* 0x000fe4000001140d */
[----:B--2---:R-:W-:Y:S02]  /*225f0*/  IADD3 R6, R78, R77, RZ ;  /* 0x0000004d4e067210 */ /* 0x004fe40007ffe0ff */
[----:B---3--:R-:W-:-:S03]  /*22600*/  SHF.L.U32 R9, R20, 0x1, RZ ;  /* 0x0000000114097819 */ /* 0x008fc600000006ff */
[----:B------:R-:W-:Y:S01]  /*22610*/  @P5 IMAD.HI.U32 R11, R6, c[0x0][0x4ec], RZ ;  /* 0x00013b00060b5a27 */ /* 0x000fe200078e00ff */
[----:B------:R-:W-:Y:S01]  /*22620*/  MOV R3, R6 ;  /* 0x0000000600037202 */ /* 0x000fe20000000f00 */
[----:B------:R1:W2:Y:S03]  /*22630*/  LDS.128 R24, [R9+0x80] ;  /* 0x0000800009187984 */ /* 0x0002a60000000c00 */
[----:B------:R-:W-:Y:S01]  /*22640*/  @P5 SHF.R.U32.HI R3, RZ, c[0x0][0x4f0], R11 ;  /* 0x00013c00ff035a19 */ /* 0x000fe2000001160b */
[----:B------:R1:W3:Y:S03]  /*22650*/  LDS.128 R36, [R9+0x880] ;  /* 0x0008800009247984 */ /* 0x0002e60000000c00 */
[----:B------:R-:W-:Y:S02]  /*22660*/  SHF.R.S32.HI R8, RZ, 0x1f, R3 ;  /* 0x0000001fff087819 */ /* 0x000fe40000011403 */
[----:B------:R-:W-:Y:S01]  /*22670*/  IADD3 R2, -R3, RZ, RZ ;  /* 0x000000ff03027210 */ /* 0x000fe20007ffe1ff */
[----:B------:R1:W4:Y:S02]  /*22680*/  LDS.128 R48, [R9+0x1080] ;  /* 0x0010800009307984 */ /* 0x0003240000000c00 */
[----:B------:R-:W-:-:S02]  /*22690*/  IMAD R8, R8, c[0x0][0x3e0], RZ ;  /* 0x0000f80008087a24 */ /* 0x000fc400078e02ff */
[----:B------:R1:W1:Y:S01]  /*226a0*/  LDS.128 R60, [R9+0x1880] ;  /* 0x00188000093c7984 */ /* 0x0002620000000c00 */
[----:B------:R-:W-:Y:S02]  /*226b0*/  IMAD R6, R2, c[0x0][0x4e8], R6 ;  /* 0x00013a0002067a24 */ /* 0x000fe400078e0206 */
[C---:B------:R-:W-:Y:S01]  /*226c0*/  IMAD R8, R3.reuse, c[0x0][0x3e4], R8 ;  /* 0x0000f90003087a24 */ /* 0x040fe200078e0208 */
[----:B------:R1:W1:Y:S01]  /*226d0*/  LDS.128 R20, [R9+0x2080] ;  /* 0x0020800009147984 */ /* 0x0002620000000c00 */
[----:B------:R-:W-:Y:S01]  /*226e0*/  IMAD.WIDE.U32 R2, R3, c[0x0][0x3e0], R4 ;  /* 0x0000f80003027a25 */ /* 0x000fe200078e0004 */
[----:B------:R-:W-:Y:S02]  /*226f0*/  SHF.R.S32.HI R4, RZ, 0x1f, R6 ;  /* 0x0000001fff047819 */ /* 0x000fe40000011406 */
[----:B------:R1:W1:Y:S02]  /*22700*/  LDS.128 R32, [R9+0x2880] ;  /* 0x0028800009207984 */ /* 0x0002640000000c00 */
[----:B------:R-:W-:Y:S01]  /*22710*/  IADD3 R3, R3, R8, RZ ;  /* 0x0000000803037210 */ /* 0x000fe20007ffe0ff */
[----:B------:R-:W-:Y:S01]  /*22720*/  IMAD R4, R4, c[0x0][0x3d8], RZ ;  /* 0x0000f60004047a24 */ /* 0x000fe200078e02ff */
[----:B------:R1:W1:Y:S03]  /*22730*/  LDS.128 R44, [R9+0x3080] ;  /* 0x00308000092c7984 */ /* 0x0002660000000c00 */
[C---:B------:R-:W-:Y:S01]  /*22740*/  IMAD.WIDE.U32 R2, R6.reuse, c[0x0][0x3d8], R2 ;  /* 0x0000f60006027a25 */ /* 0x040fe200078e0002 */
[----:B------:R1:W1:Y:S03]  /*22750*/  LDS.128 R56, [R9+0x3880] ;  /* 0x0038800009387984 */ /* 0x0002660000000c00 */
[----:B------:R-:W-:Y:S01]  /*22760*/  IMAD R6, R6, c[0x0][0x3dc], R4 ;  /* 0x0000f70006067a24 */ /* 0x000fe200078e0204 */
[----:B------:R1:W1:Y:S01]  /*22770*/  LDS.128 R16, [R9+0x4080] ;  /* 0x0040800009107984 */ /* 0x0002620000000c00 */
[----:B------:R-:W-:-:S02]  /*22780*/  LEA R12, P0, R2, c[0x0][0x380], 0x1 ;  /* 0x0000e000020c7a11 */ /* 0x000fc400078008ff */
[----:B------:R-:W-:Y:S01]  /*22790*/  IADD3 R4, R13, R77, RZ ;  /* 0x0000004d0d047210 */ /* 0x000fe20007ffe0ff */
[----:B------:R1:W1:Y:S01]  /*227a0*/  LDS.128 R28, [R9+0x4880] ;  /* 0x00488000091c7984 */ /* 0x0002620000000c00 */
[----:B------:R-:W-:-:S03]  /*227b0*/  IADD3 R3, R3, R6, RZ ;  /* 0x0000000603037210 */ /* 0x000fc60007ffe0ff */
[----:B------:R1:W1:Y:S01]  /*227c0*/  LDS.128 R40, [R9+0x5080] ;  /* 0x0050800009287984 */ /* 0x0002620000000c00 */
[----:B------:R-:W-:-:S03]  /*227d0*/  LEA.HI.X R5, R2, c[0x0][0x384], R3, 0x1, P0 ;  /* 0x0000e10002057a11 */ /* 0x000fc600000f0c03 */
[----:B------:R1:W1:Y:S01]  /*227e0*/  LDS.128 R52, [R9+0x5880] ;  /* 0x0058800009347984 */ /* 0x0002620000000c00 */
[----:B------:R-:W-:Y:S05]  /*227f0*/  BRA.DIV ~URZ, `(.L_x_1108) ;  /* 0x000061427f007947 */ /* 0x000fea000b800000 */
[----:B--23--:R2:W3:Y:S02]  /*22800*/  SHFL.IDX PT, R6, R5, RZ, 0x1c1f ;  /* 0x001c1fff05067589 */ /* 0x00c4e400000e0000 */
.L_x_1223:
[----:B------:R-:W-:Y:S05]  /*22810*/  BRA.DIV ~URZ, `(.L_x_1109) ;  /* 0x000061927f007947 */ /* 0x000fea000b800000 */
[----:B------:R2:W4:Y:S02]  /*22820*/  SHFL.IDX PT, R2, R12, RZ, 0x1c1f ;  /* 0x001c1fff0c027589 */ /* 0x00052400000e0000 */
.L_x_1224:
[----:B------:R-:W-:Y:S01]  /*22830*/  ISETP.GE.AND P0, PT, R4, R0, PT ;  /* 0x000000000400720c */ /* 0x000fe20003f06270 */
[----:B------:R-:W-:-:S12]  /*22840*/  BSSY B0, `(.L_x_1110) ;  /* 0x0000012000007945 */ /* 0x000fd80003800000 */
[----:B------:R-:W-:Y:S05]  /*22850*/  @P0 BRA `(.L_x_1111) ;  /* 0x0000010000000947 */ /* 0x000fea0003800000 */
[----:B------:R-:W5:Y:S04]  /*22860*/  LDL.64 R64, [R1] ;  /* 0x0000000001407983 */ /* 0x000f680000100a00 */
[----:B--2---:R-:W2:Y:S04]  /*22870*/  LDL R13, [R1+0x8] ;  /* 0x00000800010d7983 */ /* 0x004ea80000100800 */
[----:B----4-:R-:W4:Y:S04]  /*22880*/  LDL R15, [R1+0x94] ;  /* 0x00009400010f7983 */ /* 0x010f280000100800 */
[----:B---3--:R-:W3:Y:S01]  /*22890*/  LDL R14, [R1+0x90] ;  /* 0x00009000010e7983 */ /* 0x008ee20000100800 */
[----:B------:R-:W-:-:S13]  /*228a0*/  ISETP.GE.AND P1, PT, R252, c[0x0][0x3c8], PT ;  /* 0x0000f200fc007a0c */ /* 0x000fda0003f26270 */
[----:B------:R-:W-:Y:S02]  /*228b0*/  @!P1 LEA R8, P4, R252, R2, 0x1 ;  /* 0x00000002fc089211 */ /* 0x000fe400078808ff */
[----:B-----5:R-:W-:Y:S02]  /*228c0*/  ISETP.GE.AND P2, PT, R64, c[0x0][0x3c8], PT ;  /* 0x0000f20040007a0c */ /* 0x020fe40003f46270 */
[----:B--2---:R-:W-:Y:S02]  /*228d0*/  ISETP.GE.AND P0, PT, R13, c[0x0][0x3c8], PT ;  /* 0x0000f2000d007a0c */ /* 0x004fe40003f06270 */
[----:B-1--4-:R-:W-:-:S09]  /*228e0*/  @!P1 LEA.HI.X R9, R252, R6, R15, 0x1, P4 ;  /* 0x00000006fc099211 */ /* 0x012fd200020f0c0f */
[CC--:B------:R-:W-:Y:S02]  /*228f0*/  @!P2 LEA R10, P5, R64.reuse, R2.reuse, 0x1 ;  /* 0x00000002400aa211 */ /* 0x0c0fe400078a08ff */
[C---:B------:R-:W-:Y:S02]  /*22900*/  @!P0 LEA R2, P3, R13.reuse, R2, 0x1 ;  /* 0x000000020d028211 */ /* 0x040fe400078608ff */
[-C--:B------:R-:W-:Y:S02]  /*22910*/  @!P2 LEA.HI.X R11, R64, R6.reuse, R65, 0x1, P5 ;  /* 0x00000006400ba211 */ /* 0x080fe400028f0c41 */
[----:B---3--:R-:W-:-:S03]  /*22920*/  @!P0 LEA.HI.X R3, R13, R6, R14, 0x1, P3 ;  /* 0x000000060d038211 */ /* 0x008fc600018f0c0e */
[----:B------:R1:W-:Y:S04]  /*22930*/  @!P2 ST.E.128 [R10.64], R24 ;  /* 0x000000180a00a985 */ /* 0x0003e8000c101d08 */
[----:B------:R1:W-:Y:S04]  /*22940*/  @!P1 ST.E.128 [R8.64], R20 ;  /* 0x0000001408009985 */ /* 0x0003e8000c101d08 */
[----:B------:R1:W-:Y:S02]  /*22950*/  @!P0 ST.E.128 [R2.64], R16 ;  /* 0x0000001002008985 */ /* 0x0003e4000c101d08 */
.L_x_1111:
[----:B------:R-:W-:Y:S05]  /*22960*/  BSYNC B0 ;  /* 0x0000000000007941 */ /* 0x000fea0003800000 */
.L_x_1110:
[----:B------:R-:W-:Y:S05]  /*22970*/  BRA.DIV ~URZ, `(.L_x_1112) ;  /* 0x000060a27f007947 */ /* 0x000fea000b800000 */
[----:B---3--:R3:W2:Y:S04]  /*22980*/  SHFL.IDX PT, R6, R5, 0x1, 0x1c1f ;  /* 0x003c1f0005067f89 */ /* 0x0086a800000e0000 */
[----:B-1--4-:R3:W1:Y:S02]  /*22990*/  SHFL.IDX PT, R2, R12, 0x1, 0x1c1f ;  /* 0x003c1f000c027f89 */ /* 0x01266400000e0000 */
.L_x_1225:
[----:B------:R-:W-:Y:S01]  /*229a0*/  IADD3 R3, R4, 0x20, RZ ;  /* 0x0000002004037810 */ /* 0x000fe20007ffe0ff */
[----:B------:R-:W-:Y:S03]  /*229b0*/  BSSY B0, `(.L_x_1113) ;  /* 0x0000013000007945 */ /* 0x000fe60003800000 */
[----:B------:R-:W-:-:S13]  /*229c0*/  ISETP.GE.AND P0, PT, R3, R0, PT ;  /* 0x000000000300720c */ /* 0x000fda0003f06270 */
[----:B------:R-:W-:Y:S05]  /*229d0*/  @P0 BRA `(.L_x_1114) ;  /* 0x0000010000000947 */ /* 0x000fea0003800000 */
[----:B------:R-:W4:Y:S04]  /*229e0*/  LDL.64 R16, [R1] ;  /* 0x0000000001107983 */ /* 0x000f280000100a00 */
[----:B------:R-:W5:Y:S04]  /*229f0*/  LDL R13, [R1+0x8] ;  /* 0x00000800010d7983 */ /* 0x000f680000100800 */
[----:B---3--:R-:W3:Y:S04]  /*22a00*/  LDL R15, [R1+0x94] ;  /* 0x00009400010f7983 */ /* 0x008ee80000100800 */
[----:B--2---:R-:W2:Y:S01]  /*22a10*/  LDL R14, [R1+0x90] ;  /* 0x00009000010e7983 */ /* 0x004ea20000100800 */
[----:B------:R-:W-:-:S13]  /*22a20*/  ISETP.GE.AND P1, PT, R252, c[0x0][0x3c8], PT ;  /* 0x0000f200fc007a0c */ /* 0x000fda0003f26270 */
[----:B-1----:R-:W-:Y:S02]  /*22a30*/  @!P1 LEA R8, P4, R252, R2, 0x1 ;  /* 0x00000002fc089211 */ /* 0x002fe400078808ff */
[----:B----4-:R-:W-:Y:S02]  /*22a40*/  ISETP.GE.AND P2, PT, R16, c[0x0][0x3c8], PT ;  /* 0x0000f20010007a0c */ /* 0x010fe40003f46270 */
[----:B-----5:R-:W-:Y:S02]  /*22a50*/  ISETP.GE.AND P0, PT, R13, c[0x0][0x3c8], PT ;  /* 0x0000f2000d007a0c */ /* 0x020fe40003f06270 */
[----:B---3--:R-:W-:-:S09]  /*22a60*/  @!P1 LEA.HI.X R9, R252, R6, R15, 0x1, P4 ;  /* 0x00000006fc099211 */ /* 0x008fd200020f0c0f */
[CC--:B------:R-:W-:Y:S02]  /*22a70*/  @!P2 LEA R10, P5, R16.reuse, R2.reuse, 0x1 ;  /* 0x00000002100aa211 */ /* 0x0c0fe400078a08ff */
[C---:B------:R-:W-:Y:S02]  /*22a80*/  @!P0 LEA R2, P3, R13.reuse, R2, 0x1 ;  /* 0x000000020d028211 */ /* 0x040fe400078608ff */
[-C--:B------:R-:W-:Y:S02]  /*22a90*/  @!P2 LEA.HI.X R11, R16, R6.reuse, R17, 0x1, P5 ;  /* 0x00000006100ba211 */ /* 0x080fe400028f0c11 */
[----:B--2---:R-:W-:-:S03]  /*22aa0*/  @!P0 LEA.HI.X R3, R13, R6, R14, 0x1, P3 ;  /* 0x000000060d038211 */ /* 0x004fc600018f0c0e */
[----:B------:R1:W-:Y:S04]  /*22ab0*/  @!P2 ST.E.128 [R10.64], R36 ;  /* 0x000000240a00a985 */ /* 0x0003e8000c101d08 */
[----:B------:R1:W-:Y:S04]  /*22ac0*/  @!P1 ST.E.128 [R8.64], R32 ;  /* 0x0000002008009985 */ /* 0x0003e8000c101d08 */
[----:B------:R1:W-:Y:S02]  /*22ad0*/  @!P0 ST.E.128 [R2.64], R28 ;  /* 0x0000001c02008985 */ /* 0x0003e4000c101d08 */
.L_x_1114:
[----:B------:R-:W-:Y:S05]  /*22ae0*/  BSYNC B0 ;  /* 0x0000000000007941 */ /* 0x000fea0003800000 */
.L_x_1113:
[----:B------:R-:W-:Y:S05]  /*22af0*/  BRA.DIV ~URZ, `(.L_x_1115) ;  /* 0x00005ff27f007947 */ /* 0x000fea000b800000 */
[----:B--2---:R2:W4:Y:S02]  /*22b00*/  SHFL.IDX PT, R6, R5, 0x2, 0x1c1f ;  /* 0x005c1f0005067f89 */ /* 0x00452400000e0000 */
.L_x_1226:
[----:B------:R-:W-:Y:S05]  /*22b10*/  BRA.DIV ~URZ, `(.L_x_1116) ;  /* 0x000060427f007947 */ /* 0x000fea000b800000 */
[----:B-1----:R1:W2:Y:S02]  /*22b20*/  SHFL.IDX PT, R2, R12, 0x2, 0x1c1f ;  /* 0x005c1f000c027f89 */ /* 0x0022a400000e0000 */
.L_x_1227:
[----:B------:R-:W-:Y:S01]  /*22b30*/  IADD3 R3, R4, 0x40, RZ ;  /* 0x0000004004037810 */ /* 0x000fe20007ffe0ff */
[----:B------:R-:W-:Y:S03]  /*22b40*/  BSSY B0, `(.L_x_1117) ;  /* 0x0000013000007945 */ /* 0x000fe60003800000 */
[----:B------:R-:W-:-:S13]  /*22b50*/  ISETP.GE.AND P0, PT, R3, R0, PT ;  /* 0x000000000300720c */ /* 0x000fda0003f06270 */
[----:B------:R-:W-:Y:S05]  /*22b60*/  @P0 BRA `(.L_x_1118) ;  /* 0x0000010000000947 */ /* 0x000fea0003800000 */
[----:B------:R-:W5:Y:S04]  /*22b70*/  LDL.64 R16, [R1] ;  /* 0x0000000001107983 */ /* 0x000f680000100a00 */
[----:B---3--:R-:W3:Y:S04]  /*22b80*/  LDL R13, [R1+0x8] ;  /* 0x00000800010d7983 */ /* 0x008ee80000100800 */
[----:B----4-:R-:W4:Y:S04]  /*22b90*/  LDL R15, [R1+0x94] ;  /* 0x00009400010f7983 */ /* 0x010f280000100800 */
[----:B--2---:R-:W2:Y:S01]  /*22ba0*/  LDL R14, [R1+0x90] ;  /* 0x00009000010e7983 */ /* 0x004ea20000100800 */
[----:B------:R-:W-:-:S13]  /*22bb0*/  ISETP.GE.AND P1, PT, R252, c[0x0][0x3c8], PT ;  /* 0x0000f200fc007a0c */ /* 0x000fda0003f26270 */
[----:B------:R-:W-:Y:S02]  /*22bc0*/  @!P1 LEA R8, P4, R252, R2, 0x1 ;  /* 0x00000002fc089211 */ /* 0x000fe400078808ff */
[----:B-----5:R-:W-:Y:S02]  /*22bd0*/  ISETP.GE.AND P2, PT, R16, c[0x0][0x3c8], PT ;  /* 0x0000f20010007a0c */ /* 0x020fe40003f46270 */
[----:B---3--:R-:W-:Y:S02]  /*22be0*/  ISETP.GE.AND P0, PT, R13, c[0x0][0x3c8], PT ;  /* 0x0000f2000d007a0c */ /* 0x008fe40003f06270 */
[----:B----4-:R-:W-:-:S09]  /*22bf0*/  @!P1 LEA.HI.X R9, R252, R6, R15, 0x1, P4 ;  /* 0x00000006fc099211 */ /* 0x010fd200020f0c0f */
[CC--:B------:R-:W-:Y:S02]  /*22c00*/  @!P2 LEA R10, P5, R16.reuse, R2.reuse, 0x1 ;  /* 0x00000002100aa211 */ /* 0x0c0fe400078a08ff */
[C---:B------:R-:W-:Y:S02]  /*22c10*/  @!P0 LEA R2, P3, R13.reuse, R2, 0x1 ;  /* 0x000000020d028211 */ /* 0x040fe400078608ff */
[-C--:B------:R-:W-:Y:S02]  /*22c20*/  @!P2 LEA.HI.X R11, R16, R6.reuse, R17, 0x1, P5 ;  /* 0x00000006100ba211 */ /* 0x080fe400028f0c11 */
[----:B--2---:R-:W-:-:S03]  /*22c30*/  @!P0 LEA.HI.X R3, R13, R6, R14, 0x1, P3 ;  /* 0x000000060d038211 */ /* 0x004fc600018f0c0e */
[----:B------:R2:W-:Y:S04]  /*22c40*/  @!P2 ST.E.128 [R10.64], R48 ;  /* 0x000000300a00a985 */ /* 0x0005e8000c101d08 */
[----:B------:R2:W-:Y:S04]  /*22c50*/  @!P1 ST.E.128 [R8.64], R44 ;  /* 0x0000002c08009985 */ /* 0x0005e8000c101d08 */
[----:B------:R2:W-:Y:S02]  /*22c60*/  @!P0 ST.E.128 [R2.64], R40 ;  /* 0x0000002802008985 */ /* 0x0005e4000c101d08 */
.L_x_1118:
[----:B------:R-:W-:Y:S05]  /*22c70*/  BSYNC B0 ;  /* 0x0000000000007941 */ /* 0x000fea0003800000 */
.L_x_1117:
[----:B------:R-:W-:Y:S05]  /*22c80*/  BRA.DIV ~URZ, `(.L_x_1119) ;  /* 0x00005f427f007947 */ /* 0x000fea000b800000 */
[----:B--23--:R-:W2:Y:S04]  /*22c90*/  SHFL.IDX PT, R5, R5, 0x3, 0x1c1f ;  /* 0x007c1f0005057f89 */ /* 0x00cea800000e0000 */
[----:B------:R3:W1:Y:S02]  /*22ca0*/  SHFL.IDX PT, R2, R12, 0x3, 0x1c1f ;  /* 0x007c1f000c027f89 */ /* 0x00066400000e0000 */
.L_x_1228:
[----:B------:R-:W-:-:S04]  /*22cb0*/  IADD3 R3, R4, 0x60, RZ ;  /* 0x0000006004037810 */ /* 0x000fc80007ffe0ff */
[----:B------:R-:W-:-:S13]  /*22cc0*/  ISETP.GE.AND P0, PT, R3, R0, PT ;  /* 0x000000000300720c */ /* 0x000fda0003f06270 */
[----:B------:R-:W-:Y:S05]  /*22cd0*/  @P0 BRA `(.L_x_1120) ;  /* 0x0000272000000947 */ /* 0x000fea0003800000 */
[----:B------:R-:W5:Y:S04]  /*22ce0*/  LDL.64 R14, [R1] ;  /* 0x00000000010e7983 */ /* 0x000f680000100a00 */
[----:B-1-3--:R-:W3:Y:S04]  /*22cf0*/  LDL R12, [R1+0x94] ;  /* 0x00009400010c7983 */ /* 0x00aee80000100800 */
[----:B----4-:R-:W4:Y:S01]  /*22d00*/  LDL R6, [R1+0x8] ;  /* 0x0000080001067983 */ /* 0x010f220000100800 */
[----:B------:R-:W-:-:S13]  /*22d10*/  ISETP.GE.AND P0, PT, R252, c[0x0][0x3c8], PT ;  /* 0x0000f200fc007a0c */ /* 0x000fda0003f06270 */
[----:B------:R-:W-:Y:S02]  /*22d20*/  @!P0 LEA R8, P2, R252, R2, 0x1 ;  /* 0x00000002fc088211 */ /* 0x000fe400078408ff */
[----:B-----5:R-:W-:Y:S02]  /*22d30*/  ISETP.GE.AND P1, PT, R14, c[0x0][0x3c8], PT ;  /* 0x0000f2000e007a0c */ /* 0x020fe40003f26270 */
[----:B--23--:R-:W-:-:S11]  /*22d40*/  @!P0 LEA.HI.X R9, R252, R5, R12, 0x1, P2 ;  /* 0x00000005fc098211 */ /* 0x00cfd600010f0c0c */
[----:B------:R-:W-:-:S04]  /*22d50*/  @!P1 LEA R10, P3, R14, R2, 0x1 ;  /* 0x000000020e0a9211 */ /* 0x000fc800078608ff */
[----:B------:R-:W-:-:S05]  /*22d60*/  @!P1 LEA.HI.X R11, R14, R5, R15, 0x1, P3 ;  /* 0x000000050e0b9211 */ /* 0x000fca00018f0c0f */
[----:B------:R1:W-:Y:S04]  /*22d70*/  @!P1 ST.E.128 [R10.64], R60 ;  /* 0x0000003c0a009985 */ /* 0x0003e8000c101d08 */
[----:B------:R1:W-:Y:S01]  /*22d80*/  @!P0 ST.E.128 [R8.64], R56 ;  /* 0x0000003808008985 */ /* 0x0003e2000c101d08 */
[----:B----4-:R-:W-:-:S13]  /*22d90*/  ISETP.GE.AND P0, PT, R6, c[0x0][0x3c8], PT ;  /* 0x0000f20006007a0c */ /* 0x010fda0003f06270 */
[----:B------:R-:W-:Y:S05]  /*22da0*/  @P0 BRA `(.L_x_1120) ;  /* 0x0000265000000947 */ /* 0x000fea0003800000 */
[----:B------:R-:W2:Y:S01]  /*22db0*/  LDL R12, [R1+0x90] ;  /* 0x00009000010c7983 */ /* 0x000ea20000100800 */
[----:B------:R-:W-:-:S04]  /*22dc0*/  LEA R2, P0, R6, R2, 0x1 ;  /* 0x0000000206027211 */ /* 0x000fc800078008ff */
[----:B--2---:R-:W-:-:S05]  /*22dd0*/  LEA.HI.X R3, R6, R5, R12, 0x1, P0 ;  /* 0x0000000506037211 */ /* 0x004fca00000f0c0c */
[----:B------:R2:W-:Y:S01]  /*22de0*/  ST.E.128 [R2.64], R52 ;  /* 0x0000003402007985 */ /* 0x0005e2000c101d08 */
[----:B------:R-:W-:Y:S05]  /*22df0*/  BRA `(.L_x_1120) ;  /* 0x0000260000007947 */ /* 0x000fea0003800000 */
.L_x_1107:
[----:B-1----:R-:W2:Y:S01]  /*22e00*/  LDL.LU R10, [R1+0xa8] ;  /* 0x0000a800010a7983 */ /* 0x002ea20000300800 */
[----:B------:R-:W-:Y:S01]  /*22e10*/  IMAD R16, R16, c[0x0][0x408], RZ ;  /* 0x0001020010107a24 */ /* 0x000fe200078e02ff */
[----:B------:R-:W-:Y:S01]  /*22e20*/  SHF.R.S32.HI R0, RZ, 0x1f, R2 ;  /* 0x0000001fff007819 */ /* 0x000fe20000011402 */
[----:B------:R-:W-:-:S04]  /*22e30*/  IMAD.WIDE.U32 R8, R3, c[0x0][0x408], RZ ;  /* 0x0001020003087a25 */ /* 0x000fc800078e00ff */
[----:B------:R-:W-:Y:S02]  /*22e40*/  IMAD R3, R3, c[0x0][0x40c], R16 ;  /* 0x0001030003037a24 */ /* 0x000fe400078e0210 */
[----:B------:R-:W-:Y:S02]  /*22e50*/  IMAD R0, R0, c[0x0][0x440], RZ ;  /* 0x0001100000007a24 */ /* 0x000fe400078e02ff */
[----:B------:R-:W-:Y:S01]  /*22e60*/  @P5 IMAD.HI.U32 R6, R4, c[0x0][0x4ec], RZ ;  /* 0x00013b0004065a27 */ /* 0x000fe200078e00ff */
[----:B------:R-:W-:-:S05]  /*22e70*/  IADD3 R9, R9, R3, RZ ;  /* 0x0000000309097210 */ /* 0x000fca0007ffe0ff */
[----:B------:R-:W-:-:S04]  /*22e80*/  IMAD.WIDE.U32 R8, R5, c[0x0][0x438], R8 ;  /* 0x00010e0005087a25 */ /* 0x000fc800078e0008 */
        /* <DEDUP_REMOVED lines=24> */
.L_x_1229:
[----:B------:R-:W-:Y:S05]  /*23010*/  BRA.DIV ~URZ, `(.L_x_1122) ;  /* 0x00005cf27f007947 */ /* 0x000fea000b800000 */
[----:B------:R3:W4:Y:S02]  /*23020*/  SHFL.IDX PT, R0, R6, RZ, 0x1c1f ;  /* 0x001c1fff06007589 */ /* 0x00072400000e0000 */
.L_x_1230:
        /* <DEDUP_REMOVED lines=13> */
[----:B------:R-:W-:Y:S01]  /*23100*/  IADD3 R11, R251, 0x18, RZ ;  /* 0x00000018fb0b7810 */ /* 0x000fe20007ffe0ff */
        /* <DEDUP_REMOVED lines=14> */
[C---:B----4-:R-:W-:Y:S01]  /*231f0*/  @!P3 LEA R8, P0, R11.reuse, R0, 0x2 ;  /* 0x000000000b08b211 */ /* 0x050fe200078010ff */
        /* <DEDUP_REMOVED lines=55> */
.L_x_1124:
[----:B------:R-:W-:Y:S05]  /*23570*/  BSYNC B0 ;  /* 0x0000000000007941 */ /* 0x000fea0003800000 */
.L_x_1123:
[----:B------:R-:W-:Y:S05]  /*23580*/  BRA.DIV ~URZ, `(.L_x_1125) ;  /* 0x000057f27f007947 */ /* 0x000fea000b800000 */
[----:B--2---:R2:W1:Y:S04]  /*23590*/  SHFL.IDX PT, R4, R5, 0x1, 0x1c1f ;  /* 0x003c1f0005047f89 */ /* 0x00446800000e0000 */
[----:B----4-:R2:W4:Y:S02]  /*235a0*/  SHFL.IDX PT, R0, R6, 0x1, 0x1c1f ;  /* 0x003c1f0006007f89 */ /* 0x01052400000e0000 */
.L_x_1231:
        /* <DEDUP_REMOVED lines=34> */
[----:B------:R-:W-:Y:S02]  /*237d0*/  IADD3 R14, R251, 0x30, RZ ;  /* 0x00000030fb0e7810 */ /* 0x000fe40007ffe0ff */
[----:B----4-:R-:W-:Y:S01]  /*237e0*/  @!P5 LEA R8, P0, R11, R0, 0x2 ;  /* 0x000000000b08d211 */ /* 0x010fe200078010ff */
        /* <DEDUP_REMOVED lines=24> */
[C---:B------:R-:W-:Y:S01]  /*23970*/  IADD3 R16, R251.reuse, 0x50, RZ ;  /* 0x00000050fb107810 */ /* 0x040fe20007ffe0ff */
[----:B------:R5:W-:Y:S01]  /*23980*/  @!P0 ST.E.64 [R8.64], R140 ;  /* 0x0000008c08008985 */ /* 0x000be2000c101b08 */
[----:B------:R-:W-:Y:S02]  /*23990*/  IADD3 R14, R251, 0x58, RZ ;  /* 0x00000058fb0e7810 */ /* 0x000fe40007ffe0ff */
[----:B------:R-:W-:Y:S02]  /*239a0*/  ISETP.GE.AND P2, PT, R16, c[0x0][0x3c8], PT ;  /* 0x0000f20010007a0c */ /* 0x000fe40003f46270 */
[----:B-1----:R-:W-:-:S04]  /*239b0*/  @!P4 LEA R2, P1, R12, R0, 0x2 ;  /* 0x000000000c02c211 */ /* 0x002fc800078210ff */
[----:B------:R-:W-:Y:S02]  /*239c0*/  @!P4 LEA.HI.X R3, R12, R4, R13, 0x2, P1 ;  /* 0x000000040c03c211 */ /* 0x000fe400008f140d */
[----:B------:R-:W-:Y:S02]  /*239d0*/  @!P5 LEA R12, P0, R18, R0, 0x2 ;  /* 0x00000000120cd211 */ /* 0x000fe400078010ff */
[----:B------:R-:W-:Y:S01]  /*239e0*/  ISETP.GE.AND P1, PT, R14, c[0x0][0x3c8], PT ;  /* 0x0000f2000e007a0c */ /* 0x000fe20003f26270 */
[----:B------:R1:W-:Y:S01]  /*239f0*/  @!P4 ST.E.64 [R2.64], R142 ;  /* 0x0000008e0200c985 */ /* 0x0003e2000c101b08 */
[----:B------:R-:W-:Y:S02]  /*23a00*/  @!P5 LEA.HI.X R13, R18, R4, R19, 0x2, P0 ;  /* 0x00000004120dd211 */ /* 0x000fe400000f1413 */
[----:B----4-:R-:W-:-:S03]  /*23a10*/  @!P3 LEA R10, P0, R15, R0, 0x2 ;  /* 0x000000000f0ab211 */ /* 0x010fc600078010ff */
[----:B------:R4:W-:Y:S01]  /*23a20*/  @!P5 ST.E.64 [R12.64], R158 ;  /* 0x0000009e0c00d985 */ /* 0x0009e2000c101b08 */
[----:B------:R-:W-:Y:S02]  /*23a30*/  @!P3 LEA.HI.X R11, R15, R4, R17, 0x2, P0 ;  /* 0x000000040f0bb211 */ /* 0x000fe400000f1411 */
[C---:B------:R-:W-:Y:S02]  /*23a40*/  IADD3 R17, R251.reuse, 0x50, RZ ;  /* 0x00000050fb117810 */ /* 0x040fe40007ffe0ff */
[C---:B-----5:R-:W-:Y:S01]  /*23a50*/  @!P2 LEA R8, P0, R16.reuse, R0, 0x2 ;  /* 0x000000001008a211 */ /* 0x060fe200078010ff */
[----:B------:R4:W-:Y:S01]  /*23a60*/  @!P3 ST.E.64 [R10.64], R154 ;  /* 0x0000009a0a00b985 */ /* 0x0009e2000c101b08 */
[----:B------:R-:W-:Y:S02]  /*23a70*/  SHF.R.S32.HI R17, RZ, 0x1f, R17 ;  /* 0x0000001fff117819 */ /* 0x000fe40000011411 */
[----:B------:R-:W-:Y:S02]  /*23a80*/  IADD3 R15, R251, 0x58, RZ ;  /* 0x00000058fb0f7810 */ /* 0x000fe40007ffe0ff */
[----:B------:R-:W-:-:S02]  /*23a90*/  @!P2 LEA.HI.X R9, R16, R4, R17, 0x2, P0 ;  /* 0x000000041009a211 */ /* 0x000fc400000f1411 */
[----:B------:R-:W-:-:S03]  /*23aa0*/  SHF.R.S32.HI R15, RZ, 0x1f, R15 ;  /* 0x0000001fff0f7819 */ /* 0x000fc6000001140f */
[----:B------:R4:W-:Y:S01]  /*23ab0*/  @!P2 ST.E.64 [R8.64], R86 ;  /* 0x000000560800a985 */ /* 0x0009e2000c101b08 */
[----:B-1----:R-:W-:-:S04]  /*23ac0*/  @!P1 LEA R2, P0, R14, R0, 0x2 ;  /* 0x000000000e029211 */ /* 0x002fc800078010ff */
[----:B------:R-:W-:-:S05]  /*23ad0*/  @!P1 LEA.HI.X R3, R14, R4, R15, 0x2, P0 ;  /* 0x000000040e039211 */ /* 0x000fca00000f140f */
[----:B------:R4:W-:Y:S04]  /*23ae0*/  @!P1 ST.E.64 [R2.64], R74 ;  /* 0x0000004a02009985 */ /* 0x0009e8000c101b08 */
.L_x_1127:
[----:B------:R-:W-:Y:S05]  /*23af0*/  BSYNC B0 ;  /* 0x0000000000007941 */ /* 0x000fea0003800000 */
.L_x_1126:
[----:B------:R-:W-:Y:S05]  /*23b00*/  BRA.DIV ~URZ, `(.L_x_1128) ;  /* 0x000053427f007947 */ /* 0x000fea000b800000 */
[----:B-1----:R1:W2:Y:S02]  /*23b10*/  SHFL.IDX PT, R4, R5, 0x2, 0x1c1f ;  /* 0x005c1f0005047f89 */ /* 0x0022a400000e0000 */
.L_x_1232:
[----:B------:R-:W-:Y:S05]  /*23b20*/  BRA.DIV ~URZ, `(.L_x_1129) ;  /* 0x000053927f007947 */ /* 0x000fea000b800000 */
[----:B----4-:R4:W1:Y:S02]  /*23b30*/  SHFL.IDX PT, R0, R6, 0x2, 0x1c1f ;  /* 0x005c1f0006007f89 */ /* 0x01086400000e0000 */
.L_x_1233:
        /* <DEDUP_REMOVED lines=9> */
[C---:B------:R-:W-:Y:S02]  /*23bd0*/  IADD3 R9, R251.reuse, 0x8, RZ ;  /* 0x00000008fb097810 */ /* 0x040fe40007ffe0ff */
        /* <DEDUP_REMOVED lines=23> */
[C---:B------:R-:W-:Y:S02]  /*23d50*/  IADD3 R18, R251.reuse, 0x48, RZ ;  /* 0x00000048fb127810 */ /* 0x040fe40007ffe0ff */
        /* <DEDUP_REMOVED lines=51> */
.L_x_1131:
[----:B------:R-:W-:Y:S05]  /*24090*/  BSYNC B0 ;  /* 0x0000000000007941 */ /* 0x000fea0003800000 */
.L_x_1130:
[----:B------:R-:W-:Y:S05]  /*240a0*/  BRA.DIV ~URZ, `(.L_x_1132) ;  /* 0x00004e827f007947 */ /* 0x000fea000b800000 */
[----:B--2---:R2:W3:Y:S04]  /*240b0*/  SHFL.IDX PT, R4, R5, 0x3, 0x1c1f ;  /* 0x007c1f0005047f89 */ /* 0x0044e800000e0000 */
[----:B-1----:R2:W1:Y:S02]  /*240c0*/  SHFL.IDX PT, R0, R6, 0x3, 0x1c1f ;  /* 0x007c1f0006007f89 */ /* 0x00246400000e0000 */
.L_x_1234:
[----:B------:R-:W-:-:S13]  /*240d0*/  LOP3.LUT P0, RZ, R209, 0x2, RZ, 0xc0, !PT ;  /* 0x00000002d1ff7812 */ /* 0x000fda000780c0ff */
[----:B------:R-:W-:Y:S05]  /*240e0*/  @P0 BRA `(.L_x_1120) ;  /* 0x0000131000000947 */ /* 0x000fea0003800000 */
[C---:B------:R-:W-:Y:S02]  /*240f0*/  ISETP.GE.AND P4, PT, R251.reuse, c[0x0][0x3c8], PT ;  /* 0x0000f200fb007a0c */ /* 0x040fe40003f86270 */
[C---:B---3--:R-:W-:Y:S02]  /*24100*/  IADD3 R10, R251.reuse, 0x8, RZ ;  /* 0x00000008fb0a7810 */ /* 0x048fe40007ffe0ff */
[----:B------:R-:W-:Y:S02]  /*24110*/  IADD3 R13, R251, 0x18, RZ ;  /* 0x00000018fb0d7810 */ /* 0x000fe40007ffe0ff */
[----:B------:R-:W-:Y:S02]  /*24120*/  ISETP.GE.AND P3, PT, R10, c[0x0][0x3c8], PT ;  /* 0x0000f2000a007a0c */ /* 0x000fe40003f66270 */
[----:B------:R-:W-:Y:S02]  /*24130*/  ISETP.GE.AND P1, PT, R13, c[0x0][0x3c8], PT ;  /* 0x0000f2000d007a0c */ /* 0x000fe40003f26270 */
[----:B--2-4-:R-:W-:-:S02]  /*24140*/  IADD3 R6, R251, 0x10, RZ ;  /* 0x00000010fb067810 */ /* 0x014fc40007ffe0ff */
[----:B------:R-:W-:Y:S02]  /*24150*/  SHF.R.S32.HI R12, RZ, 0x1f, R251 ;  /* 0x0000001fff0c7819 */ /* 0x000fe400000114fb */
[C---:B-1----:R-:W-:Y:S02]  /*24160*/  @!P4 LEA R8, P6, R251.reuse, R0, 0x2 ;  /* 0x00000000fb08c211 */ /* 0x042fe400078c10ff */
[C---:B------:R-:W-:Y:S02]  /*24170*/  IADD3 R11, R251.reuse, 0x8, RZ ;  /* 0x00000008fb0b7810 */ /* 0x040fe40007ffe0ff */
[----:B------:R-:W-:Y:S02]  /*24180*/  ISETP.GE.AND P2, PT, R6, c[0x0][0x3c8], PT ;  /* 0x0000f20006007a0c */ /* 0x000fe40003f46270 */
[----:B------:R-:W-:Y:S02]  /*24190*/  @!P4 LEA.HI.X R9, R251, R4, R12, 0x2, P6 ;  /* 0x00000004fb09c211 */ /* 0x000fe400030f140c */
[----:B------:R-:W-:-:S02]  /*241a0*/  SHF.R.S32.HI R11, RZ, 0x1f, R11 ;  /* 0x0000001fff0b7819 */ /* 0x000fc4000001140b */
[C---:B------:R-:W-:Y:S01]  /*241b0*/  @!P3 LEA R2, P5, R10.reuse, R0, 0x2 ;  /* 0x000000000a02b211 */ /* 0x040fe200078a10ff */
[----:B------:R1:W-:Y:S01]  /*241c0*/  @!P4 ST.E.64 [R8.64], R52 ;  /* 0x000000340800c985 */ /* 0x0003e2000c101b08 */
[----:B------:R-:W-:Y:S02]  /*241d0*/  IADD3 R5, R251, 0x20, RZ ;  /* 0x00000020fb057810 */ /* 0x000fe40007ffe0ff */
[----:B------:R-:W-:Y:S02]  /*241e0*/  @!P3 LEA.HI.X R3, R10, R4, R11, 0x2, P5 ;  /* 0x000000040a03b211 */ /* 0x000fe400028f140b */
[----:B------:R-:W-:Y:S02]  /*241f0*/  ISETP.GE.AND P0, PT, R5, c[0x0][0x3c8], PT ;  /* 0x0000f20005007a0c */ /* 0x000fe40003f06270 */
[----:B------:R-:W-:Y:S01]  /*24200*/  IADD3 R14, R251, 0x10, RZ ;  /* 0x00000010fb0e7810 */ /* 0x000fe20007ffe0ff */
[----:B------:R2:W-:Y:S01]  /*24210*/  @!P3 ST.E.64 [R2.64], R28 ;  /* 0x0000001c0200b985 */ /* 0x0005e2000c101b08 */
[----:B------:R-:W-:-:S02]  /*24220*/  @!P2 LEA R10, P3, R6, R0, 0x2 ;  /* 0x00000000060aa211 */ /* 0x000fc400078610ff */
[----:B------:R-:W-:Y:S02]  /*24230*/  SHF.R.S32.HI R14, RZ, 0x1f, R14 ;  /* 0x0000001fff0e7819 */ /* 0x000fe4000001140e */
[C---:B------:R-:W-:Y:S02]  /*24240*/  IADD3 R15, R251.reuse, 0x28, RZ ;  /* 0x00000028fb0f7810 */ /* 0x040fe40007ffe0ff */
[----:B------:R-:W-:Y:S02]  /*24250*/  @!P2 LEA.HI.X R11, R6, R4, R14, 0x2, P3 ;  /* 0x00000004060ba211 */ /* 0x000fe400018f140e */
[C---:B------:R-:W-:Y:S02]  /*24260*/  IADD3 R6, R251.reuse, 0x20, RZ ;  /* 0x00000020fb067810 */ /* 0x040fe40007ffe0ff */
[----:B------:R-:W-:Y:S01]  /*24270*/  IADD3 R14, R251, 0x18, RZ ;  /* 0x00000018fb0e7810 */ /* 0x000fe20007ffe0ff */
[----:B------:R-:W-:Y:S01]  /*24280*/  @!P2 ST.E.64 [R10.64], R64 ;  /* 0x000000400a00a985 */ /* 0x000fe2000c101b08 */
[----:B------:R-:W-:-:S02]  /*24290*/  ISETP.GE.AND P5, PT, R15, c[0x0][0x3c8], PT ;  /* 0x0000f2000f007a0c */ /* 0x000fc40003fa6270 */
[----:B------:R-:W-:Y:S02]  /*242a0*/  IADD3 R12, R251, 0x30, RZ ;  /* 0x00000030fb0c7810 */ /* 0x000fe40007ffe0ff */
[----:B------:R-:W-:Y:S02]  /*242b0*/  SHF.R.S32.HI R6, RZ, 0x1f, R6 ;  /* 0x0000001fff067819 */ /* 0x000fe40000011406 */
[----:B------:R-:W-:Y:S02]  /*242c0*/  SHF.R.S32.HI R14, RZ, 0x1f, R14 ;  /* 0x0000001fff0e7819 */ /* 0x000fe4000001140e */
[----:B-1----:R-:W-:Y:S02]  /*242d0*/  @!P1 LEA R8, P4, R13, R0, 0x2 ;  /* 0x000000000d089211 */ /* 0x002fe400078810ff */
[C---:B------:R-:W-:Y:S02]  /*242e0*/  IADD3 R17, R251.reuse, 0x28, RZ ;  /* 0x00000028fb117810 */ /* 0x040fe40007ffe0ff */
[----:B------:R-:W-:-:S02]  /*242f0*/  IADD3 R16, R251, 0x40, RZ ;  /* 0x00000040fb107810 */ /* 0x000fc40007ffe0ff */
[----:B------:R-:W-:Y:S02]  /*24300*/  SHF.R.S32.HI R17, RZ, 0x1f, R17 ;  /* 0x0000001fff117819 */ /* 0x000fe40000011411 */
[----:B--2---:R-:W-:Y:S02]  /*24310*/  @!P0 LEA R2, P6, R5, R0, 0x2 ;  /* 0x0000000005028211 */ /* 0x004fe400078c10ff */
[----:B------:R-:W-:-:S03]  /*24320*/  ISETP.GE.AND P2, PT, R16, c[0x0][0x3c8], PT ;  /* 0x0000f20010007a0c */ /* 0x000fc60003f46270 */
[----:B------:R-:W-:Y:S02]  /*24330*/  P2R R3, PR, RZ, 0x10 ;  /* 0x00000010ff037803 */ /* 0x000fe40000000000 */
[----:B------:R-:W-:Y:S02]  /*24340*/  ISETP.GE.AND P4, PT, R12, c[0x0][0x3c8], PT ;  /* 0x0000f2000c007a0c */ /* 0x000fe40003f86270 */
[----:B------:R-:W-:Y:S02]  /*24350*/  ISETP.NE.AND P3, PT, R3, RZ, PT ;  /* 0x000000ff0300720c */ /* 0x000fe40003f65270 */
[-C--:B------:R-:W-:Y:S02]  /*24360*/  @!P0 LEA.HI.X R3, R5, R4.reuse, R6, 0x2, P6 ;  /* 0x0000000405038211 */ /* 0x080fe400030f1406 */
[----:B------:R-:W-:Y:S02]  /*24370*/  @!P1 LEA.HI.X R9, R13, R4, R14, 0x2, P3 ;  /* 0x000000040d099211 */ /* 0x000fe400018f140e */
[----:B------:R-:W-:-:S02]  /*24380*/  IADD3 R6, R251, 0x38, RZ ;  /* 0x00000038fb067810 */ /* 0x000fc40007ffe0ff */
[C---:B------:R-:W-:Y:S01]  /*24390*/  IADD3 R13, R251.reuse, 0x30, RZ ;  /* 0x00000030fb0d7810 */ /* 0x040fe20007ffe0ff */
[----:B------:R1:W-:Y:S01]  /*243a0*/  @!P1 ST.E.64 [R8.64], R58 ;  /* 0x0000003a08009985 */ /* 0x0003e2000c101b08 */
[----:B------:R-:W-:Y:S02]  /*243b0*/  ISETP.GE.AND P3, PT, R6, c[0x0][0x3c8], PT ;  /* 0x0000f20006007a0c */ /* 0x000fe40003f66270 */
[----:B------:R-:W-:Y:S01]  /*243c0*/  SHF.R.S32.HI R13, RZ, 0x1f, R13 ;  /* 0x0000001fff0d7819 */ /* 0x000fe2000001140d */
[----:B------:R2:W-:Y:S01]  /*243d0*/  @!P0 ST.E.64 [R2.64], R30 ;  /* 0x0000001e02008985 */ /* 0x0005e2000c101b08 */
[C---:B------:R-:W-:Y:S02]  /*243e0*/  IADD3 R14, R251.reuse, 0x48, RZ ;  /* 0x00000048fb0e7810 */ /* 0x040fe40007ffe0ff */
[----:B------:R-:W-:Y:S02]  /*243f0*/  IADD3 R5, R251, 0x50, RZ ;  /* 0x00000050fb057810 */ /* 0x000fe40007ffe0ff */
[----:B------:R-:W-:-:S02]  /*24400*/  ISETP.GE.AND P1, PT, R14, c[0x0][0x3c8], PT ;  /* 0x0000f2000e007a0c */ /* 0x000fc40003f26270 */
[----:B-1----:R-:W-:-:S04]  /*24410*/  @!P5 LEA R8, P0, R15, R0, 0x2 ;  /* 0x000000000f08d211 */ /* 0x002fc800078010ff */
[----:B------:R-:W-:Y:S02]  /*24420*/  @!P5 LEA.HI.X R9, R15, R4, R17, 0x2, P0 ;  /* 0x000000040f09d211 */ /* 0x000fe400000f1411 */
[C---:B--2---:R-:W-:Y:S02]  /*24430*/  @!P4 LEA R2, P6, R12.reuse, R0, 0x2 ;  /* 0x000000000c02c211 */ /* 0x044fe400078c10ff */
        /* <DEDUP_REMOVED lines=35> */
.L_x_1105:
[----:B------:R-:W2:Y:S04]  /*24670*/  LDL.LU R8, [R1+0x84] ;  /* 0x0000840001087983 */ /* 0x000ea80000300800 */
[----:B-1----:R-:W3:Y:S01]  /*24680*/  LDL R6, [R1+0x8c] ;  /* 0x00008c0001067983 */ /* 0x002ee20000100800 */
[----:B------:R-:W-:Y:S01]  /*24690*/  ISETP.NE.U32.AND P0, PT, RZ, c[0x0][0x508], PT ;  /* 0x00014200ff007a0c */ /* 0x000fe20003f05070 */
[----:B------:R-:W-:Y:S01]  /*246a0*/  IMAD.MOV.U32 R4, RZ, RZ, 0x4 ;  /* 0x00000004ff047424 */ /* 0x000fe200078e00ff */
[----:B------:R-:W-:Y:S01]  /*246b0*/  ISETP.NE.U32.AND P2, PT, RZ, c[0x0][0x500], PT ;  /* 0x00014000ff007a0c */ /* 0x000fe20003f45070 */
[----:B------:R-:W-:Y:S01]  /*246c0*/  IMAD.MOV.U32 R18, RZ, RZ, c[0x0][0x388] ;  /* 0x0000e200ff127624 */ /* 0x000fe200078e00ff */
[----:B------:R-:W-:Y:S01]  /*246d0*/  ISETP.NE.AND.EX P0, PT, RZ, c[0x0][0x50c], PT, P0 ;  /* 0x00014300ff007a0c */ /* 0x000fe20003f05300 */
[----:B------:R-:W-:Y:S01]  /*246e0*/  IMAD.MOV.U32 R0, RZ, RZ, RZ ;  /* 0x000000ffff007224 */ /* 0x000fe200078e00ff */
[----:B------:R-:W-:Y:S01]  /*246f0*/  ISETP.NE.AND.EX P2, PT, RZ, c[0x0][0x504], PT, P2 ;  /* 0x00014100ff007a0c */ /* 0x000fe20003f45320 */
[----:B---3--:R-:W-:-:S10]  /*24700*/  IMAD.WIDE R2, R6, R4, c[0x0][0x500] ;  /* 0x0001400006027625 */ /* 0x008fd400078e0204 */
[----:B------:R-:W-:Y:S02]  /*24710*/  @P0 IMAD.WIDE R4, R6, R4, c[0x0][0x508] ;  /* 0x0001420006040625 */ /* 0x000fe400078e0204 */
        /* <DEDUP_REMOVED lines=9> */
.L_x_1133:
        /* <DEDUP_REMOVED lines=10> */
[----:B------:R-:W2:Y:S01]  /*24850*/  LDL R4, [R1+0x58] ;  /* 0x0000580001047983 */ /* 0x000ea20000100800 */
[----:B------:R-:W-:Y:S01]  /*24860*/  IMAD R2, R18, c[0x0][0x4e8], RZ ;  /* 0x00013a0012027a24 */ /* 0x000fe200078e02ff */
[----:B--2---:R-:W-:-:S04]  /*24870*/  IADD3 R11, R4, R5, RZ ;  /* 0x00000005040b7210 */ /* 0x004fc80007ffe0ff */
        /* <DEDUP_REMOVED lines=23> */
[----:B------:R-:W-:-:S04]  /*249f0*/  IMAD.MOV R4, RZ, RZ, -R2 ;  /* 0x000000ffff047224 */ /* 0x000fc800078e0a02 */
[----:B------:R-:W-:Y:S01]  /*24a00*/  IMAD R4, R4, c[0x0][0x4e8], R11 ;  /* 0x00013a0004047a24 */ /* 0x000fe200078e020b */
[----:B------:R-:W-:Y:S02]  /*24a10*/  IADD3.X R11, R5, R13, R19, P1, P0 ;  /* 0x0000000d050b7210 */ /* 0x000fe40000fe0413 */
[----:B------:R-:W-:Y:S02]  /*24a20*/  SHF.R.S32.HI R5, RZ, 0x1f, R2 ;  /* 0x0000001fff057819 */ /* 0x000fe40000011402 */
[----:B--2---:R-:W-:-:S05]  /*24a30*/  SEL R6, R23, RZ, P2 ;  /* 0x000000ff17067207 */ /* 0x004fca0001000000 */
[-C--:B-----5:R-:W-:Y:S02]  /*24a40*/  IMAD R12, R17, R6.reuse, RZ ;  /* 0x00000006110c7224 */ /* 0x0a0fe400078e02ff */
[----:B------:R-:W-:Y:S01]  /*24a50*/  IMAD.WIDE.U32 R8, R16, R6, RZ ;  /* 0x0000000610087225 */ /* 0x000fe200078e00ff */
[----:B------:R-:W-:-:S04]  /*24a60*/  SHF.R.S32.HI R6, RZ, 0x1f, R4 ;  /* 0x0000001fff067819 */ /* 0x000fc80000011404 */
[----:B------:R-:W-:Y:S02]  /*24a70*/  IADD3 R9, R9, R12, RZ ;  /* 0x0000000c09097210 */ /* 0x000fe40007ffe0ff */
[----:B------:R-:W-:Y:S01]  /*24a80*/  IADD3 R8, P1, P0, R2, R21, R8 ;  /* 0x0000001502087210 */ /* 0x000fe2000783e008 */
[----:B------:R-:W-:-:S03]  /*24a90*/  IMAD R2, R15, R4, RZ ;  /* 0x000000040f027224 */ /* 0x000fc600078e02ff */
[----:B------:R-:W-:Y:S01]  /*24aa0*/  IADD3.X R9, R5, R11, R9, P1, P0 ;  /* 0x0000000b05097210 */ /* 0x000fe20000fe0409 */
[----:B------:R-:W-:Y:S02]  /*24ab0*/  IMAD.MOV.U32 R11, RZ, RZ, c[0x0][0x4a8] ;  /* 0x00012a00ff0b7624 */ /* 0x000fe400078e00ff */
[C---:B------:R-:W-:Y:S01]  /*24ac0*/  IMAD R2, R14.reuse, R6, R2 ;  /* 0x000000060e027224 */ /* 0x040fe200078e0202 */
[----:B------:R-:W-:Y:S01]  /*24ad0*/  MOV R6, c[0x0][0x4ac] ;  /* 0x00012b0000067a02 */ /* 0x000fe20000000f00 */
[----:B------:R-:W-:Y:S01]  /*24ae0*/  IMAD.WIDE.U32 R4, R14, R4, R8 ;  /* 0x000000040e047225 */ /* 0x000fe200078e0008 */
[----:B------:R-:W-:Y:S02]  /*24af0*/  SEL R8, R11, c[0x0][0x450], P2 ;  /* 0x000114000b087a07 */ /* 0x000fe40001000000 */
[----:B------:R-:W-:Y:S01]  /*24b00*/  SEL R6, R6, c[0x0][0x454], P2 ;  /* 0x0001150006067a07 */ /* 0x000fe20001000000 */
[----:B------:R-:W-:Y:S01]  /*24b10*/  IMAD.IADD R2, R5, 0x1, R2 ;  /* 0x0000000105027824 */ /* 0x000fe200078e0202 */
[----:B------:R-:W-:-:S04]  /*24b20*/  LEA R8, P0, R4, R8, 0x2 ;  /* 0x0000000804087211 */ /* 0x000fc800078010ff */
[----:B------:R-:W-:Y:S02]  /*24b30*/  LEA.HI.X R9, R4, R6, R2, 0x2, P0 ;  /* 0x0000000604097211 */ /* 0x000fe400000f1402 */
[----:B------:R-:W-:-:S05]  /*24b40*/  MOV R2, 0xff800000 ;  /* 0xff80000000027802 */ /* 0x000fca0000000f00 */
[----:B------:R1:W-:Y:S02]  /*24b50*/  STG.E [R8.64], R2 ;  /* 0x0000000208007986 */ /* 0x0003e4000c101908 */
.L_x_1135:
[----:B------:R-:W-:Y:S05]  /*24b60*/  BSYNC B0 ;  /* 0x0000000000007941 */ /* 0x000fea0003800000 */
.L_x_1134:
[----:B------:R-:W-:-:S13]  /*24b70*/  ISETP.GT.AND P0, PT, R20, 0x1, PT ;  /* 0x000000011400780c */ /* 0x000fda0003f04270 */
[----:B------:R-:W-:Y:S05]  /*24b80*/  @P0 BRA `(.L_x_1120) ;  /* 0x0000087000000947 */ /* 0x000fea0003800000 */
[----:B-1----:R-:W2:Y:S04]  /*24b90*/  LDL.LU R2, [R1+0x58] ;  /* 0x0000580001027983 */ /* 0x002ea80000300800 */
[----:B------:R-:W3:Y:S01]  /*24ba0*/  LDL R6, [R1+0x24] ;  /* 0x0000240001067983 */ /* 0x000ee20000100800 */
[----:B------:R-:W-:-:S03]  /*24bb0*/  MOV R4, c[0x0][0x4e8] ;  /* 0x00013a0000047a02 */ /* 0x000fc60000000f00 */
[----:B------:R-:W1:Y:S01]  /*24bc0*/  S2R R12, SR_TID.X ;  /* 0x00000000000c7919 */ /* 0x000e620000002100 */
[----:B------:R-:W-:Y:S01]  /*24bd0*/  ISETP.NE.AND P0, PT, R4, 0x1, PT ;  /* 0x000000010400780c */ /* 0x000fe20003f05270 */
[----:B------:R-:W-:Y:S01]  /*24be0*/  IMAD.WIDE.U32 R4, R0, c[0x0][0x3a0], RZ ;  /* 0x0000e80000047a25 */ /* 0x000fe200078e00ff */
[----:B-1----:R-:W-:-:S04]  /*24bf0*/  SHF.R.S32.HI R9, RZ, 0x1f, R12 ;  /* 0x0000001fff097819 */ /* 0x002fc8000001140c */
[----:B------:R-:W-:-:S04]  /*24c00*/  LEA.HI R9, R9, R12, RZ, 0x2 ;  /* 0x0000000c09097211 */ /* 0x000fc800078f10ff */
[----:B------:R-:W-:Y:S02]  /*24c10*/  SHF.R.S32.HI R9, RZ, 0x2, R9 ;  /* 0x00000002ff097819 */ /* 0x000fe40000011409 */
[----:B--2---:R-:W-:Y:S01]  /*24c20*/  MOV R11, R2 ;  /* 0x00000002000b7202 */ /* 0x004fe20000000f00 */
[----:B------:R-:W-:-:S03]  /*24c30*/  IMAD R2, R19, c[0x0][0x3a0], RZ ;  /* 0x0000e80013027a24 */ /* 0x000fc600078e02ff */
[-C--:B---3--:R-:W-:Y:S01]  /*24c40*/  IADD3 R6, R6, R11.reuse, RZ ;  /* 0x0000000b06067210 */ /* 0x088fe20007ffe0ff */
[----:B------:R-:W-:Y:S01]  /*24c50*/  IMAD R0, R0, c[0x0][0x3a4], R2 ;  /* 0x0000e90000007a24 */ /* 0x000fe200078e0202 */
[----:B------:R-:W-:Y:S01]  /*24c60*/  IADD3 R12, R9, R11, RZ ;  /* 0x0000000b090c7210 */ /* 0x000fe20007ffe0ff */
[----:B------:R-:W-:Y:S02]  /*24c70*/  IMAD R2, R22, c[0x0][0x3f0], RZ ;  /* 0x0000fc0016027a24 */ /* 0x000fe400078e02ff */
[----:B------:R-:W-:Y:S01]  /*24c80*/  @P0 IMAD.HI.U32 R8, R6, c[0x0][0x4ec], RZ ;  /* 0x00013b0006080a27 */ /* 0x000fe200078e00ff */
[----:B------:R-:W-:-:S03]  /*24c90*/  IADD3 R5, R5, R0, RZ ;  /* 0x0000000005057210 */ /* 0x000fc60007ffe0ff */
[----:B------:R-:W-:Y:S01]  /*24ca0*/  IMAD.MOV.U32 R0, RZ, RZ, R6 ;  /* 0x000000ffff007224 */ /* 0x000fe200078e0006 */
[----:B------:R-:W-:Y:S01]  /*24cb0*/  @P0 SHF.R.U32.HI R0, RZ, c[0x0][0x4f0], R8 ;  /* 0x00013c00ff000a19 */ /* 0x000fe20000011608 */
[----:B------:R-:W-:-:S04]  /*24cc0*/  IMAD.WIDE.U32 R4, R3, c[0x0][0x3e8], R4 ;  /* 0x0000fa0003047a25 */ /* 0x000fc800078e0004 */
[----:B------:R-:W-:Y:S01]  /*24cd0*/  IMAD R8, R10, c[0x0][0x3f4], R2 ;  /* 0x0000fd000a087a24 */ /* 0x000fe200078e0202 */
[----:B------:R-:W-:Y:S01]  /*24ce0*/  MOV R2, R4 ;  /* 0x0000000400027202 */ /* 0x000fe20000000f00 */
[----:B------:R-:W-:Y:S01]  /*24cf0*/  IMAD R3, R3, c[0x0][0x3ec], R5 ;  /* 0x0000fb0003037a24 */ /* 0x000fe200078e0205 */
[----:B------:R-:W-:Y:S02]  /*24d00*/  SHF.R.S32.HI R5, RZ, 0x1f, R0 ;  /* 0x0000001fff057819 */ /* 0x000fe40000011400 */
[----:B------:R-:W-:Y:S01]  /*24d10*/  IADD3 R4, -R0, RZ, RZ ;  /* 0x000000ff00047210 */ /* 0x000fe20007ffe1ff */
[----:B------:R-:W-:-:S04]  /*24d20*/  IMAD.WIDE.U32 R2, R10, c[0x0][0x3f0], R2 ;  /* 0x0000fc000a027a25 */ /* 0x000fc800078e0002 */
[----:B------:R-:W-:Y:S02]  /*24d30*/  IMAD R5, R5, c[0x0][0x3e0], RZ ;  /* 0x0000f80005057a24 */ /* 0x000fe400078e02ff */
[----:B------:R-:W-:Y:S02]  /*24d40*/  IMAD.IADD R3, R3, 0x1, R8 ;  /* 0x0000000103037824 */ /* 0x000fe400078e0208 */
        /* <DEDUP_REMOVED lines=13> */
.L_x_1235:
[----:B------:R-:W-:Y:S05]  /*24e20*/  BRA.DIV ~URZ, `(.L_x_1137) ;  /* 0x000042427f007947 */ /* 0x000fea000b800000 */
[----:B------:R3:W4:Y:S02]  /*24e30*/  SHFL.IDX PT, R0, R13, RZ, 0x1c1f ;  /* 0x001c1fff0d007589 */ /* 0x00072400000e0000 */
.L_x_1236:
[----:B------:R-:W-:Y:S01]  /*24e40*/  IMAD R6, R18, c[0x0][0x4e8], RZ ;  /* 0x00013a0012067a24 */ /* 0x000fe200078e02ff */
[----:B------:R-:W-:Y:S04]  /*24e50*/  BSSY B0, `(.L_x_1138) ;  /* 0x0000013000007945 */ /* 0x000fe80003800000 */
        /* <DEDUP_REMOVED lines=11> */
[-C--:B------:R-:W-:Y:S02]  /*24f10*/  @!P2 LEA R10, P5, R20, R0.reuse, 0x1 ;  /* 0x00000000140aa211 */ /* 0x080fe400078a08ff */
[----:B------:R-:W-:Y:S02]  /*24f20*/  @!P0 LEA R2, P3, R14, R0, 0x1 ;  /* 0x000000000e028211 */ /* 0x000fe400078608ff */
[-C--:B------:R-:W-:Y:S02]  /*24f30*/  @!P2 LEA.HI.X R11, R20, R4.reuse, R21, 0x1, P5 ;  /* 0x00000004140ba211 */ /* 0x080fe400028f0c15 */
[----:B--2---:R-:W-:-:S03]  /*24f40*/  @!P0 LEA.HI.X R3, R14, R4, R15, 0x1, P3 ;  /* 0x000000040e038211 */ /* 0x004fc600018f0c0f */
[----:B------:R2:W-:Y:S04]  /*24f50*/  @!P2 ST.E.128 [R10.64], RZ ;  /* 0x000000ff0a00a985 */ /* 0x0005e8000c101d08 */
[----:B------:R2:W-:Y:S04]  /*24f60*/  @!P1 ST.E.128 [R8.64], RZ ;  /* 0x000000ff08009985 */ /* 0x0005e8000c101d08 */
[----:B------:R2:W-:Y:S02]  /*24f70*/  @!P0 ST.E.128 [R2.64], RZ ;  /* 0x000000ff02008985 */ /* 0x0005e4000c101d08 */
.L_x_1139:
[----:B------:R-:W-:Y:S05]  /*24f80*/  BSYNC B0 ;  /* 0x0000000000007941 */ /* 0x000fea0003800000 */
.L_x_1138:
[----:B------:R-:W-:Y:S05]  /*24f90*/  BRA.DIV ~URZ, `(.L_x_1140) ;  /* 0x000041427f007947 */ /* 0x000fea000b800000 */
[----:B--2---:R2:W1:Y:S04]  /*24fa0*/  SHFL.IDX PT, R4, R5, 0x1, 0x1c1f ;  /* 0x003c1f0005047f89 */ /* 0x00446800000e0000 */
[----:B----4-:R2:W4:Y:S02]  /*24fb0*/  SHFL.IDX PT, R0, R13, 0x1, 0x1c1f ;  /* 0x003c1f000d007f89 */ /* 0x01052400000e0000 */
.L_x_1237:
[----:B------:R-:W-:Y:S01]  /*24fc0*/  IADD3 R2, R12, 0x20, RZ ;  /* 0x000000200c027810 */ /* 0x000fe20007ffe0ff */
[----:B------:R-:W-:Y:S03]  /*24fd0*/  BSSY B0, `(.L_x_1141) ;  /* 0x0000013000007945 */ /* 0x000fe60003800000 */
[----:B------:R-:W-:-:S13]  /*24fe0*/  ISETP.GE.AND P0, PT, R2, R6, PT ;  /* 0x000000060200720c */ /* 0x000fda0003f06270 */
[----:B------:R-:W-:Y:S05]  /*24ff0*/  @P0 BRA `(.L_x_1142) ;  /* 0x0000010000000947 */ /* 0x000fea0003800000 */
[----:B------:R-:W5:Y:S04]  /*25000*/  LDL.64 R18, [R1] ;  /* 0x0000000001127983 */ /* 0x000f680000100a00 */
[----:B--2---:R-:W2:Y:S04]  /*25010*/  LDL R14, [R1+0x8] ;  /* 0x00000800010e7983 */ /* 0x004ea80000100800 */
[----:B---3--:R-:W3:Y:S04]  /*25020*/  LDL R16, [R1+0x94] ;  /* 0x0000940001107983 */ /* 0x008ee80000100800 */
[----:B----4-:R-:W4:Y:S01]  /*25030*/  LDL R15, [R1+0x90] ;  /* 0x00009000010f7983 */ /* 0x010f220000100800 */
[----:B------:R-:W-:-:S13]  /*25040*/  ISETP.GE.AND P1, PT, R252, c[0x0][0x3c8], PT ;  /* 0x0000f200fc007a0c */ /* 0x000fda0003f26270 */
[----:B------:R-:W-:Y:S02]  /*25050*/  @!P1 LEA R8, P4, R252, R0, 0x1 ;  /* 0x00000000fc089211 */ /* 0x000fe400078808ff */
[----:B-----5:R-:W-:Y:S02]  /*25060*/  ISETP.GE.AND P2, PT, R18, c[0x0][0x3c8], PT ;  /* 0x0000f20012007a0c */ /* 0x020fe40003f46270 */
[----:B--2---:R-:W-:Y:S02]  /*25070*/  ISETP.GE.AND P0, PT, R14, c[0x0][0x3c8], PT ;  /* 0x0000f2000e007a0c */ /* 0x004fe40003f06270 */
[----:B-1-3--:R-:W-:-:S09]  /*25080*/  @!P1 LEA.HI.X R9, R252, R4, R16, 0x1, P4 ;  /* 0x00000004fc099211 */ /* 0x00afd200020f0c10 */
[-C--:B------:R-:W-:Y:S02]  /*25090*/  @!P2 LEA R10, P5, R18, R0.reuse, 0x1 ;  /* 0x00000000120aa211 */ /* 0x080fe400078a08ff */
[----:B------:R-:W-:Y:S02]  /*250a0*/  @!P0 LEA R2, P3, R14, R0, 0x1 ;  /* 0x000000000e028211 */ /* 0x000fe400078608ff */
[-C--:B------:R-:W-:Y:S02]  /*250b0*/  @!P2 LEA.HI.X R11, R18, R4.reuse, R19, 0x1, P5 ;  /* 0x00000004120ba211 */ /* 0x080fe400028f0c13 */
[----:B----4-:R-:W-:-:S03]  /*250c0*/  @!P0 LEA.HI.X R3, R14, R4, R15, 0x1, P3 ;  /* 0x000000040e038211 */ /* 0x010fc600018f0c0f */
[----:B------:R1:W-:Y:S04]  /*250d0*/  @!P2 ST.E.128 [R10.64], RZ ;  /* 0x000000ff0a00a985 */ /* 0x0003e8000c101d08 */
[----:B------:R1:W-:Y:S04]  /*250e0*/  @!P1 ST.E.128 [R8.64], RZ ;  /* 0x000000ff08009985 */ /* 0x0003e8000c101d08 */
[----:B------:R1:W-:Y:S02]  /*250f0*/  @!P0 ST.E.128 [R2.64], RZ ;  /* 0x000000ff02008985 */ /* 0x0003e4000c101d08 */
.L_x_1142:
[----:B------:R-:W-:Y:S05]  /*25100*/  BSYNC B0 ;  /* 0x0000000000007941 */ /* 0x000fea0003800000 */
.L_x_1141:
[----:B------:R-:W-:Y:S05]  /*25110*/  BRA.DIV ~URZ, `(.L_x_1143) ;  /* 0x000040927f007947 */ /* 0x000fea000b800000 */
[----:B-1----:R1:W2:Y:S02]  /*25120*/  SHFL.IDX PT, R4, R5, 0x2, 0x1c1f ;  /* 0x005c1f0005047f89 */ /* 0x0022a400000e0000 */
.L_x_1238:
[----:B------:R-:W-:Y:S05]  /*25130*/  BRA.DIV ~URZ, `(.L_x_1144) ;  /* 0x000040e27f007947 */ /* 0x000fea000b800000 */
[----:B----4-:R4:W1:Y:S02]  /*25140*/  SHFL.IDX PT, R0, R13, 0x2, 0x1c1f ;  /* 0x005c1f000d007f89 */ /* 0x01086400000e0000 */
.L_x_1239:
        /* <DEDUP_REMOVED lines=9> */
[----:B-1----:R-:W-:Y:S02]  /*251e0*/  @!P1 LEA R8, P4, R252, R0, 0x1 ;  /* 0x00000000fc089211 */ /* 0x002fe400078808ff */
        /* <DEDUP_REMOVED lines=10> */
.L_x_1146:
[----:B------:R-:W-:Y:S05]  /*25290*/  BSYNC B0 ;  /* 0x0000000000007941 */ /* 0x000fea0003800000 */
.L_x_1145:
[----:B------:R-:W-:Y:S05]  /*252a0*/  BRA.DIV ~URZ, `(.L_x_1147) ;  /* 0x00003fe27f007947 */ /* 0x000fea000b800000 */
[----:B--2---:R2:W3:Y:S04]  /*252b0*/  SHFL.IDX PT, R4, R5, 0x3, 0x1c1f ;  /* 0x007c1f0005047f89 */ /* 0x0044e800000e0000 */
[----:B-1----:R2:W1:Y:S02]  /*252c0*/  SHFL.IDX PT, R0, R13, 0x3, 0x1c1f ;  /* 0x007c1f000d007f89 */ /* 0x00246400000e0000 */
.L_x_1240:
[----:B------:R-:W-:-:S04]  /*252d0*/  IADD3 R12, R12, 0x60, RZ ;  /* 0x000000600c0c7810 */ /* 0x000fc80007ffe0ff */
[----:B------:R-:W-:-:S13]  /*252e0*/  ISETP.GE.AND P0, PT, R12, R6, PT ;  /* 0x000000060c00720c */ /* 0x000fda0003f06270 */
[----:B------:R-:W-:Y:S05]  /*252f0*/  @P0 BRA `(.L_x_1120) ;  /* 0x0000010000000947 */ /* 0x000fea0003800000 */
[----:B------:R-:W5:Y:S04]  /*25300*/  LDL.64 R16, [R1] ;  /* 0x0000000001107983 */ /* 0x000f680000100a00 */
[----:B--2---:R-:W2:Y:S04]  /*25310*/  LDL R5, [R1+0x8] ;  /* 0x0000080001057983 */ /* 0x004ea80000100800 */
[----:B----4-:R-:W4:Y:S04]  /*25320*/  LDL R14, [R1+0x94] ;  /* 0x00009400010e7983 */ /* 0x010f280000100800 */
[----:B---3--:R-:W3:Y:S01]  /*25330*/  LDL R13, [R1+0x90] ;  /* 0x00009000010d7983 */ /* 0x008ee20000100800 */
[----:B------:R-:W-:-:S13]  /*25340*/  ISETP.GE.AND P1, PT, R252, c[0x0][0x3c8], PT ;  /* 0x0000f200fc007a0c */ /* 0x000fda0003f26270 */
[----:B-1----:R-:W-:Y:S02]  /*25350*/  @!P1 LEA R8, P4, R252, R0, 0x1 ;  /* 0x00000000fc089211 */ /* 0x002fe400078808ff */
[----:B-----5:R-:W-:Y:S02]  /*25360*/  ISETP.GE.AND P2, PT, R16, c[0x0][0x3c8], PT ;  /* 0x0000f20010007a0c */ /* 0x020fe40003f46270 */
[----:B--2---:R-:W-:Y:S02]  /*25370*/  ISETP.GE.AND P0, PT, R5, c[0x0][0x3c8], PT ;  /* 0x0000f20005007a0c */ /* 0x004fe40003f06270 */
[----:B----4-:R-:W-:-:S09]  /*25380*/  @!P1 LEA.HI.X R9, R252, R4, R14, 0x1, P4 ;  /* 0x00000004fc099211 */ /* 0x010fd200020f0c0e */
[CC--:B------:R-:W-:Y:S02]  /*25390*/  @!P2 LEA R10, P5, R16.reuse, R0.reuse, 0x1 ;  /* 0x00000000100aa211 */ /* 0x0c0fe400078a08ff */
[C---:B------:R-:W-:Y:S02]  /*253a0*/  @!P0 LEA R2, P3, R5.reuse, R0, 0x1 ;  /* 0x0000000005028211 */ /* 0x040fe400078608ff */
[-C--:B------:R-:W-:Y:S02]  /*253b0*/  @!P2 LEA.HI.X R11, R16, R4.reuse, R17, 0x1, P5 ;  /* 0x00000004100ba211 */ /* 0x080fe400028f0c11 */
[----:B---3--:R-:W-:-:S03]  /*253c0*/  @!P0 LEA.HI.X R3, R5, R4, R13, 0x1, P3 ;  /* 0x0000000405038211 */ /* 0x008fc600018f0c0d */
[----:B------:R1:W-:Y:S04]  /*253d0*/  @!P2 ST.E.128 [R10.64], RZ ;  /* 0x000000ff0a00a985 */ /* 0x0003e8000c101d08 */
[----:B------:R1:W-:Y:S04]  /*253e0*/  @!P1 ST.E.128 [R8.64], RZ ;  /* 0x000000ff08009985 */ /* 0x0003e8000c101d08 */
[----:B------:R1:W-:Y:S02]  /*253f0*/  @!P0 ST.E.128 [R2.64], RZ ;  /* 0x000000ff02008985 */ /* 0x0003e4000c101d08 */
.L_x_1120:
[----:B------:R-:W-:Y:S05]  /*25400*/  BSYNC B1 ;  /* 0x0000000000017941 */ /* 0x000fea0003800000 */
.L_x_1104:
[----:B-1----:R-:W5:Y:S02]  /*25410*/  LDL R0, [R1+0xe4] ;  /* 0x0000e40001007983 */ /* 0x002f640000100800 */
[----:B-----5:R-:W-:-:S13]  /*25420*/  ISETP.NE.AND P0, PT, R0, RZ, PT ;  /* 0x000000ff0000720c */ /* 0x020fda0003f05270 */
[----:B------:R-:W-:Y:S01]  /*25430*/  @P0 WARPSYNC 0xffffffff ;  /* 0xffffffff00000948 */ /* 0x000fe20003800000 */
[----:B------:R-:W-:Y:S06]  /*25440*/  @P0 BAR.SYNC.DEFER_BLOCKING 0x5, 0x80 ;  /* 0x0142000000000b1d */ /* 0x000fec0000010000 */
[----:B---3--:R-:W1:Y:S04]  /*25450*/  @P0 LDS.128 R8, [0xc080] ;  /* 0x00c08000ff080984 */ /* 0x008e680000000c00 */
[----:B-1----:R1:W-:Y:S04]  /*25460*/  @P0 STL.64 [R1+0x80], R8 ;  /* 0x0000800801000387 */ /* 0x0023e80000100a00 */
[----:B------:R1:W-:Y:S04]  /*25470*/  @P0 STL.64 [R1+0x88], R10 ;  /* 0x0000880a01000387 */ /* 0x0003e80000100a00 */
[----:B------:R-:W-:Y:S06]  /*25480*/  @P0 BAR.ARV 0x4, 0x80 ;  /* 0x0102000000000b1d */ /* 0x000fec0000002000 */
[----:B------:R-:W-:Y:S05]  /*25490*/  @P0 BRA `(.L_x_1148) ;  /* 0x0000105000000947 */ /* 0x000fea0003800000 */
[----:B------:R-:W3:Y:S01]  /*254a0*/  S2R R0, SR_TID.X ;  /* 0x0000000000007919 */ /* 0x000ee20000002100 */
[----:B-1----:R-:W-:Y:S01]  /*254b0*/  IMAD.MOV.U32 R8, RZ, RZ, RZ ;  /* 0x000000ffff087224 */ /* 0x002fe200078e00ff */
[----:B--234-:R-:W-:-:S04]  /*254c0*/  LOP3.LUT R13, R0, 0x1f, RZ, 0xc0, !PT ;  /* 0x0000001f000d7812 */ /* 0x01cfc800078ec0ff */
[----:B------:R-:W-:Y:S01]  /*254d0*/  ISETP.NE.AND P6, PT, R13, 0x1f, PT ;  /* 0x0000001f0d00780c */ /* 0x000fe20003fc5270 */
[----:B------:R-:W-:Y:S10]  /*254e0*/  BRA.DIV ~URZ, `(.L_x_1149) ;  /* 0x00003e727f007947 */ /* 0x000ff4000b800000 */
[----:B------:R1:W2:Y:S02]  /*254f0*/  SHFL.IDX PT, R10, R76, RZ, 0x1f ;  /* 0x00001fff4c0a7589 */ /* 0x0002a400000e0000 */
.L_x_1241:
[----:B------:R-:W-:Y:S05]  /*25500*/  BRA.DIV ~URZ, `(.L_x_1150) ;  /* 0x00003ec27f007947 */ /* 0x000fea000b800000 */
[----:B------:R3:W4:Y:S02]  /*25510*/  SHFL.IDX PT, R9, R76, 0x1, 0x1f ;  /* 0x00201f004c097f89 */ /* 0x00072400000e0000 */
.L_x_1242:
[----:B------:R-:W5:Y:S01]  /*25520*/  LDL R0, [R1+0x8c] ;  /* 0x00008c0001007983 */ /* 0x000f620000100800 */
[----:B------:R-:W-:Y:S02]  /*25530*/  IMAD.MOV.U32 R6, RZ, RZ, RZ ;  /* 0x000000ffff067224 */ /* 0x000fe400078e00ff */
[----:B-----5:R-:W-:-:S05]  /*25540*/  IMAD.IADD R0, R0, 0x1, R13 ;  /* 0x0000000100007824 */ /* 0x020fca00078e020d */
[----:B------:R-:W-:-:S13]  /*25550*/  ISETP.GE.OR P0, PT, R0, c[0x0][0x53c], !P6 ;  /* 0x00014f0000007a0c */ /* 0x000fda0007706670 */
[----:B------:R-:W-:Y:S01]  /*25560*/  @!P0 MOV R2, 0x4 ;  /* 0x0000000400028802 */ /* 0x000fe20000000f00 */
[----:B------:R-:W-:-:S04]  /*25570*/  @!P0 IMAD.MOV.U32 R4, RZ, RZ, 0x4 ;  /* 0x00000004ff048424 */ /* 0x000fc800078e00ff */
        /* <DEDUP_REMOVED lines=13> */
.L_x_1243:
        /* <DEDUP_REMOVED lines=16> */
.L_x_1244:
[----:B---3--:R-:W-:Y:S01]  /*25750*/  IMAD R0, R0, c[0x0][0x538], RZ ;  /* 0x00014e0000007a24 */ /* 0x008fe200078e02ff */
[----:B------:R-:W-:Y:S04]  /*25760*/  BSSY B1, `(.L_x_1153) ;  /* 0x00000cf000017945 */ /* 0x000fe80003800000 */
[----:B----4-:R-:W-:-:S04]  /*25770*/  IADD3 R9, R0, R9, RZ ;  /* 0x0000000900097210 */ /* 0x010fc80007ffe0ff */
[----:B--2---:R-:W-:-:S13]  /*25780*/  ISETP.GT.AND P0, PT, R9, R10, PT ;  /* 0x0000000a0900720c */ /* 0x004fda0003f04270 */
[----:B------:R-:W-:Y:S05]  /*25790*/  @P0 BRA `(.L_x_1154) ;  /* 0x0000026000000947 */ /* 0x000fea0003800000 */
.L_x_1158:
[----:B------:R-:W2:Y:S02]  /*257a0*/  LDL.LU R0, [R1+0x8c] ;  /* 0x00008c0001007983 */ /* 0x000ea40000300800 */
[----:B--2---:R-:W-:-:S04]  /*257b0*/  IADD3 R0, R0, 0x1f, RZ ;  /* 0x0000001f00007810 */ /* 0x004fc80007ffe0ff */
[----:B------:R-:W-:-:S13]  /*257c0*/  ISETP.GE.AND P0, PT, R0, c[0x0][0x53c], PT ;  /* 0x00014f0000007a0c */ /* 0x000fda0003f06270 */
[----:B------:R-:W-:Y:S05]  /*257d0*/  @P0 BRA `(.L_x_1155) ;  /* 0x00000c2000000947 */ /* 0x000fea0003800000 */
[----:B------:R2:W-:Y:S01]  /*257e0*/  STL [R1+0x8c], R0 ;  /* 0x00008c0001007387 */ /* 0x0005e20000100800 */
[----:B------:R-:W-:Y:S02]  /*257f0*/  MOV R6, RZ ;  /* 0x000000ff00067202 */ /* 0x000fe40000000f00 */
[----:B------:R-:W-:Y:S02]  /*25800*/  MOV R8, RZ ;  /* 0x000000ff00087202 */ /* 0x000fe40000000f00 */
[----:B--2---:R-:W-:-:S04]  /*25810*/  IADD3 R0, R0, R13, RZ ;  /* 0x0000000d00007210 */ /* 0x004fc80007ffe0ff */
[----:B------:R-:W-:-:S13]  /*25820*/  ISETP.GE.OR P0, PT, R0, c[0x0][0x53c], !P6 ;  /* 0x00014f0000007a0c */ /* 0x000fda0007706670 */
[----:B-1----:R-:W-:Y:S02]  /*25830*/  @!P0 MOV R4, 0x4 ;  /* 0x0000000400048802 */ /* 0x002fe40000000f00 */
        /* <DEDUP_REMOVED lines=8> */
.L_x_1245:
        /* <DEDUP_REMOVED lines=16> */
.L_x_1246:
[----:B--2---:R-:W-:-:S05]  /*259c0*/  IMAD R0, R0, c[0x0][0x538], RZ ;  /* 0x00014e0000007a24 */ /* 0x004fca00078e02ff */
[----:B------:R-:W-:-:S04]  /*259d0*/  IADD3 R9, R0, R9, RZ ;  /* 0x0000000900097210 */ /* 0x000fc80007ffe0ff */
[----:B------:R-:W-:-:S13]  /*259e0*/  ISETP.GT.AND P0, PT, R9, R10, PT ;  /* 0x0000000a0900720c */ /* 0x000fda0003f04270 */
[----:B-1----:R-:W-:Y:S05]  /*259f0*/  @!P0 BRA `(.L_x_1158) ;  /* 0xfffffda000008947 */ /* 0x002fea000383ffff */
.L_x_1154:
[----:B------:R-:W-:-:S05]  /*25a00*/  IADD3 R9, -R0, R9, RZ ;  /* 0x0000000900097210 */ /* 0x000fca0007ffe1ff */
[----:B------:R-:W-:-:S05]  /*25a10*/  IMAD R0, R4, c[0x0][0x538], R9 ;  /* 0x00014e0004007a24 */ /* 0x000fca00078e0209 */
[----:B------:R-:W-:Y:S01]  /*25a20*/  ISETP.GT.AND P0, PT, R0, R10, PT ;  /* 0x0000000a0000720c */ /* 0x000fe20003f04270 */
[----:B------:R-:W-:-:S12]  /*25a30*/  BRA.DIV ~URZ, `(.L_x_1159) ;  /* 0x00003df27f007947 */ /* 0x000fd8000b800000 */
[----:B------:R-:W-:-:S03]  /*25a40*/  VOTE.ANY R11, PT, !P0 ;  /* 0x00000000000b7806 */ /* 0x000fc600040e0100 */
.L_x_1247:
[----:B------:R-:W2:Y:S01]  /*25a50*/  LDL.LU R0, [R1+0x8c] ;  /* 0x00008c0001007983 */ /* 0x000ea20000300800 */
[----:B------:R-:W2:Y:S02]  /*25a60*/  POPC R5, R11 ;  /* 0x0000000b00057309 */ /* 0x000ea40000000000 */
[----:B--2---:R-:W-:-:S05]  /*25a70*/  IADD3 R0, R5, R0, RZ ;  /* 0x0000000005007210 */ /* 0x004fca0007ffe0ff */
[----:B------:R2:W-:Y:S01]  /*25a80*/  STL [R1+0x8c], R0 ;  /* 0x00008c0001007387 */ /* 0x0005e20000100800 */
[----:B------:R-:W-:Y:S05]  /*25a90*/  BRA.DIV ~URZ, `(.L_x_1160) ;  /* 0x00003de27f007947 */ /* 0x000fea000b800000 */
[----:B------:R3:W4:Y:S04]  /*25aa0*/  SHFL.IDX PT, R6, R6, R5, 0x1f ;  /* 0x00001f0506067589 */ /* 0x00072800000e0000 */
[----:B--2---:R3:W2:Y:S02]  /*25ab0*/  SHFL.IDX PT, R0, R8, R5, 0x1f ;  /* 0x00001f0508007589 */ /* 0x0046a400000e0000 */
.L_x_1248:
[----:B------:R-:W-:Y:S01]  /*25ac0*/  ISETP.NE.AND P0, PT, R11, RZ, PT ;  /* 0x000000ff0b00720c */ /* 0x000fe20003f05270 */
[----:B------:R-:W-:-:S12]  /*25ad0*/  BSSY B0, `(.L_x_1161) ;  /* 0x0000005000007945 */ /* 0x000fd80003800000 */
[----:B------:R-:W-:Y:S05]  /*25ae0*/  @!P0 BRA `(.L_x_1162) ;  /* 0x0000003000008947 */ /* 0x000fea0003800000 */
[----:B---3--:R-:W-:Y:S01]  /*25af0*/  IADD3 R5, R5, -0x1, RZ ;  /* 0xffffffff05057810 */ /* 0x008fe20007ffe0ff */
[----:B------:R-:W-:Y:S05]  /*25b00*/  BRA.DIV ~URZ, `(.L_x_1163) ;  /* 0x00003e427f007947 */ /* 0x000fea000b800000 */
[----:B------:R3:W1:Y:S02]  /*25b10*/  SHFL.IDX PT, R12, R4, R5, 0x1f ;  /* 0x00001f05040c7589 */ /* 0x00066400000e0000 */
.L_x_1162:
[----:B------:R-:W-:Y:S05]  /*25b20*/  BSYNC B0 ;  /* 0x0000000000007941 */ /* 0x000fea0003800000 */
.L_x_1161:
[----:B-1----:R-:W-:Y:S01]  /*25b30*/  IMAD R2, R12, c[0x0][0x538], R9 ;  /* 0x00014e000c027a24 */ /* 0x002fe200078e0209 */
[----:B--2---:R-:W-:Y:S01]  /*25b40*/  ISETP.NE.AND P0, PT, R0, 0x1, PT ;  /* 0x000000010000780c */ /* 0x004fe20003f05270 */
[----:B------:R-:W-:Y:S03]  /*25b50*/  BSSY B0, `(.L_x_1164) ;  /* 0x0000086000007945 */ /* 0x000fe60003800000 */
[----:B------:R1:W-:Y:S01]  /*25b60*/  STL [R1+0x80], R2 ;  /* 0x0000800201007387 */ /* 0x0003e20000100800 */
[----:B------:R-:W-:-:S08]  /*25b70*/  IADD3 R9, -R2, R10, RZ ;  /* 0x0000000a02097210 */ /* 0x000fd00007ffe1ff */
[----:B------:R-:W-:Y:S05]  /*25b80*/  @!P0 BRA `(.L_x_1165) ;  /* 0x000003e000008947 */ /* 0x000fea0003800000 */
[-C--:B----4-:R-:W-:Y:S02]  /*25b90*/  IABS R3, R6.reuse ;  /* 0x0000000600037213 */ /* 0x090fe40000000000 */
[----:B------:R-:W-:Y:S02]  /*25ba0*/  IABS R11, R6 ;  /* 0x00000006000b7213 */ /* 0x000fe40000000000 */
[----:B-1----:R-:W1:Y:S08]  /*25bb0*/  I2F.RP R2, R3 ;  /* 0x0000000300027306 */ /* 0x002e700000209400 */
[----:B-1----:R-:W1:Y:S02]  /*25bc0*/  MUFU.RCP R2, R2 ;  /* 0x0000000200027308 */ /* 0x002e640000001000 */
[----:B-1----:R-:W-:-:S06]  /*25bd0*/  IADD3 R2, R2, 0xffffffe, RZ ;  /* 0x0ffffffe02027810 */ /* 0x002fcc0007ffe0ff */
[----:B---3--:R1:W2:Y:S02]  /*25be0*/  F2I.FTZ.U32.TRUNC.NTZ R5, R2 ;  /* 0x0000000200057305 */ /* 0x0082a4000021f000 */
[----:B-1----:R-:W-:Y:S01]  /*25bf0*/  IABS R2, R0 ;  /* 0x0000000000027213 */ /* 0x002fe20000000000 */
[----:B--2---:R-:W-:-:S04]  /*25c00*/  IMAD.MOV R4, RZ, RZ, -R5 ;  /* 0x000000ffff047224 */ /* 0x004fc800078e0a05 */
[----:B------:R-:W-:Y:S01]  /*25c10*/  IMAD.MOV.U32 R8, RZ, RZ, R2 ;  /* 0x000000ffff087224 */ /* 0x000fe200078e0002 */
[----:B------:R-:W-:Y:S01]  /*25c20*/  IABS R2, R9 ;  /* 0x0000000900027213 */ /* 0x000fe20000000000 */
[----:B------:R-:W-:Y:S02]  /*25c30*/  IMAD R10, R4, R3, RZ ;  /* 0x00000003040a7224 */ /* 0x000fe400078e02ff */
[----:B------:R-:W-:Y:S01]  /*25c40*/  IMAD.MOV.U32 R4, RZ, RZ, RZ ;  /* 0x000000ffff047224 */ /* 0x000fe200078e00ff */
[----:B------:R-:W1:Y:S03]  /*25c50*/  I2F.RP R12, R8 ;  /* 0x00000008000c7306 */ /* 0x000e660000209400 */
[----:B------:R-:W-:-:S04]  /*25c60*/  IMAD.HI.U32 R10, R5, R10, R4 ;  /* 0x0000000a050a7227 */ /* 0x000fc800078e0004 */
[----:B------:R-:W-:Y:S02]  /*25c70*/  IMAD.MOV.U32 R4, RZ, RZ, R2 ;  /* 0x000000ffff047224 */ /* 0x000fe400078e0002 */
[----:B------:R-:W-:-:S05]  /*25c80*/  IMAD.MOV R2, RZ, RZ, -R11 ;  /* 0x000000ffff027224 */ /* 0x000fca00078e0a0b */
[----:B------:R-:W-:Y:S01]  /*25c90*/  MOV R5, R2 ;  /* 0x0000000200057202 */ /* 0x000fe20000000f00 */
[----:B------:R-:W-:-:S04]  /*25ca0*/  IMAD.HI.U32 R2, R10, R4, RZ ;  /* 0x000000040a027227 */ /* 0x000fc800078e00ff */
[----:B------:R-:W-:Y:S02]  /*25cb0*/  IMAD R4, R2, R5, R4 ;  /* 0x0000000502047224 */ /* 0x000fe400078e0204 */
[----:B-1----:R-:W1:Y:S03]  /*25cc0*/  MUFU.RCP R5, R12 ;  /* 0x0000000c00057308 */ /* 0x002e660000001000 */
        /* <DEDUP_REMOVED lines=9> */
[----:B------:R-:W-:Y:S01]  /*25d60*/  @P2 IADD3 R2, R2, 0x1, RZ ;  /* 0x0000000102022810 */ /* 0x000fe20007ffe0ff */
[----:B-1----:R-:W-:-:S05]  /*25d70*/  IMAD.MOV R3, RZ, RZ, -R5 ;  /* 0x000000ffff037224 */ /* 0x002fca00078e0a05 */
[----:B------:R-:W-:Y:S01]  /*25d80*/  @!P1 IMAD.MOV R2, RZ, RZ, -R2 ;  /* 0x000000ffff029224 */ /* 0x000fe200078e0a02 */
[----:B------:R-:W-:Y:S02]  /*25d90*/  MOV R4, R3 ;  /* 0x0000000300047202 */ /* 0x000fe40000000f00 */
[----:B------:R-:W-:Y:S02]  /*25da0*/  @!P0 LOP3.LUT R2, RZ, R6, RZ, 0x33, !PT ;  /* 0x00000006ff028212 */ /* 0x000fe400078e33ff */
[----:B------:R-:W-:Y:S01]  /*25db0*/  IABS R3, R0 ;  /* 0x0000000000037213 */ /* 0x000fe20000000000 */
[----:B------:R-:W-:Y:S01]  /*25dc0*/  IMAD R10, R4, R8, RZ ;  /* 0x00000008040a7224 */ /* 0x000fe200078e02ff */
[----:B------:R-:W-:Y:S01]  /*25dd0*/  IABS R12, R2 ;  /* 0x00000002000c7213 */ /* 0x000fe20000000000 */
[----:B------:R-:W-:Y:S02]  /*25de0*/  IMAD.MOV.U32 R4, RZ, RZ, RZ ;  /* 0x000000ffff047224 */ /* 0x000fe400078e00ff */
[----:B------:R-:W-:-:S02]  /*25df0*/  IMAD.MOV R11, RZ, RZ, -R3 ;  /* 0x000000ffff0b7224 */ /* 0x000fc400078e0a03 */
[----:B------:R-:W-:-:S03]  /*25e00*/  IMAD.HI.U32 R3, R5, R10, R4 ;  /* 0x0000000a05037227 */ /* 0x000fc600078e0004 */
[----:B------:R-:W-:Y:S01]  /*25e10*/  MOV R5, R11 ;  /* 0x0000000b00057202 */ /* 0x000fe20000000f00 */
        /* <DEDUP_REMOVED lines=21> */
.L_x_1165:
[----:B------:R-:W2:Y:S01]  /*25f70*/  LDL R0, [R1+0x8c] ;  /* 0x00008c0001007983 */ /* 0x000ea20000100800 */
[----:B-1----:R-:W-:-:S04]  /*25f80*/  IMAD.MOV.U32 R2, RZ, RZ, 0x4 ;  /* 0x00000004ff027424 */ /* 0x002fc800078e00ff */
[----:B--2---:R-:W-:-:S05]  /*25f90*/  IMAD.WIDE R2, R0, R2, c[0x0][0x590] ;  /* 0x0001640000027625 */ /* 0x004fca00078e0202 */
[----:B---3--:R-:W2:Y:S02]  /*25fa0*/  LDG.E R4, [R2.64] ;  /* 0x0000000802047981 */ /* 0x008ea4000c1e1900 */
        /* <DEDUP_REMOVED lines=64> */
.L_x_1166:
[----:B------:R-:W-:Y:S05]  /*263b0*/  BSYNC B0 ;  /* 0x0000000000007941 */ /* 0x000fea0003800000 */
.L_x_1164:
[----:B------:R-:W-:-:S04]  /*263c0*/  LOP3.LUT R2, RZ, R2, RZ, 0x33, !PT ;  /* 0x00000002ff027212 */ /* 0x000fc800078e33ff */
[----:B-1----:R-:W-:-:S05]  /*263d0*/  IADD3 R0, R2, R6, RZ ;  /* 0x0000000602007210 */ /* 0x002fca0007ffe0ff */
[----:B------:R1:W-:Y:S01]  /*263e0*/  STL [R1+0x84], R0 ;  /* 0x0000840001007387 */ /* 0x0003e20000100800 */
[----:B------:R-:W-:Y:S05]  /*263f0*/  BRA `(.L_x_1167) ;  /* 0x0000005000007947 */ /* 0x000fea0003800000 */
.L_x_1155:
[----:B------:R-:W-:Y:S01]  /*26400*/  MOV R0, c[0x0][0x53c] ;  /* 0x00014f0000007a02 */ /* 0x000fe20000000f00 */
[----:B------:R2:W-:Y:S04]  /*26410*/  STL [R1+0x80], R10 ;  /* 0x0000800a01007387 */ /* 0x0005e80000100800 */
[----:B------:R2:W-:Y:S04]  /*26420*/  STL [R1+0x84], RZ ;  /* 0x000084ff01007387 */ /* 0x0005e80000100800 */
[----:B------:R2:W-:Y:S04]  /*26430*/  STL [R1+0x88], RZ ;  /* 0x000088ff01007387 */ /* 0x0005e80000100800 */
[----:B------:R2:W-:Y:S02]  /*26440*/  STL [R1+0x8c], R0 ;  /* 0x00008c0001007387 */ /* 0x0005e40000100800 */
.L_x_1167:
[----:B------:R-:W-:Y:S05]  /*26450*/  BSYNC B1 ;  /* 0x0000000000017941 */ /* 0x000fea0003800000 */
.L_x_1153:
[----:B------:R-:W3:Y:S04]  /*26460*/  LDL R8, [R1+0x80] ;  /* 0x0000800001087983 */ /* 0x000ee80000100800 */
[----:B------:R-:W3:Y:S04]  /*26470*/  LDL R9, [R1+0x84] ;  /* 0x0000840001097983 */ /* 0x000ee80000100800 */
[----:B--2---:R-:W3:Y:S04]  /*26480*/  LDL R10, [R1+0x88] ;  /* 0x00008800010a7983 */ /* 0x004ee80000100800 */
[----:B------:R-:W3:Y:S01]  /*26490*/  LDL R11, [R1+0x8c] ;  /* 0x00008c00010b7983 */ /* 0x000ee20000100800 */
[----:B------:R-:W-:Y:S03]  /*264a0*/  WARPSYNC 0xffffffff ;  /* 0xffffffff00007948 */ /* 0x000fe60003800000 */
[----:B------:R-:W-:Y:S01]  /*264b0*/  BAR.SYNC.DEFER_BLOCKING 0x4, 0x80 ;  /* 0x0102000000007b1d */ /* 0x000fe20000010000 */
[----:B------:R-:W-:-:S13]  /*264c0*/  ISETP.NE.AND P0, PT, R13, RZ, PT ;  /* 0x000000ff0d00720c */ /* 0x000fda0003f05270 */
[----:B---3--:R2:W-:Y:S04]  /*264d0*/  @!P0 STS.128 [0xc080], R8 ;  /* 0x00c08008ff008388 */ /* 0x0085e80000000c00 */
[----:B------:R-:W-:Y:S06]  /*264e0*/  BAR.ARV 0x5, 0x80 ;  /* 0x0142000000007b1d */ /* 0x000fec0000002000 */
.L_x_1148:
[----:B-1----:R-:W3:Y:S02]  /*264f0*/  LDL R0, [R1+0x8c] ;  /* 0x00008c0001007983 */ /* 0x002ee40000100800 */
[----:B---3--:R-:W-:-:S13]  /*26500*/  ISETP.GE.AND P0, PT, R0, c[0x0][0x53c], PT ;  /* 0x00014f0000007a0c */ /* 0x008fda0003f06270 */
[----:B--2-4-:R-:W-:Y:S01]  /*26510*/  @P0 CALL.REL.NOINC `(.L_x_1168) ;  /* 0x0000001000000944 */ /* 0x014fe20003c00000 */
[----:B------:R-:W-:Y:S05]  /*26520*/  BRA `(.L_x_1169) ;  /* 0xfffdbdd000007947 */ /* 0x000fea000383ffff */
.L_x_1168:
[----:B------:R-:W-:Y:S05]  /*26530*/  EXIT ;  /* 0x000000000000794d */ /* 0x000fea0003800000 */
.L_x_859:
[----:B------:R-:W-:Y:S01]  /*26540*/  IMAD.MOV.U32 R0, RZ, RZ, R5 ;  /* 0x000000ffff007224 */ /* 0x000fe200078e0005 */
[----:B------:R-:W-:Y:S02]  /*26550*/  MOV R3, 0x1 ;  /* 0x0000000100037802 */ /* 0x000fe40000000f00 */
[----:B------:R-:W-:Y:S02]  /*26560*/  MOV R2, 0x26580 ;  /* 0x0002658000027802 */ /* 0x000fe40000000f00 */
[----:B------:R-:W-:Y:S05]  /*26570*/  CALL.REL.NOINC `($__internal_15_$__cuda_sm70_shflsync_up_p) ;  /* 0x0000350000007944 */ /* 0x000fea0003c00000 */
[----:B------:R-:W-:Y:S01]  /*26580*/  MOV R0, R4 ;  /* 0x0000000400007202 */ /* 0x000fe20000000f00 */
[----:B------:R-:W-:Y:S05]  /*26590*/  BRA `(.L_x_1170) ;  /* 0xfffd9ec000007947 */ /* 0x000fea000383ffff */
.L_x_860:
[----:B------:R-:W-:Y:S01]  /*265a0*/  IMAD.MOV.U32 R0, RZ, RZ, R5 ;  /* 0x000000ffff007224 */ /* 0x000fe200078e0005 */
[----:B------:R-:W-:Y:S02]  /*265b0*/  MOV R3, 0x2 ;  /* 0x0000000200037802 */ /* 0x000fe40000000f00 */
[----:B------:R-:W-:Y:S02]  /*265c0*/  MOV R2, 0x265e0 ;  /* 0x000265e000027802 */ /* 0x000fe40000000f00 */
[----:B------:R-:W-:Y:S05]  /*265d0*/  CALL.REL.NOINC `($__internal_15_$__cuda_sm70_shflsync_up_p) ;  /* 0x000034a000007944 */ /* 0x000fea0003c00000 */
[----:B------:R-:W-:Y:S01]  /*265e0*/  SEL R4, R4, RZ, P4 ;  /* 0x000000ff04047207 */ /* 0x000fe20002000000 */
[----:B------:R-:W-:Y:S01]  /*265f0*/  IMAD.MOV.U32 R3, RZ, RZ, 0x4 ;  /* 0x00000004ff037424 */ /* 0x000fe200078e00ff */
[----:B------:R-:W-:-:S03]  /*26600*/  MOV R2, 0x26630 ;  /* 0x0002663000027802 */ /* 0x000fc60000000f00 */
[----:B------:R-:W-:Y:S02]  /*26610*/  IMAD.IADD R0, R5, 0x1, R4 ;  /* 0x0000000105007824 */ /* 0x000fe400078e0204 */
        /* <DEDUP_REMOVED lines=13> */
[----:B------:R-:W-:Y:S02]  /*266f0*/  MOV R228, 0x1f ;  /* 0x0000001f00e47802 */ /* 0x000fe40000000f00 */
[----:B------:R-:W-:Y:S01]  /*26700*/  MOV R3, 0x26740 ;  /* 0x0002674000037802 */ /* 0x000fe20000000f00 */
[----:B------:R-:W-:-:S04]  /*26710*/  IMAD.IADD R4, R0, 0x1, R4 ;  /* 0x0000000100047824 */ /* 0x000fc800078e0204 */
[----:B------:R-:W-:Y:S02]  /*26720*/  IMAD.MOV.U32 R227, RZ, RZ, R4 ;  /* 0x000000ffffe37224 */ /* 0x000fe400078e0004 */
[----:B------:R-:W-:Y:S05]  /*26730*/  CALL.REL.NOINC `($__internal_14_$__cuda_sm70_shflsync_idx_p) ;  /* 0x000032e000007944 */ /* 0x000fea0003c00000 */
[----:B------:R-:W-:Y:S01]  /*26740*/  MOV R0, R227 ;  /* 0x000000e300007202 */ /* 0x000fe20000000f00 */
[----:B------:R-:W-:Y:S05]  /*26750*/  BRA `(.L_x_1171) ;  /* 0xfffd9e0000007947 */ /* 0x000fea000383ffff */
.L_x_862:
[----:B------:R-:W-:Y:S02]  /*26760*/  SEL R0, RZ, 0x1, P0 ;  /* 0x00000001ff007807 */ /* 0x000fe40000000000 */
[----:B------:R-:W-:Y:S02]  /*26770*/  MOV R2, 0x26790 ;  /* 0x0002679000027802 */ /* 0x000fe40000000f00 */
[----:B------:R-:W-:Y:S05]  /*26780*/  CALL.REL.NOINC `($__internal_16_$__cuda_sm70_votesync_ballot) ;  /* 0x0000335000007944 */ /* 0x000fea0003c00000 */
[----:B------:R-:W-:Y:S01]  /*26790*/  MOV R7, R0 ;  /* 0x0000000000077202 */ /* 0x000fe20000000f00 */
[----:B------:R-:W-:Y:S05]  /*267a0*/  BRA `(.L_x_1172) ;  /* 0xfffd9e4000007947 */ /* 0x000fea000383ffff */
.L_x_863:
[----:B------:R-:W-:Y:S01]  /*267b0*/  IMAD.MOV.U32 R227, RZ, RZ, R9 ;  /* 0x000000ffffe37224 */ /* 0x000fe200078e0009 */
[----:B-1----:R-:W-:Y:S01]  /*267c0*/  MOV R2, R0 ;  /* 0x0000000000027202 */ /* 0x002fe20000000f00 */
[----:B------:R-:W-:Y:S01]  /*267d0*/  IMAD.MOV.U32 R228, RZ, RZ, 0x1f ;  /* 0x0000001fffe47424 */ /* 0x000fe200078e00ff */
[----:B------:R-:W-:Y:S02]  /*267e0*/  MOV R3, 0x26800 ;  /* 0x0002680000037802 */ /* 0x000fe40000000f00 */
[----:B------:R-:W-:Y:S05]  /*267f0*/  CALL.REL.NOINC `($__internal_14_$__cuda_sm70_shflsync_idx_p) ;  /* 0x0000322000007944 */ /* 0x000fea0003c00000 */
[----:B------:R-:W-:Y:S01]  /*26800*/  IMAD.MOV.U32 R12, RZ, RZ, R227 ;  /* 0x000000ffff0c7224 */ /* 0x000fe200078e00e3 */
[----:B------:R-:W-:Y:S01]  /*26810*/  MOV R227, R8 ;  /* 0x0000000800e37202 */ /* 0x000fe20000000f00 */
[----:B------:R-:W-:Y:S01]  /*26820*/  IMAD.MOV.U32 R5, RZ, RZ, RZ ;  /* 0x000000ffff057224 */ /* 0x000fe200078e00ff */
[----:B------:R-:W-:Y:S01]  /*26830*/  MOV R2, R0 ;  /* 0x0000000000027202 */ /* 0x000fe20000000f00 */
[----:B------:R-:W-:Y:S01]  /*26840*/  IMAD.MOV.U32 R228, RZ, RZ, 0x1f ;  /* 0x0000001fffe47424 */ /* 0x000fe200078e00ff */
[----:B------:R-:W-:-:S02]  /*26850*/  MOV R3, 0x26870 ;  /* 0x0002687000037802 */ /* 0x000fc40000000f00 */
[----:B------:R-:W-:Y:S05]  /*26860*/  CALL.REL.NOINC `($__internal_14_$__cuda_sm70_shflsync_idx_p) ;  /* 0x000031b000007944 */ /* 0x000fea0003c00000 */
[----:B------:R-:W-:Y:S01]  /*26870*/  MOV R9, R227 ;  /* 0x000000e300097202 */ /* 0x000fe20000000f00 */
[----:B------:R-:W-:Y:S05]  /*26880*/  BRA `(.L_x_1173) ;  /* 0xfffd9dd000007947 */ /* 0x000fea000383ffff */
.L_x_866:
[----:B------:R-:W-:Y:S01]  /*26890*/  IMAD.MOV.U32 R227, RZ, RZ, R4 ;  /* 0x000000ffffe37224 */ /* 0x000fe200078e0004 */
[----:B-1----:R-:W-:Y:S01]  /*268a0*/  MOV R2, R0 ;  /* 0x0000000000027202 */ /* 0x002fe20000000f00 */
[----:B------:R-:W-:Y:S01]  /*268b0*/  IMAD.MOV.U32 R228, RZ, RZ, 0x1f ;  /* 0x0000001fffe47424 */ /* 0x000fe200078e00ff */
[----:B------:R-:W-:-:S02]  /*268c0*/  MOV R3, 0x268e0 ;  /* 0x000268e000037802 */ /* 0x000fc40000000f00 */
[----:B---34-:R-:W-:Y:S05]  /*268d0*/  CALL.REL.NOINC `($__internal_14_$__cuda_sm70_shflsync_idx_p) ;  /* 0x0000314000007944 */ /* 0x018fea0003c00000 */
[----:B------:R-:W-:Y:S01]  /*268e0*/  MOV R5, R227 ;  /* 0x000000e300057202 */ /* 0x000fe20000000f00 */
[----:B------:R-:W-:Y:S05]  /*268f0*/  BRA `(.L_x_865) ;  /* 0xfffd9dc000007947 */ /* 0x000fea000383ffff */
.L_x_923:
[----:B------:R-:W-:Y:S01]  /*26900*/  IMAD.MOV.U32 R227, RZ, RZ, R6 ;  /* 0x000000ffffe37224 */ /* 0x000fe200078e0006 */
[----:B------:R-:W-:Y:S01]  /*26910*/  MOV R2, RZ ;  /* 0x000000ff00027202 */ /* 0x000fe20000000f00 */
[----:B------:R-:W-:Y:S01]  /*26920*/  IMAD.MOV.U32 R228, RZ, RZ, 0x1c1f ;  /* 0x00001c1fffe47424 */ /* 0x000fe200078e00ff */
[----:B------:R-:W-:-:S02]  /*26930*/  MOV R3, 0x26950 ;  /* 0x0002695000037802 */ /* 0x000fc40000000f00 */
[----:B-----5:R-:W-:Y:S05]  /*26940*/  CALL.REL.NOINC `($__internal_14_$__cuda_sm70_shflsync_idx_p) ;  /* 0x000030d000007944 */ /* 0x020fea0003c00000 */
[----:B------:R-:W-:Y:S01]  /*26950*/  MOV R4, R227 ;  /* 0x000000e300047202 */ /* 0x000fe20000000f00 */
[----:B------:R-:W-:Y:S05]  /*26960*/  BRA `(.L_x_1174) ;  /* 0xfffe281000007947 */ /* 0x000fea000383ffff */
.L_x_924:
[----:B------:R-:W-:Y:S01]  /*26970*/  IMAD.MOV.U32 R227, RZ, RZ, R12 ;  /* 0x000000ffffe37224 */ /* 0x000fe200078e000c */
[----:B------:R-:W-:Y:S01]  /*26980*/  MOV R2, RZ ;  /* 0x000000ff00027202 */ /* 0x000fe20000000f00 */
[----:B------:R-:W-:Y:S01]  /*26990*/  IMAD.MOV.U32 R228, RZ, RZ, 0x1c1f ;  /* 0x00001c1fffe47424 */ /* 0x000fe200078e00ff */
[----:B------:R-:W-:-:S02]  /*269a0*/  MOV R3, 0x269c0 ;  /* 0x000269c000037802 */ /* 0x000fc40000000f00 */
[----:B-12--5:R-:W-:Y:S05]  /*269b0*/  CALL.REL.NOINC `($__internal_14_$__cuda_sm70_shflsync_idx_p) ;  /* 0x0000306000007944 */ /* 0x026fea0003c00000 */
[----:B------:R-:W-:Y:S01]  /*269c0*/  MOV R0, R227 ;  /* 0x000000e300007202 */ /* 0x000fe20000000f00 */
[----:B------:R-:W-:Y:S05]  /*269d0*/  BRA `(.L_x_1175) ;  /* 0xfffe27c000007947 */ /* 0x000fea000383ffff */
.L_x_927:
[----:B------:R-:W-:Y:S01]  /*269e0*/  IMAD.MOV.U32 R227, RZ, RZ, R6 ;  /* 0x000000ffffe37224 */ /* 0x000fe200078e0006 */
[----:B--2---:R-:W-:Y:S01]  /*269f0*/  MOV R2, 0x1 ;  /* 0x0000000100027802 */ /* 0x004fe20000000f00 */
[----:B------:R-:W-:Y:S01]  /*26a00*/  IMAD.MOV.U32 R228, RZ, RZ, 0x1c1f ;  /* 0x00001c1fffe47424 */ /* 0x000fe200078e00ff */
[----:B------:R-:W-:-:S02]  /*26a10*/  MOV R3, 0x26a30 ;  /* 0x00026a3000037802 */ /* 0x000fc40000000f00 */
[----:B-1-345:R-:W-:Y:S05]  /*26a20*/  CALL.REL.NOINC `($__internal_14_$__cuda_sm70_shflsync_idx_p) ;  /* 0x00002ff000007944 */ /* 0x03afea0003c00000 */
[----:B------:R-:W-:Y:S01]  /*26a30*/  IMAD.MOV.U32 R4, RZ, RZ, R227 ;  /* 0x000000ffff047224 */ /* 0x000fe200078e00e3 */
[----:B------:R-:W-:Y:S01]  /*26a40*/  MOV R2, 0x1 ;  /* 0x0000000100027802 */ /* 0x000fe20000000f00 */
[----:B------:R-:W-:Y:S01]  /*26a50*/  IMAD.MOV.U32 R227, RZ, RZ, R12 ;  /* 0x000000ffffe37224 */ /* 0x000fe200078e000c */
[----:B------:R-:W-:-:S02]  /*26a60*/  MOV R228, 0x1c1f ;  /* 0x00001c1f00e47802 */ /* 0x000fc40000000f00 */
[----:B------:R-:W-:Y:S02]  /*26a70*/  MOV R3, 0x26a90 ;  /* 0x00026a9000037802 */ /* 0x000fe40000000f00 */
[----:B------:R-:W-:Y:S05]  /*26a80*/  CALL.REL.NOINC `($__internal_14_$__cuda_sm70_shflsync_idx_p) ;  /* 0x00002f9000007944 */ /* 0x000fea0003c00000 */
[----:B------:R-:W-:Y:S01]  /*26a90*/  MOV R0, R227 ;  /* 0x000000e300007202 */ /* 0x000fe20000000f00 */
[----:B------:R-:W-:Y:S05]  /*26aa0*/  BRA `(.L_x_1176) ;  /* 0xfffe289000007947 */ /* 0x000fea000383ffff */
.L_x_930:
[----:B------:R-:W-:Y:S01]  /*26ab0*/  IMAD.MOV.U32 R227, RZ, RZ, R6 ;  /* 0x000000ffffe37224 */ /* 0x000fe200078e0006 */
[----:B-1----:R-:W-:Y:S01]  /*26ac0*/  MOV R2, 0x2 ;  /* 0x0000000200027802 */ /* 0x002fe20000000f00 */
[----:B------:R-:W-:Y:S01]  /*26ad0*/  IMAD.MOV.U32 R228, RZ, RZ, 0x1c1f ;  /* 0x00001c1fffe47424 */ /* 0x000fe200078e00ff */
[----:B------:R-:W-:Y:S02]  /*26ae0*/  MOV R3, 0x26b00 ;  /* 0x00026b0000037802 */ /* 0x000fe40000000f00 */
[----:B--2345:R-:W-:Y:S05]  /*26af0*/  CALL.REL.NOINC `($__internal_14_$__cuda_sm70_shflsync_idx_p) ;  /* 0x00002f2000007944 */ /* 0x03cfea0003c00000 */
[----:B------:R-:W-:Y:S01]  /*26b00*/  MOV R4, R227 ;  /* 0x000000e300047202 */ /* 0x000fe20000000f00 */
[----:B------:R-:W-:Y:S05]  /*26b10*/  BRA `(.L_x_1177) ;  /* 0xfffe29b000007947 */ /* 0x000fea000383ffff */
.L_x_931:
[----:B------:R-:W-:Y:S01]  /*26b20*/  IMAD.MOV.U32 R227, RZ, RZ, R12 ;  /* 0x000000ffffe37224 */ /* 0x000fe200078e000c */
[----:B------:R-:W-:Y:S01]  /*26b30*/  MOV R2, 0x2 ;  /* 0x0000000200027802 */ /* 0x000fe20000000f00 */
[----:B------:R-:W-:Y:S01]  /*26b40*/  IMAD.MOV.U32 R228, RZ, RZ, 0x1c1f ;  /* 0x00001c1fffe47424 */ /* 0x000fe200078e00ff */
[----:B------:R-:W-:Y:S02]  /*26b50*/  MOV R3, 0x26b70 ;  /* 0x00026b7000037802 */ /* 0x000fe40000000f00 */
[----:B-12345:R-:W-:Y:S05]  /*26b60*/  CALL.REL.NOINC `($__internal_14_$__cuda_sm70_shflsync_idx_p) ;  /* 0x00002eb000007944 */ /* 0x03efea0003c00000 */
[----:B------:R-:W-:Y:S01]  /*26b70*/  MOV R0, R227 ;  /* 0x000000e300007202 */ /* 0x000fe20000000f00 */
[----:B------:R-:W-:Y:S05]  /*26b80*/  BRA `(.L_x_1178) ;  /* 0xfffe296000007947 */ /* 0x000fea000383ffff */
.L_x_934:
[----:B------:R-:W-:Y:S01]  /*26b90*/  IMAD.MOV.U32 R227, RZ, RZ, R6 ;  /* 0x000000ffffe37224 */ /* 0x000fe200078e0006 */
[----:B-1----:R-:W-:Y:S01]  /*26ba0*/  MOV R2, 0x3 ;  /* 0x0000000300027802 */ /* 0x002fe20000000f00 */
[----:B------:R-:W-:Y:S01]  /*26bb0*/  IMAD.MOV.U32 R228, RZ, RZ, 0x1c1f ;  /* 0x00001c1fffe47424 */ /* 0x000fe200078e00ff */
[----:B------:R-:W-:-:S02]  /*26bc0*/  MOV R3, 0x26be0 ;  /* 0x00026be000037802 */ /* 0x000fc40000000f00 */
[----:B--2345:R-:W-:Y:S05]  /*26bd0*/  CALL.REL.NOINC `($__internal_14_$__cuda_sm70_shflsync_idx_p) ;  /* 0x00002e4000007944 */ /* 0x03cfea0003c00000 */
        /* <DEDUP_REMOVED lines=8> */
.L_x_981:
[----:B------:R-:W-:Y:S01]  /*26c60*/  IMAD.MOV.U32 R227, RZ, RZ, R6 ;  /* 0x000000ffffe37224 */ /* 0x000fe200078e0006 */
[----:B--2---:R-:W-:Y:S01]  /*26c70*/  MOV R2, 0x1 ;  /* 0x0000000100027802 */ /* 0x004fe20000000f00 */
[----:B------:R-:W-:Y:S01]  /*26c80*/  IMAD.MOV.U32 R228, RZ, RZ, 0x1c1f ;  /* 0x00001c1fffe47424 */ /* 0x000fe200078e00ff */
[----:B------:R-:W-:Y:S02]  /*26c90*/  MOV R3, 0x26cb0 ;  /* 0x00026cb000037802 */ /* 0x000fe40000000f00 */
[----:B------:R-:W-:Y:S05]  /*26ca0*/  CALL.REL.NOINC `($__internal_14_$__cuda_sm70_shflsync_idx_p) ;  /* 0x00002d7000007944 */ /* 0x000fea0003c00000 */
[----:B------:R-:W-:Y:S01]  /*26cb0*/  IMAD.MOV.U32 R4, RZ, RZ, R227 ;  /* 0x000000ffff047224 */ /* 0x000fe200078e00e3 */
[----:B------:R-:W-:Y:S01]  /*26cc0*/  MOV R2, 0x1 ;  /* 0x0000000100027802 */ /* 0x000fe20000000f00 */
[----:B------:R-:W-:Y:S01]  /*26cd0*/  IMAD.MOV.U32 R227, RZ, RZ, R22 ;  /* 0x000000ffffe37224 */ /* 0x000fe200078e0016 */
[----:B------:R-:W-:Y:S02]  /*26ce0*/  MOV R228, 0x1c1f ;  /* 0x00001c1f00e47802 */ /* 0x000fe40000000f00 */
[----:B------:R-:W-:Y:S02]  /*26cf0*/  MOV R3, 0x26d10 ;  /* 0x00026d1000037802 */ /* 0x000fe40000000f00 */
[----:B------:R-:W-:Y:S05]  /*26d00*/  CALL.REL.NOINC `($__internal_14_$__cuda_sm70_shflsync_idx_p) ;  /* 0x00002d1000007944 */ /* 0x000fea0003c00000 */
[----:B------:R-:W-:Y:S01]  /*26d10*/  MOV R2, R227 ;  /* 0x000000e300027202 */ /* 0x000fe20000000f00 */
[----:B------:R-:W-:Y:S05]  /*26d20*/  BRA `(.L_x_1180) ;  /* 0xfffe9e4000007947 */ /* 0x000fea000383ffff */
.L_x_984:
[----:B------:R-:W-:Y:S01]  /*26d30*/  IMAD.MOV.U32 R227, RZ, RZ, R5 ;  /* 0x000000ffffe37224 */ /* 0x000fe200078e0005 */
[----:B------:R-:W-:Y:S01]  /*26d40*/  MOV R2, RZ ;  /* 0x000000ff00027202 */ /* 0x000fe20000000f00 */
[----:B------:R-:W-:Y:S01]  /*26d50*/  IMAD.MOV.U32 R228, RZ, RZ, 0x1c1f ;  /* 0x00001c1fffe47424 */ /* 0x000fe200078e00ff */
[----:B------:R-:W-:-:S02]  /*26d60*/  MOV R3, 0x26d80 ;  /* 0x00026d8000037802 */ /* 0x000fc40000000f00 */
[----:B------:R-:W-:Y:S05]  /*26d70*/  CALL.REL.NOINC `($__internal_14_$__cuda_sm70_shflsync_idx_p) ;  /* 0x00002ca000007944 */ /* 0x000fea0003c00000 */
[----:B------:R-:W-:Y:S01]  /*26d80*/  MOV R4, R227 ;  /* 0x000000e300047202 */ /* 0x000fe20000000f00 */
[----:B------:R-:W-:Y:S05]  /*26d90*/  BRA `(.L_x_1181) ;  /* 0xfffeade000007947 */ /* 0x000fea000383ffff */
.L_x_985:
[----:B------:R-:W-:Y:S01]  /*26da0*/  IMAD.MOV.U32 R227, RZ, RZ, R6 ;  /* 0x000000ffffe37224 */ /* 0x000fe200078e0006 */
[----:B------:R-:W-:Y:S01]  /*26db0*/  MOV R2, RZ ;  /* 0x000000ff00027202 */ /* 0x000fe20000000f00 */
[----:B------:R-:W-:Y:S01]  /*26dc0*/  IMAD.MOV.U32 R228, RZ, RZ, 0x1c1f ;  /* 0x00001c1fffe47424 */ /* 0x000fe200078e00ff */
[----:B------:R-:W-:-:S02]  /*26dd0*/  MOV R3, 0x26df0 ;  /* 0x00026df000037802 */ /* 0x000fc40000000f00 */
[----:B-12---:R-:W-:Y:S05]  /*26de0*/  CALL.REL.NOINC `($__internal_14_$__cuda_sm70_shflsync_idx_p) ;  /* 0x00002c3000007944 */ /* 0x006fea0003c00000 */
[----:B------:R-:W-:Y:S01]  /*26df0*/  MOV R0, R227 ;  /* 0x000000e300007202 */ /* 0x000fe20000000f00 */
[----:B------:R-:W-:Y:S05]  /*26e00*/  BRA `(.L_x_1182) ;  /* 0xfffead9000007947 */ /* 0x000fea000383ffff */
.L_x_988:
[----:B------:R-:W-:Y:S01]  /*26e10*/  IMAD.MOV.U32 R227, RZ, RZ, R5 ;  /* 0x000000ffffe37224 */ /* 0x000fe200078e0005 */
[----:B----4-:R-:W-:Y:S01]  /*26e20*/  MOV R2, 0x1 ;  /* 0x0000000100027802 */ /* 0x010fe20000000f00 */
[----:B------:R-:W-:Y:S01]  /*26e30*/  IMAD.MOV.U32 R228, RZ, RZ, 0x1c1f ;  /* 0x00001c1fffe47424 */ /* 0x000fe200078e00ff */
[----:B------:R-:W-:-:S03]  /*26e40*/  MOV R3, 0x26e60 ;  /* 0x00026e6000037802 */ /* 0x000fc60000000f00 */
[----:B-123--:R-:W-:Y:S05]  /*26e50*/  CALL.REL.NOINC `($__internal_14_$__cuda_sm70_shflsync_idx_p) ;  /* 0x00002bc000007944 */ /* 0x00efea0003c00000 */
        /* <DEDUP_REMOVED lines=8> */
.L_x_989:
[----:B------:R-:W-:Y:S01]  /*26ee0*/  IMAD.MOV.U32 R227, RZ, RZ, R4 ;  /* 0x000000ffffe37224 */ /* 0x000fe200078e0004 */
[----:B------:R-:W-:Y:S01]  /*26ef0*/  MOV R2, RZ ;  /* 0x000000ff00027202 */ /* 0x000fe20000000f00 */
[----:B------:R-:W-:Y:S01]  /*26f00*/  IMAD.MOV.U32 R228, RZ, RZ, 0x1c1f ;  /* 0x00001c1fffe47424 */ /* 0x000fe200078e00ff */
[----:B------:R-:W-:Y:S02]  /*26f10*/  MOV R3, 0x26f30 ;  /* 0x00026f3000037802 */ /* 0x000fe40000000f00 */
[----:B------:R-:W-:Y:S05]  /*26f20*/  CALL.REL.NOINC `($__internal_14_$__cuda_sm70_shflsync_idx_p) ;  /* 0x00002af000007944 */ /* 0x000fea0003c00000 */
[----:B------:R-:W-:Y:S01]  /*26f30*/  MOV R3, R227 ;  /* 0x000000e300037202 */ /* 0x000fe20000000f00 */
[----:B------:R-:W-:Y:S05]  /*26f40*/  BRA `(.L_x_1184) ;  /* 0xfffeb03000007947 */ /* 0x000fea000383ffff */
.L_x_994:
[----:B------:R-:W-:Y:S01]  /*26f50*/  IMAD.MOV.U32 R227, RZ, RZ, R4 ;  /* 0x000000ffffe37224 */ /* 0x000fe200078e0004 */
[----:B------:R-:W-:Y:S01]  /*26f60*/  MOV R2, 0x1 ;  /* 0x0000000100027802 */ /* 0x000fe20000000f00 */
[----:B------:R-:W-:Y:S01]  /*26f70*/  IMAD.MOV.U32 R228, RZ, RZ, 0x1c1f ;  /* 0x00001c1fffe47424 */ /* 0x000fe200078e00ff */
[----:B------:R-:W-:Y:S02]  /*26f80*/  MOV R3, 0x26fa0 ;  /* 0x00026fa000037802 */ /* 0x000fe40000000f00 */
[----:B-1----:R-:W-:Y:S05]  /*26f90*/  CALL.REL.NOINC `($__internal_14_$__cuda_sm70_shflsync_idx_p) ;  /* 0x00002a8000007944 */ /* 0x002fea0003c00000 */
[----:B------:R-:W-:Y:S01]  /*26fa0*/  MOV R3, R227 ;  /* 0x000000e300037202 */ /* 0x000fe20000000f00 */
[----:B------:R-:W-:Y:S05]  /*26fb0*/  BRA `(.L_x_1185) ;  /* 0xfffeb54000007947 */ /* 0x000fea000383ffff */
.L_x_999:
[----:B------:R-:W-:Y:S01]  /*26fc0*/  IMAD.MOV.U32 R227, RZ, RZ, R4 ;  /* 0x000000ffffe37224 */ /* 0x000fe200078e0004 */
[----:B------:R-:W-:Y:S01]  /*26fd0*/  MOV R2, 0x2 ;  /* 0x0000000200027802 */ /* 0x000fe20000000f00 */
[----:B------:R-:W-:Y:S01]  /*26fe0*/  IMAD.MOV.U32 R228, RZ, RZ, 0x1c1f ;  /* 0x00001c1fffe47424 */ /* 0x000fe200078e00ff */
[----:B------:R-:W-:-:S02]  /*26ff0*/  MOV R3, 0x27010 ;  /* 0x0002701000037802 */ /* 0x000fc40000000f00 */
[----:B-12---:R-:W-:Y:S05]  /*27000*/  CALL.REL.NOINC `($__internal_14_$__cuda_sm70_shflsync_idx_p) ;  /* 0x00002a1000007944 */ /* 0x006fea0003c00000 */
[----:B------:R-:W-:Y:S01]  /*27010*/  MOV R3, R227 ;  /* 0x000000e300037202 */ /* 0x000fe20000000f00 */
[----:B------:R-:W-:Y:S05]  /*27020*/  BRA `(.L_x_1186) ;  /* 0xfffeb93000007947 */ /* 0x000fea000383ffff */
.L_x_1004:
[----:B------:R-:W-:Y:S01]  /*27030*/  IMAD.MOV.U32 R227, RZ, RZ, R4 ;  /* 0x000000ffffe37224 */ /* 0x000fe200078e0004 */
[----:B------:R-:W-:Y:S01]  /*27040*/  MOV R2, 0x3 ;  /* 0x0000000300027802 */ /* 0x000fe20000000f00 */
[----:B------:R-:W-:Y:S01]  /*27050*/  IMAD.MOV.U32 R228, RZ, RZ, 0x1c1f ;  /* 0x00001c1fffe47424 */ /* 0x000fe200078e00ff */
[----:B------:R-:W-:-:S02]  /*27060*/  MOV R3, 0x27080 ;  /* 0x0002708000037802 */ /* 0x000fc40000000f00 */
[----:B-123--:R-:W-:Y:S05]  /*27070*/  CALL.REL.NOINC `($__internal_14_$__cuda_sm70_shflsync_idx_p) ;  /* 0x000029a000007944 */ /* 0x00efea0003c00000 */
[----:B------:R-:W-:Y:S01]  /*27080*/  MOV R3, R227 ;  /* 0x000000e300037202 */ /* 0x000fe20000000f00 */
[----:B------:R-:W-:Y:S05]  /*27090*/  BRA `(.L_x_1187) ;  /* 0xfffebd2000007947 */ /* 0x000fea000383ffff */
.L_x_1009:
[----:B------:R-:W-:Y:S02]  /*270a0*/  MOV R0, 0x2 ;  /* 0x0000000200007802 */ /* 0x000fe40000000f00 */
[----:B------:R-:W-:-:S02]  /*270b0*/  MOV R2, 0x270d0 ;  /* 0x000270d000027802 */ /* 0x000fc40000000f00 */
[----:B------:R-:W-:Y:S05]  /*270c0*/  CALL.REL.NOINC `($__internal_13_$__cuda_sm70_shflsync_bfly_p) ;  /* 0x000028f000007944 */ /* 0x000fea0003c00000 */
[----:B------:R-:W-:Y:S05]  /*270d0*/  BRA `(.L_x_1188) ;  /* 0xfffec40000007947 */ /* 0x000fea000383ffff */
.L_x_1010:
[----:B------:R-:W-:Y:S02]  /*270e0*/  MOV R0, 0x1 ;  /* 0x0000000100007802 */ /* 0x000fe40000000f00 */
[----:B------:R-:W-:-:S02]  /*270f0*/  MOV R2, 0x27110 ;  /* 0x0002711000027802 */ /* 0x000fc40000000f00 */
[----:B------:R-:W-:Y:S05]  /*27100*/  CALL.REL.NOINC `($__internal_13_$__cuda_sm70_shflsync_bfly_p) ;  /* 0x000028b000007944 */ /* 0x000fea0003c00000 */
[----:B------:R-:W-:Y:S01]  /*27110*/  FMNMX.FTZ R105, R4, R0, !PT ;  /* 0x0000000004697209 */ /* 0x000fe20007810000 */
[----:B------:R-:W-:Y:S01]  /*27120*/  IMAD.MOV.U32 R4, RZ, RZ, R5 ;  /* 0x000000ffff047224 */ /* 0x000fe200078e0005 */
[----:B------:R-:W-:Y:S01]  /*27130*/  MOV R2, 0x27160 ;  /* 0x0002716000027802 */ /* 0x000fe20000000f00 */
[----:B------:R-:W-:-:S02]  /*27140*/  IMAD.MOV.U32 R0, RZ, RZ, 0x2 ;  /* 0x00000002ff007424 */ /* 0x000fc400078e00ff */
[----:B------:R-:W-:Y:S05]  /*27150*/  CALL.REL.NOINC `($__internal_13_$__cuda_sm70_shflsync_bfly_p) ;  /* 0x0000286000007944 */ /* 0x000fea0003c00000 */
[----:B------:R-:W-:Y:S01]  /*27160*/  FMNMX.FTZ R5, R5, R0, !PT ;  /* 0x0000000005057209 */ /* 0x000fe20007810000 */
[----:B------:R-:W-:Y:S01]  /*27170*/  IMAD.MOV.U32 R0, RZ, RZ, 0x1 ;  /* 0x00000001ff007424 */ /* 0x000fe200078e00ff */
[----:B------:R-:W-:-:S03]  /*27180*/  MOV R2, 0x271b0 ;  /* 0x000271b000027802 */ /* 0x000fc60000000f00 */
[----:B------:R-:W-:Y:S02]  /*27190*/  IMAD.MOV.U32 R4, RZ, RZ, R5 ;  /* 0x000000ffff047224 */ /* 0x000fe400078e0005 */
[----:B------:R-:W-:Y:S05]  /*271a0*/  CALL.REL.NOINC `($__internal_13_$__cuda_sm70_shflsync_bfly_p) ;  /* 0x0000281000007944 */ /* 0x000fea0003c00000 */
[----:B------:R-:W-:Y:S01]  /*271b0*/  FMNMX.FTZ R104, R5, R0, !PT ;  /* 0x0000000005687209 */ /* 0x000fe20007810000 */
[----:B------:R-:W-:Y:S01]  /*271c0*/  IMAD.MOV.U32 R4, RZ, RZ, R6 ;  /* 0x000000ffff047224 */ /* 0x000fe200078e0006 */
[----:B------:R-:W-:Y:S01]  /*271d0*/  MOV R2, 0x27200 ;  /* 0x0002720000027802 */ /* 0x000fe20000000f00 */
[----:B------:R-:W-:Y:S02]  /*271e0*/  IMAD.MOV.U32 R0, RZ, RZ, 0x2 ;  /* 0x00000002ff007424 */ /* 0x000fe400078e00ff */
        /* <DEDUP_REMOVED lines=16> */
[----:B------:R-:W-:Y:S01]  /*272f0*/  MOV R9, R0 ;  /* 0x0000000000097202 */ /* 0x000fe20000000f00 */
[----:B------:R-:W-:Y:S05]  /*27300*/  BRA `(.L_x_1189) ;  /* 0xfffec2c000007947 */ /* 0x000fea000383ffff */
.L_x_1018:
[----:B------:R-:W-:Y:S01]  /*27310*/  MOV R2, RZ ;  /* 0x000000ff00027202 */ /* 0x000fe20000000f00 */
[----:B------:R-:W-:Y:S01]  /*27320*/  IMAD.MOV.U32 R227, RZ, RZ, R5 ;  /* 0x000000ffffe37224 */ /* 0x000fe200078e0005 */
[----:B------:R-:W-:Y:S01]  /*27330*/  MOV R3, 0x27360 ;  /* 0x0002736000037802 */ /* 0x000fe20000000f00 */
[----:B------:R-:W-:Y:S02]  /*27340*/  IMAD.MOV.U32 R228, RZ, RZ, 0x1c1f ;  /* 0x00001c1fffe47424 */ /* 0x000fe400078e00ff */
[----:B------:R-:W-:Y:S05]  /*27350*/  CALL.REL.NOINC `($__internal_14_$__cuda_sm70_shflsync_idx_p) ;  /* 0x000026c000007944 */ /* 0x000fea0003c00000 */
[----:B------:R-:W-:Y:S01]  /*27360*/  MOV R4, R227 ;  /* 0x000000e300047202 */ /* 0x000fe20000000f00 */
[----:B------:R-:W-:-:S05]  /*27370*/  BRA `(.L_x_1190) ;  /* 0xfffed7f000007947 */ /* 0x000fca000383ffff */
.L_x_1019:
[----:B------:R-:W-:Y:S01]  /*27380*/  MOV R2, RZ ;  /* 0x000000ff00027202 */ /* 0x000fe20000000f00 */
[----:B------:R-:W-:Y:S01]  /*27390*/  IMAD.MOV.U32 R227, RZ, RZ, R6 ;  /* 0x000000ffffe37224 */ /* 0x000fe200078e0006 */
[----:B------:R-:W-:Y:S01]  /*273a0*/  MOV R3, 0x273d0 ;  /* 0x000273d000037802 */ /* 0x000fe20000000f00 */
[----:B------:R-:W-:Y:S02]  /*273b0*/  IMAD.MOV.U32 R228, RZ, RZ, 0x1c1f ;  /* 0x00001c1fffe47424 */ /* 0x000fe400078e00ff */
[----:B-12---:R-:W-:Y:S05]  /*273c0*/  CALL.REL.NOINC `($__internal_14_$__cuda_sm70_shflsync_idx_p) ;  /* 0x0000265000007944 */ /* 0x006fea0003c00000 */
[----:B------:R-:W-:Y:S01]  /*273d0*/  MOV R0, R227 ;  /* 0x000000e300007202 */ /* 0x000fe20000000f00 */
[----:B------:R-:W-:-:S05]  /*273e0*/  BRA `(.L_x_1191) ;  /* 0xfffed7a000007947 */ /* 0x000fca000383ffff */
.L_x_1020:
[----:B-1----:R-:W-:Y:S01]  /*273f0*/  MOV R2, 0x1 ;  /* 0x0000000100027802 */ /* 0x002fe20000000f00 */
[----:B------:R-:W-:Y:S01]  /*27400*/  IMAD.MOV.U32 R227, RZ, RZ, R5 ;  /* 0x000000ffffe37224 */ /* 0x000fe200078e0005 */
[----:B------:R-:W-:Y:S01]  /*27410*/  MOV R3, 0x27440 ;  /* 0x0002744000037802 */ /* 0x000fe20000000f00 */
[----:B------:R-:W-:Y:S02]  /*27420*/  IMAD.MOV.U32 R228, RZ, RZ, 0x1c1f ;  /* 0x00001c1fffe47424 */ /* 0x000fe400078e00ff */
[----:B------:R-:W-:Y:S05]  /*27430*/  CALL.REL.NOINC `($__internal_14_$__cuda_sm70_shflsync_idx_p) ;  /* 0x000025e000007944 */ /* 0x000fea0003c00000 */
[----:B------:R-:W-:Y:S01]  /*27440*/  MOV R2, 0x1 ;  /* 0x0000000100027802 */ /* 0x000fe20000000f00 */
[----:B------:R-:W-:Y:S01]  /*27450*/  IMAD.MOV.U32 R4, RZ, RZ, R227 ;  /* 0x000000ffff047224 */ /* 0x000fe200078e00e3 */
[----:B------:R-:W-:Y:S01]  /*27460*/  MOV R228, 0x1c1f ;  /* 0x00001c1f00e47802 */ /* 0x000fe20000000f00 */
[----:B------:R-:W-:Y:S01]  /*27470*/  IMAD.MOV.U32 R227, RZ, RZ, R6 ;  /* 0x000000ffffe37224 */ /* 0x000fe200078e0006 */
[----:B------:R-:W-:Y:S02]  /*27480*/  MOV R3, 0x274a0 ;  /* 0x000274a000037802 */ /* 0x000fe40000000f00 */
[----:B------:R-:W-:Y:S05]  /*27490*/  CALL.REL.NOINC `($__internal_14_$__cuda_sm70_shflsync_idx_p) ;  /* 0x0000258000007944 */ /* 0x000fea0003c00000 */
[----:B------:R-:W-:Y:S01]  /*274a0*/  MOV R0, R227 ;  /* 0x000000e300007202 */ /* 0x000fe20000000f00 */
[----:B------:R-:W-:-:S05]  /*274b0*/  BRA `(.L_x_1192) ;  /* 0xfffed84000007947 */ /* 0x000fca000383ffff */
.L_x_1023:
[----:B------:R-:W-:Y:S01]  /*274c0*/  MOV R2, RZ ;  /* 0x000000ff00027202 */ /* 0x000fe20000000f00 */
[----:B------:R-:W-:Y:S01]  /*274d0*/  IMAD.MOV.U32 R227, RZ, RZ, R6 ;  /* 0x000000ffffe37224 */ /* 0x000fe200078e0006 */
[----:B------:R-:W-:Y:S01]  /*274e0*/  MOV R3, 0x27510 ;  /* 0x0002751000037802 */ /* 0x000fe20000000f00 */
[----:B------:R-:W-:Y:S02]  /*274f0*/  IMAD.MOV.U32 R228, RZ, RZ, 0x1c1f ;  /* 0x00001c1fffe47424 */ /* 0x000fe400078e00ff */
[----:B------:R-:W-:Y:S05]  /*27500*/  CALL.REL.NOINC `($__internal_14_$__cuda_sm70_shflsync_idx_p) ;  /* 0x0000251000007944 */ /* 0x000fea0003c00000 */
[----:B------:R-:W-:Y:S01]  /*27510*/  MOV R4, R227 ;  /* 0x000000e300047202 */ /* 0x000fe20000000f00 */
[----:B------:R-:W-:-:S05]  /*27520*/  BRA `(.L_x_1193) ;  /* 0xfffee7b000007947 */ /* 0x000fca000383ffff */
.L_x_1024:
[----:B------:R-:W-:Y:S01]  /*27530*/  MOV R2, RZ ;  /* 0x000000ff00027202 */ /* 0x000fe20000000f00 */
[----:B------:R-:W-:Y:S01]  /*27540*/  IMAD.MOV.U32 R227, RZ, RZ, R8 ;  /* 0x000000ffffe37224 */ /* 0x000fe200078e0008 */
[----:B------:R-:W-:Y:S01]  /*27550*/  MOV R3, 0x27580 ;  /* 0x0002758000037802 */ /* 0x000fe20000000f00 */
[----:B------:R-:W-:Y:S02]  /*27560*/  IMAD.MOV.U32 R228, RZ, RZ, 0x1c1f ;  /* 0x00001c1fffe47424 */ /* 0x000fe400078e00ff */
[----:B-12---:R-:W-:Y:S05]  /*27570*/  CALL.REL.NOINC `($__internal_14_$__cuda_sm70_shflsync_idx_p) ;  /* 0x000024a000007944 */ /* 0x006fea0003c00000 */
[----:B------:R-:W-:Y:S01]  /*27580*/  MOV R0, R227 ;  /* 0x000000e300007202 */ /* 0x000fe20000000f00 */
[----:B------:R-:W-:-:S05]  /*27590*/  BRA `(.L_x_1194) ;  /* 0xfffee76000007947 */ /* 0x000fca000383ffff */
.L_x_1025:
[----:B--2---:R-:W-:Y:S01]  /*275a0*/  MOV R2, 0x1 ;  /* 0x0000000100027802 */ /* 0x004fe20000000f00 */
[----:B------:R-:W-:Y:S01]  /*275b0*/  IMAD.MOV.U32 R227, RZ, RZ, R6 ;  /* 0x000000ffffe37224 */ /* 0x000fe200078e0006 */
[----:B------:R-:W-:Y:S01]  /*275c0*/  MOV R3, 0x275f0 ;  /* 0x000275f000037802 */ /* 0x000fe20000000f00 */
[----:B------:R-:W-:Y:S03]  /*275d0*/  IMAD.MOV.U32 R228, RZ, RZ, 0x1c1f ;  /* 0x00001c1fffe47424 */ /* 0x000fe600078e00ff */
[----:B-1-3--:R-:W-:Y:S05]  /*275e0*/  CALL.REL.NOINC `($__internal_14_$__cuda_sm70_shflsync_idx_p) ;  /* 0x0000243000007944 */ /* 0x00afea0003c00000 */
        /* <DEDUP_REMOVED lines=8> */
.L_x_1026:
[----:B------:R-:W-:Y:S01]  /*27670*/  MOV R2, RZ ;  /* 0x000000ff00027202 */ /* 0x000fe20000000f00 */
[----:B------:R-:W-:Y:S01]  /*27680*/  IMAD.MOV.U32 R227, RZ, RZ, R5 ;  /* 0x000000ffffe37224 */ /* 0x000fe200078e0005 */
[----:B------:R-:W-:Y:S01]  /*27690*/  MOV R3, 0x276c0 ;  /* 0x000276c000037802 */ /* 0x000fe20000000f00 */
[----:B------:R-:W-:Y:S02]  /*276a0*/  IMAD.MOV.U32 R228, RZ, RZ, 0x1c1f ;  /* 0x00001c1fffe47424 */ /* 0x000fe400078e00ff */
[----:B------:R-:W-:Y:S05]  /*276b0*/  CALL.REL.NOINC `($__internal_14_$__cuda_sm70_shflsync_idx_p) ;  /* 0x0000236000007944 */ /* 0x000fea0003c00000 */
[----:B------:R-:W-:Y:S01]  /*276c0*/  MOV R4, R227 ;  /* 0x000000e300047202 */ /* 0x000fe20000000f00 */
[----:B------:R-:W-:-:S05]  /*276d0*/  BRA `(.L_x_1196) ;  /* 0xfffee9e000007947 */ /* 0x000fca000383ffff */
.L_x_1031:
[----:B------:R-:W-:Y:S01]  /*276e0*/  MOV R2, 0x1 ;  /* 0x0000000100027802 */ /* 0x000fe20000000f00 */
[----:B------:R-:W-:Y:S01]  /*276f0*/  IMAD.MOV.U32 R227, RZ, RZ, R5 ;  /* 0x000000ffffe37224 */ /* 0x000fe200078e0005 */
[----:B------:R-:W-:Y:S01]  /*27700*/  MOV R3, 0x27730 ;  /* 0x0002773000037802 */ /* 0x000fe20000000f00 */
[----:B------:R-:W-:Y:S02]  /*27710*/  IMAD.MOV.U32 R228, RZ, RZ, 0x1c1f ;  /* 0x00001c1fffe47424 */ /* 0x000fe400078e00ff */
[----:B-1----:R-:W-:Y:S05]  /*27720*/  CALL.REL.NOINC `($__internal_14_$__cuda_sm70_shflsync_idx_p) ;  /* 0x000022f000007944 */ /* 0x002fea0003c00000 */
[----:B------:R-:W-:Y:S01]  /*27730*/  MOV R4, R227 ;  /* 0x000000e300047202 */ /* 0x000fe20000000f00 */
[----:B------:R-:W-:-:S05]  /*27740*/  BRA `(.L_x_1197) ;  /* 0xfffeef4000007947 */ /* 0x000fca000383ffff */
.L_x_1036:
[----:B------:R-:W-:Y:S01]  /*27750*/  MOV R2, 0x2 ;  /* 0x0000000200027802 */ /* 0x000fe20000000f00 */
[----:B------:R-:W-:Y:S01]  /*27760*/  IMAD.MOV.U32 R227, RZ, RZ, R5 ;  /* 0x000000ffffe37224 */ /* 0x000fe200078e0005 */
[----:B------:R-:W-:Y:S01]  /*27770*/  MOV R3, 0x277a0 ;  /* 0x000277a000037802 */ /* 0x000fe20000000f00 */
[----:B------:R-:W-:Y:S02]  /*27780*/  IMAD.MOV.U32 R228, RZ, RZ, 0x1c1f ;  /* 0x00001c1fffe47424 */ /* 0x000fe400078e00ff */
[----:B-12---:R-:W-:Y:S05]  /*27790*/  CALL.REL.NOINC `($__internal_14_$__cuda_sm70_shflsync_idx_p) ;  /* 0x0000228000007944 */ /* 0x006fea0003c00000 */
[----:B------:R-:W-:Y:S01]  /*277a0*/  MOV R4, R227 ;  /* 0x000000e300047202 */ /* 0x000fe20000000f00 */
[----:B------:R-:W-:-:S05]  /*277b0*/  BRA `(.L_x_1198) ;  /* 0xfffef37000007947 */ /* 0x000fca000383ffff */
.L_x_1041:
[----:B------:R-:W-:Y:S01]  /*277c0*/  MOV R2, 0x3 ;  /* 0x0000000300027802 */ /* 0x000fe20000000f00 */
[----:B------:R-:W-:Y:S01]  /*277d0*/  IMAD.MOV.U32 R227, RZ, RZ, R5 ;  /* 0x000000ffffe37224 */ /* 0x000fe200078e0005 */
[----:B------:R-:W-:Y:S01]  /*277e0*/  MOV R3, 0x27810 ;  /* 0x0002781000037802 */ /* 0x000fe20000000f00 */
[----:B------:R-:W-:Y:S02]  /*277f0*/  IMAD.MOV.U32 R228, RZ, RZ, 0x1c1f ;  /* 0x00001c1fffe47424 */ /* 0x000fe400078e00ff */
[----:B-123--:R-:W-:Y:S05]  /*27800*/  CALL.REL.NOINC `($__internal_14_$__cuda_sm70_shflsync_idx_p) ;  /* 0x0000221000007944 */ /* 0x00efea0003c00000 */
[----:B------:R-:W-:Y:S01]  /*27810*/  MOV R4, R227 ;  /* 0x000000e300047202 */ /* 0x000fe20000000f00 */
[----:B------:R-:W-:-:S05]  /*27820*/  BRA `(.L_x_1199) ;  /* 0xfffef7a000007947 */ /* 0x000fca000383ffff */
.L_x_1046:
[----:B------:R-:W-:Y:S02]  /*27830*/  MOV R0, 0x2 ;  /* 0x0000000200007802 */ /* 0x000fe40000000f00 */
[----:B------:R-:W-:Y:S02]  /*27840*/  MOV R2, 0x27860 ;  /* 0x0002786000027802 */ /* 0x000fe40000000f00 */
[----:B------:R-:W-:Y:S05]  /*27850*/  CALL.REL.NOINC `($__internal_13_$__cuda_sm70_shflsync_bfly_p) ;  /* 0x0000216000007944 */ /* 0x000fea0003c00000 */
[----:B------:R-:W-:-:S05]  /*27860*/  BRA `(.L_x_1200) ;  /* 0xfffeff0000007947 */ /* 0x000fca000383ffff */
.L_x_1047:
[----:B------:R-:W-:Y:S02]  /*27870*/  MOV R0, 0x1 ;  /* 0x0000000100007802 */ /* 0x000fe40000000f00 */
[----:B------:R-:W-:Y:S02]  /*27880*/  MOV R2, 0x278a0 ;  /* 0x000278a000027802 */ /* 0x000fe40000000f00 */
        /* <DEDUP_REMOVED lines=28> */
[----:B------:R-:W-:-:S05]  /*27a50*/  BRA `(.L_x_1201) ;  /* 0xfffefe0000007947 */ /* 0x000fca000383ffff */
.L_x_1056:
[----:B------:R-:W-:Y:S01]  /*27a60*/  MOV R2, RZ ;  /* 0x000000ff00027202 */ /* 0x000fe20000000f00 */
[----:B------:R-:W-:Y:S01]  /*27a70*/  IMAD.MOV.U32 R227, RZ, RZ, R8 ;  /* 0x000000ffffe37224 */ /* 0x000fe200078e0008 */
[----:B------:R-:W-:Y:S01]  /*27a80*/  MOV R3, 0x27ab0 ;  /* 0x00027ab000037802 */ /* 0x000fe20000000f00 */
[----:B------:R-:W-:Y:S02]  /*27a90*/  IMAD.MOV.U32 R228, RZ, RZ, 0x1c1f ;  /* 0x00001c1fffe47424 */ /* 0x000fe400078e00ff */
[----:B------:R-:W-:Y:S05]  /*27aa0*/  CALL.REL.NOINC `($__internal_14_$__cuda_sm70_shflsync_idx_p) ;  /* 0x00001f7000007944 */ /* 0x000fea0003c00000 */
[----:B------:R-:W-:Y:S01]  /*27ab0*/  MOV R4, R227 ;  /* 0x000000e300047202 */ /* 0x000fe20000000f00 */
[----:B------:R-:W-:-:S05]  /*27ac0*/  BRA `(.L_x_1202) ;  /* 0xffff1ac000007947 */ /* 0x000fca000383ffff */
.L_x_1057:
[----:B------:R-:W-:Y:S01]  /*27ad0*/  MOV R2, RZ ;  /* 0x000000ff00027202 */ /* 0x000fe20000000f00 */
[----:B------:R-:W-:Y:S01]  /*27ae0*/  IMAD.MOV.U32 R227, RZ, RZ, R9 ;  /* 0x000000ffffe37224 */ /* 0x000fe200078e0009 */
[----:B------:R-:W-:Y:S01]  /*27af0*/  MOV R3, 0x27b20 ;  /* 0x00027b2000037802 */ /* 0x000fe20000000f00 */
[----:B------:R-:W-:Y:S02]  /*27b00*/  IMAD.MOV.U32 R228, RZ, RZ, 0x1c1f ;  /* 0x00001c1fffe47424 */ /* 0x000fe400078e00ff */
[----:B-12---:R-:W-:Y:S05]  /*27b10*/  CALL.REL.NOINC `($__internal_14_$__cuda_sm70_shflsync_idx_p) ;  /* 0x00001f0000007944 */ /* 0x006fea0003c00000 */
[----:B------:R-:W-:Y:S01]  /*27b20*/  MOV R0, R227 ;  /* 0x000000e300007202 */ /* 0x000fe20000000f00 */
[----:B------:R-:W-:-:S05]  /*27b30*/  BRA `(.L_x_1203) ;  /* 0xffff1a7000007947 */ /* 0x000fca000383ffff */
.L_x_1058:
        /* <DEDUP_REMOVED lines=13> */
.L_x_1061:
[----:B------:R-:W-:Y:S01]  /*27c10*/  MOV R2, RZ ;  /* 0x000000ff00027202 */ /* 0x000fe20000000f00 */
[----:B------:R-:W-:Y:S01]  /*27c20*/  IMAD.MOV.U32 R227, RZ, RZ, R9 ;  /* 0x000000ffffe37224 */ /* 0x000fe200078e0009 */
[----:B------:R-:W-:Y:S01]  /*27c30*/  MOV R3, 0x27c60 ;  /* 0x00027c6000037802 */ /* 0x000fe20000000f00 */
[----:B------:R-:W-:Y:S02]  /*27c40*/  IMAD.MOV.U32 R228, RZ, RZ, 0x1c1f ;  /* 0x00001c1fffe47424 */ /* 0x000fe400078e00ff */
[----:B------:R-:W-:Y:S05]  /*27c50*/  CALL.REL.NOINC `($__internal_14_$__cuda_sm70_shflsync_idx_p) ;  /* 0x00001dc000007944 */ /* 0x000fea0003c00000 */
[----:B------:R-:W-:Y:S01]  /*27c60*/  MOV R4, R227 ;  /* 0x000000e300047202 */ /* 0x000fe20000000f00 */
[----:B------:R-:W-:-:S05]  /*27c70*/  BRA `(.L_x_1205) ;  /* 0xffff2a9000007947 */ /* 0x000fca000383ffff */
.L_x_1062:
[----:B------:R-:W-:Y:S01]  /*27c80*/  MOV R2, RZ ;  /* 0x000000ff00027202 */ /* 0x000fe20000000f00 */
[----:B------:R-:W-:Y:S01]  /*27c90*/  IMAD.MOV.U32 R227, RZ, RZ, R10 ;  /* 0x000000ffffe37224 */ /* 0x000fe200078e000a */
[----:B------:R-:W-:Y:S01]  /*27ca0*/  MOV R3, 0x27cd0 ;  /* 0x00027cd000037802 */ /* 0x000fe20000000f00 */
[----:B------:R-:W-:Y:S02]  /*27cb0*/  IMAD.MOV.U32 R228, RZ, RZ, 0x1c1f ;  /* 0x00001c1fffe47424 */ /* 0x000fe400078e00ff */
[----:B-12---:R-:W-:Y:S05]  /*27cc0*/  CALL.REL.NOINC `($__internal_14_$__cuda_sm70_shflsync_idx_p) ;  /* 0x00001d5000007944 */ /* 0x006fea0003c00000 */
[----:B------:R-:W-:Y:S01]  /*27cd0*/  MOV R0, R227 ;  /* 0x000000e300007202 */ /* 0x000fe20000000f00 */
[----:B------:R-:W-:-:S05]  /*27ce0*/  BRA `(.L_x_1206) ;  /* 0xffff2a4000007947 */ /* 0x000fca000383ffff */
.L_x_1063:
        /* <DEDUP_REMOVED lines=13> */
.L_x_1064:
[----:B------:R-:W-:Y:S02]  /*27dc0*/  MOV R0, 0x2 ;  /* 0x0000000200007802 */ /* 0x000fe40000000f00 */
[----:B------:R-:W-:Y:S02]  /*27dd0*/  MOV R2, 0x27df0 ;  /* 0x00027df000027802 */ /* 0x000fe40000000f00 */
[----:B------:R-:W-:Y:S05]  /*27de0*/  CALL.REL.NOINC `($__internal_13_$__cuda_sm70_shflsync_bfly_p) ;  /* 0x00001bd000007944 */ /* 0x000fea0003c00000 */
[----:B------:R-:W-:-:S05]  /*27df0*/  BRA `(.L_x_1208) ;  /* 0xffff2f3000007947 */ /* 0x000fca000383ffff */
.L_x_1065:
        /* <DEDUP_REMOVED lines=31> */
.L_x_1068:
[----:B-1--4-:R-:W-:Y:S01]  /*27ff0*/  MOV R2, RZ ;  /* 0x000000ff00027202 */ /* 0x012fe20000000f00 */
[----:B------:R-:W-:Y:S01]  /*28000*/  IMAD.MOV.U32 R227, RZ, RZ, R6 ;  /* 0x000000ffffe37224 */ /* 0x000fe200078e0006 */
[----:B------:R-:W-:Y:S01]  /*28010*/  MOV R3, 0x28040 ;  /* 0x0002804000037802 */ /* 0x000fe20000000f00 */
[----:B------:R-:W-:Y:S02]  /*28020*/  IMAD.MOV.U32 R228, RZ, RZ, 0x1c1f ;  /* 0x00001c1fffe47424 */ /* 0x000fe400078e00ff */
[----:B------:R-:W-:Y:S05]  /*28030*/  CALL.REL.NOINC `($__internal_14_$__cuda_sm70_shflsync_idx_p) ;  /* 0x000019e000007944 */ /* 0x000fea0003c00000 */
[----:B------:R-:W-:Y:S01]  /*28040*/  MOV R0, R227 ;  /* 0x000000e300007202 */ /* 0x000fe20000000f00 */
[----:B------:R-:W-:-:S05]  /*28050*/  BRA `(.L_x_1210) ;  /* 0xffff47a000007947 */ /* 0x000fca000383ffff */
.L_x_1071:
        /* <DEDUP_REMOVED lines=13> */
.L_x_1074:
[----:B------:R-:W-:Y:S01]  /*28130*/  MOV R2, RZ ;  /* 0x000000ff00027202 */ /* 0x000fe20000000f00 */
[----:B------:R-:W-:Y:S01]  /*28140*/  IMAD.MOV.U32 R227, RZ, RZ, R6 ;  /* 0x000000ffffe37224 */ /* 0x000fe200078e0006 */
[----:B------:R-:W-:Y:S01]  /*28150*/  MOV R3, 0x28180 ;  /* 0x0002818000037802 */ /* 0x000fe20000000f00 */
[----:B------:R-:W-:Y:S02]  /*28160*/  IMAD.MOV.U32 R228, RZ, RZ, 0x1c1f ;  /* 0x00001c1fffe47424 */ /* 0x000fe400078e00ff */
[----:B------:R-:W-:Y:S05]  /*28170*/  CALL.REL.NOINC `($__internal_14_$__cuda_sm70_shflsync_idx_p) ;  /* 0x000018a000007944 */ /* 0x000fea0003c00000 */
[----:B------:R-:W-:Y:S01]  /*28180*/  MOV R4, R227 ;  /* 0x000000e300047202 */ /* 0x000fe20000000f00 */
[----:B------:R-:W-:-:S05]  /*28190*/  BRA `(.L_x_1212) ;  /* 0xffff57c000007947 */ /* 0x000fca000383ffff */
.L_x_1075:
[----:B------:R-:W-:Y:S01]  /*281a0*/  MOV R2, RZ ;  /* 0x000000ff00027202 */ /* 0x000fe20000000f00 */
[----:B------:R-:W-:Y:S01]  /*281b0*/  IMAD.MOV.U32 R227, RZ, RZ, R8 ;  /* 0x000000ffffe37224 */ /* 0x000fe200078e0008 */
[----:B------:R-:W-:Y:S01]  /*281c0*/  MOV R3, 0x281f0 ;  /* 0x000281f000037802 */ /* 0x000fe20000000f00 */
[----:B------:R-:W-:Y:S02]  /*281d0*/  IMAD.MOV.U32 R228, RZ, RZ, 0x1c1f ;  /* 0x00001c1fffe47424 */ /* 0x000fe400078e00ff */
[----:B-12---:R-:W-:Y:S05]  /*281e0*/  CALL.REL.NOINC `($__internal_14_$__cuda_sm70_shflsync_idx_p) ;  /* 0x0000183000007944 */ /* 0x006fea0003c00000 */
[----:B------:R-:W-:Y:S01]  /*281f0*/  MOV R0, R227 ;  /* 0x000000e300007202 */ /* 0x000fe20000000f00 */
[----:B------:R-:W-:-:S05]  /*28200*/  BRA `(.L_x_1213) ;  /* 0xffff577000007947 */ /* 0x000fca000383ffff */
.L_x_1076:
        /* <DEDUP_REMOVED lines=13> */
.L_x_1077:
[----:B------:R-:W-:Y:S01]  /*282e0*/  MOV R2, RZ ;  /* 0x000000ff00027202 */ /* 0x000fe20000000f00 */
[----:B------:R-:W-:Y:S01]  /*282f0*/  IMAD.MOV.U32 R227, RZ, RZ, R5 ;  /* 0x000000ffffe37224 */ /* 0x000fe200078e0005 */
[----:B------:R-:W-:Y:S01]  /*28300*/  MOV R3, 0x28330 ;  /* 0x0002833000037802 */ /* 0x000fe20000000f00 */
[----:B------:R-:W-:Y:S02]  /*28310*/  IMAD.MOV.U32 R228, RZ, RZ, 0x1c1f ;  /* 0x00001c1fffe47424 */ /* 0x000fe400078e00ff */
[----:B------:R-:W-:Y:S05]  /*28320*/  CALL.REL.NOINC `($__internal_14_$__cuda_sm70_shflsync_idx_p) ;  /* 0x000016f000007944 */ /* 0x000fea0003c00000 */
[----:B------:R-:W-:Y:S01]  /*28330*/  MOV R4, R227 ;  /* 0x000000e300047202 */ /* 0x000fe20000000f00 */
[----:B------:R-:W-:-:S05]  /*28340*/  BRA `(.L_x_1215) ;  /* 0xffff58f000007947 */ /* 0x000fca000383ffff */
.L_x_1082:
[----:B------:R-:W-:Y:S01]  /*28350*/  MOV R2, 0x1 ;  /* 0x0000000100027802 */ /* 0x000fe20000000f00 */
[----:B------:R-:W-:Y:S01]  /*28360*/  IMAD.MOV.U32 R227, RZ, RZ, R5 ;  /* 0x000000ffffe37224 */ /* 0x000fe200078e0005 */
[----:B------:R-:W-:Y:S01]  /*28370*/  MOV R3, 0x283a0 ;  /* 0x000283a000037802 */ /* 0x000fe20000000f00 */
[----:B------:R-:W-:Y:S02]  /*28380*/  IMAD.MOV.U32 R228, RZ, RZ, 0x1c1f ;  /* 0x00001c1fffe47424 */ /* 0x000fe400078e00ff */
[----:B-1----:R-:W-:Y:S05]  /*28390*/  CALL.REL.NOINC `($__internal_14_$__cuda_sm70_shflsync_idx_p) ;  /* 0x0000168000007944 */ /* 0x002fea0003c00000 */
[----:B------:R-:W-:Y:S01]  /*283a0*/  MOV R4, R227 ;  /* 0x000000e300047202 */ /* 0x000fe20000000f00 */
[----:B------:R-:W-:-:S05]  /*283b0*/  BRA `(.L_x_1216) ;  /* 0xffff5e5000007947 */ /* 0x000fca000383ffff */
.L_x_1087:
[----:B------:R-:W-:Y:S01]  /*283c0*/  MOV R2, 0x2 ;  /* 0x0000000200027802 */ /* 0x000fe20000000f00 */
[----:B------:R-:W-:Y:S01]  /*283d0*/  IMAD.MOV.U32 R227, RZ, RZ, R5 ;  /* 0x000000ffffe37224 */ /* 0x000fe200078e0005 */
[----:B------:R-:W-:Y:S01]  /*283e0*/  MOV R3, 0x28410 ;  /* 0x0002841000037802 */ /* 0x000fe20000000f00 */
[----:B------:R-:W-:Y:S02]  /*283f0*/  IMAD.MOV.U32 R228, RZ, RZ, 0x1c1f ;  /* 0x00001c1fffe47424 */ /* 0x000fe400078e00ff */
[----:B-12---:R-:W-:Y:S05]  /*28400*/  CALL.REL.NOINC `($__internal_14_$__cuda_sm70_shflsync_idx_p) ;  /* 0x0000161000007944 */ /* 0x006fea0003c00000 */
[----:B------:R-:W-:Y:S01]  /*28410*/  MOV R4, R227 ;  /* 0x000000e300047202 */ /* 0x000fe20000000f00 */
[----:B------:R-:W-:-:S05]  /*28420*/  BRA `(.L_x_1217) ;  /* 0xffff628000007947 */ /* 0x000fca000383ffff */
.L_x_1092:
[----:B------:R-:W-:Y:S01]  /*28430*/  MOV R2, 0x3 ;  /* 0x0000000300027802 */ /* 0x000fe20000000f00 */
[----:B------:R-:W-:Y:S01]  /*28440*/  IMAD.MOV.U32 R227, RZ, RZ, R5 ;  /* 0x000000ffffe37224 */ /* 0x000fe200078e0005 */
[----:B------:R-:W-:Y:S01]  /*28450*/  MOV R3, 0x28480 ;  /* 0x0002848000037802 */ /* 0x000fe20000000f00 */
[----:B------:R-:W-:Y:S02]  /*28460*/  IMAD.MOV.U32 R228, RZ, RZ, 0x1c1f ;  /* 0x00001c1fffe47424 */ /* 0x000fe400078e00ff */
[----:B-123--:R-:W-:Y:S05]  /*28470*/  CALL.REL.NOINC `($__internal_14_$__cuda_sm70_shflsync_idx_p) ;  /* 0x000015a000007944 */ /* 0x00efea0003c00000 */
[----:B------:R-:W-:Y:S01]  /*28480*/  MOV R4, R227 ;  /* 0x000000e300047202 */ /* 0x000fe20000000f00 */
[----:B------:R-:W-:-:S05]  /*28490*/  BRA `(.L_x_1218) ;  /* 0xffff66b000007947 */ /* 0x000fca000383ffff */
.L_x_1097:
[----:B------:R-:W-:Y:S02]  /*284a0*/  MOV R0, 0x2 ;  /* 0x0000000200007802 */ /* 0x000fe40000000f00 */
[----:B------:R-:W-:Y:S02]  /*284b0*/  MOV R2, 0x284d0 ;  /* 0x000284d000027802 */ /* 0x000fe40000000f00 */
[----:B------:R-:W-:Y:S05]  /*284c0*/  CALL.REL.NOINC `($__internal_13_$__cuda_sm70_shflsync_bfly_p) ;  /* 0x000014f000007944 */ /* 0x000fea0003c00000 */
[----:B------:R-:W-:-:S05]  /*284d0*/  BRA `(.L_x_1219) ;  /* 0xffff6e1000007947 */ /* 0x000fca000383ffff */
.L_x_1098:
        /* <DEDUP_REMOVED lines=31> */
.L_x_1100:
[----:B------:R-:W-:Y:S01]  /*286d0*/  IMAD.MOV.U32 R4, RZ, RZ, R248 ;  /* 0x000000ffff047224 */ /* 0x000fe200078e00f8 */
[----:B------:R-:W-:-:S02]  /*286e0*/  MOV R0, 0x2 ;  /* 0x0000000200007802 */ /* 0x000fc40000000f00 */
[----:B------:R-:W-:Y:S02]  /*286f0*/  MOV R2, 0x28710 ;  /* 0x0002871000027802 */ /* 0x000fe40000000f00 */
[----:B------:R-:W-:Y:S05]  /*28700*/  CALL.REL.NOINC `($__internal_13_$__cuda_sm70_shflsync_bfly_p) ;  /* 0x000012b000007944 */ /* 0x000fea0003c00000 */
[----:B------:R-:W-:Y:S05]  /*28710*/  BRA `(.L_x_1221) ;  /* 0xffff858000007947 */ /* 0x000fea000383ffff */
.L_x_1101:
[----:B------:R-:W-:Y:S02]  /*28720*/  MOV R0, 0x1 ;  /* 0x0000000100007802 */ /* 0x000fe40000000f00 */
[----:B------:R-:W-:Y:S02]  /*28730*/  MOV R2, 0x28750 ;  /* 0x0002875000027802 */ /* 0x000fe40000000f00 */
[----:B-1----:R-:W-:Y:S05]  /*28740*/  CALL.REL.NOINC `($__internal_13_$__cuda_sm70_shflsync_bfly_p) ;  /* 0x0000127000007944 */ /* 0x002fea0003c00000 */
[----:B------:R-:W-:Y:S01]  /*28750*/  FADD.FTZ R10, R4, R0 ;  /* 0x00000000040a7221 */ /* 0x000fe20000010000 */
[----:B------:R-:W-:Y:S02]  /*28760*/  MOV R4, R237 ;  /* 0x000000ed00047202 */ /* 0x000fe40000000f00 */
[----:B------:R-:W-:Y:S02]  /*28770*/  MOV R0, 0x2 ;  /* 0x0000000200007802 */ /* 0x000fe40000000f00 */
[----:B------:R-:W-:Y:S02]  /*28780*/  MOV R2, 0x287a0 ;  /* 0x000287a000027802 */ /* 0x000fe40000000f00 */
[----:B------:R-:W-:Y:S05]  /*28790*/  CALL.REL.NOINC `($__internal_13_$__cuda_sm70_shflsync_bfly_p) ;  /* 0x0000122000007944 */ /* 0x000fea0003c00000 */
[----:B------:R-:W-:Y:S01]  /*287a0*/  FADD.FTZ R4, R237, R0 ;  /* 0x00000000ed047221 */ /* 0x000fe20000010000 */
[----:B------:R-:W-:Y:S02]  /*287b0*/  MOV R0, 0x1 ;  /* 0x0000000100007802 */ /* 0x000fe40000000f00 */
[----:B------:R-:W-:-:S02]  /*287c0*/  MOV R2, 0x287e0 ;  /* 0x000287e000027802 */ /* 0x000fc40000000f00 */
[----:B------:R-:W-:Y:S05]  /*287d0*/  CALL.REL.NOINC `($__internal_13_$__cuda_sm70_shflsync_bfly_p) ;  /* 0x000011e000007944 */ /* 0x000fea0003c00000 */
[----:B------:R-:W-:Y:S01]  /*287e0*/  FADD.FTZ R9, R4, R0 ;  /* 0x0000000004097221 */ /* 0x000fe20000010000 */
[----:B------:R-:W-:-:S02]  /*287f0*/  MOV R4, R238 ;  /* 0x000000ee00047202 */ /* 0x000fc40000000f00 */
[----:B------:R-:W-:Y:S02]  /*28800*/  MOV R0, 0x2 ;  /* 0x0000000200007802 */ /* 0x000fe40000000f00 */
[----:B------:R-:W-:Y:S02]  /*28810*/  MOV R2, 0x28830 ;  /* 0x0002883000027802 */ /* 0x000fe40000000f00 */
[----:B------:R-:W-:Y:S05]  /*28820*/  CALL.REL.NOINC `($__internal_13_$__cuda_sm70_shflsync_bfly_p) ;  /* 0x0000119000007944 */ /* 0x000fea0003c00000 */
[----:B------:R-:W-:Y:S01]  /*28830*/  FADD.FTZ R8, R238, R0 ;  /* 0x00000000ee087221 */ /* 0x000fe20000010000 */
[----:B------:R-:W-:Y:S02]  /*28840*/  MOV R0, 0x1 ;  /* 0x0000000100007802 */ /* 0x000fe40000000f00 */
[----:B------:R-:W-:Y:S02]  /*28850*/  MOV R2, 0x28880 ;  /* 0x0002888000027802 */ /* 0x000fe40000000f00 */
[----:B------:R-:W-:Y:S02]  /*28860*/  MOV R4, R8 ;  /* 0x0000000800047202 */ /* 0x000fe40000000f00 */
[----:B------:R-:W-:Y:S05]  /*28870*/  CALL.REL.NOINC `($__internal_13_$__cuda_sm70_shflsync_bfly_p) ;  /* 0x0000114000007944 */ /* 0x000fea0003c00000 */
[----:B------:R-:W-:Y:S01]  /*28880*/  FADD.FTZ R8, R8, R0 ;  /* 0x0000000008087221 */ /* 0x000fe20000010000 */
[----:B------:R-:W-:Y:S02]  /*28890*/  MOV R4, R239 ;  /* 0x000000ef00047202 */ /* 0x000fe40000000f00 */
[----:B------:R-:W-:-:S02]  /*288a0*/  MOV R0, 0x2 ;  /* 0x0000000200007802 */ /* 0x000fc40000000f00 */
[----:B------:R-:W-:Y:S02]  /*288b0*/  MOV R2, 0x288d0 ;  /* 0x000288d000027802 */ /* 0x000fe40000000f00 */
[----:B------:R-:W-:Y:S05]  /*288c0*/  CALL.REL.NOINC `($__internal_13_$__cuda_sm70_shflsync_bfly_p) ;  /* 0x000010f000007944 */ /* 0x000fea0003c00000 */
[----:B------:R-:W-:Y:S01]  /*288d0*/  FADD.FTZ R11, R239, R0 ;  /* 0x00000000ef0b7221 */ /* 0x000fe20000010000 */
[----:B------:R-:W-:Y:S02]  /*288e0*/  MOV R0, 0x1 ;  /* 0x0000000100007802 */ /* 0x000fe40000000f00 */
[----:B------:R-:W-:Y:S02]  /*288f0*/  MOV R2, 0x28920 ;  /* 0x0002892000027802 */ /* 0x000fe40000000f00 */
[----:B------:R-:W-:Y:S02]  /*28900*/  MOV R4, R11 ;  /* 0x0000000b00047202 */ /* 0x000fe40000000f00 */
[----:B------:R-:W-:Y:S05]  /*28910*/  CALL.REL.NOINC `($__internal_13_$__cuda_sm70_shflsync_bfly_p) ;  /* 0x000010a000007944 */ /* 0x000fea0003c00000 */
[----:B------:R-:W-:Y:S01]  /*28920*/  MOV R12, R0 ;  /* 0x00000000000c7202 */ /* 0x000fe20000000f00 */
[----:B------:R-:W-:Y:S05]  /*28930*/  BRA `(.L_x_1222) ;  /* 0xffff845000007947 */ /* 0x000fea000383ffff */
.L_x_1108:
[----:B--23--:R-:W-:Y:S01]  /*28940*/  IMAD.MOV.U32 R227, RZ, RZ, R5 ;  /* 0x000000ffffe37224 */ /* 0x00cfe200078e0005 */
[----:B------:R-:W-:Y:S01]  /*28950*/  MOV R2, RZ ;  /* 0x000000ff00027202 */ /* 0x000fe20000000f00 */
[----:B------:R-:W-:Y:S01]  /*28960*/  IMAD.MOV.U32 R228, RZ, RZ, 0x1c1f ;  /* 0x00001c1fffe47424 */ /* 0x000fe200078e00ff */
[----:B------:R-:W-:Y:S02]  /*28970*/  MOV R3, 0x28990 ;  /* 0x0002899000037802 */ /* 0x000fe40000000f00 */
[----:B-1--4-:R-:W-:Y:S05]  /*28980*/  CALL.REL.NOINC `($__internal_14_$__cuda_sm70_shflsync_idx_p) ;  /* 0x0000109000007944 */ /* 0x012fea0003c00000 */
[----:B------:R-:W-:Y:S01]  /*28990*/  MOV R6, R227 ;  /* 0x000000e300067202 */ /* 0x000fe20000000f00 */
[----:B------:R-:W-:Y:S05]  /*289a0*/  BRA `(.L_x_1223) ;  /* 0xffff9e6000007947 */ /* 0x000fea000383ffff */
.L_x_1109:
[----:B------:R-:W-:Y:S01]  /*289b0*/  IMAD.MOV.U32 R227, RZ, RZ, R12 ;  /* 0x000000ffffe37224 */ /* 0x000fe200078e000c */
[----:B------:R-:W-:Y:S01]  /*289c0*/  MOV R2, RZ ;  /* 0x000000ff00027202 */ /* 0x000fe20000000f00 */
[----:B------:R-:W-:Y:S01]  /*289d0*/  IMAD.MOV.U32 R228, RZ, RZ, 0x1c1f ;  /* 0x00001c1fffe47424 */ /* 0x000fe200078e00ff */
[----:B------:R-:W-:-:S02]  /*289e0*/  MOV R3, 0x28a00 ;  /* 0x00028a0000037802 */ /* 0x000fc40000000f00 */
[----:B-1234-:R-:W-:Y:S05]  /*289f0*/  CALL.REL.NOINC `($__internal_14_$__cuda_sm70_shflsync_idx_p) ;  /* 0x0000102000007944 */ /* 0x01efea0003c00000 */
[----:B------:R-:W-:Y:S01]  /*28a00*/  MOV R2, R227 ;  /* 0x000000e300027202 */ /* 0x000fe20000000f00 */
[----:B------:R-:W-:Y:S05]  /*28a10*/  BRA `(.L_x_1224) ;  /* 0xffff9e1000007947 */ /* 0x000fea000383ffff */
.L_x_1112:
[----:B------:R-:W-:Y:S01]  /*28a20*/  IMAD.MOV.U32 R227, RZ, RZ, R5 ;  /* 0x000000ffffe37224 */ /* 0x000fe200078e0005 */
[----:B-1--4-:R-:W-:Y:S01]  /*28a30*/  MOV R2, 0x1 ;  /* 0x0000000100027802 */ /* 0x012fe20000000f00 */
[----:B------:R-:W-:Y:S01]  /*28a40*/  IMAD.MOV.U32 R228, RZ, RZ, 0x1c1f ;  /* 0x00001c1fffe47424 */ /* 0x000fe200078e00ff */
[----:B------:R-:W-:-:S02]  /*28a50*/  MOV R3, 0x28a70 ;  /* 0x00028a7000037802 */ /* 0x000fc40000000f00 */
[----:B--23--:R-:W-:Y:S05]  /*28a60*/  CALL.REL.NOINC `($__internal_14_$__cuda_sm70_shflsync_idx_p) ;  /* 0x00000fb000007944 */ /* 0x00cfea0003c00000 */
        /* <DEDUP_REMOVED lines=8> */
.L_x_1115:
[----:B------:R-:W-:Y:S01]  /*28af0*/  IMAD.MOV.U32 R227, RZ, RZ, R5 ;  /* 0x000000ffffe37224 */ /* 0x000fe200078e0005 */
[----:B-1----:R-:W-:Y:S01]  /*28b00*/  MOV R2, 0x2 ;  /* 0x0000000200027802 */ /* 0x002fe20000000f00 */
[----:B------:R-:W-:Y:S01]  /*28b10*/  IMAD.MOV.U32 R228, RZ, RZ, 0x1c1f ;  /* 0x00001c1fffe47424 */ /* 0x000fe200078e00ff */
[----:B------:R-:W-:Y:S02]  /*28b20*/  MOV R3, 0x28b40 ;  /* 0x00028b4000037802 */ /* 0x000fe40000000f00 */
[----:B--23--:R-:W-:Y:S05]  /*28b30*/  CALL.REL.NOINC `($__internal_14_$__cuda_sm70_shflsync_idx_p) ;  /* 0x00000ee000007944 */ /* 0x00cfea0003c00000 */
[----:B------:R-:W-:Y:S01]  /*28b40*/  MOV R6, R227 ;  /* 0x000000e300067202 */ /* 0x000fe20000000f00 */
[----:B------:R-:W-:Y:S05]  /*28b50*/  BRA `(.L_x_1226) ;  /* 0xffff9fb000007947 */ /* 0x000fea000383ffff */
.L_x_1116:
[----:B------:R-:W-:Y:S01]  /*28b60*/  IMAD.MOV.U32 R227, RZ, RZ, R12 ;  /* 0x000000ffffe37224 */ /* 0x000fe200078e000c */
[----:B-1----:R-:W-:Y:S01]  /*28b70*/  MOV R2, 0x2 ;  /* 0x0000000200027802 */ /* 0x002fe20000000f00 */
[----:B------:R-:W-:Y:S01]  /*28b80*/  IMAD.MOV.U32 R228, RZ, RZ, 0x1c1f ;  /* 0x00001c1fffe47424 */ /* 0x000fe200078e00ff */
[----:B------:R-:W-:Y:S02]  /*28b90*/  MOV R3, 0x28bb0 ;  /* 0x00028bb000037802 */ /* 0x000fe40000000f00 */
[----:B--234-:R-:W-:Y:S05]  /*28ba0*/  CALL.REL.NOINC `($__internal_14_$__cuda_sm70_shflsync_idx_p) ;  /* 0x00000e7000007944 */ /* 0x01cfea0003c00000 */
[----:B------:R-:W-:Y:S01]  /*28bb0*/  MOV R2, R227 ;  /* 0x000000e300027202 */ /* 0x000fe20000000f00 */
[----:B------:R-:W-:Y:S05]  /*28bc0*/  BRA `(.L_x_1227) ;  /* 0xffff9f6000007947 */ /* 0x000fea000383ffff */
.L_x_1119:
[----:B------:R-:W-:Y:S01]  /*28bd0*/  IMAD.MOV.U32 R227, RZ, RZ, R5 ;  /* 0x000000ffffe37224 */ /* 0x000fe200078e0005 */
[----:B--2---:R-:W-:Y:S01]  /*28be0*/  MOV R2, 0x3 ;  /* 0x0000000300027802 */ /* 0x004fe20000000f00 */
[----:B------:R-:W-:Y:S01]  /*28bf0*/  IMAD.MOV.U32 R228, RZ, RZ, 0x1c1f ;  /* 0x00001c1fffe47424 */ /* 0x000fe200078e00ff */
[----:B------:R-:W-:-:S02]  /*28c00*/  MOV R3, 0x28c20 ;  /* 0x00028c2000037802 */ /* 0x000fc40000000f00 */
[----:B-1-34-:R-:W-:Y:S05]  /*28c10*/  CALL.REL.NOINC `($__internal_14_$__cuda_sm70_shflsync_idx_p) ;  /* 0x00000e0000007944 */ /* 0x01afea0003c00000 */
        /* <DEDUP_REMOVED lines=8> */
.L_x_1121:
[----:B------:R-:W-:Y:S01]  /*28ca0*/  IMAD.MOV.U32 R227, RZ, RZ, R5 ;  /* 0x000000ffffe37224 */ /* 0x000fe200078e0005 */
[----:B------:R-:W-:Y:S01]  /*28cb0*/  MOV R2, RZ ;  /* 0x000000ff00027202 */ /* 0x000fe20000000f00 */
[----:B------:R-:W-:Y:S01]  /*28cc0*/  IMAD.MOV.U32 R228, RZ, RZ, 0x1c1f ;  /* 0x00001c1fffe47424 */ /* 0x000fe200078e00ff */
[----:B------:R-:W-:Y:S02]  /*28cd0*/  MOV R3, 0x28cf0 ;  /* 0x00028cf000037802 */ /* 0x000fe40000000f00 */
[----:B------:R-:W-:Y:S05]  /*28ce0*/  CALL.REL.NOINC `($__internal_14_$__cuda_sm70_shflsync_idx_p) ;  /* 0x00000d3000007944 */ /* 0x000fea0003c00000 */
[----:B------:R-:W-:Y:S01]  /*28cf0*/  MOV R4, R227 ;  /* 0x000000e300047202 */ /* 0x000fe20000000f00 */
[----:B------:R-:W-:Y:S05]  /*28d00*/  BRA `(.L_x_1229) ;  /* 0xffffa30000007947 */ /* 0x000fea000383ffff */
.L_x_1122:
[----:B------:R-:W-:Y:S01]  /*28d10*/  IMAD.MOV.U32 R227, RZ, RZ, R6 ;  /* 0x000000ffffe37224 */ /* 0x000fe200078e0006 */
[----:B------:R-:W-:Y:S01]  /*28d20*/  MOV R2, RZ ;  /* 0x000000ff00027202 */ /* 0x000fe20000000f00 */
[----:B------:R-:W-:Y:S01]  /*28d30*/  IMAD.MOV.U32 R228, RZ, RZ, 0x1c1f ;  /* 0x00001c1fffe47424 */ /* 0x000fe200078e00ff */
[----:B------:R-:W-:Y:S02]  /*28d40*/  MOV R3, 0x28d60 ;  /* 0x00028d6000037802 */ /* 0x000fe40000000f00 */
[----:B-12---:R-:W-:Y:S05]  /*28d50*/  CALL.REL.NOINC `($__internal_14_$__cuda_sm70_shflsync_idx_p) ;  /* 0x00000cc000007944 */ /* 0x006fea0003c00000 */
[----:B------:R-:W-:Y:S01]  /*28d60*/  MOV R0, R227 ;  /* 0x000000e300007202 */ /* 0x000fe20000000f00 */
[----:B------:R-:W-:Y:S05]  /*28d70*/  BRA `(.L_x_1230) ;  /* 0xffffa2b000007947 */ /* 0x000fea000383ffff */
.L_x_1125:
[----:B------:R-:W-:Y:S01]  /*28d80*/  IMAD.MOV.U32 R227, RZ, RZ, R5 ;  /* 0x000000ffffe37224 */ /* 0x000fe200078e0005 */
[----:B----4-:R-:W-:Y:S01]  /*28d90*/  MOV R2, 0x1 ;  /* 0x0000000100027802 */ /* 0x010fe20000000f00 */
[----:B------:R-:W-:Y:S01]  /*28da0*/  IMAD.MOV.U32 R228, RZ, RZ, 0x1c1f ;  /* 0x00001c1fffe47424 */ /* 0x000fe200078e00ff */
[----:B------:R-:W-:-:S02]  /*28db0*/  MOV R3, 0x28dd0 ;  /* 0x00028dd000037802 */ /* 0x000fc40000000f00 */
        /* <DEDUP_REMOVED lines=9> */
.L_x_1128:
[----:B------:R-:W-:Y:S01]  /*28e50*/  IMAD.MOV.U32 R227, RZ, RZ, R5 ;  /* 0x000000ffffe37224 */ /* 0x000fe200078e0005 */
[----:B----4-:R-:W-:Y:S01]  /*28e60*/  MOV R2, 0x2 ;  /* 0x0000000200027802 */ /* 0x010fe20000000f00 */
[----:B------:R-:W-:Y:S01]  /*28e70*/  IMAD.MOV.U32 R228, RZ, RZ, 0x1c1f ;  /* 0x00001c1fffe47424 */ /* 0x000fe200078e00ff */
[----:B------:R-:W-:Y:S02]  /*28e80*/  MOV R3, 0x28ea0 ;  /* 0x00028ea000037802 */ /* 0x000fe40000000f00 */
[----:B-123--:R-:W-:Y:S05]  /*28e90*/  CALL.REL.NOINC `($__internal_14_$__cuda_sm70_shflsync_idx_p) ;  /* 0x00000b8000007944 */ /* 0x00efea0003c00000 */
[----:B------:R-:W-:Y:S01]  /*28ea0*/  MOV R4, R227 ;  /* 0x000000e300047202 */ /* 0x000fe20000000f00 */
[----:B------:R-:W-:Y:S05]  /*28eb0*/  BRA `(.L_x_1232) ;  /* 0xffffac6000007947 */ /* 0x000fea000383ffff */
.L_x_1129:
[----:B------:R-:W-:Y:S01]  /*28ec0*/  IMAD.MOV.U32 R227, RZ, RZ, R6 ;  /* 0x000000ffffe37224 */ /* 0x000fe200078e0006 */
[----:B----4-:R-:W-:Y:S01]  /*28ed0*/  MOV R2, 0x2 ;  /* 0x0000000200027802 */ /* 0x010fe20000000f00 */
[----:B------:R-:W-:Y:S01]  /*28ee0*/  IMAD.MOV.U32 R228, RZ, RZ, 0x1c1f ;  /* 0x00001c1fffe47424 */ /* 0x000fe200078e00ff */
[----:B------:R-:W-:Y:S02]  /*28ef0*/  MOV R3, 0x28f10 ;  /* 0x00028f1000037802 */ /* 0x000fe40000000f00 */
[----:B-123--:R-:W-:Y:S05]  /*28f00*/  CALL.REL.NOINC `($__internal_14_$__cuda_sm70_shflsync_idx_p) ;  /* 0x00000b1000007944 */ /* 0x00efea0003c00000 */
[----:B------:R-:W-:Y:S01]  /*28f10*/  MOV R0, R227 ;  /* 0x000000e300007202 */ /* 0x000fe20000000f00 */
[----:B------:R-:W-:Y:S05]  /*28f20*/  BRA `(.L_x_1233) ;  /* 0xffffac1000007947 */ /* 0x000fea000383ffff */
.L_x_1132:
[----:B------:R-:W-:Y:S01]  /*28f30*/  IMAD.MOV.U32 R227, RZ, RZ, R5 ;  /* 0x000000ffffe37224 */ /* 0x000fe200078e0005 */
[----:B---3--:R-:W-:Y:S01]  /*28f40*/  MOV R2, 0x3 ;  /* 0x0000000300027802 */ /* 0x008fe20000000f00 */
        /* <DEDUP_REMOVED lines=11> */
.L_x_1136:
[----:B------:R-:W-:Y:S01]  /*29000*/  IMAD.MOV.U32 R227, RZ, RZ, R5 ;  /* 0x000000ffffe37224 */ /* 0x000fe200078e0005 */
[----:B------:R-:W-:Y:S01]  /*29010*/  MOV R2, RZ ;  /* 0x000000ff00027202 */ /* 0x000fe20000000f00 */
[----:B------:R-:W-:Y:S01]  /*29020*/  IMAD.MOV.U32 R228, RZ, RZ, 0x1c1f ;  /* 0x00001c1fffe47424 */ /* 0x000fe200078e00ff */
[----:B------:R-:W-:Y:S02]  /*29030*/  MOV R3, 0x29050 ;  /* 0x0002905000037802 */ /* 0x000fe40000000f00 */
[----:B------:R-:W-:Y:S05]  /*29040*/  CALL.REL.NOINC `($__internal_14_$__cuda_sm70_shflsync_idx_p) ;  /* 0x000009d000007944 */ /* 0x000fea0003c00000 */
[----:B------:R-:W-:Y:S01]  /*29050*/  MOV R4, R227 ;  /* 0x000000e300047202 */ /* 0x000fe20000000f00 */
[----:B------:R-:W-:Y:S05]  /*29060*/  BRA `(.L_x_1235) ;  /* 0xffffbdb000007947 */ /* 0x000fea000383ffff */
.L_x_1137:
[----:B------:R-:W-:Y:S01]  /*29070*/  IMAD.MOV.U32 R227, RZ, RZ, R13 ;  /* 0x000000ffffe37224 */ /* 0x000fe200078e000d */
[----:B------:R-:W-:Y:S01]  /*29080*/  MOV R2, RZ ;  /* 0x000000ff00027202 */ /* 0x000fe20000000f00 */
[----:B------:R-:W-:Y:S01]  /*29090*/  IMAD.MOV.U32 R228, RZ, RZ, 0x1c1f ;  /* 0x00001c1fffe47424 */ /* 0x000fe200078e00ff */
[----:B------:R-:W-:Y:S02]  /*290a0*/  MOV R3, 0x290c0 ;  /* 0x000290c000037802 */ /* 0x000fe40000000f00 */
[----:B-12---:R-:W-:Y:S05]  /*290b0*/  CALL.REL.NOINC `($__internal_14_$__cuda_sm70_shflsync_idx_p) ;  /* 0x0000096000007944 */ /* 0x006fea0003c00000 */
[----:B------:R-:W-:Y:S01]  /*290c0*/  MOV R0, R227 ;  /* 0x000000e300007202 */ /* 0x000fe20000000f00 */
[----:B------:R-:W-:Y:S05]  /*290d0*/  BRA `(.L_x_1236) ;  /* 0xffffbd6000007947 */ /* 0x000fea000383ffff */
.L_x_1140:
        /* <DEDUP_REMOVED lines=13> */
.L_x_1143:
[----:B------:R-:W-:Y:S01]  /*291b0*/  IMAD.MOV.U32 R227, RZ, RZ, R5 ;  /* 0x000000ffffe37224 */ /* 0x000fe200078e0005 */
[----:B-1----:R-:W-:Y:S01]  /*291c0*/  MOV R2, 0x2 ;  /* 0x0000000200027802 */ /* 0x002fe20000000f00 */
[----:B------:R-:W-:Y:S01]  /*291d0*/  IMAD.MOV.U32 R228, RZ, RZ, 0x1c1f ;  /* 0x00001c1fffe47424 */ /* 0x000fe200078e00ff */
[----:B------:R-:W-:Y:S02]  /*291e0*/  MOV R3, 0x29200 ;  /* 0x0002920000037802 */ /* 0x000fe40000000f00 */
[----:B--234-:R-:W-:Y:S05]  /*291f0*/  CALL.REL.NOINC `($__internal_14_$__cuda_sm70_shflsync_idx_p) ;  /* 0x0000082000007944 */ /* 0x01cfea0003c00000 */
[----:B------:R-:W-:Y:S01]  /*29200*/  MOV R4, R227 ;  /* 0x000000e300047202 */ /* 0x000fe20000000f00 */
[----:B------:R-:W-:Y:S05]  /*29210*/  BRA `(.L_x_1238) ;  /* 0xffffbf1000007947 */ /* 0x000fea000383ffff */
.L_x_1144:
[----:B------:R-:W-:Y:S01]  /*29220*/  IMAD.MOV.U32 R227, RZ, RZ, R13 ;  /* 0x000000ffffe37224 */ /* 0x000fe200078e000d */
[----:B------:R-:W-:Y:S01]  /*29230*/  MOV R2, 0x2 ;  /* 0x0000000200027802 */ /* 0x000fe20000000f00 */
[----:B------:R-:W-:Y:S01]  /*29240*/  IMAD.MOV.U32 R228, RZ, RZ, 0x1c1f ;  /* 0x00001c1fffe47424 */ /* 0x000fe200078e00ff */
[----:B------:R-:W-:Y:S02]  /*29250*/  MOV R3, 0x29270 ;  /* 0x0002927000037802 */ /* 0x000fe40000000f00 */
[----:B-1234-:R-:W-:Y:S05]  /*29260*/  CALL.REL.NOINC `($__internal_14_$__cuda_sm70_shflsync_idx_p) ;  /* 0x000007b000007944 */ /* 0x01efea0003c00000 */
[----:B------:R-:W-:Y:S01]  /*29270*/  MOV R0, R227 ;  /* 0x000000e300007202 */ /* 0x000fe20000000f00 */
[----:B------:R-:W-:Y:S05]  /*29280*/  BRA `(.L_x_1239) ;  /* 0xffffbec000007947 */ /* 0x000fea000383ffff */
.L_x_1147:
[----:B------:R-:W-:Y:S01]  /*29290*/  IMAD.MOV.U32 R227, RZ, RZ, R5 ;  /* 0x000000ffffe37224 */ /* 0x000fe200078e0005 */
[----:B-1----:R-:W-:Y:S01]  /*292a0*/  MOV R2, 0x3 ;  /* 0x0000000300027802 */ /* 0x002fe20000000f00 */
[----:B------:R-:W-:Y:S01]  /*292b0*/  IMAD.MOV.U32 R228, RZ, RZ, 0x1c1f ;  /* 0x00001c1fffe47424 */ /* 0x000fe200078e00ff */
[----:B------:R-:W-:-:S02]  /*292c0*/  MOV R3, 0x292e0 ;  /* 0x000292e000037802 */ /* 0x000fc40000000f00 */
[----:B--234-:R-:W-:Y:S05]  /*292d0*/  CALL.REL.NOINC `($__internal_14_$__cuda_sm70_shflsync_idx_p) ;  /* 0x0000074000007944 */ /* 0x01cfea0003c00000 */
        /* <DEDUP_REMOVED lines=8> */
.L_x_1149:
[----:B------:R-:W-:Y:S01]  /*29360*/  IMAD.MOV.U32 R227, RZ, RZ, R76 ;  /* 0x000000ffffe37224 */ /* 0x000fe200078e004c */
[----:B------:R-:W-:Y:S01]  /*29370*/  MOV R2, RZ ;  /* 0x000000ff00027202 */ /* 0x000fe20000000f00 */
[----:B------:R-:W-:Y:S01]  /*29380*/  IMAD.MOV.U32 R228, RZ, RZ, 0x1f ;  /* 0x0000001fffe47424 */ /* 0x000fe200078e00ff */
[----:B------:R-:W-:Y:S02]  /*29390*/  MOV R3, 0x293b0 ;  /* 0x000293b000037802 */ /* 0x000fe40000000f00 */
[----:B------:R-:W-:Y:S05]  /*293a0*/  CALL.REL.NOINC `($__internal_14_$__cuda_sm70_shflsync_idx_p) ;  /* 0x0000067000007944 */ /* 0x000fea0003c00000 */
[----:B------:R-:W-:Y:S01]  /*293b0*/  MOV R10, R227 ;  /* 0x000000e3000a7202 */ /* 0x000fe20000000f00 */
[----:B------:R-:W-:Y:S05]  /*293c0*/  BRA `(.L_x_1241) ;  /* 0xffffc13000007947 */ /* 0x000fea000383ffff */
.L_x_1150:
[----:B------:R-:W-:Y:S01]  /*293d0*/  IMAD.MOV.U32 R227, RZ, RZ, R76 ;  /* 0x000000ffffe37224 */ /* 0x000fe200078e004c */
[----:B------:R-:W-:Y:S01]  /*293e0*/  MOV R2, 0x1 ;  /* 0x0000000100027802 */ /* 0x000fe20000000f00 */
[----:B------:R-:W-:Y:S01]  /*293f0*/  IMAD.MOV.U32 R228, RZ, RZ, 0x1f ;  /* 0x0000001fffe47424 */ /* 0x000fe200078e00ff */
[----:B------:R-:W-:Y:S02]  /*29400*/  MOV R3, 0x29420 ;  /* 0x0002942000037802 */ /* 0x000fe40000000f00 */
[----:B-12---:R-:W-:Y:S05]  /*29410*/  CALL.REL.NOINC `($__internal_14_$__cuda_sm70_shflsync_idx_p) ;  /* 0x0000060000007944 */ /* 0x006fea0003c00000 */
[----:B------:R-:W-:Y:S01]  /*29420*/  MOV R9, R227 ;  /* 0x000000e300097202 */ /* 0x000fe20000000f00 */
[----:B------:R-:W-:Y:S05]  /*29430*/  BRA `(.L_x_1242) ;  /* 0xffffc0e000007947 */ /* 0x000fea000383ffff */
.L_x_1151:
[----:B------:R-:W-:Y:S02]  /*29440*/  MOV R3, 0x1 ;  /* 0x0000000100037802 */ /* 0x000fe40000000f00 */
[----:B------:R-:W-:-:S02]  /*29450*/  MOV R2, 0x29470 ;  /* 0x0002947000027802 */ /* 0x000fc40000000f00 */
[----:B-1234-:R-:W-:Y:S05]  /*29460*/  CALL.REL.NOINC `($__internal_15_$__cuda_sm70_shflsync_up_p) ;  /* 0x0000061000007944 */ /* 0x01efea0003c00000 */
[----:B------:R-:W-:Y:S05]  /*29470*/  BRA `(.L_x_1243) ;  /* 0xffffc1d000007947 */ /* 0x000fea000383ffff */
.L_x_1152:
[----:B------:R-:W-:Y:S02]  /*29480*/  MOV R3, 0x2 ;  /* 0x0000000200037802 */ /* 0x000fe40000000f00 */
[----:B------:R-:W-:-:S02]  /*29490*/  MOV R2, 0x294b0 ;  /* 0x000294b000027802 */ /* 0x000fc40000000f00 */
[----:B--2-4-:R-:W-:Y:S05]  /*294a0*/  CALL.REL.NOINC `($__internal_15_$__cuda_sm70_shflsync_up_p) ;  /* 0x000005d000007944 */ /* 0x014fea0003c00000 */
        /* <DEDUP_REMOVED lines=24> */
.L_x_1156:
[----:B------:R-:W-:Y:S02]  /*29630*/  MOV R3, 0x1 ;  /* 0x0000000100037802 */ /* 0x000fe40000000f00 */
[----:B------:R-:W-:Y:S02]  /*29640*/  MOV R2, 0x29660 ;  /* 0x0002966000027802 */ /* 0x000fe40000000f00 */
[----:B------:R-:W-:Y:S05]  /*29650*/  CALL.REL.NOINC `($__internal_15_$__cuda_sm70_shflsync_up_p) ;  /* 0x0000042000007944 */ /* 0x000fea0003c00000 */
[----:B------:R-:W-:Y:S01]  /*29660*/  MOV R2, R4 ;  /* 0x0000000400027202 */ /* 0x000fe20000000f00 */
[----:B------:R-:W-:Y:S05]  /*29670*/  BRA `(.L_x_1245) ;  /* 0xffffc24000007947 */ /* 0x000fea000383ffff */
.L_x_1157:
        /* <DEDUP_REMOVED lines=27> */
.L_x_1159:
[----:B------:R-:W-:Y:S02]  /*29830*/  SEL R0, RZ, 0x1, P0 ;  /* 0x00000001ff007807 */ /* 0x000fe40000000000 */
[----:B------:R-:W-:Y:S02]  /*29840*/  MOV R2, 0x29860 ;  /* 0x0002986000027802 */ /* 0x000fe40000000f00 */
[----:B-1----:R-:W-:Y:S05]  /*29850*/  CALL.REL.NOINC `($__internal_16_$__cuda_sm70_votesync_ballot) ;  /* 0x0000028000007944 */ /* 0x002fea0003c00000 */
[----:B------:R-:W-:Y:S01]  /*29860*/  MOV R11, R0 ;  /* 0x00000000000b7202 */ /* 0x000fe20000000f00 */
[----:B------:R-:W-:Y:S05]  /*29870*/  BRA `(.L_x_1247) ;  /* 0xffffc1d000007947 */ /* 0x000fea000383ffff */
.L_x_1160:
[----:B------:R-:W-:Y:S01]  /*29880*/  IMAD.MOV.U32 R227, RZ, RZ, R6 ;  /* 0x000000ffffe37224 */ /* 0x000fe200078e0006 */
[----:B------:R-:W-:Y:S01]  /*29890*/  MOV R2, R5 ;  /* 0x0000000500027202 */ /* 0x000fe20000000f00 */
[----:B------:R-:W-:Y:S01]  /*298a0*/  IMAD.MOV.U32 R228, RZ, RZ, 0x1f ;  /* 0x0000001fffe47424 */ /* 0x000fe200078e00ff */
[----:B------:R-:W-:Y:S02]  /*298b0*/  MOV R3, 0x298d0 ;  /* 0x000298d000037802 */ /* 0x000fe40000000f00 */
[----:B-12---:R-:W-:Y:S05]  /*298c0*/  CALL.REL.NOINC `($__internal_14_$__cuda_sm70_shflsync_idx_p) ;  /* 0x0000015000007944 */ /* 0x006fea0003c00000 */
[----:B------:R-:W-:Y:S01]  /*298d0*/  IMAD.MOV.U32 R6, RZ, RZ, R227 ;  /* 0x000000ffff067224 */ /* 0x000fe200078e00e3 */
[----:B------:R-:W-:Y:S01]  /*298e0*/  MOV R2, R5 ;  /* 0x0000000500027202 */ /* 0x000fe20000000f00 */
[----:B------:R-:W-:Y:S01]  /*298f0*/  IMAD.MOV.U32 R227, RZ, RZ, R8 ;  /* 0x000000ffffe37224 */ /* 0x000fe200078e0008 */
[----:B------:R-:W-:-:S02]  /*29900*/  MOV R228, 0x1f ;  /* 0x0000001f00e47802 */ /* 0x000fc40000000f00 */
[----:B------:R-:W-:Y:S02]  /*29910*/  MOV R3, 0x29930 ;  /* 0x0002993000037802 */ /* 0x000fe40000000f00 */
[----:B------:R-:W-:Y:S05]  /*29920*/  CALL.REL.NOINC `($__internal_14_$__cuda_sm70_shflsync_idx_p) ;  /* 0x000000f000007944 */ /* 0x000fea0003c00000 */
[----:B------:R-:W-:Y:S01]  /*29930*/  MOV R0, R227 ;  /* 0x000000e300007202 */ /* 0x000fe20000000f00 */
[----:B------:R-:W-:Y:S05]  /*29940*/  BRA `(.L_x_1248) ;  /* 0xffffc17000007947 */ /* 0x000fea000383ffff */
.L_x_1163:
[----:B------:R-:W-:Y:S01]  /*29950*/  IMAD.MOV.U32 R227, RZ, RZ, R4 ;  /* 0x000000ffffe37224 */ /* 0x000fe200078e0004 */
[----:B------:R-:W-:Y:S01]  /*29960*/  MOV R2, R5 ;  /* 0x0000000500027202 */ /* 0x000fe20000000f00 */
[----:B------:R-:W-:Y:S01]  /*29970*/  IMAD.MOV.U32 R228, RZ, RZ, 0x1f ;  /* 0x0000001fffe47424 */ /* 0x000fe200078e00ff */
[----:B------:R-:W-:Y:S02]  /*29980*/  MOV R3, 0x299a0 ;  /* 0x000299a000037802 */ /* 0x000fe40000000f00 */
[----:B-12-4-:R-:W-:Y:S05]  /*29990*/  CALL.REL.NOINC `($__internal_14_$__cuda_sm70_shflsync_idx_p) ;  /* 0x0000008000007944 */ /* 0x016fea0003c00000 */
[----:B------:R-:W-:Y:S01]  /*299a0*/  MOV R12, R227 ;  /* 0x000000e3000c7202 */ /* 0x000fe20000000f00 */
[----:B------:R-:W-:Y:S05]  /*299b0*/  BRA `(.L_x_1162) ;  /* 0xffffc16000007947 */ /* 0x000fea000383ffff */
        .weak           $__internal_13_$__cuda_sm70_shflsync_bfly_p
        .type           $__internal_13_$__cuda_sm70_shflsync_bfly_p,@function
        .size           $__internal_13_$__cuda_sm70_shflsync_bfly_p,($__internal_14_$__cuda_sm70_shflsync_idx_p - $__internal_13_$__cuda_sm70_shflsync_bfly_p)
$__internal_13_$__cuda_sm70_shflsync_bfly_p:
[----:B------:R-:W-:Y:S02]  /*299c0*/  MOV R176, 0xffffffff ;  /* 0xffffffff00b07802 */ /* 0x000fe40000000f00 */
[----:B------:R-:W-:Y:S02]  /*299d0*/  MOV R3, 0x1f ;  /* 0x0000001f00037802 */ /* 0x000fe40000000f00 */
[----:B------:R-:W-:Y:S04]  /*299e0*/  WARPSYNC R176 ;  /* 0x000000b000007348 */ /* 0x000fe80003800000 */
[----:B------:R1:W2:Y:S02]  /*299f0*/  SHFL.BFLY PT, R0, R4, R0, R3 ;  /* 0x0c00000004007389 */ /* 0x0002a400000e0003 */
[----:B-1----:R-:W-:-:S04]  /*29a00*/  MOV R3, 0x0 ;  /* 0x0000000000037802 */ /* 0x002fc80000000f00 */
[----:B--2---:R-:W-:Y:S05]  /*29a10*/  RET.REL.NODEC R2 `(_ZN7cutlass13device_kernelIN5flash19enable_sm80_to_sm89INS1_16FlashAttnFwdSm80INS1_25CollectiveMainloopFwdSm80ILi4ELi1ELb0EN4cute5tupleIJNS5_1CILi128EEENS7_ILi48EEENS7_ILi96EEEEEELi96ENS_6half_tEfNS_4arch4Sm80ELb0ELb1ELb1ELb1ELb1ELb1ELb1ELb1EEENS1_21CollectiveEpilogueFwdINS6_IJS8_SA_S9_EEENS6_IJNS7_ILi1EEESI_SI_EEESC_SE_Li128ELb1ELb1ELb1ELb0EEENS1_36VarlenDynamicPersistentTileSchedulerILi128ELi48ELi128ELi128ELb1ELb1ELb0ELb1ELb0ELb1EEEEEEEEEvNT_6ParamsE) ;  /* 0xfffd65e002007950 */ /* 0x004fea0003c3ffff */
        .weak           $__internal_14_$__cuda_sm70_shflsync_idx_p
        .type           $__internal_14_$__cuda_sm70_shflsync_idx_p,@function
        .size           $__internal_14_$__cuda_sm70_shflsync_idx_p,($__internal_15_$__cuda_sm70_shflsync_up_p - $__internal_14_$__cuda_sm70_shflsync_idx_p)
$__internal_14_$__cuda_sm70_shflsync_idx_p:
[----:B------:R-:W-:-:S04]  /*29a20*/  MOV R229, 0xffffffff ;  /* 0xffffffff00e57802 */ /* 0x000fc80000000f00 */
[----:B------:R-:W-:Y:S04]  /*29a30*/  WARPSYNC R229 ;  /* 0x000000e500007348 */ /* 0x000fe80003800000 */
[----:B------:R1:W2:Y:S02]  /*29a40*/  SHFL.IDX PT, R227, R227, R2, R228 ;  /* 0x00000002e3e37389 */ /* 0x0002a400000e00e4 */
[----:B-1----:R-:W-:Y:S02]  /*29a50*/  MOV R2, R3 ;  /* 0x0000000300027202 */ /* 0x002fe40000000f00 */
[----:B------:R-:W-:-:S04]  /*29a60*/  MOV R3, 0x0 ;  /* 0x0000000000037802 */ /* 0x000fc80000000f00 */
[----:B--2---:R-:W-:Y:S05]  /*29a70*/  RET.REL.NODEC R2 `(_ZN7cutlass13device_kernelIN5flash19enable_sm80_to_sm89INS1_16FlashAttnFwdSm80INS1_25CollectiveMainloopFwdSm80ILi4ELi1ELb0EN4cute5tupleIJNS5_1CILi128EEENS7_ILi48EEENS7_ILi96EEEEEELi96ENS_6half_tEfNS_4arch4Sm80ELb0ELb1ELb1ELb1ELb1ELb1ELb1ELb1EEENS1_21CollectiveEpilogueFwdINS6_IJS8_SA_S9_EEENS6_IJNS7_ILi1EEESI_SI_EEESC_SE_Li128ELb1ELb1ELb1ELb0EEENS1_36VarlenDynamicPersistentTileSchedulerILi128ELi48ELi128ELi128ELb1ELb1ELb0ELb1ELb0ELb1EEEEEEEEEvNT_6ParamsE) ;  /* 0xfffd658002007950 */ /* 0x004fea0003c3ffff */
        .weak           $__internal_15_$__cuda_sm70_shflsync_up_p
        .type           $__internal_15_$__cuda_sm70_shflsync_up_p,@function
        .size           $__internal_15_$__cuda_sm70_shflsync_up_p,($__internal_16_$__cuda_sm70_votesync_ballot - $__internal_15_$__cuda_sm70_shflsync_up_p)
$__internal_15_$__cuda_sm70_shflsync_up_p:
[----:B------:R-:W-:Y:S02]  /*29a80*/  MOV R4, RZ ;  /* 0x000000ff00047202 */ /* 0x000fe40000000f00 */
[----:B------:R-:W-:-:S04]  /*29a90*/  MOV R11, 0xffffffff ;  /* 0xffffffff000b7802 */ /* 0x000fc80000000f00 */
[----:B------:R-:W-:Y:S04]  /*29aa0*/  WARPSYNC R11 ;  /* 0x0000000b00007348 */ /* 0x000fe80003800000 */
[----:B------:R1:W2:Y:S02]  /*29ab0*/  SHFL.UP PT, R4, R0, R3, R4 ;  /* 0x0400000300047389 */ /* 0x0002a400000e0004 */
[----:B-1----:R-:W-:-:S04]  /*29ac0*/  MOV R3, 0x0 ;  /* 0x0000000000037802 */ /* 0x002fc80000000f00 */
[----:B--2---:R-:W-:Y:S05]  /*29ad0*/  RET.REL.NODEC R2 `(_ZN7cutlass13device_kernelIN5flash19enable_sm80_to_sm89INS1_16FlashAttnFwdSm80INS1_25CollectiveMainloopFwdSm80ILi4ELi1ELb0EN4cute5tupleIJNS5_1CILi128EEENS7_ILi48EEENS7_ILi96EEEEEELi96ENS_6half_tEfNS_4arch4Sm80ELb0ELb1ELb1ELb1ELb1ELb1ELb1ELb1EEENS1_21CollectiveEpilogueFwdINS6_IJS8_SA_S9_EEENS6_IJNS7_ILi1EEESI_SI_EEESC_SE_Li128ELb1ELb1ELb1ELb0EEENS1_36VarlenDynamicPersistentTileSchedulerILi128ELi48ELi128ELi128ELb1ELb1ELb0ELb1ELb0ELb1EEEEEEEEEvNT_6ParamsE) ;  /* 0xfffd652002007950 */ /* 0x004fea0003c3ffff */
        .weak           $__internal_16_$__cuda_sm70_votesync_ballot
        .type           $__internal_16_$__cuda_sm70_votesync_ballot,@function
        .size           $__internal_16_$__cuda_sm70_votesync_ballot,(.L_x_3646 - $__internal_16_$__cuda_sm70_votesync_ballot)
$__internal_16_$__cuda_sm70_votesync_ballot:
[----:B------:R-:W-:Y:S01]  /*29ae0*/  ISETP.NE.U32.AND P0, PT, R0, 0x1, PT ;  /* 0x000000010000780c */ /* 0x000fe20003f05070 */
[----:B------:R-:W-:-:S04]  /*29af0*/  IMAD.MOV.U32 R3, RZ, RZ, -0x1 ;  /* 0xffffffffff037424 */ /* 0x000fc800078e00ff */
[----:B------:R-:W-:Y:S08]  /*29b00*/  WARPSYNC R3 ;  /* 0x0000000300007348 */ /* 0x000ff00003800000 */
[----:B------:R-:W-:-:S04]  /*29b10*/  VOTE.ANY R0, PT, !P0 ;  /* 0x0000000000007806 */ /* 0x000fc800040e0100 */
[----:B------:R-:W-:Y:S01]  /*29b20*/  LOP3.LUT R0, R0, R3, RZ, 0xc0, !PT ;  /* 0x0000000300007212 */ /* 0x000fe200078ec0ff */
[----:B------:R-:W-:-:S04]  /*29b30*/  IMAD.MOV.U32 R3, RZ, RZ, 0x0 ;  /* 0x00000000ff037424 */ /* 0x000fc800078e00ff */
[----:B------:R-:W-:Y:S05]  /*29b40*/  RET.REL.NODEC R2 `(_ZN7cutlass13device_kernelIN5flash19enable_sm80_to_sm89INS1_16FlashAttnFwdSm80INS1_25CollectiveMainloopFwdSm80ILi4ELi1ELb0EN4cute5tupleIJNS5_1CILi128EEENS7_ILi48EEENS7_ILi96EEEEEELi96ENS_6half_tEfNS_4arch4Sm80ELb0ELb1ELb1ELb1ELb1ELb1ELb1ELb1EEENS1_21CollectiveEpilogueFwdINS6_IJS8_SA_S9_EEENS6_IJNS7_ILi1EEESI_SI_EEESC_SE_Li128ELb1ELb1ELb1ELb0EEENS1_36VarlenDynamicPersistentTileSchedulerILi128ELi48ELi128ELi128ELb1ELb1ELb0ELb1ELb0ELb1EEEEEEEEEvNT_6ParamsE) ;  /* 0xfffd64b002007950 */ /* 0x000fea0003c3ffff */
.L_x_1249:
        /* <DEDUP_REMOVED lines=11> */
.L_x_3646:


//--------------------- .text._ZN7cutlass13device_kernelIN5flash19enable_sm80_to_sm89INS1_16FlashAttnFwdSm80INS1_25CollectiveMainloopFwdSm80ILi4ELi1ELb0EN4cute5tupleIJNS5_1CILi128EEENS7_ILi64EEENS7_ILi96EEEEEELi96ENS_6half_tEfNS_4arch4Sm80ELb1ELb0ELb1ELb0ELb1ELb0ELb1ELb1EEENS1_21CollectiveEpilogueFwdINS6_IJS8_SA_S9_EEENS6_IJNS7_ILi1EEESI_SI_EEESC_SE_Li128ELb0ELb1ELb1ELb0EEENS1_30DynamicPersistentTileSchedulerILi128ELi128ELb1ELb1ELb0EEEEEEEEEvNT_6ParamsE --------------------------
	.section	.text._ZN7cutlass13device_kernelIN5flash19enable_sm80_to_sm89INS1_16FlashAttnFwdSm80INS1_25CollectiveMainloopFwdSm80ILi4ELi1ELb0EN4cute5tupleIJNS5_1CILi128EEENS7_ILi64EEENS7_ILi96EEEEEELi96ENS_6half_tEfNS_4arch4Sm80ELb1ELb0ELb1ELb0ELb1ELb0ELb1ELb1EEENS1_21CollectiveEpilogueFwdINS6_IJS8_SA_S9_EEENS6_IJNS7_ILi1EEESI_SI_EEESC_SE_Li128ELb0ELb1ELb1ELb0EEENS1_30DynamicPersistentTileSchedulerILi128ELi128ELb1ELb1ELb0EEEEEEEEEvNT_6ParamsE,"ax",@progbits
	.sectioninfo	@"SHI_REGISTERS=255"
	.align	128
.text._ZN7cutlass13device_kernelIN5flash19enable_sm80_to_sm89INS1_16FlashAttnFwdSm80INS1_25CollectiveMainloopFwdSm80ILi4ELi1ELb0EN4cute5tupleIJNS5_1CILi128EEENS7_ILi64EEENS7_ILi96EEEEEELi96ENS_6half_tEfNS_4arch4Sm80ELb1ELb0ELb1ELb0ELb1ELb0ELb1ELb1EEENS1_21CollectiveEpilogueFwdINS6_IJS8_SA_S9_EEENS6_IJNS7_ILi1EEESI_SI_EEESC_SE_Li128ELb0ELb1ELb1ELb0EEENS1_30DynamicPersistentTileSchedulerILi128ELi128ELb1ELb1ELb0EEEEEEEEEvNT_6ParamsE:
        .type           _ZN7cutlass13device_kernelIN5flash19enable_sm80_to_sm89INS1_16FlashAttnFwdSm80INS1_25CollectiveMainloopFwdSm80ILi4ELi1ELb0EN4cute5tupleIJNS5_1CILi128EEENS7_ILi64EEENS7_ILi96EEEEEELi96ENS_6half_tEfNS_4arch4Sm80ELb1ELb0ELb1ELb0ELb1ELb0ELb1ELb1EEENS1_21CollectiveEpilogueFwdINS6_IJS8_SA_S9_EEENS6_IJNS7_ILi1EEESI_SI_EEESC_SE_Li128ELb0ELb1ELb1ELb0EEENS1_30DynamicPersistentTileSchedulerILi128ELi128ELb1ELb1ELb0EEEEEEEEEvNT_6ParamsE,@function
        .size           _ZN7cutlass13device_kernelIN5flash19enable_sm80_to_sm89INS1_16FlashAttnFwdSm80INS1_25CollectiveMainloopFwdSm80ILi4ELi1ELb0EN4cute5tupleIJNS5_1CILi128EEENS7_ILi64EEENS7_ILi96EEEEEELi96ENS_6half_tEfNS_4arch4Sm80ELb1ELb0ELb1ELb0ELb1ELb0ELb1ELb1EEENS1_21CollectiveEpilogueFwdINS6_IJS8_SA_S9_EEENS6_IJNS7_ILi1EEESI_SI_EEESC_SE_Li128ELb0ELb1ELb1ELb0EEENS1_30DynamicPersistentTileSchedulerILi128ELi128ELb1ELb1ELb0EEEEEEEEEvNT_6ParamsE,(.L_x_3651 - _ZN7cutlass13device_kernelIN5flash19enable_sm80_to_sm89INS1_16FlashAttnFwdSm80INS1_25CollectiveMainloopFwdSm80ILi4ELi1ELb0EN4cute5tupleIJNS5_1CILi128EEENS7_ILi64EEENS7_ILi96EEEEEELi96ENS_6half_tEfNS_4arch4Sm80ELb1ELb0ELb1ELb0ELb1ELb0ELb1ELb1EEENS1_21CollectiveEpilogueFwdINS6_IJS8_SA_S9_EEENS6_IJNS7_ILi1EEESI_SI_EEESC_SE_Li128ELb0ELb1ELb1ELb0EEENS1_30DynamicPersistentTileSchedulerILi128ELi128ELb1ELb1ELb0EEEEEEEEEvNT_6ParamsE)
        .other          _ZN7cutlass13device_kernelIN5flash19enable_sm80_to_sm89INS1_16FlashAttnFwdSm80INS1_25CollectiveMainloopFwdSm80ILi4ELi1ELb0EN4cute5tupleIJNS5_1CILi128EEENS7_ILi64EEENS7_ILi96EEEEEELi96ENS_6half_tEfNS_4arch4Sm80ELb1ELb0ELb1ELb0ELb1ELb0ELb1ELb1EEENS1_21CollectiveEpilogueFwdINS6_IJS8_SA_S9_EEENS6_IJNS7_ILi1EEESI_SI_EEESC_SE_Li128ELb0ELb1ELb1ELb0EEENS1_30DynamicPersistentTileSchedulerILi128ELi128ELb1ELb1ELb0EEEEEEEEEvNT_6ParamsE,@"STO_CUDA_ENTRY STV_DEFAULT"
_ZN7cutlass13device_kernelIN5flash19enable_sm80_to_sm89INS1_16FlashAttnFwdSm80INS1_25CollectiveMainloopFwdSm80ILi4ELi1ELb0EN4cute5tupleIJNS5_1CILi128EEENS7_ILi64EEENS7_ILi96EEEEEELi96ENS_6half_tEfNS_4arch4Sm80ELb1ELb0ELb1ELb0ELb1ELb0ELb1ELb1EEENS1_21CollectiveEpilogueFwdINS6_IJS8_SA_S9_EEENS6_IJNS7_ILi1EEESI_SI_EEESC_SE_Li128ELb0ELb1ELb1ELb0EEENS1_30DynamicPersistentTileSchedulerILi128ELi128ELb1ELb1ELb0EEEEEEEEEvNT_6ParamsE:
[----:B------:R-:W-:-:S03]  /*0000*/  MOV R1, c[0x0][0x28] ;  /* 0x00000a0000017a02 */ /* 0x000fc60000000f00 */
[----:B------:R-:W1:Y:S01]  /*0010*/  S2R R18, SR_TID.X ;  /* 0x0000000000127919 */ /* 0x000e620000002100 */
[----:B------:R-:W-:-:S03]  /*0020*/  IADD3 R1, R1, -0xc0, RZ ;  /* 0xffffff4001017810 */ /* 0x000fc60007ffe0ff */
[----:B------:R-:W2:Y:S01]  /*0030*/  S2R R15, SR_CTAID.X ;  /* 0x00000000000f7919 */ /* 0x000ea20000002500 */
[----:B-1----:R-:W-:-:S05]  /*0040*/  SHF.R.U32.HI R2, RZ, 0x5, R18 ;  /* 0x00000005ff027819 */ /* 0x002fca0000011612 */
[----:B------:R-:W1:Y:S02]  /*0050*/  SHFL.IDX PT, R0, R2, RZ, 0x1f ;  /* 0x00001fff02007589 */ /* 0x000e6400000e0000 */
[----:B-1----:R-:W-:Y:S02]  /*0060*/  ISETP.GE.AND P0, PT, R0, 0x1, PT ;  /* 0x000000010000780c */ /* 0x002fe40003f06270 */
[----:B------:R1:W-:Y:S11]  /*0070*/  STL [R1+0xb8], R0 ;  /* 0x0000b80001007387 */ /* 0x0003f60000100800 */
[----:B------:R-:W-:Y:S06]  /*0080*/  @P0 BAR.ARV 0x4, 0x80 ;  /* 0x0102000000000b1d */ /* 0x000fec0000002000 */
[----:B--2---:R-:W-:-:S13]  /*0090*/  ISETP.GE.AND P0, PT, R15, c[0x0][0x538], PT ;  /* 0x00014e000f007a0c */ /* 0x004fda0003f06270 */
[----:B------:R-:W-:Y:S05]  /*00a0*/  @P0 EXIT ;  /* 0x000000000000094d */ /* 0x000fea0003800000 */
[----:B-1----:R-:W-:Y:S01]  /*00b0*/  SHF.R.S32.HI R13, RZ, 0x1f, R18 ;  /* 0x0000001fff0d7819 */ /* 0x002fe20000011412 */
[----:B------:R-:W-:Y:S01]  /*00c0*/  IMAD.MOV.U32 R202, RZ, RZ, 0x20 ;  /* 0x00000020ffca7424 */ /* 0x000fe200078e00ff */
[----:B------:R-:W-:Y:S02]  /*00d0*/  ULDC.64 UR6, c[0x0][0x118] ;  /* 0x0000460000067ab9 */ /* 0x000fe40000000a00 */
[CC--:B------:R-:W-:Y:S02]  /*00e0*/  LEA.HI R3, R13.reuse, R18.reuse, RZ, 0x4 ;  /* 0x000000120d037211 */ /* 0x0c0fe400078f20ff */
[----:B------:R-:W-:Y:S02]  /*00f0*/  LEA.HI R14, R13, R18, RZ, 0x3 ;  /* 0x000000120d0e7211 */ /* 0x000fe400078f18ff */
[----:B------:R-:W-:Y:S02]  /*0100*/  SHF.R.S32.HI R2, RZ, 0x4, R3 ;  /* 0x00000004ff027819 */ /* 0x000fe40000011403 */
[----:B------:R-:W-:-:S02]  /*0110*/  LOP3.LUT R0, R3, 0xfffffff0, RZ, 0xc0, !PT ;  /* 0xfffffff003007812 */ /* 0x000fc400078ec0ff */
[----:B------:R-:W-:Y:S02]  /*0120*/  LEA.HI R3, R3, R2, RZ, 0x1 ;  /* 0x0000000203037211 */ /* 0x000fe400078f08ff */
[----:B------:R-:W-:Y:S01]  /*0130*/  LOP3.LUT R4, R14, 0xfffffff8, RZ, 0xc0, !PT ;  /* 0xfffffff80e047812 */ /* 0x000fe200078ec0ff */
[C---:B------:R-:W-:Y:S01]  /*0140*/  IMAD.IADD R0, R18.reuse, 0x1, -R0 ;  /* 0x0000000112007824 */ /* 0x040fe200078e0a00 */
[----:B------:R-:W-:Y:S02]  /*0150*/  LOP3.LUT R3, R3, 0xfffffffe, RZ, 0xc0, !PT ;  /* 0xfffffffe03037812 */ /* 0x000fe400078ec0ff */
[----:B------:R-:W-:Y:S01]  /*0160*/  LEA.HI R7, R13, R18, RZ, 0x2 ;  /* 0x000000120d077211 */ /* 0x000fe200078f10ff */
[----:B------:R-:W-:Y:S01]  /*0170*/  IMAD.IADD R4, R18, 0x1, -R4 ;  /* 0x0000000112047824 */ /* 0x000fe200078e0a04 */
[----:B------:R-:W-:Y:S01]  /*0180*/  LEA.HI R6, R0, R0, RZ, 0x1 ;  /* 0x0000000000067211 */ /* 0x000fe200078f08ff */
[----:B------:R-:W-:Y:S01]  /*0190*/  IMAD.IADD R10, R2, 0x1, -R3 ;  /* 0x00000001020a7824 */ /* 0x000fe200078e0a03 */
[----:B------:R-:W-:-:S02]  /*01a0*/  SHF.R.S32.HI R3, RZ, 0x1f, R0 ;  /* 0x0000001fff037819 */ /* 0x000fc40000011400 */
[----:B------:R-:W-:Y:S02]  /*01b0*/  LOP3.LUT R2, R6, 0x7fffffe, RZ, 0xc0, !PT ;  /* 0x07fffffe06027812 */ /* 0x000fe400078ec0ff */
[----:B------:R-:W-:Y:S02]  /*01c0*/  LEA.HI R12, R3, R0, RZ, 0x3 ;  /* 0x00000000030c7211 */ /* 0x000fe400078f18ff */
[----:B------:R-:W-:Y:S01]  /*01d0*/  LOP3.LUT R3, R7, 0xfffffffc, RZ, 0xc0, !PT ;  /* 0xfffffffc07037812 */ /* 0x000fe200078ec0ff */
[----:B------:R-:W-:Y:S01]  /*01e0*/  IMAD.IADD R201, R0, 0x1, -R2 ;  /* 0x0000000100c97824 */ /* 0x000fe200078e0a02 */
[----:B------:R-:W-:Y:S02]  /*01f0*/  SHF.R.S32.HI R0, RZ, 0x3, R14 ;  /* 0x00000003ff007819 */ /* 0x000fe4000001140e */
[----:B------:R-:W-:Y:S01]  /*0200*/  LEA.HI R9, R4, R4, RZ, 0x1 ;  /* 0x0000000404097211 */ /* 0x000fe200078f08ff */
[----:B------:R-:W-:Y:S01]  /*0210*/  IMAD.IADD R19, R18, 0x1, -R3 ;  /* 0x0000000112137824 */ /* 0x000fe200078e0a03 */
[----:B------:R-:W-:Y:S01]  /*0220*/  LEA.HI R5, R13, R18, RZ, 0x5 ;  /* 0x000000120d057211 */ /* 0x000fe200078f28ff */
[----:B------:R-:W-:Y:S01]  /*0230*/  IMAD.SHL.U32 R0, R0, 0x40, RZ ;  /* 0x0000004000007824 */ /* 0x000fe200078e00ff */
[----:B------:R-:W-:Y:S01]  /*0240*/  LOP3.LUT R2, R9, 0x3fffffe, RZ, 0xc0, !PT ;  /* 0x03fffffe09027812 */ /* 0x000fe200078ec0ff */
[----:B------:R-:W-:Y:S01]  /*0250*/  IMAD.SHL.U32 R240, R19, 0x8, RZ ;  /* 0x0000000813f07824 */ /* 0x000fe200078e00ff */
[----:B------:R-:W-:-:S02]  /*0260*/  SHF.R.S32.HI R11, RZ, 0x2, R7 ;  /* 0x00000002ff0b7819 */ /* 0x000fc40000011407 */
[----:B------:R-:W-:Y:S01]  /*0270*/  LOP3.LUT R0, R0, 0xc0, RZ, 0xc0, !PT ;  /* 0x000000c000007812 */ /* 0x000fe200078ec0ff */
[----:B------:R-:W-:Y:S01]  /*0280*/  IMAD.IADD R200, R4, 0x1, -R2 ;  /* 0x0000000104c87824 */ /* 0x000fe200078e0a02 */
[----:B------:R-:W-:Y:S02]  /*0290*/  LOP3.LUT R3, R5, 0xffffffe0, RZ, 0xc0, !PT ;  /* 0xffffffe005037812 */ /* 0x000fe400078ec0ff */
[----:B------:R-:W-:Y:S01]  /*02a0*/  SHF.R.U32.HI R4, RZ, 0x3, R0 ;  /* 0x00000003ff047819 */ /* 0x000fe20000011600 */
[----:B------:R-:W-:Y:S01]  /*02b0*/  IMAD R200, R10, 0x8, R200 ;  /* 0x000000080ac87824 */ /* 0x000fe200078e02c8 */
[----:B------:R-:W-:Y:S01]  /*02c0*/  LOP3.LUT R2, R0, 0x18, R240, 0xf8, !PT ;  /* 0x0000001800027812 */ /* 0x000fe200078ef8f0 */
[----:B------:R-:W-:Y:S01]  /*02d0*/  IMAD.IADD R17, R18, 0x1, -R3 ;  /* 0x0000000112117824 */ /* 0x000fe200078e0a03 */
[--C-:B------:R-:W-:Y:S02]  /*02e0*/  SHF.R.S32.HI R203, RZ, 0x5, R5.reuse ;  /* 0x00000005ffcb7819 */ /* 0x100fe40000011405 */
[----:B------:R-:W-:-:S02]  /*02f0*/  SHF.R.S32.HI R0, RZ, 0x1f, R5 ;  /* 0x0000001fff007819 */ /* 0x000fc40000011405 */
[----:B------:R-:W-:Y:S02]  /*0300*/  LEA.HI R5, R7, R11, RZ, 0x1 ;  /* 0x0000000b07057211 */ /* 0x000fe400078f08ff */
[----:B------:R-:W-:Y:S02]  /*0310*/  LOP3.LUT R7, R2, R4, RZ, 0x3c, !PT ;  /* 0x0000000402077212 */ /* 0x000fe400078e3cff */
[----:B------:R-:W-:Y:S02]  /*0320*/  LOP3.LUT R2, R5, 0x7fffffe, RZ, 0xc0, !PT ;  /* 0x07fffffe05027812 */ /* 0x000fe400078ec0ff */
[----:B------:R-:W-:Y:S02]  /*0330*/  LEA.HI R0, R0, R203, RZ, 0x2 ;  /* 0x000000cb00007211 */ /* 0x000fe400078f10ff */
[----:B------:R-:W-:Y:S01]  /*0340*/  SHF.R.S32.HI R8, RZ, 0x1f, R17 ;  /* 0x0000001fff087819 */ /* 0x000fe20000011411 */
[----:B------:R-:W-:Y:S01]  /*0350*/  IMAD.IADD R3, R11, 0x1, -R2 ;  /* 0x000000010b037824 */ /* 0x000fe200078e0a02 */
[----:B------:R-:W-:-:S02]  /*0360*/  LOP3.LUT R2, R0, 0xffffffc, RZ, 0xc0, !PT ;  /* 0x0ffffffc00027812 */ /* 0x000fc400078ec0ff */
[--C-:B------:R-:W-:Y:S01]  /*0370*/  SHF.R.S32.HI R5, RZ, 0x1, R6.reuse ;  /* 0x00000001ff057819 */ /* 0x100fe20000011406 */
[C---:B------:R-:W-:Y:S01]  /*0380*/  IMAD R0, R203.reuse, 0x8, R3 ;  /* 0x00000008cb007824 */ /* 0x040fe200078e0203 */
[----:B------:R-:W-:Y:S01]  /*0390*/  SHF.R.S32.HI R4, RZ, 0x1f, R6 ;  /* 0x0000001fff047819 */ /* 0x000fe20000011406 */
[----:B------:R-:W-:Y:S01]  /*03a0*/  IMAD.IADD R3, R203, 0x1, -R2 ;  /* 0x00000001cb037824 */ /* 0x000fe200078e0a02 */
[----:B------:R-:W-:Y:S01]  /*03b0*/  LEA.HI R11, R8, R17, RZ, 0x2 ;  /* 0x00000011080b7211 */ /* 0x000fe200078f10ff */
[----:B------:R-:W-:Y:S01]  /*03c0*/  IMAD.U32 R6, R0, 0x20, R7 ;  /* 0x0000002000067824 */ /* 0x000fe200078e0007 */
[----:B------:R-:W-:Y:S02]  /*03d0*/  LEA.HI R4, R4, R5, RZ, 0x2 ;  /* 0x0000000504047211 */ /* 0x000fe400078f10ff */
[----:B------:R-:W-:Y:S02]  /*03e0*/  SHF.R.S32.HI R2, RZ, 0x2, R11 ;  /* 0x00000002ff027819 */ /* 0x000fe4000001140b */
[----:B------:R-:W-:Y:S01]  /*03f0*/  LOP3.LUT R4, R4, 0xfffffffc, RZ, 0xc0, !PT ;  /* 0xfffffffc04047812 */ /* 0x000fe200078ec0ff */
[----:B------:R1:W-:Y:S01]  /*0400*/  STL [R1+0x80], R6 ;  /* 0x0000800601007387 */ /* 0x0003e20000100800 */
[----:B------:R-:W-:Y:S01]  /*0410*/  LEA.HI R0, R19, R19, RZ, 0x1 ;  /* 0x0000001313007211 */ /* 0x000fe200078f08ff */
[----:B------:R-:W-:Y:S01]  /*0420*/  IMAD R16, R3, 0x10, R2 ;  /* 0x0000001003107824 */ /* 0x000fe200078e0202 */
[----:B------:R-:W-:Y:S01]  /*0430*/  SHF.R.S32.HI R2, RZ, 0x1, R9 ;  /* 0x00000001ff027819 */ /* 0x000fe20000011409 */
[----:B------:R-:W-:Y:S01]  /*0440*/  IMAD.IADD R8, R5, 0x1, -R4 ;  /* 0x0000000105087824 */ /* 0x000fe200078e0a04 */
[C---:B------:R-:W-:Y:S01]  /*0450*/  LOP3.LUT R4, R0.reuse, 0x1ffffffe, RZ, 0xc0, !PT ;  /* 0x1ffffffe00047812 */ /* 0x040fe200078ec0ff */
[----:B------:R-:W-:Y:S01]  /*0460*/  IMAD.SHL.U32 R3, R0, 0x20, RZ ;  /* 0x0000002000037824 */ /* 0x000fe200078e00ff */
[C---:B------:R-:W-:Y:S01]  /*0470*/  LOP3.LUT P0, RZ, R2.reuse, 0x2, RZ, 0xc0, !PT ;  /* 0x0000000202ff7812 */ /* 0x040fe2000780c0ff */
[----:B------:R-:W-:Y:S01]  /*0480*/  IMAD.SHL.U32 R0, R2, 0x40, RZ ;  /* 0x0000004002007824 */ /* 0x000fe200078e00ff */
[----:B------:R-:W-:Y:S01]  /*0490*/  STL [R1+0xbc], R16 ;  /* 0x0000bc1001007387 */ /* 0x000fe20000100800 */
[----:B------:R-:W-:Y:S01]  /*04a0*/  IMAD.SHL.U32 R5, R12, 0x20, RZ ;  /* 0x000000200c057824 */ /* 0x000fe200078e00ff */
[----:B------:R-:W-:Y:S01]  /*04b0*/  LOP3.LUT R7, R3, 0xffffffc0, RZ, 0xc0, !PT ;  /* 0xffffffc003077812 */ /* 0x000fe200078ec0ff */
[----:B------:R-:W-:Y:S01]  /*04c0*/  IMAD.SHL.U32 R2, R8, 0x40, RZ ;  /* 0x0000004008027824 */ /* 0x000fe200078e00ff */
[----:B------:R-:W-:Y:S01]  /*04d0*/  LOP3.LUT R0, R0, 0xc0, RZ, 0xc0, !PT ;  /* 0x000000c000007812 */ /* 0x000fe200078ec0ff */
[----:B------:R-:W-:Y:S01]  /*04e0*/  IMAD.IADD R9, R19, 0x1, -R4 ;  /* 0x0000000113097824 */ /* 0x000fe200078e0a04 */
[----:B------:R-:W-:Y:S01]  /*04f0*/  LOP3.LUT R3, R5, 0xffffff00, RZ, 0xc0, !PT ;  /* 0xffffff0005037812 */ /* 0x000fe200078ec0ff */
[----:B------:R-:W-:Y:S01]  /*0500*/  STL [R1+0x7c], R15 ;  /* 0x00007c0f01007387 */ /* 0x000fe20000100800 */
[----:B------:R-:W-:Y:S01]  /*0510*/  LOP3.LUT R2, R2, 0xc0, RZ, 0xc0, !PT ;  /* 0x000000c002027812 */ /* 0x000fe200078ec0ff */
[----:B------:R-:W-:Y:S01]  /*0520*/  IMAD R7, R9, 0x8, R7 ;  /* 0x0000000809077824 */ /* 0x000fe200078e0207 */
[----:B------:R-:W-:Y:S01]  /*0530*/  LOP3.LUT R5, R0, 0x8, R14, 0xf8, !PT ;  /* 0x0000000800057812 */ /* 0x000fe200078ef80e */
[----:B------:R-:W-:Y:S01]  /*0540*/  IMAD R203, R203, 0x200, R3 ;  /* 0x00000200cbcb7824 */ /* 0x000fe200078e0203 */
[----:B------:R-:W-:-:S02]  /*0550*/  SHF.R.U32.HI R4, RZ, 0x3, R0 ;  /* 0x00000003ff047819 */ /* 0x000fc40000011600 */
[----:B------:R-:W-:Y:S01]  /*0560*/  SHF.R.U32.HI R0, RZ, 0x3, R2 ;  /* 0x00000003ff007819 */ /* 0x000fe20000011602 */
[----:B------:R-:W-:Y:S01]  /*0570*/  IMAD R203, R201, 0x20, R203 ;  /* 0x00000020c9cb7824 */ /* 0x000fe200078e02cb */
[----:B------:R-:W-:Y:S01]  /*0580*/  LOP3.LUT R4, R5, R4, RZ, 0x3c, !PT ;  /* 0x0000000405047212 */ /* 0x000fe200078e3cff */
[----:B-1----:R-:W-:Y:S01]  /*0590*/  IMAD.SHL.U32 R6, R10, 0x8, RZ ;  /* 0x000000080a067824 */ /* 0x002fe200078e00ff */
[----:B------:R-:W-:Y:S01]  /*05a0*/  LOP3.LUT P1, RZ, R8, 0x2, RZ, 0xc0, !PT ;  /* 0x0000000208ff7812 */ /* 0x000fe2000782c0ff */
[----:B------:R-:W-:Y:S01]  /*05b0*/  IMAD R201, R201, 0x20, R3 ;  /* 0x00000020c9c97824 */ /* 0x000fe200078e0203 */
[----:B------:R-:W-:Y:S01]  /*05c0*/  IADD3 R3, R240, 0x20, RZ ;  /* 0x00000020f0037810 */ /* 0x000fe20007ffe0ff */
[----:B------:R-:W-:Y:S01]  /*05d0*/  IMAD.U32 R200, R200, 0x20, R4 ;  /* 0x00000020c8c87824 */ /* 0x000fe200078e0004 */
[----:B------:R-:W-:Y:S02]  /*05e0*/  LOP3.LUT R6, R2, 0x8, R6, 0xf8, !PT ;  /* 0x0000000802067812 */ /* 0x000fe400078ef806 */
[----:B------:R-:W-:-:S02]  /*05f0*/  LEA.HI R2, R13, R18, RZ, 0x7 ;  /* 0x000000120d027211 */ /* 0x000fc400078f38ff */
[----:B------:R-:W-:Y:S02]  /*0600*/  LOP3.LUT R0, R6, R0, RZ, 0x3c, !PT ;  /* 0x0000000006007212 */ /* 0x000fe400078e3cff */
[----:B------:R-:W-:Y:S02]  /*0610*/  SHF.R.S32.HI R2, RZ, 0x7, R2 ;  /* 0x00000007ff027819 */ /* 0x000fe40000011402 */
[----:B------:R-:W-:Y:S01]  /*0620*/  IADD3 R2, R240, 0x40, RZ ;  /* 0x00000040f0027810 */ /* 0x000fe20007ffe0ff */
[C---:B------:R-:W-:Y:S01]  /*0630*/  IMAD.IADD R203, R0.reuse, 0x1, R203 ;  /* 0x0000000100cb7824 */ /* 0x040fe200078e02cb */
[----:B------:R-:W-:Y:S01]  /*0640*/  SHF.R.S32.HI R3, RZ, 0x1f, R3 ;  /* 0x0000001fff037819 */ /* 0x000fe20000011403 */
[----:B------:R-:W-:Y:S01]  /*0650*/  IMAD.IADD R201, R0, 0x1, R201 ;  /* 0x0000000100c97824 */ /* 0x000fe200078e02c9 */
[----:B------:R-:W-:Y:S01]  /*0660*/  LOP3.LUT R0, R11, 0x7ffffffc, RZ, 0xc0, !PT ;  /* 0x7ffffffc0b007812 */ /* 0x000fe200078ec0ff */
[----:B------:R-:W-:Y:S01]  /*0670*/  IMAD.IADD R3, R16, 0x1, R7 ;  /* 0x0000000110037824 */ /* 0x000fe200078e0207 */
[----:B------:R-:W-:-:S02]  /*0680*/  SHF.R.S32.HI R2, RZ, 0x1f, R2 ;  /* 0x0000001fff027819 */ /* 0x000fc40000011402 */
[----:B------:R-:W-:Y:S01]  /*0690*/  SHF.R.S32.HI R4, RZ, 0x1f, R240 ;  /* 0x0000001fff047819 */ /* 0x000fe200000114f0 */
[----:B------:R-:W-:Y:S01]  /*06a0*/  IMAD.IADD R0, R17, 0x1, -R0 ;  /* 0x0000000111007824 */ /* 0x000fe200078e0a00 */
[----:B------:R-:W-:Y:S02]  /*06b0*/  LEA R200, R200, 0x3100, 0x1 ;  /* 0x00003100c8c87811 */ /* 0x000fe400078e08ff */
[----:B------:R-:W-:Y:S01]  /*06c0*/  SEL R202, R202, 0xffffffe0, !P1 ;  /* 0xffffffe0caca7807 */ /* 0x000fe20004800000 */
[----:B------:R-:W-:Y:S01]  /*06d0*/  IMAD.SHL.U32 R0, R0, 0x2, RZ ;  /* 0x0000000200007824 */ /* 0x000fe200078e00ff */
[----:B------:R-:W-:Y:S02]  /*06e0*/  LEA R203, R203, 0x6100, 0x1 ;  /* 0x00006100cbcb7811 */ /* 0x000fe400078e08ff */
[----:B------:R-:W-:Y:S02]  /*06f0*/  IADD3 R205, R200, 0x20, RZ ;  /* 0x00000020c8cd7810 */ /* 0x000fe40007ffe0ff */
[----:B------:R-:W-:Y:S01]  /*0700*/  SHF.R.S32.HI R2, RZ, 0x1f, R0 ;  /* 0x0000001fff027819 */ /* 0x000fe20000011400 */
[----:B------:R-:W-:Y:S01]  /*0710*/  STL [R1+0x3c], R0 ;  /* 0x00003c0001007387 */ /* 0x000fe20000100800 */
[C---:B------:R-:W-:Y:S01]  /*0720*/  IADD3 R11, R0.reuse, 0x8, RZ ;  /* 0x00000008000b7810 */ /* 0x040fe20007ffe0ff */
[----:B------:R-:W-:Y:S01]  /*0730*/  IMAD.IADD R204, R203, 0x1, R202 ;  /* 0x00000001cbcc7824 */ /* 0x000fe200078e02ca */
[C---:B------:R-:W-:Y:S01]  /*0740*/  IADD3 R10, R0.reuse, 0x10, RZ ;  /* 0x00000010000a7810 */ /* 0x040fe20007ffe0ff */
[----:B------:R1:W-:Y:S01]  /*0750*/  STL [R1+0xb4], R3 ;  /* 0x0000b40301007387 */ /* 0x0003e20000100800 */
[----:B------:R-:W-:-:S02]  /*0760*/  IADD3 R9, R0, 0x18, RZ ;  /* 0x0000001800097810 */ /* 0x000fc40007ffe0ff */
[C---:B------:R-:W-:Y:S01]  /*0770*/  IADD3 R8, R0.reuse, 0x20, RZ ;  /* 0x0000002000087810 */ /* 0x040fe20007ffe0ff */
[----:B------:R2:W-:Y:S01]  /*0780*/  STL [R1+0xb0], R2 ;  /* 0x0000b00201007387 */ /* 0x0005e20000100800 */
[C---:B------:R-:W-:Y:S02]  /*0790*/  IADD3 R7, R0.reuse, 0x28, RZ ;  /* 0x0000002800077810 */ /* 0x040fe40007ffe0ff */
[C---:B------:R-:W-:Y:S01]  /*07a0*/  IADD3 R6, R0.reuse, 0x30, RZ ;  /* 0x0000003000067810 */ /* 0x040fe20007ffe0ff */
[----:B------:R3:W-:Y:S01]  /*07b0*/  STL [R1+0x74], R11 ;  /* 0x0000740b01007387 */ /* 0x0007e20000100800 */
[C---:B------:R-:W-:Y:S02]  /*07c0*/  IADD3 R5, R0.reuse, 0x38, RZ ;  /* 0x0000003800057810 */ /* 0x040fe40007ffe0ff */
[----:B------:R-:W-:Y:S01]  /*07d0*/  IADD3 R4, R0, 0x40, RZ ;  /* 0x0000004000047810 */ /* 0x000fe20007ffe0ff */
[----:B------:R4:W-:Y:S01]  /*07e0*/  STL [R1+0x70], R10 ;  /* 0x0000700a01007387 */ /* 0x0009e20000100800 */
[----:B------:R-:W-:-:S02]  /*07f0*/  LEA R201, R201, 0x100, 0x1 ;  /* 0x00000100c9c97811 */ /* 0x000fc400078e08ff */
[----:B------:R-:W-:Y:S01]  /*0800*/  @P0 IADD3 R205, R200, -0x20, RZ ;  /* 0xffffffe0c8cd0810 */ /* 0x000fe20007ffe0ff */
[----:B------:R5:W-:Y:S02]  /*0810*/  STL [R1+0x6c], R9 ;  /* 0x00006c0901007387 */ /* 0x000be40000100800 */
[----:B------:R-:W-:Y:S01]  /*0820*/  IMAD.IADD R202, R202, 0x1, R201 ;  /* 0x00000001caca7824 */ /* 0x000fe200078e02c9 */
[C---:B------:R-:W-:Y:S01]  /*0830*/  IADD3 R216, R205.reuse, 0x400, RZ ;  /* 0x00000400cdd87810 */ /* 0x040fe20007ffe0ff */
[----:B------:R5:W-:Y:S01]  /*0840*/  STL [R1+0x68], R8 ;  /* 0x0000680801007387 */ /* 0x000be20000100800 */
[C---:B------:R-:W-:Y:S02]  /*0850*/  IADD3 R215, R205.reuse, 0x800, RZ ;  /* 0x00000800cdd77810 */ /* 0x040fe40007ffe0ff */
[----:B------:R-:W-:Y:S01]  /*0860*/  IADD3 R214, R205, 0xc00, RZ ;  /* 0x00000c00cdd67810 */ /* 0x000fe20007ffe0ff */
[----:B------:R5:W-:Y:S01]  /*0870*/  STL [R1+0x64], R7 ;  /* 0x0000640701007387 */ /* 0x000be20000100800 */
[----:B-1----:R-:W-:-:S02]  /*0880*/  IADD3 R3, R0, 0x48, RZ ;  /* 0x0000004800037810 */ /* 0x002fc40007ffe0ff */
[C---:B------:R-:W-:Y:S01]  /*0890*/  IADD3 R213, R205.reuse, 0x1000, RZ ;  /* 0x00001000cdd57810 */ /* 0x040fe20007ffe0ff */
[----:B------:R1:W-:Y:S01]  /*08a0*/  STL [R1+0x60], R6 ;  /* 0x0000600601007387 */ /* 0x0003e20000100800 */
[C---:B--2---:R-:W-:Y:S02]  /*08b0*/  IADD3 R2, R0.reuse, 0x50, RZ ;  /* 0x0000005000027810 */ /* 0x044fe40007ffe0ff */
[----:B------:R-:W-:Y:S01]  /*08c0*/  IADD3 R0, R0, 0x58, RZ ;  /* 0x0000005800007810 */ /* 0x000fe20007ffe0ff */
[----:B------:R2:W-:Y:S01]  /*08d0*/  STL [R1+0x5c], R5 ;  /* 0x00005c0501007387 */ /* 0x0005e20000100800 */
[----:B---3--:R-:W-:Y:S02]  /*08e0*/  SHF.R.S32.HI R11, RZ, 0x1f, R11 ;  /* 0x0000001fff0b7819 */ /* 0x008fe4000001140b */
[----:B------:R-:W-:Y:S01]  /*08f0*/  IADD3 R212, R205, 0x1400, RZ ;  /* 0x00001400cdd47810 */ /* 0x000fe20007ffe0ff */
[----:B------:R3:W-:Y:S01]  /*0900*/  STL [R1+0x4c], R4 ;  /* 0x00004c0401007387 */ /* 0x0007e20000100800 */
[----:B----4-:R-:W-:-:S02]  /*0910*/  SHF.R.S32.HI R10, RZ, 0x1f, R10 ;  /* 0x0000001fff0a7819 */ /* 0x010fc4000001140a */
[C---:B------:R-:W-:Y:S01]  /*0920*/  IADD3 R211, R205.reuse, 0x1800, RZ ;  /* 0x00001800cdd37810 */ /* 0x040fe20007ffe0ff */
[----:B------:R4:W-:Y:S01]  /*0930*/  STL [R1+0x58], R3 ;  /* 0x0000580301007387 */ /* 0x0009e20000100800 */
[----:B-----5:R-:W-:Y:S02]  /*0940*/  SHF.R.S32.HI R9, RZ, 0x1f, R9 ;  /* 0x0000001fff097819 */ /* 0x020fe40000011409 */
[C---:B------:R-:W-:Y:S01]  /*0950*/  IADD3 R210, R205.reuse, 0x1c00, RZ ;  /* 0x00001c00cdd27810 */ /* 0x040fe20007ffe0ff */
[----:B------:R5:W-:Y:S01]  /*0960*/  STL [R1+0x54], R2 ;  /* 0x0000540201007387 */ /* 0x000be20000100800 */
[----:B------:R-:W-:Y:S02]  /*0970*/  SHF.R.S32.HI R8, RZ, 0x1f, R8 ;  /* 0x0000001fff087819 */ /* 0x000fe40000011408 */
[----:B------:R-:W-:Y:S01]  /*0980*/  IADD3 R209, R205, 0x2000, RZ ;  /* 0x00002000cdd17810 */ /* 0x000fe20007ffe0ff */
[----:B------:R-:W-:Y:S01]  /*0990*/  STL [R1+0xac], R11 ;  /* 0x0000ac0b01007387 */ /* 0x000fe20000100800 */
[----:B------:R-:W-:-:S02]  /*09a0*/  SHF.R.S32.HI R7, RZ, 0x1f, R7 ;  /* 0x0000001fff077819 */ /* 0x000fc40000011407 */
[C---:B------:R-:W-:Y:S01]  /*09b0*/  IADD3 R208, R205.reuse, 0x2400, RZ ;  /* 0x00002400cdd07810 */ /* 0x040fe20007ffe0ff */
[----:B------:R5:W-:Y:S01]  /*09c0*/  STL [R1+0x50], R0 ;  /* 0x0000500001007387 */ /* 0x000be20000100800 */
[----:B-1----:R-:W-:Y:S02]  /*09d0*/  SHF.R.S32.HI R6, RZ, 0x1f, R6 ;  /* 0x0000001fff067819 */ /* 0x002fe40000011406 */
[C---:B------:R-:W-:Y:S01]  /*09e0*/  IADD3 R207, R205.reuse, 0x2800, RZ ;  /* 0x00002800cdcf7810 */ /* 0x040fe20007ffe0ff */
[----:B------:R1:W-:Y:S01]  /*09f0*/  STL [R1+0xa8], R10 ;  /* 0x0000a80a01007387 */ /* 0x0003e20000100800 */
[----:B--2---:R-:W-:Y:S02]  /*0a00*/  SHF.R.S32.HI R5, RZ, 0x1f, R5 ;  /* 0x0000001fff057819 */ /* 0x004fe40000011405 */
[----:B------:R-:W-:Y:S01]  /*0a10*/  IADD3 R206, R205, 0x2c00, RZ ;  /* 0x00002c00cdce7810 */ /* 0x000fe20007ffe0ff */
[----:B------:R1:W-:Y:S01]  /*0a20*/  STL [R1+0xa4], R9 ;  /* 0x0000a40901007387 */ /* 0x0003e20000100800 */
[----:B---3--:R-:W-:-:S03]  /*0a30*/  SHF.R.S32.HI R4, RZ, 0x1f, R4 ;  /* 0x0000001fff047819 */ /* 0x008fc60000011404 */
[----:B------:R1:W-:Y:S01]  /*0a40*/  STL [R1+0xa0], R8 ;  /* 0x0000a00801007387 */ /* 0x0003e20000100800 */
[----:B----4-:R-:W-:-:S03]  /*0a50*/  SHF.R.S32.HI R3, RZ, 0x1f, R3 ;  /* 0x0000001fff037819 */ /* 0x010fc60000011403 */
[----:B------:R1:W-:Y:S01]  /*0a60*/  STL [R1+0x9c], R7 ;  /* 0x00009c0701007387 */ /* 0x0003e20000100800 */
[----:B-----5:R-:W-:-:S03]  /*0a70*/  SHF.R.S32.HI R2, RZ, 0x1f, R2 ;  /* 0x0000001fff027819 */ /* 0x020fc60000011402 */
[----:B------:R1:W-:Y:S04]  /*0a80*/  STL [R1+0x98], R6 ;  /* 0x0000980601007387 */ /* 0x0003e80000100800 */
[----:B------:R1:W-:Y:S01]  /*0a90*/  STL [R1+0x94], R5 ;  /* 0x0000940501007387 */ /* 0x0003e20000100800 */
[----:B------:R-:W-:-:S03]  /*0aa0*/  SHF.R.S32.HI R0, RZ, 0x1f, R0 ;  /* 0x0000001fff007819 */ /* 0x000fc60000011400 */
[----:B------:R1:W-:Y:S04]  /*0ab0*/  STL [R1+0x90], R4 ;  /* 0x0000900401007387 */ /* 0x0003e80000100800 */
[----:B------:R1:W-:Y:S04]  /*0ac0*/  STL [R1+0x8c], R3 ;  /* 0x00008c0301007387 */ /* 0x0003e80000100800 */
[----:B------:R1:W-:Y:S04]  /*0ad0*/  STL [R1+0x88], R2 ;  /* 0x0000880201007387 */ /* 0x0003e80000100800 */
[----:B------:R1:W-:Y:S02]  /*0ae0*/  STL [R1+0x84], R0 ;  /* 0x0000840001007387 */ /* 0x0003e40000100800 */
.L_x_1311:
[----:B-1----:R-:W2:Y:S01]  /*0af0*/  LDL R4, [R1+0x7c] ;  /* 0x00007c0001047983 */ /* 0x002ea20000100800 */
[----:B------:R-:W-:Y:S01]  /*0b00*/  IMAD.MOV.U32 R0, RZ, RZ, c[0x0][0x560] ;  /* 0x00015800ff007624 */ /* 0x000fe200078e00ff */
[----:B------:R-:W-:Y:S01]  /*0b10*/  YIELD ;  /* 0x0000000000007946 */ /* 0x000fe20003800000 */
[----:B------:R-:W-:Y:S03]  /*0b20*/  BSSY B0, `(.L_x_1250) ;  /* 0x0000016000007945 */ /* 0x000fe60003800000 */
[----:B------:R-:W-:-:S13]  /*0b30*/  ISETP.NE.AND P0, PT, R0, 0x1, PT ;  /* 0x000000010000780c */ /* 0x000fda0003f05270 */
[----:B--2---:R-:W-:Y:S01]  /*0b40*/  @P0 IMAD.HI.U32 R0, R4, c[0x0][0x564], RZ ;  /* 0x0001590004000a27 */ /* 0x004fe200078e00ff */
[----:B------:R-:W-:-:S04]  /*0b50*/  MOV R3, R4 ;  /* 0x0000000400037202 */ /* 0x000fc80000000f00 */
[----:B------:R-:W-:-:S04]  /*0b60*/  @P0 SHF.R.U32.HI R3, RZ, c[0x0][0x568], R0 ;  /* 0x00015a00ff030a19 */ /* 0x000fc80000011600 */
[----:B------:R-:W-:Y:S01]  /*0b70*/  ISETP.GE.AND P0, PT, R3, c[0x0][0x578], PT ;  /* 0x00015e0003007a0c */ /* 0x000fe20003f06270 */
[----:B------:R-:W-:-:S04]  /*0b80*/  IMAD.MOV R2, RZ, RZ, -R3 ;  /* 0x000000ffff027224 */ /* 0x000fc800078e0a03 */
[----:B------:R-:W-:-:S08]  /*0b90*/  IMAD R2, R2, c[0x0][0x560], R4 ;  /* 0x0001580002027a24 */ /* 0x000fd000078e0204 */
[----:B------:R-:W-:Y:S05]  /*0ba0*/  @!P0 BRA `(.L_x_1251) ;  /* 0x0000007000008947 */ /* 0x000fea0003800000 */
[----:B------:R-:W-:-:S04]  /*0bb0*/  MOV R0, c[0x0][0x56c] ;  /* 0x00015b0000007a02 */ /* 0x000fc80000000f00 */
[----:B------:R-:W-:Y:S02]  /*0bc0*/  ISETP.NE.AND P0, PT, R0, 0x1, PT ;  /* 0x000000010000780c */ /* 0x000fe40003f05270 */
[----:B------:R-:W-:-:S11]  /*0bd0*/  MOV R0, R2 ;  /* 0x0000000200007202 */ /* 0x000fd60000000f00 */
[----:B------:R-:W-:-:S05]  /*0be0*/  @P0 IMAD.HI.U32 R4, R2, c[0x0][0x570], RZ ;  /* 0x00015c0002040a27 */ /* 0x000fca00078e00ff */
[----:B------:R-:W-:-:S05]  /*0bf0*/  @P0 SHF.R.U32.HI R0, RZ, c[0x0][0x574], R4 ;  /* 0x00015d00ff000a19 */ /* 0x000fca0000011604 */
[----:B------:R-:W-:Y:S01]  /*0c00*/  IMAD R4, R0, c[0x0][0x56c], RZ ;  /* 0x00015b0000047a24 */ /* 0x000fe200078e02ff */
[----:B------:R-:W-:Y:S05]  /*0c10*/  BRA `(.L_x_1252) ;  /* 0x0000006000007947 */ /* 0x000fea0003800000 */
.L_x_1251:
[----:B------:R-:W-:-:S04]  /*0c20*/  MOV R0, c[0x0][0x554] ;  /* 0x0001550000007a02 */ /* 0x000fc80000000f00 */
[----:B------:R-:W-:Y:S02]  /*0c30*/  ISETP.NE.AND P0, PT, R0, 0x1, PT ;  /* 0x000000010000780c */ /* 0x000fe40003f05270 */
[----:B------:R-:W-:-:S11]  /*0c40*/  MOV R0, R2 ;  /* 0x0000000200007202 */ /* 0x000fd60000000f00 */
[----:B------:R-:W-:-:S05]  /*0c50*/  @P0 IMAD.HI.U32 R4, R2, c[0x0][0x558], RZ ;  /* 0x0001560002040a27 */ /* 0x000fca00078e00ff */
[----:B------:R-:W-:-:S05]  /*0c60*/  @P0 SHF.R.U32.HI R0, RZ, c[0x0][0x55c], R4 ;  /* 0x00015700ff000a19 */ /* 0x000fca0000011604 */
[----:B------:R-:W-:Y:S02]  /*0c70*/  IMAD R4, R0, c[0x0][0x554], RZ ;  /* 0x0001550000047a24 */ /* 0x000fe400078e02ff */
.L_x_1252:
[----:B------:R-:W-:Y:S05]  /*0c80*/  BSYNC B0 ;  /* 0x0000000000007941 */ /* 0x000fea0003800000 */
.L_x_1250:
[----:B------:R-:W-:Y:S01]  /*0c90*/  IMAD.MOV.U32 R5, RZ, RZ, c[0x0][0x548] ;  /* 0x00015200ff057624 */ /* 0x000fe200078e00ff */
[----:B------:R-:W-:Y:S01]  /*0ca0*/  ISETP.NE.U32.AND P0, PT, RZ, c[0x0][0x370], PT ;  /* 0x0000dc00ff007a0c */ /* 0x000fe20003f05070 */
[----:B------:R-:W-:Y:S02]  /*0cb0*/  IMAD.IADD R4, R2, 0x1, -R4 ;  /* 0x0000000102047824 */ /* 0x000fe400078e0a04 */
[----:B------:R-:W-:Y:S01]  /*0cc0*/  IMAD.MOV.U32 R6, RZ, RZ, RZ ;  /* 0x000000ffff067224 */ /* 0x000fe200078e00ff */
[----:B------:R-:W-:Y:S01]  /*0cd0*/  ISETP.NE.AND P1, PT, R5, 0x1, PT ;  /* 0x000000010500780c */ /* 0x000fe20003f25270 */
[----:B------:R-:W-:Y:S01]  /*0ce0*/  IMAD R4, R3, c[0x0][0x554], R4 ;  /* 0x0001550003047a24 */ /* 0x000fe200078e0204 */
[----:B------:R-:W-:-:S03]  /*0cf0*/  ISETP.NE.AND.EX P0, PT, RZ, c[0x0][0x374], PT, P0 ;  /* 0x0000dd00ff007a0c */ /* 0x000fc60003f05300 */
[----:B------:R-:W-:-:S08]  /*0d00*/  IMAD.MOV.U32 R11, RZ, RZ, R4 ;  /* 0x000000ffff0b7224 */ /* 0x000fd000078e0004 */
[----:B------:R-:W-:-:S04]  /*0d10*/  @P1 IMAD.HI.U32 R2, R4, c[0x0][0x54c], RZ ;  /* 0x0001530004021a27 */ /* 0x000fc800078e00ff */
[----:B------:R-:W-:Y:S01]  /*0d20*/  @P0 IMAD.MOV.U32 R3, RZ, RZ, 0x4 ;  /* 0x00000004ff030424 */ /* 0x000fe200078e00ff */
[----:B------:R-:W-:-:S05]  /*0d30*/  @P1 SHF.R.U32.HI R11, RZ, c[0x0][0x550], R2 ;  /* 0x00015400ff0b1a19 */ /* 0x000fca0000011602 */
[----:B------:R-:W-:Y:S01]  /*0d40*/  @P0 IMAD.WIDE R2, R11, R3, c[0x0][0x370] ;  /* 0x0000dc000b020625 */ /* 0x000fe200078e0203 */
[----:B------:R-:W-:Y:S04]  /*0d50*/  STL [R1+0x40], R11 ;  /* 0x0000400b01007387 */ /* 0x000fe80000100800 */
[----:B------:R1:W2:Y:S01]  /*0d60*/  @P0 LDG.E R6, [R2.64] ;  /* 0x0000000602060981 */ /* 0x0002a2000c1e1900 */
[----:B------:R-:W-:Y:S01]  /*0d70*/  IMAD.MOV.U32 R13, RZ, RZ, R0 ;  /* 0x000000ffff0d7224 */ /* 0x000fe200078e0000 */
[----:B------:R-:W-:Y:S01]  /*0d80*/  BSSY B0, `(.L_x_1253) ;  /* 0x0000044000007945 */ /* 0x000fe20003800000 */
[----:B------:R-:W-:-:S05]  /*0d90*/  IMAD.MOV.U32 R5, RZ, RZ, 0x40 ;  /* 0x00000040ff057424 */ /* 0x000fca00078e00ff */
[----:B------:R-:W-:Y:S01]  /*0da0*/  IADD3 R5, R5, -c[0x0][0x168], RZ ;  /* 0x80005a0005057a10 */ /* 0x000fe20007ffe0ff */
[----:B-1----:R-:W-:-:S05]  /*0db0*/  IMAD.MOV.U32 R2, RZ, RZ, c[0x0][0x53c] ;  /* 0x00014f00ff027624 */ /* 0x002fca00078e00ff */
[----:B------:R-:W-:Y:S02]  /*0dc0*/  ISETP.NE.AND P0, PT, R2, 0x1, PT ;  /* 0x000000010200780c */ /* 0x000fe40003f05270 */
[----:B------:R-:W-:-:S11]  /*0dd0*/  LOP3.LUT R2, R0, 0x1ffffff, RZ, 0x3c, !PT ;  /* 0x01ffffff00027812 */ /* 0x000fd600078e3cff */
[----:B------:R-:W-:Y:S01]  /*0de0*/  @P0 IMAD.HI.U32 R3, R0, c[0x0][0x540], RZ ;  /* 0x0001500000030a27 */ /* 0x000fe200078e00ff */
[----:B------:R-:W-:Y:S02]  /*0df0*/  IADD3 R0, R2, c[0x0][0x53c], RZ ;  /* 0x00014f0002007a10 */ /* 0x000fe40007ffe0ff */
[----:B------:R-:W-:Y:S02]  /*0e00*/  MOV R2, c[0x0][0x2c4] ;  /* 0x0000b10000027a02 */ /* 0x000fe40000000f00 */
[----:B------:R-:W-:Y:S02]  /*0e10*/  @P0 SHF.R.U32.HI R13, RZ, c[0x0][0x544], R3 ;  /* 0x00015100ff0d0a19 */ /* 0x000fe40000011603 */
[----:B------:R-:W-:Y:S01]  /*0e20*/  ISETP.NE.AND P3, PT, R2, 0x1, PT ;  /* 0x000000010200780c */ /* 0x000fe20003f65270 */
[----:B------:R-:W-:Y:S02]  /*0e30*/  IMAD.MOV.U32 R2, RZ, RZ, c[0x0][0x2ac] ;  /* 0x0000ab00ff027624 */ /* 0x000fe400078e00ff */
[----:B------:R-:W-:Y:S01]  /*0e40*/  IMAD R0, R13, c[0x0][0x53c], R0 ;  /* 0x00014f000d007a24 */ /* 0x000fe200078e0200 */
[----:B------:R-:W-:Y:S01]  /*0e50*/  STL [R1+0x48], R13 ;  /* 0x0000480d01007387 */ /* 0x000fe20000100800 */
[----:B------:R-:W-:-:S02]  /*0e60*/  IMAD R246, R2, c[0x0][0x1d0], RZ ;  /* 0x0000740002f67a24 */ /* 0x000fc400078e02ff */
[----:B------:R-:W-:Y:S02]  /*0e70*/  IMAD.SHL.U32 R14, R0, 0x80, RZ ;  /* 0x00000080000e7824 */ /* 0x000fe400078e00ff */
[----:B------:R-:W-:-:S03]  /*0e80*/  IMAD R2, R2, c[0x0][0x1d0], R5 ;  /* 0x0000740002027a24 */ /* 0x000fc600078e0205 */
[----:B------:R-:W-:Y:S01]  /*0e90*/  IADD3 R0, R14, 0x7f, RZ ;  /* 0x0000007f0e007810 */ /* 0x000fe20007ffe0ff */
[----:B------:R-:W-:Y:S04]  /*0ea0*/  STL [R1+0x78], R14 ;  /* 0x0000780e01007387 */ /* 0x000fe80000100800 */
[----:B------:R-:W-:-:S05]  /*0eb0*/  @P3 IMAD.HI.U32 R3, R0, c[0x0][0x2c8], RZ ;  /* 0x0000b20000033a27 */ /* 0x000fca00078e00ff */
[----:B------:R-:W-:Y:S02]  /*0ec0*/  @P3 SHF.R.U32.HI R0, RZ, c[0x0][0x2cc], R3 ;  /* 0x0000b300ff003a19 */ /* 0x000fe40000011603 */
[----:B------:R-:W-:Y:S02]  /*0ed0*/  IADD3 R3, R246, 0x3f, RZ ;  /* 0x0000003ff6037810 */ /* 0x000fe40007ffe0ff */
[----:B------:R-:W-:-:S04]  /*0ee0*/  IADD3 R0, R2, R0, RZ ;  /* 0x0000000002007210 */ /* 0x000fc80007ffe0ff */
[----:B------:R-:W-:-:S04]  /*0ef0*/  SHF.R.S32.HI R2, RZ, 0x1f, R0 ;  /* 0x0000001fff027819 */ /* 0x000fc80000011400 */
[----:B------:R-:W-:Y:S01]  /*0f00*/  LEA.HI R0, R2, R0, RZ, 0x6 ;  /* 0x0000000002007211 */ /* 0x000fe200078f30ff */
[----:B------:R-:W-:-:S03]  /*0f10*/  IMAD.MOV.U32 R2, RZ, RZ, RZ ;  /* 0x000000ffff027224 */ /* 0x000fc600078e00ff */
[----:B------:R-:W-:Y:S01]  /*0f20*/  SHF.R.S32.HI R0, RZ, 0x6, R0 ;  /* 0x00000006ff007819 */ /* 0x000fe20000011400 */
[----:B--2---:R1:W-:Y:S02]  /*0f30*/  STL [R1+0x10], R6 ;  /* 0x0000100601007387 */ /* 0x0043e40000100800 */
[----:B-1----:R-:W-:-:S04]  /*0f40*/  SHF.R.S32.HI R6, RZ, 0x1f, R3 ;  /* 0x0000001fff067819 */ /* 0x002fc80000011403 */
[----:B------:R-:W-:-:S04]  /*0f50*/  LEA.HI R6, R6, R3, RZ, 0x6 ;  /* 0x0000000306067211 */ /* 0x000fc800078f30ff */
[----:B------:R-:W-:-:S04]  /*0f60*/  SHF.R.S32.HI R6, RZ, 0x6, R6 ;  /* 0x00000006ff067819 */ /* 0x000fc80000011406 */
[----:B------:R-:W-:Y:S01]  /*0f70*/  IMNMX R6, R6, R0, PT ;  /* 0x0000000006067217 */ /* 0x000fe20003800200 */
[----:B------:R-:W-:-:S03]  /*0f80*/  IMAD.MOV R0, RZ, RZ, -R11 ;  /* 0x000000ffff007224 */ /* 0x000fc600078e0a0b */
[----:B------:R-:W-:Y:S01]  /*0f90*/  ISETP.GE.AND P0, PT, R6, 0x1, PT ;  /* 0x000000010600780c */ /* 0x000fe20003f06270 */
[----:B------:R-:W-:-:S05]  /*0fa0*/  IMAD R12, R0, c[0x0][0x548], R4 ;  /* 0x00015200000c7a24 */ /* 0x000fca00078e0204 */
[----:B------:R1:W-:Y:S07]  /*0fb0*/  STL [R1+0x44], R12 ;  /* 0x0000440c01007387 */ /* 0x0003ee0000100800 */
[----:B------:R-:W-:Y:S05]  /*0fc0*/  @!P0 BRA `(.L_x_1254) ;  /* 0x000001f000008947 */ /* 0x000fea0003800000 */
[----:B------:R-:W-:-:S04]  /*0fd0*/  SHF.R.U32.HI R0, RZ, 0x10, R13 ;  /* 0x00000010ff007819 */ /* 0x000fc8000001160d */
[----:B------:R-:W-:-:S04]  /*0fe0*/  ISETP.NE.AND P0, PT, R0, RZ, PT ;  /* 0x000000ff0000720c */ /* 0x000fc80003f05270 */
[----:B------:R-:W-:-:S04]  /*0ff0*/  SEL R0, R0, c[0x0][0x338], P0 ;  /* 0x0000ce0000007a07 */ /* 0x000fc80000000000 */
[-C--:B------:R-:W-:Y:S02]  /*1000*/  IABS R3, R0.reuse ;  /* 0x0000000000037213 */ /* 0x080fe40000000000 */
[----:B------:R-:W-:Y:S02]  /*1010*/  IADD3 R7, R0, -0x1, R6 ;  /* 0xffffffff00077810 */ /* 0x000fe40007ffe006 */
[----:B------:R-:W2:Y:S02]  /*1020*/  I2F.RP R4, R3 ;  /* 0x0000000300047306 */ /* 0x000ea40000209400 */
[----:B------:R-:W-:Y:S02]  /*1030*/  IABS R10, R7 ;  /* 0x00000007000a7213 */ /* 0x000fe40000000000 */
[----:B------:R-:W-:-:S04]  /*1040*/  LOP3.LUT R7, R7, R0, RZ, 0x3c, !PT ;  /* 0x0000000007077212 */ /* 0x000fc800078e3cff */
[----:B------:R-:W-:Y:S01]  /*1050*/  ISETP.GE.AND P0, PT, R7, RZ, PT ;  /* 0x000000ff0700720c */ /* 0x000fe20003f06270 */
        /* <DEDUP_REMOVED lines=18> */
[----:B------:R-:W-:-:S13]  /*1180*/  ISETP.GE.U32.AND P2, PT, R4, R3, PT ;  /* 0x000000030400720c */ /* 0x000fda0003f46070 */
[----:B------:R-:W-:-:S05]  /*1190*/  @P2 IADD3 R2, R2, 0x1, RZ ;  /* 0x0000000102022810 */ /* 0x000fca0007ffe0ff */
[----:B------:R-:W-:Y:S01]  /*11a0*/  @!P0 IMAD.MOV R2, RZ, RZ, -R2 ;  /* 0x000000ffff028224 */ /* 0x000fe200078e0a02 */
[----:B------:R-:W-:Y:S02]  /*11b0*/  @!P1 LOP3.LUT R2, RZ, R0, RZ, 0x33, !PT ;  /* 0x00000000ff029212 */ /* 0x000fe400078e33ff */
.L_x_1254:
[----:B------:R-:W-:Y:S05]  /*11c0*/  BSYNC B0 ;  /* 0x0000000000007941 */ /* 0x000fea0003800000 */
.L_x_1253:
[----:B------:R-:W-:Y:S01]  /*11d0*/  LOP3.LUT R0, R13, 0xffff, RZ, 0xc0, !PT ;  /* 0x0000ffff0d007812 */ /* 0x000fe200078ec0ff */
[----:B------:R-:W-:Y:S01]  /*11e0*/  CS2R R20, SRZ ;  /* 0x0000000000147805 */ /* 0x000fe2000001ff00 */
[----:B------:R-:W-:Y:S01]  /*11f0*/  CS2R R22, SRZ ;  /* 0x0000000000167805 */ /* 0x000fe2000001ff00 */
[----:B------:R-:W-:Y:S01]  /*1200*/  CS2R R94, SRZ ;  /* 0x00000000005e7805 */ /* 0x000fe2000001ff00 */
[----:B------:R-:W-:Y:S01]  /*1210*/  CS2R R92, SRZ ;  /* 0x00000000005c7805 */ /* 0x000fe2000001ff00 */
[----:B------:R-:W-:Y:S01]  /*1220*/  IMAD R3, R0, R2, RZ ;  /* 0x0000000200037224 */ /* 0x000fe200078e02ff */
[----:B------:R-:W-:Y:S01]  /*1230*/  PRMT R0, RZ, 0x7610, R0 ;  /* 0x00007610ff007816 */ /* 0x000fe20000000000 */
        /* <DEDUP_REMOVED lines=51> */
[----:B--2---:R-:W2:Y:S01]  /*1570*/  S2R R3, SR_TID.X ;  /* 0x0000000000037919 */ /* 0x004ea20000002100 */
[----:B------:R-:W-:-:S04]  /*1580*/  ISETP.NE.U32.AND P1, PT, RZ, c[0x0][0x340], PT ;  /* 0x0000d000ff007a0c */ /* 0x000fc80003f25070 */
[----:B------:R-:W-:-:S13]  /*1590*/  ISETP.NE.AND.EX P1, PT, RZ, c[0x0][0x344], PT, P1 ;  /* 0x0000d100ff007a0c */ /* 0x000fda0003f25310 */
[----:B------:R-:W-:Y:S01]  /*15a0*/  @P1 IMAD.MOV.U32 R2, RZ, RZ, 0x4 ;  /* 0x00000004ff021424 */ /* 0x000fe200078e00ff */
[--C-:B--2---:R-:W-:Y:S02]  /*15b0*/  SHF.R.S32.HI R4, RZ, 0x1f, R3.reuse ;  /* 0x0000001fff047819 */ /* 0x104fe40000011403 */
[----:B------:R-:W-:Y:S02]  /*15c0*/  SHF.R.S32.HI R5, RZ, 0x1f, R3 ;  /* 0x0000001fff057819 */ /* 0x000fe40000011403 */
[-C--:B------:R-:W-:Y:S02]  /*15d0*/  LEA.HI R4, R4, R3.reuse, RZ, 0x2 ;  /* 0x0000000304047211 */ /* 0x080fe400078f10ff */
[----:B------:R-:W-:Y:S02]  /*15e0*/  LEA.HI R5, R5, R3, RZ, 0x2 ;  /* 0x0000000305057211 */ /* 0x000fe400078f10ff */
[----:B------:R-:W-:Y:S02]  /*15f0*/  LOP3.LUT R4, R4, 0xfffffffc, RZ, 0xc0, !PT ;  /* 0xfffffffc04047812 */ /* 0x000fe400078ec0ff */
[----:B------:R-:W-:-:S03]  /*1600*/  SHF.R.S32.HI R5, RZ, 0x2, R5 ;  /* 0x00000002ff057819 */ /* 0x000fc60000011405 */
[----:B------:R-:W-:Y:S02]  /*1610*/  IMAD.IADD R4, R3, 0x1, -R4 ;  /* 0x0000000103047824 */ /* 0x000fe400078e0a04 */
[----:B------:R-:W-:-:S05]  /*1620*/  @P1 IMAD.WIDE R2, R11, R2, c[0x0][0x340] ;  /* 0x0000d0000b021625 */ /* 0x000fca00078e0202 */
[----:B------:R2:W5:Y:S01]  /*1630*/  @P1 LDG.E R13, [R2.64] ;  /* 0x00000006020d1981 */ /* 0x000562000c1e1900 */
[----:B------:R-:W-:Y:S02]  /*1640*/  SHF.R.S32.HI R18, RZ, 0x1f, R12 ;  /* 0x0000001fff127819 */ /* 0x000fe4000001140c */
[----:B------:R-:W-:Y:S02]  /*1650*/  LEA R4, R4, R5, 0x5 ;  /* 0x0000000504047211 */ /* 0x000fe400078e28ff */
[----:B------:R-:W-:Y:S01]  /*1660*/  SHF.R.S32.HI R6, RZ, 0x1f, R11 ;  /* 0x0000001fff067819 */ /* 0x000fe2000001140b */
[----:B------:R-:W-:Y:S01]  /*1670*/  IMAD R0, R18, c[0x0][0x1b8], RZ ;  /* 0x00006e0012007a24 */ /* 0x000fe200078e02ff */
[C---:B------:R-:W-:Y:S01]  /*1680*/  IADD3 R9, R240.reuse, 0x20, RZ ;  /* 0x00000020f0097810 */ /* 0x040fe20007ffe0ff */
[----:B------:R3:W-:Y:S01]  /*1690*/  STL [R1+0x4], R4 ;  /* 0x0000040401007387 */ /* 0x0007e20000100800 */
[----:B------:R-:W-:Y:S01]  /*16a0*/  IADD3 R8, R240, 0x40, RZ ;  /* 0x00000040f0087810 */ /* 0x000fe20007ffe0ff */
[----:B------:R-:W-:Y:S01]  /*16b0*/  IMAD R5, R12, c[0x0][0x1bc], R0 ;  /* 0x00006f000c057a24 */ /* 0x000fe200078e0200 */
[----:B------:R-:W-:-:S02]  /*16c0*/  ISETP.GE.AND P6, PT, R240, c[0x0][0x198], PT ;  /* 0x00006600f0007a0c */ /* 0x000fc40003fc6270 */
[----:B------:R-:W-:Y:S02]  /*16d0*/  ISETP.GE.AND P5, PT, R9, c[0x0][0x198], PT ;  /* 0x0000660009007a0c */ /* 0x000fe40003fa6270 */
[----:B------:R-:W-:Y:S02]  /*16e0*/  ISETP.GE.AND P4, PT, R8, c[0x0][0x198], PT ;  /* 0x0000660008007a0c */ /* 0x000fe40003f86270 */
[----:B------:R-:W-:Y:S01]  /*16f0*/  IADD3 R124, R233, -0x1, RZ ;  /* 0xffffffffe97c7810 */ /* 0x000fe20007ffe0ff */
[----:B--2---:R-:W-:-:S05]  /*1700*/  IMAD.WIDE.U32 R2, R12, c[0x0][0x1b8], RZ ;  /* 0x00006e000c027a25 */ /* 0x004fca00078e00ff */
[----:B------:R-:W-:Y:S01]  /*1710*/  IADD3 R3, R3, R5, RZ ;  /* 0x0000000503037210 */ /* 0x000fe20007ffe0ff */
[----:B------:R-:W-:Y:S02]  /*1720*/  IMAD R5, R6, c[0x0][0x1c0], RZ ;  /* 0x0000700006057a24 */ /* 0x000fe400078e02ff */
[----:B---3--:R-:W-:Y:S02]  /*1730*/  IMAD.IADD R4, R14, 0x1, R4 ;  /* 0x000000010e047824 */ /* 0x008fe400078e0204 */
[----:B------:R-:W-:Y:S02]  /*1740*/  IMAD R6, R11, c[0x0][0x1c4], R5 ;  /* 0x000071000b067a24 */ /* 0x000fe400078e0205 */
[----:B------:R-:W-:-:S04]  /*1750*/  @P3 IMAD.HI.U32 R7, R4, c[0x0][0x2c8], RZ ;  /* 0x0000b20004073a27 */ /* 0x000fc800078e00ff */
[----:B------:R-:W-:Y:S01]  /*1760*/  IMAD.MOV.U32 R0, RZ, RZ, R4 ;  /* 0x000000ffff007224 */ /* 0x000fe200078e0004 */
[----:B------:R-:W-:Y:S01]  /*1770*/  @P3 SHF.R.U32.HI R0, RZ, c[0x0][0x2cc], R7 ;  /* 0x0000b300ff003a19 */ /* 0x000fe20000011607 */
[----:B------:R-:W-:-:S03]  /*1780*/  IMAD.WIDE.U32 R2, R11, c[0x0][0x1c0], R2 ;  /* 0x000070000b027a25 */ /* 0x000fc600078e0002 */
[--C-:B------:R-:W-:Y:S01]  /*1790*/  SHF.R.S32.HI R7, RZ, 0x1f, R0.reuse ;  /* 0x0000001fff077819 */ /* 0x100fe20000011400 */
[----:B------:R-:W-:Y:S02]  /*17a0*/  IMAD.MOV R5, RZ, RZ, -R0 ;  /* 0x000000ffff057224 */ /* 0x000fe400078e0a00 */
[----:B------:R-:W-:Y:S02]  /*17b0*/  IMAD.IADD R3, R3, 0x1, R6 ;  /* 0x0000000103037824 */ /* 0x000fe400078e0206 */
[----:B------:R-:W-:Y:S02]  /*17c0*/  IMAD R4, R5, c[0x0][0x2c4], R4 ;  /* 0x0000b10005047a24 */ /* 0x000fe400078e0204 */
[----:B------:R-:W-:Y:S02]  /*17d0*/  IMAD R5, R7, c[0x0][0x1b0], RZ ;  /* 0x00006c0007057a24 */ /* 0x000fe400078e02ff */
[----:B------:R-:W-:-:S04]  /*17e0*/  IMAD.WIDE.U32 R2, R0, c[0x0][0x1b0], R2 ;  /* 0x00006c0000027a25 */ /* 0x000fc800078e0002 */
[----:B------:R-:W-:Y:S01]  /*17f0*/  IMAD R6, R0, c[0x0][0x1b4], R5 ;  /* 0x00006d0000067a24 */ /* 0x000fe200078e0205 */
[----:B------:R-:W-:-:S04]  /*1800*/  SHF.R.S32.HI R5, RZ, 0x1f, R4 ;  /* 0x0000001fff057819 */ /* 0x000fc80000011404 */
[----:B------:R-:W-:Y:S01]  /*1810*/  IADD3 R3, R3, R6, RZ ;  /* 0x0000000603037210 */ /* 0x000fe20007ffe0ff */
[----:B------:R-:W-:-:S04]  /*1820*/  IMAD R0, R5, c[0x0][0x1a8], RZ ;  /* 0x00006a0005007a24 */ /* 0x000fc800078e02ff */
[C---:B------:R-:W-:Y:S02]  /*1830*/  IMAD R0, R4.reuse, c[0x0][0x1ac], R0 ;  /* 0x00006b0004007a24 */ /* 0x040fe400078e0200 */
[----:B------:R-:W-:-:S04]  /*1840*/  IMAD.WIDE.U32 R2, R4, c[0x0][0x1a8], R2 ;  /* 0x00006a0004027a25 */ /* 0x000fc800078e0002 */
[----:B------:R-:W-:Y:S01]  /*1850*/  IMAD.IADD R10, R3, 0x1, R0 ;  /* 0x00000001030a7824 */ /* 0x000fe200078e0200 */
[----:B-1----:R-:W-:-:S04]  /*1860*/  LEA R12, P0, R2, c[0x0][0x160], 0x1 ;  /* 0x00005800020c7a11 */ /* 0x002fc800078008ff */
[----:B------:R-:W-:Y:S02]  /*1870*/  LEA.HI.X R10, R2, c[0x0][0x164], R10, 0x1, P0 ;  /* 0x00005900020a7a11 */ /* 0x000fe400000f0c0a */
[----:B------:R-:W-:Y:S01]  /*1880*/  @!P1 MOV R13, R11 ;  /* 0x0000000b000d9202 */ /* 0x000fe20000000f00 */
[----:B------:R-:W-:Y:S05]  /*1890*/  BRA.DIV ~URZ, `(.L_x_1256) ;  /* 0x0000f5b27f007947 */ /* 0x000fea000b800000 */
[----:B------:R1:W2:Y:S02]  /*18a0*/  SHFL.IDX PT, R4, R10, RZ, 0x1c1f ;  /* 0x001c1fff0a047589 */ /* 0x0002a400000e0000 */
.L_x_1312:
[----:B------:R-:W-:Y:S05]  /*18b0*/  BRA.DIV ~URZ, `(.L_x_1257) ;  /* 0x0000f6027f007947 */ /* 0x000fea000b800000 */
[----:B------:R3:W4:Y:S02]  /*18c0*/  SHFL.IDX PT, R0, R12, RZ, 0x1c1f ;  /* 0x001c1fff0c007589 */ /* 0x00072400000e0000 */
.L_x_1313:
[----:B---3--:R-:W3:Y:S04]  /*18d0*/  LDL R3, [R1+0x78] ;  /* 0x0000780001037983 */ /* 0x008ee80000100800 */
[----:B------:R-:W1:Y:S01]  /*18e0*/  S2R R5, SR_TID.X ;  /* 0x0000000000057919 */ /* 0x000e620000002100 */
[----:B------:R-:W-:-:S04]  /*18f0*/  IMAD.MOV.U32 R14, RZ, RZ, c[0x0][0x2c4] ;  /* 0x0000b100ff0e7624 */ /* 0x000fc800078e00ff */
[----:B------:R-:W-:Y:S01]  /*1900*/  IMAD R14, R14, c[0x0][0x168], RZ ;  /* 0x00005a000e0e7a24 */ /* 0x000fe200078e02ff */
[----:B-1----:R-:W-:-:S04]  /*1910*/  SHF.R.S32.HI R2, RZ, 0x1f, R5 ;  /* 0x0000001fff027819 */ /* 0x002fc80000011405 */
[----:B------:R-:W-:-:S04]  /*1920*/  LEA.HI R2, R2, R5, RZ, 0x2 ;  /* 0x0000000502027211 */ /* 0x000fc800078f10ff */
[----:B------:R-:W-:Y:S01]  /*1930*/  SHF.R.S32.HI R2, RZ, 0x2, R2 ;  /* 0x00000002ff027819 */ /* 0x000fe20000011402 */
[----:B------:R-:W-:Y:S04]  /*1940*/  BSSY B0, `(.L_x_1258) ;  /* 0x0000019000007945 */ /* 0x000fe80003800000 */
[----:B---3--:R-:W-:-:S05]  /*1950*/  IMAD.IADD R11, R2, 0x1, R3 ;  /* 0x00000001020b7824 */ /* 0x008fca00078e0203 */
[----:B------:R-:W-:-:S13]  /*1960*/  ISETP.GE.AND P0, PT, R11, R14, PT ;  /* 0x0000000e0b00720c */ /* 0x000fda0003f06270 */
[----:B------:R-:W-:Y:S05]  /*1970*/  @P0 BRA `(.L_x_1259) ;  /* 0x0000015000000947 */ /* 0x000fea0003800000 */
[----:B------:R-:W3:Y:S01]  /*1980*/  LDL R5, [R1+0x80] ;  /* 0x0000800001057983 */ /* 0x000ee20000100800 */
[C---:B------:R-:W-:Y:S02]  /*1990*/  IADD3 R17, R240.reuse, 0x20, RZ ;  /* 0x00000020f0117810 */ /* 0x040fe40007ffe0ff */
[C---:B------:R-:W-:Y:S02]  /*19a0*/  IADD3 R19, R240.reuse, 0x20, RZ ;  /* 0x00000020f0137810 */ /* 0x040fe40007ffe0ff */
[C---:B------:R-:W-:Y:S02]  /*19b0*/  IADD3 R15, R240.reuse, 0x40, RZ ;  /* 0x00000040f00f7810 */ /* 0x040fe40007ffe0ff */
[C---:B------:R-:W-:Y:S02]  /*19c0*/  IADD3 R16, R240.reuse, 0x40, RZ ;  /* 0x00000040f0107810 */ /* 0x040fe40007ffe0ff */
[----:B----4-:R-:W-:Y:S02]  /*19d0*/  LEA R8, P2, R240, R0, 0x1 ;  /* 0x00000000f0087211 */ /* 0x010fe400078408ff */
[----:B------:R-:W-:-:S02]  /*19e0*/  SHF.R.S32.HI R20, RZ, 0x1f, R240 ;  /* 0x0000001fff147819 */ /* 0x000fc400000114f0 */
[-C--:B------:R-:W-:Y:S02]  /*19f0*/  LEA R6, P1, R17, R0.reuse, 0x1 ;  /* 0x0000000011067211 */ /* 0x080fe400078208ff */
[----:B------:R-:W-:Y:S02]  /*1a00*/  SHF.R.S32.HI R19, RZ, 0x1f, R19 ;  /* 0x0000001fff137819 */ /* 0x000fe40000011413 */
[----:B------:R-:W-:Y:S02]  /*1a10*/  SHF.R.S32.HI R16, RZ, 0x1f, R16 ;  /* 0x0000001fff107819 */ /* 0x000fe40000011410 */
[----:B------:R-:W-:Y:S02]  /*1a20*/  LEA R2, P0, R15, R0, 0x1 ;  /* 0x000000000f027211 */ /* 0x000fe400078008ff */
[-C--:B--2---:R-:W-:Y:S02]  /*1a30*/  LEA.HI.X R9, R240, R4.reuse, R20, 0x1, P2 ;  /* 0x00000004f0097211 */ /* 0x084fe400010f0c14 */
[----:B------:R-:W-:-:S02]  /*1a40*/  LEA.HI.X R7, R17, R4, R19, 0x1, P1 ;  /* 0x0000000411077211 */ /* 0x000fc400008f0c13 */
        /* <DEDUP_REMOVED lines=8> */
.L_x_1259:
[----:B------:R-:W-:Y:S05]  /*1ad0*/  BSYNC B0 ;  /* 0x0000000000007941 */ /* 0x000fea0003800000 */
.L_x_1258:
[----:B------:R-:W-:Y:S05]  /*1ae0*/  BRA.DIV ~URZ, `(.L_x_1260) ;  /* 0x0000f4327f007947 */ /* 0x000fea000b800000 */
[----:B--2---:R2:W3:Y:S04]  /*1af0*/  SHFL.IDX PT, R4, R10, 0x1, 0x1c1f ;  /* 0x003c1f000a047f89 */ /* 0x0044e800000e0000 */
[----:B-1--4-:R2:W1:Y:S02]  /*1b00*/  SHFL.IDX PT, R0, R12, 0x1, 0x1c1f ;  /* 0x003c1f000c007f89 */ /* 0x01246400000e0000 */
.L_x_1314:
[----:B------:R-:W-:Y:S01]  /*1b10*/  IADD3 R2, R11, 0x20, RZ ;  /* 0x000000200b027810 */ /* 0x000fe20007ffe0ff */
[----:B------:R-:W-:Y:S03]  /*1b20*/  BSSY B0, `(.L_x_1261) ;  /* 0x0000018000007945 */ /* 0x000fe60003800000 */
[----:B------:R-:W-:-:S13]  /*1b30*/  ISETP.GE.AND P0, PT, R2, R14, PT ;  /* 0x0000000e0200720c */ /* 0x000fda0003f06270 */
[----:B------:R-:W-:Y:S05]  /*1b40*/  @P0 BRA `(.L_x_1262) ;  /* 0x0000015000000947 */ /* 0x000fea0003800000 */
[----:B------:R-:W4:Y:S01]  /*1b50*/  LDL R5, [R1+0x80] ;  /* 0x0000800001057983 */ /* 0x000f220000100800 */
[C---:B------:R-:W-:Y:S02]  /*1b60*/  IADD3 R17, R240.reuse, 0x20, RZ ;  /* 0x00000020f0117810 */ /* 0x040fe40007ffe0ff */
[C---:B------:R-:W-:Y:S02]  /*1b70*/  IADD3 R19, R240.reuse, 0x20, RZ ;  /* 0x00000020f0137810 */ /* 0x040fe40007ffe0ff */
[C---:B------:R-:W-:Y:S02]  /*1b80*/  IADD3 R15, R240.reuse, 0x40, RZ ;  /* 0x00000040f00f7810 */ /* 0x040fe40007ffe0ff */
[C---:B------:R-:W-:Y:S02]  /*1b90*/  IADD3 R16, R240.reuse, 0x40, RZ ;  /* 0x00000040f0107810 */ /* 0x040fe40007ffe0ff */
[----:B-1----:R-:W-:Y:S02]  /*1ba0*/  LEA R8, P2, R240, R0, 0x1 ;  /* 0x00000000f0087211 */ /* 0x002fe400078408ff */
[----:B------:R-:W-:-:S02]  /*1bb0*/  SHF.R.S32.HI R20, RZ, 0x1f, R240 ;  /* 0x0000001fff147819 */ /* 0x000fc400000114f0 */
[-C--:B------:R-:W-:Y:S02]  /*1bc0*/  LEA R6, P1, R17, R0.reuse, 0x1 ;  /* 0x0000000011067211 */ /* 0x080fe400078208ff */
[----:B------:R-:W-:Y:S02]  /*1bd0*/  SHF.R.S32.HI R19, RZ, 0x1f, R19 ;  /* 0x0000001fff137819 */ /* 0x000fe40000011413 */
[----:B------:R-:W-:Y:S02]  /*1be0*/  SHF.R.S32.HI R16, RZ, 0x1f, R16 ;  /* 0x0000001fff107819 */ /* 0x000fe40000011410 */
[----:B------:R-:W-:Y:S02]  /*1bf0*/  LEA R2, P0, R15, R0, 0x1 ;  /* 0x000000000f027211 */ /* 0x000fe400078008ff */
[-C--:B---3--:R-:W-:Y:S02]  /*1c00*/  LEA.HI.X R9, R240, R4.reuse, R20, 0x1, P2 ;  /* 0x00000004f0097211 */ /* 0x088fe400010f0c14 */
[----:B------:R-:W-:-:S02]  /*1c10*/  LEA.HI.X R7, R17, R4, R19, 0x1, P1 ;  /* 0x0000000411077211 */ /* 0x000fc400008f0c13 */
[----:B------:R-:W-:Y:S01]  /*1c20*/  LEA.HI.X R3, R15, R4, R16, 0x1, P0 ;  /* 0x000000040f037211 */ /* 0x000fe200000f0c10 */
[----:B----4-:R-:W-:-:S05]  /*1c30*/  IMAD.SHL.U32 R0, R5, 0x2, RZ ;  /* 0x0000000205007824 */ /* 0x010fca00078e00ff */
[----:B------:R-:W-:Y:S01]  /*1c40*/  @!PT LDS RZ, [RZ] ;  /* 0x00000000fffff984 */ /* 0x000fe20000000800 */
[----:B------:R-:W-:Y:S01]  /*1c50*/  @!PT LDS RZ, [RZ] ;  /* 0x00000000fffff984 */ /* 0x000fe20000000800 */
[----:B------:R-:W-:Y:S01]  /*1c60*/  @!PT LDS RZ, [RZ] ;  /* 0x00000000fffff984 */ /* 0x000fe20000000800 */
[----:B------:R1:W-:Y:S04]  /*1c70*/  LDGSTS.E.BYPASS.LTC128B.128 [R0+0x6900], [R8.64], !P6 ;  /* 0x0690000008007fae */ /* 0x0003e8000f101d46 */
[----:B------:R1:W-:Y:S04]  /*1c80*/  LDGSTS.E.BYPASS.LTC128B.128 [R0+0x8900], [R6.64], !P5 ;  /* 0x0890000006007fae */ /* 0x0003e8000e901d46 */
[----:B------:R1:W-:Y:S02]  /*1c90*/  LDGSTS.E.BYPASS.LTC128B.128 [R0+0xa900], [R2.64], !P4 ;  /* 0x0a90000002007fae */ /* 0x0003e4000e101d46 */
.L_x_1262:
[----:B------:R-:W-:Y:S05]  /*1ca0*/  BSYNC B0 ;  /* 0x0000000000007941 */ /* 0x000fea0003800000 */
.L_x_1261:
[----:B------:R-:W-:Y:S05]  /*1cb0*/  BRA.DIV ~URZ, `(.L_x_1263) ;  /* 0x0000f3227f007947 */ /* 0x000fea000b800000 */
[----:B---3--:R3:W4:Y:S02]  /*1cc0*/  SHFL.IDX PT, R4, R10, 0x2, 0x1c1f ;  /* 0x005c1f000a047f89 */ /* 0x00872400000e0000 */
.L_x_1315:
[----:B------:R-:W-:Y:S05]  /*1cd0*/  BRA.DIV ~URZ, `(.L_x_1264) ;  /* 0x0000f3727f007947 */ /* 0x000fea000b800000 */
[----:B-1----:R1:W2:Y:S02]  /*1ce0*/  SHFL.IDX PT, R0, R12, 0x2, 0x1c1f ;  /* 0x005c1f000c007f89 */ /* 0x0022a400000e0000 */
.L_x_1316:
[----:B------:R-:W-:Y:S01]  /*1cf0*/  IADD3 R2, R11, 0x40, RZ ;  /* 0x000000400b027810 */ /* 0x000fe20007ffe0ff */
[----:B------:R-:W-:Y:S03]  /*1d00*/  BSSY B0, `(.L_x_1265) ;  /* 0x0000018000007945 */ /* 0x000fe60003800000 */
[----:B------:R-:W-:-:S13]  /*1d10*/  ISETP.GE.AND P0, PT, R2, R14, PT ;  /* 0x0000000e0200720c */ /* 0x000fda0003f06270 */
[----:B------:R-:W-:Y:S05]  /*1d20*/  @P0 BRA `(.L_x_1266) ;  /* 0x0000015000000947 */ /* 0x000fea0003800000 */
[----:B---3--:R-:W3:Y:S01]  /*1d30*/  LDL R5, [R1+0x80] ;  /* 0x0000800001057983 */ /* 0x008ee20000100800 */
[C---:B------:R-:W-:Y:S02]  /*1d40*/  IADD3 R17, R240.reuse, 0x20, RZ ;  /* 0x00000020f0117810 */ /* 0x040fe40007ffe0ff */
[C---:B------:R-:W-:Y:S02]  /*1d50*/  IADD3 R19, R240.reuse, 0x20, RZ ;  /* 0x00000020f0137810 */ /* 0x040fe40007ffe0ff */
[C---:B------:R-:W-:Y:S02]  /*1d60*/  IADD3 R15, R240.reuse, 0x40, RZ ;  /* 0x00000040f00f7810 */ /* 0x040fe40007ffe0ff */
[C---:B------:R-:W-:Y:S02]  /*1d70*/  IADD3 R16, R240.reuse, 0x40, RZ ;  /* 0x00000040f0107810 */ /* 0x040fe40007ffe0ff */
[----:B--2---:R-:W-:Y:S02]  /*1d80*/  LEA R8, P2, R240, R0, 0x1 ;  /* 0x00000000f0087211 */ /* 0x004fe400078408ff */
[----:B------:R-:W-:-:S02]  /*1d90*/  SHF.R.S32.HI R20, RZ, 0x1f, R240 ;  /* 0x0000001fff147819 */ /* 0x000fc400000114f0 */
[-C--:B------:R-:W-:Y:S02]  /*1da0*/  LEA R6, P1, R17, R0.reuse, 0x1 ;  /* 0x0000000011067211 */ /* 0x080fe400078208ff */
[----:B------:R-:W-:Y:S02]  /*1db0*/  SHF.R.S32.HI R19, RZ, 0x1f, R19 ;  /* 0x0000001fff137819 */ /* 0x000fe40000011413 */
[----:B------:R-:W-:Y:S02]  /*1dc0*/  SHF.R.S32.HI R16, RZ, 0x1f, R16 ;  /* 0x0000001fff107819 */ /* 0x000fe40000011410 */
[----:B------:R-:W-:Y:S02]  /*1dd0*/  LEA R2, P0, R15, R0, 0x1 ;  /* 0x000000000f027211 */ /* 0x000fe400078008ff */
[-C--:B----4-:R-:W-:Y:S02]  /*1de0*/  LEA.HI.X R9, R240, R4.reuse, R20, 0x1, P2 ;  /* 0x00000004f0097211 */ /* 0x090fe400010f0c14 */
        /* <DEDUP_REMOVED lines=9> */
.L_x_1266:
[----:B------:R-:W-:Y:S05]  /*1e80*/  BSYNC B0 ;  /* 0x0000000000007941 */ /* 0x000fea0003800000 */
.L_x_1265:
[----:B------:R-:W-:Y:S05]  /*1e90*/  BRA.DIV ~URZ, `(.L_x_1267) ;  /* 0x0000f2127f007947 */ /* 0x000fea000b800000 */
[----:B----4-:R4:W1:Y:S04]  /*1ea0*/  SHFL.IDX PT, R4, R10, 0x3, 0x1c1f ;  /* 0x007c1f000a047f89 */ /* 0x01086800000e0000 */
[----:B--2---:R4:W2:Y:S02]  /*1eb0*/  SHFL.IDX PT, R0, R12, 0x3, 0x1c1f ;  /* 0x007c1f000c007f89 */ /* 0x0048a400000e0000 */
.L_x_1317:
[----:B-1--4-:R-:W4:Y:S01]  /*1ec0*/  LDL R12, [R1+0x80] ;  /* 0x00008000010c7983 */ /* 0x012f220000100800 */
[----:B------:R-:W-:Y:S01]  /*1ed0*/  IADD3 R11, R11, 0x60, RZ ;  /* 0x000000600b0b7810 */ /* 0x000fe20007ffe0ff */
[----:B-----5:R-:W-:Y:S01]  /*1ee0*/  IMAD.WIDE.U32 R166, R13, c[0x0][0x2b0], RZ ;  /* 0x0000ac000da67a25 */ /* 0x020fe200078e00ff */
[----:B------:R-:W-:-:S02]  /*1ef0*/  SHF.R.S32.HI R22, RZ, 0x1f, R240 ;  /* 0x0000001fff167819 */ /* 0x000fc400000114f0 */
[----:B------:R-:W-:Y:S02]  /*1f00*/  ISETP.GE.AND P2, PT, R11, R14, PT ;  /* 0x0000000e0b00720c */ /* 0x000fe40003f46270 */
[C---:B------:R-:W-:Y:S01]  /*1f10*/  IADD3 R20, R240.reuse, 0x20, RZ ;  /* 0x00000020f0147810 */ /* 0x040fe20007ffe0ff */
[----:B------:R1:W-:Y:S01]  /*1f20*/  STL.64 [R1+0x20], R166 ;  /* 0x000020a601007387 */ /* 0x0003e20000100a00 */
[C---:B------:R-:W-:Y:S02]  /*1f30*/  IADD3 R32, R240.reuse, 0x40, RZ ;  /* 0x00000040f0207810 */ /* 0x040fe40007ffe0ff */
[C---:B------:R-:W-:Y:S02]  /*1f40*/  IADD3 R21, R240.reuse, 0x20, RZ ;  /* 0x00000020f0157810 */ /* 0x040fe40007ffe0ff */
[----:B------:R-:W-:Y:S02]  /*1f50*/  IADD3 R19, R240, 0x40, RZ ;  /* 0x00000040f0137810 */ /* 0x000fe40007ffe0ff */
[----:B------:R-:W-:-:S02]  /*1f60*/  SHF.R.S32.HI R21, RZ, 0x1f, R21 ;  /* 0x0000001fff157819 */ /* 0x000fc40000011415 */
[----:B------:R-:W-:Y:S02]  /*1f70*/  SHF.R.S32.HI R19, RZ, 0x1f, R19 ;  /* 0x0000001fff137819 */ /* 0x000fe40000011413 */
[-C--:B--2---:R-:W-:Y:S02]  /*1f80*/  @!P2 LEA R8, P0, R240, R0.reuse, 0x1 ;  /* 0x00000000f008a211 */ /* 0x084fe400078008ff */
[----:B------:R-:W-:Y:S02]  /*1f90*/  @!P2 LEA R6, P1, R20, R0, 0x1 ;  /* 0x000000001406a211 */ /* 0x000fe400078208ff */
[----:B------:R-:W-:Y:S02]  /*1fa0*/  @!P2 LEA.HI.X R9, R240, R4, R22, 0x1, P0 ;  /* 0x00000004f009a211 */ /* 0x000fe400000f0c16 */
[----:B------:R-:W-:Y:S02]  /*1fb0*/  @!P2 LEA R2, P0, R32, R0, 0x1 ;  /* 0x000000002002a211 */ /* 0x000fe400078008ff */
[----:B------:R-:W-:-:S02]  /*1fc0*/  SHF.R.S32.HI R0, RZ, 0x1f, R13 ;  /* 0x0000001fff007819 */ /* 0x000fc4000001140d */
[-C--:B------:R-:W-:Y:S02]  /*1fd0*/  @!P2 LEA.HI.X R7, R20, R4.reuse, R21, 0x1, P1 ;  /* 0x000000041407a211 */ /* 0x080fe400008f0c15 */
[----:B------:R-:W-:Y:S01]  /*1fe0*/  @!P2 LEA.HI.X R3, R32, R4, R19, 0x1, P0 ;  /* 0x000000042003a211 */ /* 0x000fe200000f0c13 */
[----:B------:R-:W-:-:S04]  /*1ff0*/  IMAD R0, R0, c[0x0][0x2b0], RZ ;  /* 0x0000ac0000007a24 */ /* 0x000fc800078e02ff */
[----:B------:R-:W-:-:S04]  /*2000*/  IMAD R0, R13, c[0x0][0x2b4], R0 ;  /* 0x0000ad000d007a24 */ /* 0x000fc800078e0200 */
[----:B------:R-:W-:-:S05]  /*2010*/  IMAD.IADD R163, R167, 0x1, R0 ;  /* 0x00000001a7a37824 */ /* 0x000fca00078e0200 */
[----:B------:R1:W-:Y:S01]  /*2020*/  STL [R1+0x34], R163 ;  /* 0x000034a301007387 */ /* 0x0003e20000100800 */
[----:B----4-:R-:W-:-:S05]  /*2030*/  IMAD.SHL.U32 R217, R12, 0x2, RZ ;  /* 0x000000020cd97824 */ /* 0x010fca00078e00ff */
        /* <DEDUP_REMOVED lines=8> */
[----:B------:R-:W2:Y:S04]  /*20c0*/  LDL R168, [R1+0x4] ;  /* 0x0000040001a87983 */ /* 0x000ea80000100800 */
[----:B------:R-:W4:Y:S01]  /*20d0*/  LDL R169, [R1+0x10] ;  /* 0x0000100001a97983 */ /* 0x000f220000100800 */
[----:B------:R-:W-:-:S03]  /*20e0*/  MOV R0, c[0x0][0x2b8] ;  /* 0x0000ae0000007a02 */ /* 0x000fc60000000f00 */
[----:B------:R-:W5:Y:S01]  /*20f0*/  LDL R23, [R1+0x44] ;  /* 0x0000440001177983 */ /* 0x000f620000100800 */
[----:B------:R-:W-:Y:S02]  /*2100*/  ISETP.NE.AND P2, PT, R0, 0x1, PT ;  /* 0x000000010000780c */ /* 0x000fe40003f45270 */
[----:B------:R-:W-:Y:S01]  /*2110*/  MOV R232, RZ ;  /* 0x000000ff00e87202 */ /* 0x000fe20000000f00 */
[----:B------:R-:W-:Y:S01]  /*2120*/  BAR.SYNC.DEFER_BLOCKING 0x0 ;  /* 0x0000000000007b1d */ /* 0x000fe20000010000 */
[----:B-12---:R-:W-:-:S04]  /*2130*/  LEA R2, R124, R168, 0x6 ;  /* 0x000000a87c027211 */ /* 0x006fc800078e30ff */
[C---:B------:R-:W-:Y:S02]  /*2140*/  ISETP.GE.AND P1, PT, R2.reuse, R246, PT ;  /* 0x000000f60200720c */ /* 0x040fe40003f26270 */
[----:B----4-:R-:W-:Y:S02]  /*2150*/  IADD3 R2, R2, R169, RZ ;  /* 0x000000a902027210 */ /* 0x010fe40007ffe0ff */
[----:B------:R-:W-:-:S03]  /*2160*/  ISETP.GT.OR P1, PT, R168, 0x3f, P1 ;  /* 0x0000003fa800780c */ /* 0x000fc60000f24670 */
[----:B------:R-:W-:Y:S01]  /*2170*/  @P2 IMAD.HI.U32 R3, R2, c[0x0][0x2bc], RZ ;  /* 0x0000af0002032a27 */ /* 0x000fe200078e00ff */
[----:B------:R-:W-:-:S04]  /*2180*/  MOV R0, R2 ;  /* 0x0000000200007202 */ /* 0x000fc80000000f00 */
[----:B------:R-:W-:-:S05]  /*2190*/  @P2 SHF.R.U32.HI R0, RZ, c[0x0][0x2c0], R3 ;  /* 0x0000b000ff002a19 */ /* 0x000fca0000011603 */
[----:B------:R-:W-:-:S04]  /*21a0*/  @!P1 IADD3 R3, P0, R0, R166, RZ ;  /* 0x000000a600039210 */ /* 0x000fc80007f1e0ff */
[----:B------:R-:W-:Y:S02]  /*21b0*/  @!P1 LEA.HI.X.SX32 R5, R0, R163, 0x1, P0 ;  /* 0x000000a300059211 */ /* 0x000fe400000f0eff */
[----:B------:R-:W-:-:S04]  /*21c0*/  @!P1 LEA R4, P0, R3, c[0x0][0x2a0], 0x2 ;  /* 0x0000a80003049a11 */ /* 0x000fc800078010ff */
[----:B------:R-:W-:-:S05]  /*21d0*/  @!P1 LEA.HI.X R5, R3, c[0x0][0x2a4], R5, 0x2, P0 ;  /* 0x0000a90003059a11 */ /* 0x000fca00000f1405 */
[----:B------:R-:W2:Y:S01]  /*21e0*/  @!P1 LDG.E R232, [R4.64] ;  /* 0x0000000604e89981 */ /* 0x000ea2000c1e1900 */
[----:B------:R-:W-:-:S05]  /*21f0*/  IADD3 R0, -R0, RZ, RZ ;  /* 0x000000ff00007210 */ /* 0x000fca0007ffe1ff */
[----:B------:R-:W-:Y:S01]  /*2200*/  IMAD R234, R0, c[0x0][0x2b8], R2 ;  /* 0x0000ae0000ea7a24 */ /* 0x000fe200078e0202 */
[----:B------:R-:W1:Y:S04]  /*2210*/  S2R R15, SR_TID.X ;  /* 0x00000000000f7919 */ /* 0x000e680000002100 */
[----:B------:R-:W-:Y:S01]  /*2220*/  SHF.R.S32.HI R11, RZ, 0x1f, R234 ;  /* 0x0000001fff0b7819 */ /* 0x000fe200000114ea */
[----:B------:R-:W-:-:S04]  /*2230*/  IMAD.WIDE.U32 R2, R234, c[0x0][0x1e0], RZ ;  /* 0x00007800ea027a25 */ /* 0x000fc800078e00ff */
[----:B------:R-:W-:-:S04]  /*2240*/  IMAD R0, R11, c[0x0][0x1e0], RZ ;  /* 0x000078000b007a24 */ /* 0x000fc800078e02ff */
[----:B------:R-:W-:-:S05]  /*2250*/  IMAD R0, R234, c[0x0][0x1e4], R0 ;  /* 0x00007900ea007a24 */ /* 0x000fca00078e0200 */
[----:B------:R-:W-:Y:S01]  /*2260*/  IADD3 R3, R3, R0, RZ ;  /* 0x0000000003037210 */ /* 0x000fe20007ffe0ff */
[----:B------:R-:W-:Y:S02]  /*2270*/  IMAD R0, R18, c[0x0][0x1e8], RZ ;  /* 0x00007a0012007a24 */ /* 0x000fe400078e02ff */
[----:B-----5:R-:W-:-:S04]  /*2280*/  IMAD.WIDE.U32 R164, R23, c[0x0][0x1e8], RZ ;  /* 0x00007a0017a47a25 */ /* 0x020fc800078e00ff */
[----:B------:R-:W-:Y:S01]  /*2290*/  IMAD R0, R23, c[0x0][0x1ec], R0 ;  /* 0x00007b0017007a24 */ /* 0x000fe200078e0200 */
[----:B-1-3--:R-:W-:-:S04]  /*22a0*/  SHF.R.S32.HI R10, RZ, 0x1f, R15 ;  /* 0x0000001fff0a7819 */ /* 0x00afc8000001140f */
[----:B------:R-:W-:Y:S02]  /*22b0*/  IADD3 R162, R165, R0, RZ ;  /* 0x00000000a5a27210 */ /* 0x000fe40007ffe0ff */
[----:B------:R-:W-:Y:S01]  /*22c0*/  LEA.HI R10, R10, R15, RZ, 0x2 ;  /* 0x0000000f0a0a7211 */ /* 0x000fe200078f10ff */
[----:B------:R-:W-:-:S03]  /*22d0*/  IMAD R140, R124, -0x40, R246 ;  /* 0xffffffc07c8c7824 */ /* 0x000fc600078e02f6 */
[----:B------:R-:W-:-:S04]  /*22e0*/  SHF.R.S32.HI R10, RZ, 0x2, R10 ;  /* 0x00000002ff0a7819 */ /* 0x000fc8000001140a */
[----:B------:R-:W-:-:S04]  /*22f0*/  IADD3 R17, -R10, R140, RZ ;  /* 0x0000008c0a117210 */ /* 0x000fc80007ffe1ff */
[----:B------:R-:W-:-:S13]  /*2300*/  ISETP.GE.AND P4, PT, R17, 0x1, PT ;  /* 0x000000011100780c */ /* 0x000fda0003f86270 */
[----:B------:R-:W-:Y:S02]  /*2310*/  @P4 ISETP.GE.AND P1, PT, R240, c[0x0][0x1d4], PT ;  /* 0x00007500f0004a0c */ /* 0x000fe40003f26270 */
[----:B------:R-:W-:Y:S02]  /*2320*/  @P4 ISETP.GE.AND P5, PT, R20, c[0x0][0x1d4], PT ;  /* 0x0000750014004a0c */ /* 0x000fe40003fa6270 */
[----:B------:R-:W-:Y:S02]  /*2330*/  ISETP.GE.AND P6, PT, R17, 0x21, PT ;  /* 0x000000211100780c */ /* 0x000fe40003fc6270 */
[----:B------:R-:W-:Y:S02]  /*2340*/  SHF.L.U32 R161, R32, 0x1, RZ ;  /* 0x0000000120a17819 */ /* 0x000fe400000006ff */
[----:B------:R-:W-:Y:S02]  /*2350*/  SHF.L.U32 R160, R20, 0x1, RZ ;  /* 0x0000000114a07819 */ /* 0x000fe400000006ff */
[----:B------:R-:W-:-:S02]  /*2360*/  SHF.L.U64.HI R125, R240, 0x1, R22 ;  /* 0x00000001f07d7819 */ /* 0x000fc40000010216 */
[----:B------:R-:W-:Y:S02]  /*2370*/  SHF.L.U64.HI R126, R32, 0x1, R19 ;  /* 0x00000001207e7819 */ /* 0x000fe40000010213 */
[----:B------:R-:W-:Y:S02]  /*2380*/  SHF.L.U32 R159, R240, 0x1, RZ ;  /* 0x00000001f09f7819 */ /* 0x000fe400000006ff */
[----:B------:R-:W-:Y:S01]  /*2390*/  SHF.L.U64.HI R127, R20, 0x1, R21 ;  /* 0x00000001147f7819 */ /* 0x000fe20000010215 */
[----:B------:R-:W-:Y:S04]  /*23a0*/  STL.64 [R1+0x18], R164 ;  /* 0x000018a401007387 */ /* 0x000fe80000100a00 */
[----:B------:R-:W-:Y:S01]  /*23b0*/  STL [R1+0x30], R162 ;  /* 0x000030a201007387 */ /* 0x000fe20000100800 */
[----:B--2---:R-:W-:Y:S01]  /*23c0*/  SHF.R.S32.HI R16, RZ, 0x1f, R232 ;  /* 0x0000001fff107819 */ /* 0x004fe200000114e8 */
[----:B------:R-:W-:-:S04]  /*23d0*/  IMAD.WIDE.U32 R2, R232, c[0x0][0x1f0], R2 ;  /* 0x00007c00e8027a25 */ /* 0x000fc800078e0002 */
[----:B------:R-:W-:Y:S01]  /*23e0*/  IMAD R4, R16, c[0x0][0x1f0], RZ ;  /* 0x00007c0010047a24 */ /* 0x000fe200078e02ff */
[----:B------:R-:W-:-:S03]  /*23f0*/  IADD3 R0, P0, R2, R164, RZ ;  /* 0x000000a402007210 */ /* 0x000fc60007f1e0ff */
[----:B------:R-:W-:-:S05]  /*2400*/  IMAD R4, R232, c[0x0][0x1f4], R4 ;  /* 0x00007d00e8047a24 */ /* 0x000fca00078e0204 */
[----:B------:R-:W-:Y:S02]  /*2410*/  IADD3.X R3, R162, R3, R4, P0, !PT ;  /* 0x00000003a2037210 */ /* 0x000fe400007fe404 */
[----:B------:R-:W-:-:S04]  /*2420*/  LEA R2, P0, R0, c[0x0][0x1c8], 0x1 ;  /* 0x0000720000027a11 */ /* 0x000fc800078008ff */
[----:B------:R-:W-:Y:S02]  /*2430*/  LEA.HI.X R0, R0, c[0x0][0x1cc], R3, 0x1, P0 ;  /* 0x0000730000007a11 */ /* 0x000fe400000f0c03 */
[----:B------:R-:W1:Y:S04]  /*2440*/  SHFL.IDX PT, R3, R2, RZ, 0x1c1f ;  /* 0x001c1fff02037589 */ /* 0x000e6800000e0000 */
[----:B------:R-:W2:Y:S04]  /*2450*/  SHFL.IDX PT, R4, R0, RZ, 0x1c1f ;  /* 0x001c1fff00047589 */ /* 0x000ea800000e0000 */
[----:B------:R-:W3:Y:S04]  /*2460*/  SHFL.IDX PT, R2, R2, 0x1, 0x1c1f ;  /* 0x003c1f0002027f89 */ /* 0x000ee800000e0000 */
[----:B------:R4:W5:Y:S01]  /*2470*/  SHFL.IDX PT, R10, R0, 0x1, 0x1c1f ;  /* 0x003c1f00000a7f89 */ /* 0x00096200000e0000 */
[----:B-1----:R-:W-:-:S04]  /*2480*/  @P4 LEA R6, P0, R240, R3, 0x1 ;  /* 0x00000003f0064211 */ /* 0x002fc800078008ff */
[----:B--2---:R-:W-:Y:S02]  /*2490*/  @P4 LEA.HI.X R7, R240, R4, R22, 0x1, P0 ;  /* 0x00000004f0074211 */ /* 0x004fe400000f0c16 */
[----:B------:R-:W-:Y:S02]  /*24a0*/  @P4 LEA R8, P0, R20, R3, 0x1 ;  /* 0x0000000314084211 */ /* 0x000fe400078008ff */
[----:B----4-:R-:W-:-:S05]  /*24b0*/  @P4 SHF.L.U32 R0, R12, 0x1, RZ ;  /* 0x000000010c004819 */ /* 0x010fca00000006ff */
[----:B------:R1:W-:Y:S01]  /*24c0*/  @P4 LDGSTS.E.BYPASS.LTC128B.128 [R0+0x3100], [R6.64], !P1 ;  /* 0x0310000006004fae */ /* 0x0003e2000c901d46 */
[----:B------:R-:W-:Y:S02]  /*24d0*/  @P4 ISETP.GE.AND P1, PT, R32, c[0x0][0x1d4], PT ;  /* 0x0000750020004a0c */ /* 0x000fe40003f26270 */
[----:B------:R-:W-:-:S05]  /*24e0*/  @P4 LEA.HI.X R9, R20, R4, R21, 0x1, P0 ;  /* 0x0000000414094211 */ /* 0x000fca00000f0c15 */
[----:B------:R3:W-:Y:S01]  /*24f0*/  @P4 LDGSTS.E.BYPASS.LTC128B.128 [R0+0x4100], [R8.64], !P5 ;  /* 0x0410000008004fae */ /* 0x0007e2000e901d46 */
[----:B-1----:R-:W-:-:S04]  /*2500*/  @P4 LEA R6, P0, R32, R3, 0x1 ;  /* 0x0000000320064211 */ /* 0x002fc800078008ff */
[----:B------:R-:W-:Y:S02]  /*2510*/  @P4 LEA.HI.X R7, R32, R4, R19, 0x1, P0 ;  /* 0x0000000420074211 */ /* 0x000fe400000f0c13 */
[----:B---3--:R-:W-:-:S03]  /*2520*/  @P6 LEA R8, P0, R240, R2, 0x1 ;  /* 0x00000002f0086211 */ /* 0x008fc600078008ff */
[----:B------:R1:W-:Y:S01]  /*2530*/  @P4 LDGSTS.E.BYPASS.LTC128B.128 [R0+0x5100], [R6.64], !P1 ;  /* 0x0510000006004fae */ /* 0x0003e2000c901d46 */
[----:B------:R-:W-:Y:S02]  /*2540*/  @P6 ISETP.GE.AND P4, PT, R240, c[0x0][0x1d4], PT ;  /* 0x00007500f0006a0c */ /* 0x000fe40003f86270 */
[C---:B------:R-:W-:Y:S02]  /*2550*/  @P6 LEA R4, P5, R20.reuse, R2, 0x1 ;  /* 0x0000000214046211 */ /* 0x040fe400078a08ff */
[----:B------:R-:W-:Y:S02]  /*2560*/  @P6 ISETP.GE.AND P1, PT, R20, c[0x0][0x1d4], PT ;  /* 0x0000750014006a0c */ /* 0x000fe40003f26270 */
[-C--:B-----5:R-:W-:Y:S02]  /*2570*/  @P6 LEA.HI.X R9, R240, R10.reuse, R22, 0x1, P0 ;  /* 0x0000000af0096211 */ /* 0x0a0fe400000f0c16 */
[----:B------:R-:W-:Y:S02]  /*2580*/  @P6 ISETP.GE.AND P0, PT, R32, c[0x0][0x1d4], PT ;  /* 0x0000750020006a0c */ /* 0x000fe40003f06270 */
[----:B------:R-:W-:-:S02]  /*2590*/  @P6 LEA.HI.X R5, R20, R10, R21, 0x1, P5 ;  /* 0x0000000a14056211 */ /* 0x000fc400028f0c15 */
[----:B------:R-:W-:-:S04]  /*25a0*/  @P6 LEA R2, P5, R32, R2, 0x1 ;  /* 0x0000000220026211 */ /* 0x000fc800078a08ff */
[----:B------:R-:W-:Y:S02]  /*25b0*/  @P6 LEA.HI.X R3, R32, R10, R19, 0x1, P5 ;  /* 0x0000000a20036211 */ /* 0x000fe400028f0c13 */
[----:B-1----:R-:W-:-:S05]  /*25c0*/  @P6 SHF.L.U32 R0, R12, 0x1, RZ ;  /* 0x000000010c006819 */ /* 0x002fca00000006ff */
[----:B------:R1:W-:Y:S04]  /*25d0*/  @P6 LDGSTS.E.BYPASS.LTC128B.128 [R0+0x3900], [R8.64], !P4 ;  /* 0x0390000008006fae */ /* 0x0003e8000e101d46 */
[----:B------:R1:W-:Y:S04]  /*25e0*/  @P6 LDGSTS.E.BYPASS.LTC128B.128 [R0+0x4900], [R4.64], !P1 ;  /* 0x0490000004006fae */ /* 0x0003e8000c901d46 */
[----:B------:R1:W-:Y:S04]  /*25f0*/  @P6 LDGSTS.E.BYPASS.LTC128B.128 [R0+0x5900], [R2.64], !P0 ;  /* 0x0590000002006fae */ /* 0x0003e8000c101d46 */
[----:B------:R-:W0:Y:S01]  /*2600*/  LDGDEPBAR ;  /* 0x00000000000079af */ /* 0x000e220000000000 */
[----:B------:R-:W-:-:S04]  /*2610*/  IMAD.WIDE.U32 R6, R23, c[0x0][0x210], RZ ;  /* 0x0000840017067a25 */ /* 0x000fc800078e00ff */
[----:B-1----:R-:W-:Y:S01]  /*2620*/  IMAD R0, R11, c[0x0][0x208], RZ ;  /* 0x000082000b007a24 */ /* 0x002fe200078e02ff */
[----:B------:R-:W-:-:S04]  /*2630*/  DEPBAR.LE SB0, 0x1 ;  /* 0x000080400000791a */ /* 0x000fc80000000000 */
[----:B------:R-:W-:Y:S01]  /*2640*/  IMAD.WIDE.U32 R2, R234, c[0x0][0x208], RZ ;  /* 0x00008200ea027a25 */ /* 0x000fe200078e00ff */
[----:B------:R-:W-:-:S04]  /*2650*/  DEPBAR.LE SB0, 0x0 ;  /* 0x000080000000791a */ /* 0x000fc80000000000 */
[----:B------:R-:W-:Y:S01]  /*2660*/  IMAD R0, R234, c[0x0][0x20c], R0 ;  /* 0x00008300ea007a24 */ /* 0x000fe200078e0200 */
[----:B------:R-:W-:Y:S04]  /*2670*/  BAR.SYNC.DEFER_BLOCKING 0x0 ;  /* 0x0000000000007b1d */ /* 0x000fe80000010000 */
[----:B------:R-:W-:Y:S01]  /*2680*/  IADD3 R3, R3, R0, RZ ;  /* 0x0000000003037210 */ /* 0x000fe20007ffe0ff */
[----:B------:R-:W-:Y:S02]  /*2690*/  IMAD R0, R18, c[0x0][0x210], RZ ;  /* 0x0000840012007a24 */ /* 0x000fe400078e02ff */
[----:B------:R-:W-:Y:S02]  /*26a0*/  IMAD R4, R16, c[0x0][0x218], RZ ;  /* 0x0000860010047a24 */ /* 0x000fe400078e02ff */
[----:B------:R-:W-:-:S02]  /*26b0*/  IMAD R0, R23, c[0x0][0x214], R0 ;  /* 0x0000850017007a24 */ /* 0x000fc400078e0200 */
[----:B------:R-:W-:-:S03]  /*26c0*/  IMAD.WIDE.U32 R2, R232, c[0x0][0x218], R2 ;  /* 0x00008600e8027a25 */ /* 0x000fc600078e0002 */
[----:B------:R-:W-:Y:S01]  /*26d0*/  IADD3 R5, R7, R0, RZ ;  /* 0x0000000007057210 */ /* 0x000fe20007ffe0ff */
[----:B------:R-:W-:Y:S01]  /*26e0*/  IMAD R4, R232, c[0x0][0x21c], R4 ;  /* 0x00008700e8047a24 */ /* 0x000fe200078e0204 */
[----:B------:R-:W-:-:S04]  /*26f0*/  IADD3 R0, P0, R2, R6, RZ ;  /* 0x0000000602007210 */ /* 0x000fc80007f1e0ff */
[----:B------:R-:W-:Y:S02]  /*2700*/  IADD3.X R2, R5, R3, R4, P0, !PT ;  /* 0x0000000305027210 */ /* 0x000fe400007fe404 */
[C---:B------:R-:W-:Y:S01]  /*2710*/  LEA R3, P0, R0.reuse, c[0x0][0x1f8], 0x1 ;  /* 0x00007e0000037a11 */ /* 0x040fe200078008ff */
[----:B------:R-:W-:Y:S03]  /*2720*/  LDSM.16.M88.4 R12, [R203] ;  /* 0x00000000cb0c783b */ /* 0x000fe60000000200 */
[----:B------:R-:W-:Y:S02]  /*2730*/  LEA.HI.X R16, R0, c[0x0][0x1fc], R2, 0x1, P0 ;  /* 0x00007f0000107a11 */ /* 0x000fe400000f0c02 */
[----:B------:R-:W1:Y:S04]  /*2740*/  SHFL.IDX PT, R0, R3, RZ, 0x1c1f ;  /* 0x001c1fff03007589 */ /* 0x000e6800000e0000 */
[----:B------:R-:W2:Y:S04]  /*2750*/  SHFL.IDX PT, R2, R16, RZ, 0x1c1f ;  /* 0x001c1fff10027589 */ /* 0x000ea800000e0000 */
[----:B------:R-:W3:Y:S04]  /*2760*/  SHFL.IDX PT, R3, R3, 0x1, 0x1c1f ;  /* 0x003c1f0003037f89 */ /* 0x000ee800000e0000 */
[----:B------:R-:W4:Y:S04]  /*2770*/  SHFL.IDX PT, R16, R16, 0x1, 0x1c1f ;  /* 0x003c1f0010107f89 */ /* 0x000f2800000e0000 */
[----:B------:R-:W5:Y:S01]  /*2780*/  LDSM.16.M88.4 R44, [R200] ;  /* 0x00000000c82c783b */ /* 0x000f620000000200 */
[----:B------:R-:W-:-:S02]  /*2790*/  ISETP.GE.AND P5, PT, R240, c[0x0][0x1d4], PT ;  /* 0x00007500f0007a0c */ /* 0x000fc40003fa6270 */
[----:B------:R-:W-:Y:S01]  /*27a0*/  ISETP.GE.AND P4, PT, R20, c[0x0][0x1d4], PT ;  /* 0x0000750014007a0c */ /* 0x000fe20003f86270 */
[----:B------:R-:W5:Y:S01]  /*27b0*/  LDSM.16.M88.4 R8, [R203+0x1000] ;  /* 0x00100000cb08783b */ /* 0x000f620000000200 */
[----:B-1----:R-:W-:-:S03]  /*27c0*/  IADD3 R22, P6, R0, R161, RZ ;  /* 0x000000a100167210 */ /* 0x002fc60007fde0ff */
[----:B------:R-:W1:Y:S01]  /*27d0*/  LDSM.16.M88.4 R48, [R200+0x400] ;  /* 0x00040000c830783b */ /* 0x000e620000000200 */
[----:B------:R-:W-:Y:S02]  /*27e0*/  IADD3 R24, P0, R0, R160, RZ ;  /* 0x000000a000187210 */ /* 0x000fe40007f1e0ff */
[----:B--2---:R-:W-:Y:S01]  /*27f0*/  IADD3.X R23, R2, R126, RZ, P6, !PT ;  /* 0x0000007e02177210 */ /* 0x004fe200037fe4ff */
[----:B------:R-:W2:Y:S01]  /*2800*/  LDSM.16.M88.4 R40, [R200+0x800] ;  /* 0x00080000c828783b */ /* 0x000ea20000000200 */
[----:B------:R-:W-:Y:S02]  /*2810*/  IADD3 R26, P1, R0, R159, RZ ;  /* 0x0000009f001a7210 */ /* 0x000fe40007f3e0ff */
[----:B------:R-:W-:Y:S01]  /*2820*/  ISETP.LT.OR P6, PT, R17, 0x1, P5 ;  /* 0x000000011100780c */ /* 0x000fe20002fc1670 */
[----:B------:R-:W1:Y:S01]  /*2830*/  LDSM.16.M88.4 R28, [R200+0xc00] ;  /* 0x000c0000c81c783b */ /* 0x000e620000000200 */
[C---:B------:R-:W-:Y:S02]  /*2840*/  IADD3.X R25, R2.reuse, R127, RZ, P0, !PT ;  /* 0x0000007f02197210 */ /* 0x040fe400007fe4ff */
[----:B---3--:R-:W-:Y:S01]  /*2850*/  IADD3 R18, P0, R3, R160, RZ ;  /* 0x000000a003127210 */ /* 0x008fe20007f1e0ff */
[----:B------:R-:W-:Y:S01]  /*2860*/  LDSM.16.M88.4 R36, [R204] ;  /* 0x00000000cc24783b */ /* 0x000fe20000000200 */
[----:B------:R-:W-:-:S02]  /*2870*/  IADD3.X R27, R2, R125, RZ, P1, !PT ;  /* 0x0000007d021b7210 */ /* 0x000fc40000ffe4ff */
[----:B------:R-:W-:Y:S01]  /*2880*/  IADD3 R20, P1, R3, R159, RZ ;  /* 0x0000009f03147210 */ /* 0x000fe20007f3e0ff */
[----:B------:R-:W3:Y:S01]  /*2890*/  LDSM.16.M88.4 R52, [R205] ;  /* 0x00000000cd34783b */ /* 0x000ee20000000200 */
[C---:B----4-:R-:W-:Y:S02]  /*28a0*/  IADD3.X R19, R16.reuse, R127, RZ, P0, !PT ;  /* 0x0000007f10137210 */ /* 0x050fe400007fe4ff */
[C---:B------:R-:W-:Y:S01]  /*28b0*/  ISETP.LT.OR P0, PT, R17.reuse, 0x1, P4 ;  /* 0x000000011100780c */ /* 0x040fe20002701670 */
[----:B------:R-:W-:Y:S01]  /*28c0*/  STL.64 [R1+0x28], R6 ;  /* 0x0000280601007387 */ /* 0x000fe20000100a00 */
[----:B------:R-:W-:Y:S02]  /*28d0*/  IADD3.X R21, R16, R125, RZ, P1, !PT ;  /* 0x0000007d10157210 */ /* 0x000fe40000ffe4ff */
[----:B------:R-:W-:Y:S01]  /*28e0*/  ISETP.GE.AND P1, PT, R32, c[0x0][0x1d4], PT ;  /* 0x0000750020007a0c */ /* 0x000fe20003f26270 */
[----:B------:R-:W-:Y:S01]  /*28f0*/  STL [R1+0x38], R5 ;  /* 0x0000380501007387 */ /* 0x000fe20000100800 */
[----:B------:R-:W-:-:S03]  /*2900*/  ISETP.LT.OR P5, PT, R17, 0x21, P5 ;  /* 0x000000211100780c */ /* 0x000fc60002fa1670 */
[----:B------:R-:W4:Y:S04]  /*2910*/  LDSM.16.M88.4 R4, [R204+0x1000] ;  /* 0x00100000cc04783b */ /* 0x000f280000000200 */
[----:B------:R-:W-:Y:S04]  /*2920*/  LDSM.16.M88.4 R64, [R216] ;  /* 0x00000000d840783b */ /* 0x000fe80000000200 */
[----:B------:R-:W-:Y:S04]  /*2930*/  LDSM.16.M88.4 R84, [R215] ;  /* 0x00000000d754783b */ /* 0x000fe80000000200 */
[----:B------:R-:W-:Y:S01]  /*2940*/  LDSM.16.M88.4 R88, [R214] ;  /* 0x00000000d658783b */ /* 0x000fe20000000200 */
[----:B------:R-:W-:-:S03]  /*2950*/  ISETP.LT.OR P4, PT, R17, 0x21, P4 ;  /* 0x000000211100780c */ /* 0x000fc60002781670 */
[----:B------:R-:W-:Y:S01]  /*2960*/  @!PT LDS RZ, [RZ] ;  /* 0x00000000fffff984 */ /* 0x000fe20000000800 */
[----:B------:R-:W-:Y:S01]  /*2970*/  @!PT LDS RZ, [RZ] ;  /* 0x00000000fffff984 */ /* 0x000fe20000000800 */
[----:B------:R-:W-:Y:S01]  /*2980*/  @!PT LDS RZ, [RZ] ;  /* 0x00000000fffff984 */ /* 0x000fe20000000800 */
[----:B------:R1:W-:Y:S01]  /*2990*/  LDGSTS.E.BYPASS.LTC128B.128 [R217+0x100], [R26.64], !P6 ;  /* 0x001000001ad97fae */ /* 0x0003e2000f101d46 */
[C---:B------:R-:W-:Y:S02]  /*29a0*/  ISETP.LT.OR P6, PT, R17.reuse, 0x1, P1 ;  /* 0x000000011100780c */ /* 0x040fe40000fc1670 */
[----:B------:R-:W-:Y:S01]  /*29b0*/  ISETP.LT.OR P1, PT, R17, 0x21, P1 ;  /* 0x000000211100780c */ /* 0x000fe20000f21670 */
[----:B------:R1:W-:Y:S01]  /*29c0*/  LDGSTS.E.BYPASS.LTC128B.128 [R217+0x1100], [R24.64], !P0 ;  /* 0x0110000018d97fae */ /* 0x0003e2000c101d46 */
[----:B------:R-:W-:Y:S01]  /*29d0*/  IADD3 R2, P0, R3, R161, RZ ;  /* 0x000000a103027210 */ /* 0x000fe20007f1e0ff */
[----:B-----5:R-:W-:Y:S02]  /*29e0*/  HMMA.16816.F32 R56, R12, R44, RZ ;  /* 0x0000002c0c38723c */ /* 0x020fe400000018ff */
[----:B------:R-:W5:Y:S01]  /*29f0*/  LDL R170, [R1+0x8] ;  /* 0x0000080001aa7983 */ /* 0x000f620000100800 */
[----:B------:R-:W-:-:S05]  /*2a00*/  IADD3.X R3, R16, R126, RZ, P0, !PT ;  /* 0x0000007e10037210 */ /* 0x000fca00007fe4ff */
[----:B------:R2:W-:Y:S04]  /*2a10*/  LDGSTS.E.BYPASS.LTC128B.128 [R217+0x2100], [R22.64], !P6 ;  /* 0x0210000016d97fae */ /* 0x0005e8000f101d46 */
[----:B------:R2:W-:Y:S04]  /*2a20*/  LDGSTS.E.BYPASS.LTC128B.128 [R217+0x900], [R20.64], !P5 ;  /* 0x0090000014d97fae */ /* 0x0005e8000e901d46 */
[----:B------:R2:W-:Y:S04]  /*2a30*/  LDGSTS.E.BYPASS.LTC128B.128 [R217+0x1900], [R18.64], !P4 ;  /* 0x0190000012d97fae */ /* 0x0005e8000e101d46 */
[----:B------:R3:W-:Y:S04]  /*2a40*/  LDGSTS.E.BYPASS.LTC128B.128 [R217+0x2900], [R2.64], !P1 ;  /* 0x0290000002d97fae */ /* 0x0007e8000c901d46 */
[----:B------:R-:W-:Y:S04]  /*2a50*/  LDSM.16.M88.4 R60, [R200+0x1000] ;  /* 0x00100000c83c783b */ /* 0x000fe80000000200 */
[----:B------:R-:W3:Y:S01]  /*2a60*/  LDSM.16.M88.4 R32, [R203+0x2000] ;  /* 0x00200000cb20783b */ /* 0x000ee20000000200 */
[C---:B------:R-:W-:Y:S03]  /*2a70*/  HMMA.16816.F32 R76, R8.reuse, R44, RZ ;  /* 0x0000002c084c723c */ /* 0x040fe600000018ff */
[----:B-1----:R-:W-:Y:S04]  /*2a80*/  LDSM.16.M88.4 R24, [R204+0x2000] ;  /* 0x00200000cc18783b */ /* 0x002fe80000000200 */
[----:B------:R-:W0:Y:S01]  /*2a90*/  LDGDEPBAR ;  /* 0x00000000000079af */ /* 0x000e220000000000 */
[C---:B------:R-:W-:Y:S08]  /*2aa0*/  HMMA.16816.F32 R104, R8.reuse, R48, RZ ;  /* 0x000000300868723c */ /* 0x040ff000000018ff */
[C---:B--2---:R-:W-:Y:S08]  /*2ab0*/  HMMA.16816.F32 R100, R8.reuse, R40, RZ ;  /* 0x000000280864723c */ /* 0x044ff000000018ff */
[C---:B------:R-:W-:Y:S08]  /*2ac0*/  HMMA.16816.F32 R92, R8.reuse, R28, RZ ;  /* 0x0000001c085c723c */ /* 0x040ff000000018ff */
[C---:B------:R-:W-:Y:S08]  /*2ad0*/  HMMA.16816.F32 R96, R8.reuse, R46, RZ ;  /* 0x0000002e0860723c */ /* 0x040ff000000018ff */
[C---:B------:R-:W-:Y:S08]  /*2ae0*/  HMMA.16816.F32 R80, R8.reuse, R50, RZ ;  /* 0x000000320850723c */ /* 0x040ff000000018ff */
[C---:B------:R-:W-:Y:S08]  /*2af0*/  HMMA.16816.F32 R68, R8.reuse, R42, RZ ;  /* 0x0000002a0844723c */ /* 0x040ff000000018ff */
[----:B------:R-:W-:Y:S08]  /*2b00*/  HMMA.16816.F32 R20, R8, R30, RZ ;  /* 0x0000001e0814723c */ /* 0x000ff000000018ff */
[----:B---3--:R-:W-:Y:S08]  /*2b10*/  HMMA.16816.F32 R8, R36, R52, R56 ;  /* 0x000000342408723c */ /* 0x008ff00000001838 */
[C---:B------:R-:W-:Y:S08]  /*2b20*/  HMMA.16816.F32 R108, R12.reuse, R28, RZ ;  /* 0x0000001c0c6c723c */ /* 0x040ff000000018ff */
[C---:B------:R-:W-:Y:S01]  /*2b30*/  HMMA.16816.F32 R116, R12.reuse, R30, RZ ;  /* 0x0000001e0c74723c */ /* 0x040fe200000018ff */
[----:B------:R-:W1:Y:S07]  /*2b40*/  LDSM.16.M88.4 R28, [R203+0x3000] ;  /* 0x00300000cb1c783b */ /* 0x000e6e0000000200 */
[C---:B------:R-:W-:Y:S08]  /*2b50*/  HMMA.16816.F32 R16, R12.reuse, R48, RZ ;  /* 0x000000300c10723c */ /* 0x040ff000000018ff */
[C---:B------:R-:W-:Y:S08]  /*2b60*/  HMMA.16816.F32 R112, R12.reuse, R50, RZ ;  /* 0x000000320c70723c */ /* 0x040ff000000018ff */
[C---:B------:R-:W-:Y:S08]  /*2b70*/  HMMA.16816.F32 R48, R12.reuse, R40, RZ ;  /* 0x000000280c30723c */ /* 0x040ff000000018ff */
[C---:B------:R-:W-:Y:S01]  /*2b80*/  HMMA.16816.F32 R120, R12.reuse, R42, RZ ;  /* 0x0000002a0c78723c */ /* 0x040fe200000018ff */
[----:B------:R-:W2:Y:S07]  /*2b90*/  LDSM.16.M88.4 R40, [R213] ;  /* 0x00000000d528783b */ /* 0x000eae0000000200 */
[----:B------:R-:W-:Y:S01]  /*2ba0*/  HMMA.16816.F32 R72, R12, R46, RZ ;  /* 0x0000002e0c48723c */ /* 0x000fe200000018ff */
[----:B------:R-:W-:Y:S07]  /*2bb0*/  LDSM.16.M88.4 R44, [R200+0x2000] ;  /* 0x00200000c82c783b */ /* 0x000fee0000000200 */
[----:B----4-:R-:W-:Y:S08]  /*2bc0*/  HMMA.16816.F32 R12, R4, R52, R76 ;  /* 0x00000034040c723c */ /* 0x010ff0000000184c */
[----:B------:R-:W-:Y:S08]  /*2bd0*/  HMMA.16816.F32 R8, R32, R60, R8 ;  /* 0x0000003c2008723c */ /* 0x000ff00000001808 */
[C---:B------:R-:W-:Y:S01]  /*2be0*/  HMMA.16816.F32 R148, R4.reuse, R90, R20 ;  /* 0x0000005a0494723c */ /* 0x040fe20000001814 */
[----:B------:R-:W3:Y:S07]  /*2bf0*/  LDSM.16.M88.4 R20, [R204+0x3000] ;  /* 0x00300000cc14783b */ /* 0x000eee0000000200 */
[----:B------:R-:W-:Y:S08]  /*2c00*/  HMMA.16816.F32 R144, R4, R88, R92 ;  /* 0x000000580490723c */ /* 0x000ff0000000185c */
[-C--:B------:R-:W-:Y:S01]  /*2c10*/  HMMA.16816.F32 R92, R36, R64.reuse, R16 ;  /* 0x00000040245c723c */ /* 0x080fe20000001810 */
[----:B------:R-:W4:Y:S07]  /*2c20*/  LDSM.16.M88.4 R16, [R203+0x4000] ;  /* 0x00400000cb10783b */ /* 0x000f2e0000000200 */
[C---:B------:R-:W-:Y:S08]  /*2c30*/  HMMA.16816.F32 R104, R4.reuse, R64, R104 ;  /* 0x000000400468723c */ /* 0x040ff00000001868 */
[C---:B------:R-:W-:Y:S08]  /*2c40*/  HMMA.16816.F32 R132, R4.reuse, R84, R100 ;  /* 0x000000540484723c */ /* 0x040ff00000001864 */
[C---:B------:R-:W-:Y:S08]  /*2c50*/  HMMA.16816.F32 R76, R4.reuse, R54, R96 ;  /* 0x00000036044c723c */ /* 0x040ff00000001860 */
[C---:B------:R-:W-:Y:S08]  /*2c60*/  HMMA.16816.F32 R128, R4.reuse, R66, R80 ;  /* 0x000000420480723c */ /* 0x040ff00000001850 */
[----:B------:R-:W-:Y:S08]  /*2c70*/  HMMA.16816.F32 R136, R4, R86, R68 ;  /* 0x000000560488723c */ /* 0x000ff00000001844 */
[----:B-1----:R-:W-:Y:S01]  /*2c80*/  HMMA.16816.F32 R4, R28, R60, R12 ;  /* 0x0000003c1c04723c */ /* 0x002fe2000000180c */
[----:B------:R-:W1:Y:S07]  /*2c90*/  LDSM.16.M88.4 R12, [R203+0x5000] ;  /* 0x00500000cb0c783b */ /* 0x000e6e0000000200 */
[----:B------:R-:W-:Y:S08]  /*2ca0*/  HMMA.16816.F32 R72, R36, R54, R72 ;  /* 0x000000362448723c */ /* 0x000ff00000001848 */
[----:B--2---:R-:W-:Y:S01]  /*2cb0*/  HMMA.16816.F32 R56, R24, R40, R8 ;  /* 0x000000281838723c */ /* 0x004fe20000001808 */
[----:B------:R-:W-:Y:S07]  /*2cc0*/  LDSM.16.M88.4 R8, [R204+0x4000] ;  /* 0x00400000cc08783b */ /* 0x000fee0000000200 */
[----:B------:R-:W-:Y:S01]  /*2cd0*/  HMMA.16816.F32 R100, R36, R84, R48 ;  /* 0x000000542464723c */ /* 0x000fe20000001830 */
[----:B------:R-:W2:Y:S07]  /*2ce0*/  LDSM.16.M88.4 R48, [R209] ;  /* 0x00000000d130783b */ /* 0x000eae0000000200 */
[----:B---3--:R-:W-:Y:S01]  /*2cf0*/  HMMA.16816.F32 R52, R20, R40, R4 ;  /* 0x000000281434723c */ /* 0x008fe20000001804 */
[----:B------:R-:W-:Y:S07]  /*2d00*/  LDSM.16.M88.4 R4, [R204+0x5000] ;  /* 0x00500000cc04783b */ /* 0x000fee0000000200 */
[-C--:B------:R-:W-:Y:S08]  /*2d10*/  HMMA.16816.F32 R72, R32, R62.reuse, R72 ;  /* 0x0000003e2048723c */ /* 0x080ff00000001848 */
[----:B------:R-:W-:Y:S01]  /*2d20*/  HMMA.16816.F32 R76, R28, R62, R76 ;  /* 0x0000003e1c4c723c */ /* 0x000fe2000000184c */
[----:B------:R-:W-:Y:S07]  /*2d30*/  LDSM.16.M88.4 R60, [R212] ;  /* 0x00000000d43c783b */ /* 0x000fee0000000200 */
[----:B----4-:R-:W-:Y:S01]  /*2d40*/  HMMA.16816.F32 R68, R16, R44, R56 ;  /* 0x0000002c1044723c */ /* 0x010fe20000001838 */
[----:B------:R-:W3:Y:S07]  /*2d50*/  LDSM.16.M88.4 R56, [R200+0x1400] ;  /* 0x00140000c838783b */ /* 0x000eee0000000200 */
[----:B------:R-:W-:Y:S08]  /*2d60*/  HMMA.16816.F32 R96, R36, R66, R112 ;  /* 0x000000422460723c */ /* 0x000ff00000001870 */
[----:B-1----:R-:W-:Y:S08]  /*2d70*/  HMMA.16816.F32 R52, R12, R44, R52 ;  /* 0x0000002c0c34723c */ /* 0x002ff00000001834 */
[-C--:B------:R-:W-:Y:S08]  /*2d80*/  HMMA.16816.F32 R64, R24, R42.reuse, R72 ;  /* 0x0000002a1840723c */ /* 0x080ff00000001848 */
[----:B------:R-:W-:Y:S01]  /*2d90*/  HMMA.16816.F32 R72, R20, R42, R76 ;  /* 0x0000002a1448723c */ /* 0x000fe2000000184c */
[----:B------:R-:W1:Y:S07]  /*2da0*/  LDSM.16.M88.4 R40, [R200+0x2400] ;  /* 0x00240000c828783b */ /* 0x000e6e0000000200 */
[----:B--2---:R-:W-:Y:S08]  /*2db0*/  HMMA.16816.F32 R80, R8, R48, R68 ;  /* 0x000000300850723c */ /* 0x004ff00000001844 */
[----:B---3--:R-:W-:Y:S08]  /*2dc0*/  HMMA.16816.F32 R68, R32, R56, R92 ;  /* 0x000000382044723c */ /* 0x008ff0000000185c */
[----:B------:R-:W-:Y:S08]  /*2dd0*/  HMMA.16816.F32 R120, R36, R86, R120 ;  /* 0x000000562478723c */ /* 0x000ff00000001878 */
[----:B------:R-:W-:Y:S08]  /*2de0*/  HMMA.16816.F32 R84, R4, R48, R52 ;  /* 0x000000300454723c */ /* 0x000ff00000001834 */
[-C--:B------:R-:W-:Y:S08]  /*2df0*/  HMMA.16816.F32 R52, R16, R46.reuse, R64 ;  /* 0x0000002e1034723c */ /* 0x080ff00000001840 */
[----:B------:R-:W-:Y:S08]  /*2e00*/  HMMA.16816.F32 R64, R12, R46, R72 ;  /* 0x0000002e0c40723c */ /* 0x000ff00000001848 */
[C---:B------:R-:W-:Y:S08]  /*2e10*/  HMMA.16816.F32 R108, R36.reuse, R88, R108 ;  /* 0x00000058246c723c */ /* 0x040ff0000000186c */
[----:B------:R-:W-:Y:S08]  /*2e20*/  HMMA.16816.F32 R116, R36, R90, R116 ;  /* 0x0000005a2474723c */ /* 0x000ff00000001874 */
[----:B------:R-:W-:Y:S01]  /*2e30*/  HMMA.16816.F32 R36, R28, R56, R104 ;  /* 0x000000381c24723c */ /* 0x000fe20000001868 */
[----:B------:R-:W-:-:S04]  /*2e40*/  FMUL.FTZ R0, R80, c[0x0][0x320] ;  /* 0x0000c80050007a20 */ /* 0x000fc80000410000 */
[----:B------:R2:W3:Y:S03]  /*2e50*/  MUFU.TANH R152, R0 ;  /* 0x0000000000987308 */ /* 0x0004e60000002400 */
[----:B------:R-:W-:Y:S01]  /*2e60*/  HMMA.16816.F32 R68, R24, R60, R68 ;  /* 0x0000003c1844723c */ /* 0x000fe20000001844 */
[----:B--2---:R-:W-:-:S04]  /*2e70*/  FMUL.FTZ R0, R81, c[0x0][0x320] ;  /* 0x0000c80051007a20 */ /* 0x004fc80000410000 */
[----:B------:R2:W4:Y:S03]  /*2e80*/  MUFU.TANH R105, R0 ;  /* 0x0000000000697308 */ /* 0x0005260000002400 */
[----:B------:R-:W-:Y:S08]  /*2e90*/  HMMA.16816.F32 R88, R4, R50, R64 ;  /* 0x000000320458723c */ /* 0x000ff00000001840 */
[----:B------:R-:W-:Y:S01]  /*2ea0*/  HMMA.16816.F32 R64, R32, R58, R96 ;  /* 0x0000003a2040723c */ /* 0x000fe20000001860 */
[----:B--2---:R-:W-:-:S07]  /*2eb0*/  FMUL.FTZ R0, R82, c[0x0][0x320] ;  /* 0x0000c80052007a20 */ /* 0x004fce0000410000 */
[----:B------:R-:W-:Y:S01]  /*2ec0*/  HMMA.16816.F32 R44, R20, R60, R36 ;  /* 0x0000003c142c723c */ /* 0x000fe20000001824 */
[----:B------:R-:W2:Y:S01]  /*2ed0*/  LDSM.16.M88.4 R36, [R208] ;  /* 0x00000000d024783b */ /* 0x000ea20000000200 */
[----:B------:R1:W1:Y:S06]  /*2ee0*/  MUFU.TANH R158, R0 ;  /* 0x00000000009e7308 */ /* 0x00026c0000002400 */
[----:B------:R-:W-:Y:S01]  /*2ef0*/  HMMA.16816.F32 R76, R8, R50, R52 ;  /* 0x00000032084c723c */ /* 0x000fe20000001834 */
[----:B------:R-:W2:Y:S01]  /*2f00*/  LDSM.16.M88.4 R52, [R200+0x1800] ;  /* 0x00180000c834783b */ /* 0x000ea20000000200 */
[----:B-1----:R-:W-:-:S06]  /*2f10*/  FMUL.FTZ R0, R83, c[0x0][0x320] ;  /* 0x0000c80053007a20 */ /* 0x002fcc0000410000 */
[----:B------:R-:W-:Y:S01]  /*2f20*/  HMMA.16816.F32 R72, R28, R58, R128 ;  /* 0x0000003a1c48723c */ /* 0x000fe20000001880 */
[----:B------:R1:W1:Y:S02]  /*2f30*/  MUFU.TANH R157, R0 ;  /* 0x00000000009d7308 */ /* 0x0002640000002400 */
[----:B-1----:R-:W-:-:S06]  /*2f40*/  FMUL.FTZ R0, R84, c[0x0][0x320] ;  /* 0x0000c80054007a20 */ /* 0x002fcc0000410000 */
[----:B------:R1:W1:Y:S01]  /*2f50*/  MUFU.TANH R155, R0 ;  /* 0x00000000009b7308 */ /* 0x0002620000002400 */
[----:B------:R-:W-:Y:S01]  /*2f60*/  HMMA.16816.F32 R68, R16, R40, R68 ;  /* 0x000000281044723c */ /* 0x000fe20000001844 */
[----:B-1----:R-:W-:-:S06]  /*2f70*/  FMUL.FTZ R0, R85, c[0x0][0x320] ;  /* 0x0000c80055007a20 */ /* 0x002fcc0000410000 */
[----:B------:R1:W1:Y:S01]  /*2f80*/  MUFU.TANH R153, R0 ;  /* 0x0000000000997308 */ /* 0x0002620000002400 */
[----:B------:R-:W-:Y:S01]  /*2f90*/  HMMA.16816.F32 R56, R24, R62, R64 ;  /* 0x0000003e1838723c */ /* 0x000fe20000001840 */
[----:B-1----:R-:W-:-:S06]  /*2fa0*/  FMUL.FTZ R0, R86, c[0x0][0x320] ;  /* 0x0000c80056007a20 */ /* 0x002fcc0000410000 */
[----:B------:R1:W1:Y:S01]  /*2fb0*/  MUFU.TANH R156, R0 ;  /* 0x00000000009c7308 */ /* 0x0002620000002400 */
[----:B------:R-:W-:Y:S01]  /*2fc0*/  HMMA.16816.F32 R48, R12, R40, R44 ;  /* 0x000000280c30723c */ /* 0x000fe2000000182c */
[----:B------:R-:W2:Y:S01]  /*2fd0*/  LDSM.16.M88.4 R44, [R211] ;  /* 0x00000000d32c783b */ /* 0x000ea20000000200 */
[----:B-1----:R-:W-:-:S05]  /*2fe0*/  FMUL.FTZ R0, R87, c[0x0][0x320] ;  /* 0x0000c80057007a20 */ /* 0x002fca0000410000 */
[----:B------:R1:W1:Y:S01]  /*2ff0*/  MUFU.TANH R154, R0 ;  /* 0x00000000009a7308 */ /* 0x0002620000002400 */
[----:B------:R-:W-:Y:S01]  /*3000*/  HMMA.16816.F32 R64, R20, R62, R72 ;  /* 0x0000003e1440723c */ /* 0x000fe20000001848 */
[----:B-1----:R-:W-:-:S06]  /*3010*/  FMUL.FTZ R0, R76, c[0x0][0x320] ;  /* 0x0000c8004c007a20 */ /* 0x002fcc0000410000 */
[----:B------:R1:W1:Y:S02]  /*3020*/  MUFU.TANH R99, R0 ;  /* 0x0000000000637308 */ /* 0x0002640000002400 */
[----:B-1----:R-:W-:-:S06]  /*3030*/  FMUL.FTZ R0, R77, c[0x0][0x320] ;  /* 0x0000c8004d007a20 */ /* 0x002fcc0000410000 */
[----:B------:R1:W1:Y:S01]  /*3040*/  MUFU.TANH R98, R0 ;  /* 0x0000000000627308 */ /* 0x0002620000002400 */
[----:B------:R-:W-:Y:S01]  /*3050*/  HMMA.16816.F32 R60, R16, R42, R56 ;  /* 0x0000002a103c723c */ /* 0x000fe20000001838 */
[----:B------:R-:W3:Y:S01]  /*3060*/  LDSM.16.M88.4 R56, [R200+0x2800] ;  /* 0x00280000c838783b */ /* 0x000ee20000000200 */
[----:B-1----:R-:W-:-:S05]  /*3070*/  FMUL.FTZ R0, R78, c[0x0][0x320] ;  /* 0x0000c8004e007a20 */ /* 0x002fca0000410000 */
[----:B------:R1:W1:Y:S01]  /*3080*/  MUFU.TANH R143, R0 ;  /* 0x00000000008f7308 */ /* 0x0002620000002400 */
[----:B--2---:R-:W-:Y:S01]  /*3090*/  HMMA.16816.F32 R80, R4, R36, R48 ;  /* 0x000000240450723c */ /* 0x004fe20000001830 */
[----:B-1----:R-:W-:-:S07]  /*30a0*/  FMUL.FTZ R0, R79, c[0x0][0x320] ;  /* 0x0000c8004f007a20 */ /* 0x002fce0000410000 */
[----:B------:R-:W-:Y:S01]  /*30b0*/  HMMA.16816.F32 R76, R8, R36, R68 ;  /* 0x00000024084c723c */ /* 0x000fe20000001844 */
[----:B------:R1:W2:Y:S07]  /*30c0*/  MUFU.TANH R142, R0 ;  /* 0x00000000008e7308 */ /* 0x0002ae0000002400 */
[----:B------:R-:W-:Y:S01]  /*30d0*/  HMMA.16816.F32 R68, R32, R52, R100 ;  /* 0x000000342044723c */ /* 0x000fe20000001864 */
[----:B-1----:R-:W-:-:S04]  /*30e0*/  FMUL.FTZ R0, R88, c[0x0][0x320] ;  /* 0x0000c80058007a20 */ /* 0x002fc80000410000 */
[----:B------:R1:W1:Y:S03]  /*30f0*/  MUFU.TANH R128, R0 ;  /* 0x0000000000807308 */ /* 0x0002660000002400 */
[----:B------:R-:W-:Y:S08]  /*3100*/  HMMA.16816.F32 R48, R28, R52, R132 ;  /* 0x000000341c30723c */ /* 0x000ff00000001884 */
[----:B------:R-:W-:Y:S01]  /*3110*/  HMMA.16816.F32 R64, R12, R42, R64 ;  /* 0x0000002a0c40723c */ /* 0x000fe20000001840 */
[----:B-1----:R-:W-:-:S04]  /*3120*/  FMUL.FTZ R0, R89, c[0x0][0x320] ;  /* 0x0000c80059007a20 */ /* 0x002fc80000410000 */
[----:B------:R1:W1:Y:S03]  /*3130*/  MUFU.TANH R114, R0 ;  /* 0x0000000000727308 */ /* 0x0002660000002400 */
        /* <DEDUP_REMOVED lines=10> */
[----:B------:R-:W2:Y:S01]  /*31e0*/  LDSM.16.M88.4 R48, [R207] ;  /* 0x00000000cf30783b */ /* 0x000ea20000000200 */
[----:B-1----:R-:W-:-:S04]  /*31f0*/  FMUL.FTZ R0, R77, c[0x0][0x320] ;  /* 0x0000c8004d007a20 */ /* 0x002fc80000410000 */
[----:B------:R1:W1:Y:S02]  /*3200*/  MUFU.TANH R96, R0 ;  /* 0x0000000000607308 */ /* 0x0002640000002400 */
[----:B------:R-:W-:Y:S01]  /*3210*/  HMMA.16816.F32 R84, R4, R38, R64 ;  /* 0x000000260454723c */ /* 0x000fe20000001840 */
[----:B------:R-:W2:Y:S01]  /*3220*/  LDSM.16.M88.4 R36, [R200+0x1c00] ;  /* 0x001c0000c824783b */ /* 0x000ea20000000200 */
[----:B-1----:R-:W-:-:S04]  /*3230*/  FMUL.FTZ R0, R78, c[0x0][0x320] ;  /* 0x0000c8004e007a20 */ /* 0x002fc80000410000 */
[----:B------:R1:W1:Y:S02]  /*3240*/  MUFU.TANH R113, R0 ;  /* 0x0000000000717308 */ /* 0x0002640000002400 */
[----:B---3--:R-:W-:Y:S01]  /*3250*/  HMMA.16816.F32 R64, R16, R56, R68 ;  /* 0x000000381040723c */ /* 0x008fe20000001844 */
[----:B-1----:R-:W-:-:S05]  /*3260*/  FMUL.FTZ R0, R79, c[0x0][0x320] ;  /* 0x0000c8004f007a20 */ /* 0x002fca0000410000 */
[----:B------:R1:W3:Y:S02]  /*3270*/  MUFU.TANH R112, R0 ;  /* 0x0000000000707308 */ /* 0x0002e40000002400 */
[----:B------:R-:W-:Y:S01]  /*3280*/  HMMA.16816.F32 R68, R28, R54, R136 ;  /* 0x000000361c44723c */ /* 0x000fe20000001888 */
[----:B------:R-:W2:Y:S01]  /*3290*/  LDSM.16.M88.4 R52, [R210] ;  /* 0x00000000d234783b */ /* 0x000ea20000000200 */
[----:B-1----:R-:W-:-:S04]  /*32a0*/  FMUL.FTZ R0, R80, c[0x0][0x320] ;  /* 0x0000c80050007a20 */ /* 0x002fc80000410000 */
[----:B------:R1:W1:Y:S02]  /*32b0*/  MUFU.TANH R103, R0 ;  /* 0x0000000000677308 */ /* 0x0002640000002400 */
[----:B------:R-:W-:Y:S01]  /*32c0*/  HMMA.16816.F32 R60, R24, R46, R60 ;  /* 0x0000002e183c723c */ /* 0x000fe2000000183c */
[----:B-1----:R-:W-:-:S05]  /*32d0*/  FMUL.FTZ R0, R81, c[0x0][0x320] ;  /* 0x0000c80051007a20 */ /* 0x002fca0000410000 */
[----:B------:R1:W1:Y:S02]  /*32e0*/  MUFU.TANH R101, R0 ;  /* 0x0000000000657308 */ /* 0x0002640000002400 */
[----:B------:R-:W-:Y:S01]  /*32f0*/  HMMA.16816.F32 R40, R12, R56, R40 ;  /* 0x000000380c28723c */ /* 0x000fe20000001828 */
[----:B-1----:R-:W-:-:S05]  /*3300*/  FMUL.FTZ R0, R82, c[0x0][0x320] ;  /* 0x0000c80052007a20 */ /* 0x002fca0000410000 */
[----:B------:R1:W1:Y:S02]  /*3310*/  MUFU.TANH R104, R0 ;  /* 0x0000000000687308 */ /* 0x0002640000002400 */
[----:B-1----:R-:W-:-:S06]  /*3320*/  FMUL.FTZ R0, R83, c[0x0][0x320] ;  /* 0x0000c80053007a20 */ /* 0x002fcc0000410000 */
[----:B------:R1:W1:Y:S01]  /*3330*/  MUFU.TANH R102, R0 ;  /* 0x0000000000667308 */ /* 0x0002620000002400 */
[----:B--2---:R-:W-:Y:S01]  /*3340*/  HMMA.16816.F32 R76, R8, R48, R64 ;  /* 0x00000030084c723c */ /* 0x004fe20000001840 */
[----:B-1----:R-:W-:-:S06]  /*3350*/  FMUL.FTZ R0, R72, c[0x0][0x320] ;  /* 0x0000c80048007a20 */ /* 0x002fcc0000410000 */
[----:B------:R1:W2:Y:S01]  /*3360*/  MUFU.TANH R89, R0 ;  /* 0x0000000000597308 */ /* 0x0002a20000002400 */
[----:B------:R-:W-:Y:S01]  /*3370*/  HMMA.16816.F32 R68, R20, R46, R68 ;  /* 0x0000002e1444723c */ /* 0x000fe20000001844 */
[----:B-1----:R-:W-:-:S06]  /*3380*/  FMUL.FTZ R0, R73, c[0x0][0x320] ;  /* 0x0000c80049007a20 */ /* 0x002fcc0000410000 */
[----:B------:R1:W1:Y:S01]  /*3390*/  MUFU.TANH R88, R0 ;  /* 0x0000000000587308 */ /* 0x0002620000002400 */
[----:B------:R-:W-:Y:S08]  /*33a0*/  HMMA.16816.F32 R64, R32, R36, R108 ;  /* 0x000000242040723c */ /* 0x000ff0000000186c */
[----:B------:R-:W-:Y:S01]  /*33b0*/  HMMA.16816.F32 R44, R16, R58, R60 ;  /* 0x0000003a102c723c */ /* 0x000fe2000000183c */
[----:B-1----:R-:W-:-:S07]  /*33c0*/  FMUL.FTZ R0, R74, c[0x0][0x320] ;  /* 0x0000c8004a007a20 */ /* 0x002fce0000410000 */
[----:B------:R-:W-:Y:S01]  /*33d0*/  HMMA.16816.F32 R60, R32, R38, R116 ;  /* 0x00000026203c723c */ /* 0x000fe20000001874 */
[----:B------:R-:W-:Y:S01]  /*33e0*/  LDSM.16.M88.4 R32, [R206] ;  /* 0x00000000ce20783b */ /* 0x000fe20000000200 */
[----:B------:R1:W1:Y:S06]  /*33f0*/  MUFU.TANH R95, R0 ;  /* 0x00000000005f7308 */ /* 0x00026c0000002400 */
[----:B------:R-:W-:Y:S01]  /*3400*/  HMMA.16816.F32 R80, R4, R48, R40 ;  /* 0x000000300450723c */ /* 0x000fe20000001828 */
[----:B------:R-:W2:Y:S01]  /*3410*/  LDSM.16.M88.4 R40, [R200+0x2c00] ;  /* 0x002c0000c828783b */ /* 0x000ea20000000200 */
[----:B-----5:R-:W-:Y:S01]  /*3420*/  ISETP.GT.AND P0, PT, R124, R170, PT ;  /* 0x000000aa7c00720c */ /* 0x020fe20003f04270 */
[----:B------:R-:W-:-:S04]  /*3430*/  DEPBAR.LE SB0, 0x0 ;  /* 0x000080000000791a */ /* 0x000fc80000000000 */
[----:B-1----:R-:W-:Y:S02]  /*3440*/  FMUL.FTZ R0, R75, c[0x0][0x320] ;  /* 0x0000c8004b007a20 */ /* 0x002fe40000410000 */
[C---:B------:R-:W-:Y:S08]  /*3450*/  HMMA.16816.F32 R72, R28.reuse, R36, R144 ;  /* 0x000000241c48723c */ /* 0x040ff00000001890 */
[----:B------:R-:W-:Y:S01]  /*3460*/  HMMA.16816.F32 R28, R28, R38, R148 ;  /* 0x000000261c1c723c */ /* 0x000fe20000001894 */
[----:B------:R1:W1:Y:S02]  /*3470*/  MUFU.TANH R94, R0 ;  /* 0x00000000005e7308 */ /* 0x0002640000002400 */
[----:B-1----:R-:W-:-:S06]  /*3480*/  FMUL.FTZ R0, R84, c[0x0][0x320] ;  /* 0x0000c80054007a20 */ /* 0x002fcc0000410000 */
[----:B------:R1:W1:Y:S01]  /*3490*/  MUFU.TANH R92, R0 ;  /* 0x00000000005c7308 */ /* 0x0002620000002400 */
[----:B------:R-:W-:Y:S01]  /*34a0*/  HMMA.16816.F32 R68, R12, R58, R68 ;  /* 0x0000003a0c44723c */ /* 0x000fe20000001844 */
[----:B-1----:R-:W-:-:S06]  /*34b0*/  FMUL.FTZ R0, R85, c[0x0][0x320] ;  /* 0x0000c80055007a20 */ /* 0x002fcc0000410000 */
[----:B------:R1:W1:Y:S01]  /*34c0*/  MUFU.TANH R90, R0 ;  /* 0x00000000005a7308 */ /* 0x0002620000002400 */
[-C--:B------:R-:W-:Y:S08]  /*34d0*/  HMMA.16816.F32 R56, R24, R52.reuse, R64 ;  /* 0x000000341838723c */ /* 0x080ff00000001840 */
[----:B------:R-:W-:Y:S01]  /*34e0*/  HMMA.16816.F32 R64, R20, R52, R72 ;  /* 0x000000341440723c */ /* 0x000fe20000001848 */
[----:B-1----:R-:W-:-:S07]  /*34f0*/  FMUL.FTZ R0, R86, c[0x0][0x320] ;  /* 0x0000c80056007a20 */ /* 0x002fce0000410000 */
[-C--:B------:R-:W-:Y:S01]  /*3500*/  HMMA.16816.F32 R24, R24, R54.reuse, R60 ;  /* 0x000000361818723c */ /* 0x080fe2000000183c */
[----:B------:R1:W1:Y:S07]  /*3510*/  MUFU.TANH R93, R0 ;  /* 0x00000000005d7308 */ /* 0x00026e0000002400 */
[----:B------:R-:W-:Y:S01]  /*3520*/  HMMA.16816.F32 R52, R20, R54, R28 ;  /* 0x000000361434723c */ /* 0x000fe2000000181c */
[----:B-1----:R-:W-:-:S04]  /*3530*/  FMUL.FTZ R0, R87, c[0x0][0x320] ;  /* 0x0000c80057007a20 */ /* 0x002fc80000410000 */
[----:B------:R1:W1:Y:S02]  /*3540*/  MUFU.TANH R91, R0 ;  /* 0x00000000005b7308 */ /* 0x0002640000002400 */
[----:B-1----:R-:W-:-:S06]  /*3550*/  FMUL.FTZ R0, R76, c[0x0][0x320] ;  /* 0x0000c8004c007a20 */ /* 0x002fcc0000410000 */
[----:B------:R1:W1:Y:S01]  /*3560*/  MUFU.TANH R84, R0 ;  /* 0x0000000000547308 */ /* 0x0002620000002400 */
[----:B--2---:R-:W-:Y:S01]  /*3570*/  HMMA.16816.F32 R36, R12, R40, R64 ;  /* 0x000000280c24723c */ /* 0x004fe20000001840 */
[----:B-1----:R-:W-:-:S06]  /*3580*/  FMUL.FTZ R0, R77, c[0x0][0x320] ;  /* 0x0000c8004d007a20 */ /* 0x002fcc0000410000 */
[----:B------:R1:W2:Y:S03]  /*3590*/  MUFU.TANH R49, R0 ;  /* 0x0000000000317308 */ /* 0x0002a60000002400 */
[----:B------:R-:W-:Y:S01]  /*35a0*/  HMMA.16816.F32 R12, R12, R42, R52 ;  /* 0x0000002a0c0c723c */ /* 0x000fe20000001834 */
[----:B-1----:R-:W-:-:S04]  /*35b0*/  FMUL.FTZ R0, R78, c[0x0][0x320] ;  /* 0x0000c8004e007a20 */ /* 0x002fc80000410000 */
[----:B------:R1:W1:Y:S02]  /*35c0*/  MUFU.TANH R87, R0 ;  /* 0x0000000000577308 */ /* 0x0002640000002400 */
[----:B-1----:R-:W-:Y:S02]  /*35d0*/  FMUL.FTZ R0, R79, c[0x0][0x320] ;  /* 0x0000c8004f007a20 */ /* 0x002fe40000410000 */
[----:B------:R-:W-:Y:S08]  /*35e0*/  HMMA.16816.F32 R76, R8, R50, R44 ;  /* 0x00000032084c723c */ /* 0x000ff0000000182c */
[C---:B------:R-:W-:Y:S08]  /*35f0*/  HMMA.16816.F32 R44, R16.reuse, R40, R56 ;  /* 0x00000028102c723c */ /* 0x040ff00000001838 */
[----:B------:R-:W-:Y:S01]  /*3600*/  HMMA.16816.F32 R16, R16, R42, R24 ;  /* 0x0000002a1010723c */ /* 0x000fe20000001818 */
[----:B------:R1:W1:Y:S07]  /*3610*/  MUFU.TANH R86, R0 ;  /* 0x0000000000567308 */ /* 0x00026e0000002400 */
[----:B------:R-:W-:Y:S08]  /*3620*/  HMMA.16816.F32 R68, R4, R50, R68 ;  /* 0x000000320444723c */ /* 0x000ff00000001844 */
[----:B------:R-:W-:Y:S01]  /*3630*/  HMMA.16816.F32 R44, R8, R32, R44 ;  /* 0x00000020082c723c */ /* 0x000fe2000000182c */
[----:B-1----:R-:W-:-:S07]  /*3640*/  FMUL.FTZ R0, R80, c[0x0][0x320] ;  /* 0x0000c80050007a20 */ /* 0x002fce0000410000 */
[----:B------:R-:W-:Y:S08]  /*3650*/  HMMA.16816.F32 R20, R4, R32, R36 ;  /* 0x000000200414723c */ /* 0x000ff00000001824 */
[-C--:B------:R-:W-:Y:S08]  /*3660*/  HMMA.16816.F32 R8, R8, R34.reuse, R16 ;  /* 0x000000220808723c */ /* 0x080ff00000001810 */
[----:B------:R-:W-:Y:S01]  /*3670*/  HMMA.16816.F32 R4, R4, R34, R12 ;  /* 0x000000220404723c */ /* 0x000fe2000000180c */
[----:B------:R1:W1:Y:S01]  /*3680*/  MUFU.TANH R85, R0 ;  /* 0x0000000000557308 */ /* 0x0002620000002400 */
[----:B------:R-:W-:-:S02]  /*3690*/  FMUL.FTZ R77, R77, c[0x0][0x320] ;  /* 0x0000c8004d4d7a20 */ /* 0x000fc40000410000 */
[----:B------:R-:W-:Y:S02]  /*36a0*/  FMUL.FTZ R78, R78, c[0x0][0x320] ;  /* 0x0000c8004e4e7a20 */ /* 0x000fe40000410000 */
[----:B-1----:R-:W-:-:S04]  /*36b0*/  FMUL.FTZ R0, R81, c[0x0][0x320] ;  /* 0x0000c80051007a20 */ /* 0x002fc80000410000 */
[----:B------:R1:W1:Y:S01]  /*36c0*/  MUFU.TANH R80, R0 ;  /* 0x0000000000507308 */ /* 0x0002620000002400 */
[----:B------:R-:W-:Y:S02]  /*36d0*/  FMUL.FTZ R79, R79, c[0x0][0x320] ;  /* 0x0000c8004f4f7a20 */ /* 0x000fe40000410000 */
[----:B------:R-:W-:Y:S02]  /*36e0*/  FMUL.FTZ R68, R68, c[0x0][0x320] ;  /* 0x0000c80044447a20 */ /* 0x000fe40000410000 */
[----:B------:R-:W-:Y:S02]  /*36f0*/  FMUL.FTZ R69, R69, c[0x0][0x320] ;  /* 0x0000c80045457a20 */ /* 0x000fe40000410000 */
[----:B------:R-:W-:Y:S02]  /*3700*/  FMUL.FTZ R70, R70, c[0x0][0x320] ;  /* 0x0000c80046467a20 */ /* 0x000fe40000410000 */
[----:B-1----:R-:W-:-:S04]  /*3710*/  FMUL.FTZ R0, R82, c[0x0][0x320] ;  /* 0x0000c80052007a20 */ /* 0x002fc80000410000 */
[----:B------:R1:W1:Y:S01]  /*3720*/  MUFU.TANH R72, R0 ;  /* 0x0000000000487308 */ /* 0x0002620000002400 */
[----:B------:R-:W-:Y:S02]  /*3730*/  FMUL.FTZ R71, R71, c[0x0][0x320] ;  /* 0x0000c80047477a20 */ /* 0x000fe40000410000 */
[----:B------:R-:W-:Y:S02]  /*3740*/  FMUL.FTZ R44, R44, c[0x0][0x320] ;  /* 0x0000c8002c2c7a20 */ /* 0x000fe40000410000 */
[----:B------:R-:W-:Y:S02]  /*3750*/  FMUL.FTZ R45, R45, c[0x0][0x320] ;  /* 0x0000c8002d2d7a20 */ /* 0x000fe40000410000 */
[----:B------:R-:W-:Y:S02]  /*3760*/  FMUL.FTZ R46, R46, c[0x0][0x320] ;  /* 0x0000c8002e2e7a20 */ /* 0x000fe40000410000 */
[----:B------:R-:W-:Y:S02]  /*3770*/  FMUL.FTZ R47, R47, c[0x0][0x320] ;  /* 0x0000c8002f2f7a20 */ /* 0x000fe40000410000 */
[----:B------:R-:W-:-:S02]  /*3780*/  FMUL.FTZ R20, R20, c[0x0][0x320] ;  /* 0x0000c80014147a20 */ /* 0x000fc40000410000 */
[----:B-1----:R-:W-:Y:S02]  /*3790*/  FMUL.FTZ R0, R83, c[0x0][0x320] ;  /* 0x0000c80053007a20 */ /* 0x002fe40000410000 */
[----:B------:R-:W-:Y:S02]  /*37a0*/  FMUL.FTZ R21, R21, c[0x0][0x320] ;  /* 0x0000c80015157a20 */ /* 0x000fe40000410000 */
[----:B------:R1:W1:Y:S01]  /*37b0*/  MUFU.TANH R50, R0 ;  /* 0x0000000000327308 */ /* 0x0002620000002400 */
[----:B------:R-:W-:Y:S02]  /*37c0*/  FMUL.FTZ R22, R22, c[0x0][0x320] ;  /* 0x0000c80016167a20 */ /* 0x000fe40000410000 */
[----:B------:R-:W-:Y:S02]  /*37d0*/  FMUL.FTZ R23, R23, c[0x0][0x320] ;  /* 0x0000c80017177a20 */ /* 0x000fe40000410000 */
[----:B------:R-:W-:Y:S02]  /*37e0*/  FMUL.FTZ R8, R8, c[0x0][0x320] ;  /* 0x0000c80008087a20 */ /* 0x000fe40000410000 */
[----:B------:R-:W-:-:S02]  /*37f0*/  FMUL.FTZ R9, R9, c[0x0][0x320] ;  /* 0x0000c80009097a20 */ /* 0x000fc40000410000 */
[----:B------:R-:W-:Y:S02]  /*3800*/  FMUL.FTZ R10, R10, c[0x0][0x320] ;  /* 0x0000c8000a0a7a20 */ /* 0x000fe40000410000 */
[----:B------:R-:W-:Y:S02]  /*3810*/  FMUL.FTZ R11, R11, c[0x0][0x320] ;  /* 0x0000c8000b0b7a20 */ /* 0x000fe40000410000 */
[----:B------:R-:W-:Y:S02]  /*3820*/  FMUL.FTZ R4, R4, c[0x0][0x320] ;  /* 0x0000c80004047a20 */ /* 0x000fe40000410000 */
[----:B------:R-:W-:Y:S02]  /*3830*/  FMUL.FTZ R5, R5, c[0x0][0x320] ;  /* 0x0000c80005057a20 */ /* 0x000fe40000410000 */
[----:B-1----:R-:W-:Y:S02]  /*3840*/  FMUL.FTZ R0, R76, c[0x0][0x320] ;  /* 0x0000c8004c007a20 */ /* 0x002fe40000410000 */
[----:B------:R-:W-:-:S02]  /*3850*/  FMUL.FTZ R6, R6, c[0x0][0x320] ;  /* 0x0000c80006067a20 */ /* 0x000fc40000410000 */
[----:B------:R-:W-:Y:S01]  /*3860*/  FMUL.FTZ R7, R7, c[0x0][0x320] ;  /* 0x0000c80007077a20 */ /* 0x000fe20000410000 */
[----:B------:R1:W1:Y:S08]  /*3870*/  MUFU.TANH R48, R0 ;  /* 0x0000000000307308 */ /* 0x0002700000002400 */
[----:B------:R-:W1:Y:S08]  /*3880*/  MUFU.TANH R77, R77 ;  /* 0x0000004d004d7308 */ /* 0x000e700000002400 */
        /* <DEDUP_REMOVED lines=10> */
[----:B------:R1:W1:Y:S08]  /*3930*/  MUFU.TANH R38, R20 ;  /* 0x0000001400267308 */ /* 0x0002700000002400 */
        /* <DEDUP_REMOVED lines=10> */
[----:B------:R1:W1:Y:S01]  /*39e0*/  MUFU.TANH R42, R7 ;  /* 0x00000007002a7308 */ /* 0x0002620000002400 */
[----:B------:R-:W-:Y:S01]  /*39f0*/  BSSY B0, `(.L_x_1268) ;  /* 0x000004c000007945 */ /* 0x000fe20003800000 */
[----:B------:R-:W-:Y:S01]  /*3a00*/  BAR.SYNC.DEFER_BLOCKING 0x0 ;  /* 0x0000000000007b1d */ /* 0x000fe20000010000 */
[----:B------:R-:W-:-:S05]  /*3a10*/  ISETP.GT.AND P1, PT, R168, 0x3f, PT ;  /* 0x0000003fa800780c */ /* 0x000fca0003f24270 */
[----:B------:R-:W-:Y:S05]  /*3a20*/  @!P0 BRA `(.L_x_1269) ;  /* 0x0000048000008947 */ /* 0x000fea0003800000 */
[----:B--234-:R-:W-:Y:S01]  /*3a30*/  IMAD R2, R124, 0x40, R169 ;  /* 0x000000407c027824 */ /* 0x01cfe200078e02a9 */
[----:B------:R-:W-:-:S04]  /*3a40*/  MOV R232, RZ ;  /* 0x000000ff00e87202 */ /* 0x000fc80000000f00 */
[----:B------:R-:W-:-:S05]  /*3a50*/  IADD3 R2, R2, -0x40, R168 ;  /* 0xffffffc002027810 */ /* 0x000fca0007ffe0a8 */
[----:B------:R-:W-:-:S04]  /*3a60*/  @P2 IMAD.HI.U32 R3, R2, c[0x0][0x2bc], RZ ;  /* 0x0000af0002032a27 */ /* 0x000fc800078e00ff */
[----:B-1----:R-:W-:Y:S01]  /*3a70*/  IMAD.MOV.U32 R0, RZ, RZ, R2 ;  /* 0x000000ffff007224 */ /* 0x002fe200078e0002 */
[----:B------:R-:W-:-:S04]  /*3a80*/  @P2 SHF.R.U32.HI R0, RZ, c[0x0][0x2c0], R3 ;  /* 0x0000b000ff002a19 */ /* 0x000fc80000011603 */
[----:B------:R-:W-:-:S04]  /*3a90*/  @!P1 IADD3 R3, P0, R0, R166, RZ ;  /* 0x000000a600039210 */ /* 0x000fc80007f1e0ff */
[----:B------:R-:W-:Y:S02]  /*3aa0*/  @!P1 LEA.HI.X.SX32 R5, R0, R163, 0x1, P0 ;  /* 0x000000a300059211 */ /* 0x000fe400000f0eff */
[----:B------:R-:W-:-:S04]  /*3ab0*/  @!P1 LEA R4, P0, R3, c[0x0][0x2a0], 0x2 ;  /* 0x0000a80003049a11 */ /* 0x000fc800078010ff */
[----:B------:R-:W-:-:S05]  /*3ac0*/  @!P1 LEA.HI.X R5, R3, c[0x0][0x2a4], R5, 0x2, P0 ;  /* 0x0000a90003059a11 */ /* 0x000fca00000f1405 */
[----:B------:R-:W2:Y:S01]  /*3ad0*/  @!P1 LDG.E R232, [R4.64] ;  /* 0x0000000604e89981 */ /* 0x000ea2000c1e1900 */
[----:B------:R-:W-:-:S04]  /*3ae0*/  IMAD.MOV R0, RZ, RZ, -R0 ;  /* 0x000000ffff007224 */ /* 0x000fc800078e0a00 */
[----:B------:R-:W-:-:S04]  /*3af0*/  IMAD R234, R0, c[0x0][0x2b8], R2 ;  /* 0x0000ae0000ea7a24 */ /* 0x000fc800078e0202 */
[----:B------:R-:W-:Y:S01]  /*3b00*/  IMAD.WIDE.U32 R2, R234, c[0x0][0x1e0], RZ ;  /* 0x00007800ea027a25 */ /* 0x000fe200078e00ff */
[----:B------:R-:W-:-:S05]  /*3b10*/  SHF.R.S32.HI R0, RZ, 0x1f, R234 ;  /* 0x0000001fff007819 */ /* 0x000fca00000114ea */
[----:B------:R-:W-:-:S04]  /*3b20*/  IMAD R0, R0, c[0x0][0x1e0], RZ ;  /* 0x0000780000007a24 */ /* 0x000fc800078e02ff */
[----:B------:R-:W-:-:S05]  /*3b30*/  IMAD R0, R234, c[0x0][0x1e4], R0 ;  /* 0x00007900ea007a24 */ /* 0x000fca00078e0200 */
[----:B------:R-:W-:Y:S02]  /*3b40*/  IADD3 R3, R3, R0, RZ ;  /* 0x0000000003037210 */ /* 0x000fe40007ffe0ff */
        /* <DEDUP_REMOVED lines=10> */
.L_x_1318:
[----:B------:R-:W-:Y:S05]  /*3bf0*/  BRA.DIV ~URZ, `(.L_x_1271) ;  /* 0x0000d5e27f007947 */ /* 0x000fea000b800000 */
[----:B------:R-:W3:Y:S01]  /*3c00*/  SHFL.IDX PT, R0, R13, RZ, 0x1c1f ;  /* 0x001c1fff0d007589 */ /* 0x000ee200000e0000 */
[C---:B------:R-:W-:Y:S02]  /*3c10*/  IADD3 R2, R240.reuse, 0x20, RZ ;  /* 0x00000020f0027810 */ /* 0x040fe40007ffe0ff */
[----:B------:R-:W-:Y:S02]  /*3c20*/  IADD3 R5, R240, 0x40, RZ ;  /* 0x00000040f0057810 */ /* 0x000fe40007ffe0ff */
[----:B------:R-:W-:Y:S02]  /*3c30*/  ISETP.GE.AND P4, PT, R2, c[0x0][0x1d4], PT ;  /* 0x0000750002007a0c */ /* 0x000fe40003f86270 */
[----:B------:R-:W-:Y:S02]  /*3c40*/  ISETP.GE.AND P5, PT, R240, c[0x0][0x1d4], PT ;  /* 0x00007500f0007a0c */ /* 0x000fe40003fa6270 */
[----:B------:R-:W-:-:S02]  /*3c50*/  SEL R11, RZ, 0x10, P4 ;  /* 0x00000010ff0b7807 */ /* 0x000fc40002000000 */
[----:B------:R-:W-:Y:S02]  /*3c60*/  SEL R12, RZ, 0x10, P5 ;  /* 0x00000010ff0c7807 */ /* 0x000fe40002800000 */
[C---:B---3--:R-:W-:Y:S02]  /*3c70*/  IADD3 R6, P0, R0.reuse, R159, RZ ;  /* 0x0000009f00067210 */ /* 0x048fe40007f1e0ff */
[----:B------:R-:W-:-:S03]  /*3c80*/  IADD3 R2, P6, R0, R160, RZ ;  /* 0x000000a000027210 */ /* 0x000fc60007fde0ff */
[C---:B--2---:R-:W-:Y:S01]  /*3c90*/  IMAD.X R7, R4.reuse, 0x1, R125, P0 ;  /* 0x0000000104077824 */ /* 0x044fe200000e067d */
[----:B------:R-:W-:Y:S01]  /*3ca0*/  ISETP.GE.AND P0, PT, R5, c[0x0][0x1d4], PT ;  /* 0x0000750005007a0c */ /* 0x000fe20003f06270 */
[----:B------:R-:W-:Y:S01]  /*3cb0*/  IMAD.X R3, R4, 0x1, R127, P6 ;  /* 0x0000000104037824 */ /* 0x000fe200030e067f */
[----:B------:R-:W-:Y:S02]  /*3cc0*/  IADD3 R8, P6, R0, R161, RZ ;  /* 0x000000a100087210 */ /* 0x000fe40007fde0ff */
[----:B------:R-:W-:Y:S01]  /*3cd0*/  @!PT LDS RZ, [RZ] ;  /* 0x00000000fffff984 */ /* 0x000fe20000000800 */
[----:B------:R-:W-:Y:S01]  /*3ce0*/  @!PT LDS RZ, [RZ] ;  /* 0x00000000fffff984 */ /* 0x000fe20000000800 */
[----:B------:R2:W-:Y:S03]  /*3cf0*/  LDGSTS.E.BYPASS.LTC128B.128 [R217+0x3100], [R6.64], !P5 ;  /* 0x0310000006d97fae */ /* 0x0005e6000e901d46 */
[----:B------:R-:W-:Y:S01]  /*3d00*/  IMAD.X R9, R4, 0x1, R126, P6 ;  /* 0x0000000104097824 */ /* 0x000fe200030e067e */
[----:B------:R2:W-:Y:S04]  /*3d10*/  LDGSTS.E.BYPASS.LTC128B.128 [R217+0x4100], [R2.64], !P4 ;  /* 0x0410000002d97fae */ /* 0x0005e8000e101d46 */
[----:B------:R-:W3:Y:S04]  /*3d20*/  SHFL.IDX PT, R0, R13, 0x1, 0x1c1f ;  /* 0x003c1f000d007f89 */ /* 0x000ee800000e0000 */
[----:B------:R2:W-:Y:S04]  /*3d30*/  LDGSTS.E.BYPASS.LTC128B.128 [R217+0x5100], [R8.64], !P0 ;  /* 0x0510000008d97fae */ /* 0x0005e8000c101d46 */
[----:B------:R4:W1:Y:S02]  /*3d40*/  SHFL.IDX PT, R4, R10, 0x1, 0x1c1f ;  /* 0x003c1f000a047f89 */ /* 0x00086400000e0000 */
[----:B-1--4-:R-:W-:-:S02]  /*3d50*/  SEL R10, RZ, 0x10, P0 ;  /* 0x00000010ff0a7807 */ /* 0x012fc40000000000 */
.L_x_1319:
[----:B--23--:R-:W-:Y:S02]  /*3d60*/  IADD3 R8, -R12, 0x10, RZ ;  /* 0x000000100c087810 */ /* 0x00cfe40007ffe1ff */
[----:B------:R-:W-:-:S02]  /*3d70*/  IADD3 R2, -R11, 0x10, RZ ;  /* 0x000000100b027810 */ /* 0x000fc40007ffe1ff */
[----:B------:R-:W-:Y:S02]  /*3d80*/  LOP3.LUT R8, R8, 0xf, RZ, 0xc0, !PT ;  /* 0x0000000f08087812 */ /* 0x000fe400078ec0ff */
[----:B------:R-:W-:Y:S02]  /*3d90*/  IADD3 R3, -R10, 0x10, RZ ;  /* 0x000000100a037810 */ /* 0x000fe40007ffe1ff */
[----:B------:R-:W-:Y:S02]  /*3da0*/  LOP3.LUT R6, R2, 0xf, RZ, 0xc0, !PT ;  /* 0x0000000f02067812 */ /* 0x000fe400078ec0ff */
[-C--:B------:R-:W-:Y:S02]  /*3db0*/  IADD3 R8, P4, P0, R8, R0.reuse, R159 ;  /* 0x0000000008087210 */ /* 0x080fe4000789e09f */
[----:B------:R-:W-:Y:S02]  /*3dc0*/  LOP3.LUT R2, R3, 0xf, RZ, 0xc0, !PT ;  /* 0x0000000f03027812 */ /* 0x000fe400078ec0ff */
[----:B------:R-:W-:-:S02]  /*3dd0*/  IADD3 R6, P6, P5, R6, R0, R160 ;  /* 0x0000000006067210 */ /* 0x000fc40007dde0a0 */
[----:B------:R-:W-:Y:S02]  /*3de0*/  IADD3.X R9, RZ, R4, R125, P4, P0 ;  /* 0x00000004ff097210 */ /* 0x000fe400027e047d */
[----:B------:R-:W-:Y:S02]  /*3df0*/  IADD3 R2, P4, P0, R2, R0, R161 ;  /* 0x0000000002027210 */ /* 0x000fe4000789e0a1 */
[-C--:B------:R-:W-:Y:S02]  /*3e00*/  IADD3.X R7, RZ, R4.reuse, R127, P6, P5 ;  /* 0x00000004ff077210 */ /* 0x080fe400037ea47f */
[----:B------:R-:W-:Y:S02]  /*3e10*/  ISETP.NE.U32.AND P6, PT, R12, RZ, PT ;  /* 0x000000ff0c00720c */ /* 0x000fe40003fc5070 */
[----:B------:R-:W-:Y:S02]  /*3e20*/  ISETP.NE.U32.AND P5, PT, R11, RZ, PT ;  /* 0x000000ff0b00720c */ /* 0x000fe40003fa5070 */
[----:B------:R-:W-:-:S02]  /*3e30*/  IADD3.X R3, RZ, R4, R126, P4, P0 ;  /* 0x00000004ff037210 */ /* 0x000fc400027e047e */
[----:B------:R-:W-:-:S07]  /*3e40*/  ISETP.NE.U32.AND P0, PT, R10, RZ, PT ;  /* 0x000000ff0a00720c */ /* 0x000fce0003f05070 */
[----:B------:R-:W-:Y:S01]  /*3e50*/  @!PT LDS RZ, [RZ] ;  /* 0x00000000fffff984 */ /* 0x000fe20000000800 */
[----:B------:R-:W-:Y:S01]  /*3e60*/  @!PT LDS RZ, [RZ] ;  /* 0x00000000fffff984 */ /* 0x000fe20000000800 */
[----:B------:R-:W-:Y:S01]  /*3e70*/  @!PT LDS RZ, [RZ] ;  /* 0x00000000fffff984 */ /* 0x000fe20000000800 */
[----:B------:R1:W-:Y:S04]  /*3e80*/  LDGSTS.E.BYPASS.LTC128B.128.ZFILL [R217+0x3900], [R8.64], P6 ;  /* 0x0390000008d97fae */ /* 0x0003e8000b141d46 */
[----:B------:R1:W-:Y:S04]  /*3e90*/  LDGSTS.E.BYPASS.LTC128B.128.ZFILL [R217+0x4900], [R6.64], P5 ;  /* 0x0490000006d97fae */ /* 0x0003e8000a941d46 */
[----:B------:R1:W-:Y:S02]  /*3ea0*/  LDGSTS.E.BYPASS.LTC128B.128.ZFILL [R217+0x5900], [R2.64], P0 ;  /* 0x0590000002d97fae */ /* 0x0003e40008141d46 */
.L_x_1269:
[----:B--234-:R-:W-:Y:S05]  /*3eb0*/  BSYNC B0 ;  /* 0x0000000000007941 */ /* 0x01cfea0003800000 */
.L_x_1268:
[----:B-1----:R-:W2:Y:S04]  /*3ec0*/  LDL R3, [R1+0x78] ;  /* 0x0000780001037983 */ /* 0x002ea80000100800 */
[----:B------:R-:W2:Y:S04]  /*3ed0*/  LDL R2, [R1+0xb4] ;  /* 0x0000b40001027983 */ /* 0x000ea80000100800 */
[----:B------:R-:W3:Y:S01]  /*3ee0*/  LDL R5, [R1+0x3c] ;  /* 0x00003c0001057983 */ /* 0x000ee20000100800 */
[----:B------:R-:W-:-:S03]  /*3ef0*/  MOV R0, 0x1 ;  /* 0x0000000100007802 */ /* 0x000fc60000000f00 */
[----:B------:R-:W0:Y:S02]  /*3f00*/  LDGDEPBAR ;  /* 0x00000000000079af */ /* 0x000e240000000000 */
[----:B------:R-:W-:Y:S01]  /*3f10*/  IMAD R0, R124, -0x40, R0 ;  /* 0xffffffc07c007824 */ /* 0x000fe200078e0200 */
[----:B--2---:R-:W-:Y:S02]  /*3f20*/  IADD3 R4, R2, R3, RZ ;  /* 0x0000000302047210 */ /* 0x004fe40007ffe0ff */
[----:B------:R-:W-:Y:S02]  /*3f30*/  MOV R3, c[0x0][0x2ac] ;  /* 0x0000ab0000037a02 */ /* 0x000fe40000000f00 */
[----:B---3--:R-:W-:Y:S01]  /*3f40*/  IADD3 R7, -R5, R140, RZ ;  /* 0x0000008c05077210 */ /* 0x008fe20007ffe1ff */
[----:B------:R-:W-:Y:S01]  /*3f50*/  @P3 IMAD.HI.U32 R2, R4, c[0x0][0x2c8], RZ ;  /* 0x0000b20004023a27 */ /* 0x000fe200078e00ff */
[----:B------:R1:W-:Y:S03]  /*3f60*/  STL [R1], R4 ;  /* 0x0000000401007387 */ /* 0x0003e60000100800 */
[----:B------:R-:W-:-:S05]  /*3f70*/  IMAD R0, R3, c[0x0][0x1d0], R0 ;  /* 0x0000740003007a24 */ /* 0x000fca00078e0200 */
[----:B------:R-:W-:Y:S02]  /*3f80*/  IADD3 R6, R0, -c[0x0][0x168], -R5 ;  /* 0x80005a0000067a10 */ /* 0x000fe40007ffe805 */
[----:B-1----:R-:W-:Y:S01]  /*3f90*/  @P3 SHF.R.U32.HI R4, RZ, c[0x0][0x2cc], R2 ;  /* 0x0000b300ff043a19 */ /* 0x002fe20000011602 */
[----:B------:R-:W-:Y:S05]  /*3fa0*/  BRA.DIV ~URZ, `(.L_x_1272) ;  /* 0x0000d4827f007947 */ /* 0x000fea000b800000 */
[----:B------:R1:W2:Y:S02]  /*3fb0*/  SHFL.IDX PT, R0, R4, RZ, 0x1c1f ;  /* 0x001c1fff04007589 */ /* 0x0002a400000e0000 */
.L_x_1320:
[----:B--2---:R-:W-:-:S05]  /*3fc0*/  IMAD.IADD R0, R6, 0x1, R0 ;  /* 0x0000000106007824 */ /* 0x004fca00078e0200 */
[----:B------:R-:W-:-:S04]  /*3fd0*/  IMNMX R0, R7, R0, PT ;  /* 0x0000000007007217 */ /* 0x000fc80003800200 */
[C---:B------:R-:W-:Y:S02]  /*3fe0*/  ISETP.GT.AND P6, PT, R0.reuse, RZ, PT ;  /* 0x000000ff0000720c */ /* 0x040fe40003fc4270 */
[C---:B------:R-:W-:Y:S02]  /*3ff0*/  ISETP.GT.AND P5, PT, R0.reuse, 0x1, PT ;  /* 0x000000010000780c */ /* 0x040fe40003fa4270 */
[C---:B------:R-:W-:Y:S02]  /*4000*/  ISETP.GT.AND P4, PT, R0.reuse, 0x8, PT ;  /* 0x000000080000780c */ /* 0x040fe40003f84270 */
[----:B------:R-:W-:Y:S02]  /*4010*/  ISETP.GT.AND P0, PT, R0, 0x9, PT ;  /* 0x000000090000780c */ /* 0x000fe40003f04270 */
        /* <DEDUP_REMOVED lines=16> */
[----:B------:R-:W-:Y:S02]  /*4120*/  FSEL R98, R84, -INF , P6 ;  /* 0xff80000054627808 */ /* 0x000fe40003000000 */
[----:B------:R-:W-:Y:S02]  /*4130*/  FSEL R100, R49, -INF , P5 ;  /* 0xff80000031647808 */ /* 0x000fe40002800000 */
[----:B------:R-:W-:Y:S02]  /*4140*/  FSEL R106, R48, -INF , P4 ;  /* 0xff800000306a7808 */ /* 0x000fe40002000000 */
[----:B------:R-:W-:-:S02]  /*4150*/  FSEL R107, R77, -INF , P0 ;  /* 0xff8000004d6b7808 */ /* 0x000fc40000000000 */
[C---:B------:R-:W-:Y:S02]  /*4160*/  ISETP.GT.AND P6, PT, R0.reuse, 0x30, PT ;  /* 0x000000300000780c */ /* 0x040fe40003fc4270 */
[C---:B------:R-:W-:Y:S02]  /*4170*/  ISETP.GT.AND P5, PT, R0.reuse, 0x31, PT ;  /* 0x000000310000780c */ /* 0x040fe40003fa4270 */
[C---:B------:R-:W-:Y:S02]  /*4180*/  ISETP.GT.AND P4, PT, R0.reuse, 0x38, PT ;  /* 0x000000380000780c */ /* 0x040fe40003f84270 */
[----:B------:R-:W-:Y:S02]  /*4190*/  ISETP.GT.AND P0, PT, R0, 0x39, PT ;  /* 0x000000390000780c */ /* 0x000fe40003f04270 */
[----:B------:R-:W-:Y:S02]  /*41a0*/  FSEL R105, R44, -INF , P6 ;  /* 0xff8000002c697808 */ /* 0x000fe40003000000 */
[----:B------:R-:W-:-:S02]  /*41b0*/  FSEL R99, R45, -INF , P5 ;  /* 0xff8000002d637808 */ /* 0x000fc40002800000 */
[----:B------:R-:W-:Y:S02]  /*41c0*/  FSEL R97, R17, -INF , P4 ;  /* 0xff80000011617808 */ /* 0x000fe40002000000 */
[----:B------:R-:W-:Y:S01]  /*41d0*/  FSEL R96, R15, -INF , P0 ;  /* 0xff8000000f607808 */ /* 0x000fe20000000000 */
[----:B------:R-:W-:Y:S05]  /*41e0*/  BRA.DIV ~URZ, `(.L_x_1273) ;  /* 0x0000d2a27f007947 */ /* 0x000fea000b800000 */
[----:B------:R-:W2:Y:S04]  /*41f0*/  SHFL.IDX PT, R2, R4, 0x2, 0x1c1f ;  /* 0x005c1f0004027f89 */ /* 0x000ea800000e0000 */
[----:B------:R-:W3:Y:S04]  /*4200*/  SHFL.IDX PT, R3, R4, 0x1, 0x1c1f ;  /* 0x003c1f0004037f89 */ /* 0x000ee800000e0000 */
[----:B------:R4:W5:Y:S01]  /*4210*/  SHFL.IDX PT, R0, R4, 0x3, 0x1c1f ;  /* 0x007c1f0004007f89 */ /* 0x00096200000e0000 */
[----:B--2---:R-:W-:-:S02]  /*4220*/  IMAD.IADD R2, R6, 0x1, R2 ;  /* 0x0000000106027824 */ /* 0x004fc400078e0202 */
[----:B---3--:R-:W-:-:S03]  /*4230*/  IMAD.IADD R3, R6, 0x1, R3 ;  /* 0x0000000106037824 */ /* 0x008fc600078e0203 */
[----:B------:R-:W-:Y:S02]  /*4240*/  IMNMX R2, R7, R2, PT ;  /* 0x0000000207027217 */ /* 0x000fe40003800200 */
[----:B-1--4-:R-:W-:Y:S01]  /*4250*/  FMNMX.FTZ R4, R8, R10, !PT ;  /* 0x0000000a08047209 */ /* 0x012fe20007810000 */
[----:B-----5:R-:W-:Y:S01]  /*4260*/  IMAD.IADD R0, R6, 0x1, R0 ;  /* 0x0000000106007824 */ /* 0x020fe200078e0200 */
[C---:B------:R-:W-:Y:S02]  /*4270*/  ISETP.GT.AND P6, PT, R2.reuse, RZ, PT ;  /* 0x000000ff0200720c */ /* 0x040fe40003fc4270 */
        /* <DEDUP_REMOVED lines=27> */
[----:B------:R-:W-:Y:S02]  /*4430*/  IMNMX R3, R7, R3, PT ;  /* 0x0000000307037217 */ /* 0x000fe40003800200 */
[----:B------:R-:W-:Y:S02]  /*4440*/  FSEL R129, R38, -INF , P6 ;  /* 0xff80000026817808 */ /* 0x000fe40003000000 */
[----:B------:R-:W-:Y:S02]  /*4450*/  FSEL R128, R37, -INF , P5 ;  /* 0xff80000025807808 */ /* 0x000fe40002800000 */
[----:B------:R-:W-:Y:S02]  /*4460*/  FSEL R127, R31, -INF , P4 ;  /* 0xff8000001f7f7808 */ /* 0x000fe40002000000 */
[----:B------:R-:W-:Y:S02]  /*4470*/  FSEL R126, R28, -INF , P0 ;  /* 0xff8000001c7e7808 */ /* 0x000fe40000000000 */
[----:B------:R-:W-:-:S02]  /*4480*/  ISETP.GT.AND P6, PT, R3, RZ, PT ;  /* 0x000000ff0300720c */ /* 0x000fc40003fc4270 */
[C---:B------:R-:W-:Y:S02]  /*4490*/  ISETP.GT.AND P5, PT, R3.reuse, 0x1, PT ;  /* 0x000000010300780c */ /* 0x040fe40003fa4270 */
[C---:B------:R-:W-:Y:S02]  /*44a0*/  ISETP.GT.AND P4, PT, R3.reuse, 0x8, PT ;  /* 0x000000080300780c */ /* 0x040fe40003f84270 */
[----:B------:R-:W-:Y:S02]  /*44b0*/  ISETP.GT.AND P0, PT, R3, 0x9, PT ;  /* 0x000000090300780c */ /* 0x000fe40003f04270 */
[----:B------:R-:W-:Y:S02]  /*44c0*/  FSEL R9, R158, -INF , P6 ;  /* 0xff8000009e097808 */ /* 0x000fe40003000000 */
[----:B------:R-:W-:Y:S02]  /*44d0*/  FSEL R11, R157, -INF , P5 ;  /* 0xff8000009d0b7808 */ /* 0x000fe40002800000 */
[----:B------:R-:W-:-:S02]  /*44e0*/  FSEL R13, R143, -INF , P4 ;  /* 0xff8000008f0d7808 */ /* 0x000fc40002000000 */
[----:B------:R-:W-:Y:S02]  /*44f0*/  FSEL R15, R142, -INF , P0 ;  /* 0xff8000008e0f7808 */ /* 0x000fe40000000000 */
[C---:B------:R-:W-:Y:S02]  /*4500*/  ISETP.GT.AND P6, PT, R3.reuse, 0x10, PT ;  /* 0x000000100300780c */ /* 0x040fe40003fc4270 */
[C---:B------:R-:W-:Y:S02]  /*4510*/  ISETP.GT.AND P5, PT, R3.reuse, 0x11, PT ;  /* 0x000000110300780c */ /* 0x040fe40003fa4270 */
[C---:B------:R-:W-:Y:S02]  /*4520*/  ISETP.GT.AND P4, PT, R3.reuse, 0x18, PT ;  /* 0x000000180300780c */ /* 0x040fe40003f84270 */
[----:B------:R-:W-:Y:S02]  /*4530*/  ISETP.GT.AND P0, PT, R3, 0x19, PT ;  /* 0x000000190300780c */ /* 0x000fe40003f04270 */
[----:B------:R-:W-:-:S02]  /*4540*/  FSEL R17, R113, -INF , P6 ;  /* 0xff80000071117808 */ /* 0x000fc40003000000 */
[----:B------:R-:W-:Y:S02]  /*4550*/  FSEL R19, R112, -INF , P5 ;  /* 0xff80000070137808 */ /* 0x000fe40002800000 */
[----:B------:R-:W-:Y:S02]  /*4560*/  FSEL R21, R95, -INF , P4 ;  /* 0xff8000005f157808 */ /* 0x000fe40002000000 */
[----:B------:R-:W-:Y:S02]  /*4570*/  FSEL R24, R94, -INF , P0 ;  /* 0xff8000005e187808 */ /* 0x000fe40000000000 */
[C---:B------:R-:W-:Y:S02]  /*4580*/  ISETP.GT.AND P6, PT, R3.reuse, 0x20, PT ;  /* 0x000000200300780c */ /* 0x040fe40003fc4270 */
[C---:B------:R-:W-:Y:S02]  /*4590*/  ISETP.GT.AND P5, PT, R3.reuse, 0x21, PT ;  /* 0x000000210300780c */ /* 0x040fe40003fa4270 */
[----:B------:R-:W-:-:S02]  /*45a0*/  ISETP.GT.AND P4, PT, R3, 0x28, PT ;  /* 0x000000280300780c */ /* 0x000fc40003f84270 */
[----:B------:R-:W-:Y:S02]  /*45b0*/  ISETP.GT.AND P0, PT, R3, 0x29, PT ;  /* 0x000000290300780c */ /* 0x000fe40003f04270 */
[----:B------:R-:W-:Y:S02]  /*45c0*/  FSEL R116, R87, -INF , P6 ;  /* 0xff80000057747808 */ /* 0x000fe40003000000 */
[----:B------:R-:W-:Y:S02]  /*45d0*/  FSEL R120, R86, -INF , P5 ;  /* 0xff80000056787808 */ /* 0x000fe40002800000 */
[----:B------:R-:W-:Y:S02]  /*45e0*/  FSEL R119, R78, -INF , P4 ;  /* 0xff8000004e777808 */ /* 0x000fe40002000000 */
[----:B------:R-:W-:Y:S02]  /*45f0*/  FSEL R118, R79, -INF , P0 ;  /* 0xff8000004f767808 */ /* 0x000fe40000000000 */
[----:B------:R-:W-:-:S02]  /*4600*/  ISETP.GT.AND P6, PT, R3, 0x30, PT ;  /* 0x000000300300780c */ /* 0x000fc40003fc4270 */
[C---:B------:R-:W-:Y:S02]  /*4610*/  ISETP.GT.AND P5, PT, R3.reuse, 0x31, PT ;  /* 0x000000310300780c */ /* 0x040fe40003fa4270 */
[C---:B------:R-:W-:Y:S02]  /*4620*/  ISETP.GT.AND P4, PT, R3.reuse, 0x38, PT ;  /* 0x000000380300780c */ /* 0x040fe40003f84270 */
[----:B------:R-:W-:Y:S02]  /*4630*/  ISETP.GT.AND P0, PT, R3, 0x39, PT ;  /* 0x000000390300780c */ /* 0x000fe40003f04270 */
[----:B------:R-:W-:Y:S02]  /*4640*/  IMNMX R0, R7, R0, PT ;  /* 0x0000000007007217 */ /* 0x000fe40003800200 */
[----:B------:R-:W-:Y:S02]  /*4650*/  FSEL R117, R46, -INF , P6 ;  /* 0xff8000002e757808 */ /* 0x000fe40003000000 */
[----:B------:R-:W-:-:S02]  /*4660*/  FSEL R123, R47, -INF , P5 ;  /* 0xff8000002f7b7808 */ /* 0x000fc40002800000 */
[----:B------:R-:W-:Y:S02]  /*4670*/  FSEL R122, R34, -INF , P4 ;  /* 0xff800000227a7808 */ /* 0x000fe40002000000 */
[----:B------:R-:W-:Y:S02]  /*4680*/  FSEL R121, R32, -INF , P0 ;  /* 0xff80000020797808 */ /* 0x000fe40000000000 */
        /* <DEDUP_REMOVED lines=24> */
[----:B------:R-:W-:Y:S02]  /*4810*/  FMNMX.FTZ R2, R12, R4, !PT ;  /* 0x000000040c027209 */ /* 0x000fe40007810000 */
[C---:B------:R-:W-:Y:S02]  /*4820*/  ISETP.GT.AND P6, PT, R0.reuse, 0x30, PT ;  /* 0x000000300000780c */ /* 0x040fe40003fc4270 */
[C---:B------:R-:W-:Y:S02]  /*4830*/  ISETP.GT.AND P5, PT, R0.reuse, 0x31, PT ;  /* 0x000000310000780c */ /* 0x040fe40003fa4270 */
[----:B------:R-:W-:-:S02]  /*4840*/  ISETP.GT.AND P4, PT, R0, 0x38, PT ;  /* 0x000000380000780c */ /* 0x000fc40003f84270 */
[----:B------:R-:W-:Y:S02]  /*4850*/  ISETP.GT.AND P0, PT, R0, 0x39, PT ;  /* 0x000000390000780c */ /* 0x000fe40003f04270 */
        /* <DEDUP_REMOVED lines=42> */
[----:B------:R-:W-:Y:S02]  /*4b00*/  FSEL R112, R41, -INF , P6 ;  /* 0xff80000029707808 */ /* 0x000fe40003000000 */
[----:B------:R-:W-:Y:S02]  /*4b10*/  FMNMX.FTZ R0, R105, R0, !PT ;  /* 0x0000000069007209 */ /* 0x000fe40007810000 */
[----:B------:R-:W-:Y:S02]  /*4b20*/  FMNMX.FTZ R103, R117, R103, !PT ;  /* 0x0000006775677209 */ /* 0x000fe40007810000 */
[----:B------:R-:W-:Y:S02]  /*4b30*/  FMNMX.FTZ R3, R114, R3, !PT ;  /* 0x0000000372037209 */ /* 0x000fe40007810000 */
[----:B------:R-:W-:-:S02]  /*4b40*/  FMNMX.FTZ R2, R128, R2, !PT ;  /* 0x0000000280027209 */ /* 0x000fc40007810000 */
[----:B------:R-:W-:Y:S02]  /*4b50*/  FSEL R111, R39, -INF , P5 ;  /* 0xff800000276f7808 */ /* 0x000fe40002800000 */
[----:B------:R-:W-:Y:S02]  /*4b60*/  FMNMX.FTZ R0, R99, R0, !PT ;  /* 0x0000000063007209 */ /* 0x000fe40007810000 */
[----:B------:R-:W-:Y:S02]  /*4b70*/  FMNMX.FTZ R103, R123, R103, !PT ;  /* 0x000000677b677209 */ /* 0x000fe40007810000 */
[----:B------:R-:W-:Y:S02]  /*4b80*/  FMNMX.FTZ R3, R112, R3, !PT ;  /* 0x0000000370037209 */ /* 0x000fe40007810000 */
[----:B------:R-:W-:Y:S02]  /*4b90*/  FMNMX.FTZ R2, R127, R2, !PT ;  /* 0x000000027f027209 */ /* 0x000fe40007810000 */
[----:B------:R-:W-:-:S02]  /*4ba0*/  FSEL R110, R36, -INF , P4 ;  /* 0xff800000246e7808 */ /* 0x000fc40002000000 */
[----:B------:R-:W-:Y:S02]  /*4bb0*/  FMNMX.FTZ R0, R97, R0, !PT ;  /* 0x0000000061007209 */ /* 0x000fe40007810000 */
[----:B------:R-:W-:Y:S02]  /*4bc0*/  FMNMX.FTZ R103, R122, R103, !PT ;  /* 0x000000677a677209 */ /* 0x000fe40007810000 */
[----:B------:R-:W-:Y:S02]  /*4bd0*/  FMNMX.FTZ R3, R111, R3, !PT ;  /* 0x000000036f037209 */ /* 0x000fe40007810000 */
[----:B------:R-:W-:Y:S02]  /*4be0*/  FMNMX.FTZ R102, R126, R2, !PT ;  /* 0x000000027e667209 */ /* 0x000fe40007810000 */
[----:B------:R-:W-:Y:S02]  /*4bf0*/  FMNMX.FTZ R0, R96, R0, !PT ;  /* 0x0000000060007209 */ /* 0x000fe40007810000 */
[----:B------:R-:W-:Y:S01]  /*4c00*/  FMNMX.FTZ R103, R121, R103, !PT ;  /* 0x0000006779677209 */ /* 0x000fe20007810000 */
[----:B------:R-:W1:Y:S01]  /*4c10*/  SHFL.BFLY PT, R5, R102, 0x2, 0x1f ;  /* 0x0c401f0066057f89 */ /* 0x000e6200000e0000 */
[----:B------:R-:W-:-:S02]  /*4c20*/  FSEL R108, R42, -INF , P0 ;  /* 0xff8000002a6c7808 */ /* 0x000fc40000000000 */
[----:B------:R-:W-:Y:S01]  /*4c30*/  FMNMX.FTZ R2, R110, R3, !PT ;  /* 0x000000036e027209 */ /* 0x000fe20007810000 */
[----:B------:R-:W2:Y:S03]  /*4c40*/  SHFL.BFLY PT, R4, R0, 0x2, 0x1f ;  /* 0x0c401f0000047f89 */ /* 0x000ea600000e0000 */
[----:B------:R-:W-:Y:S01]  /*4c50*/  FMNMX.FTZ R2, R108, R2, !PT ;  /* 0x000000026c027209 */ /* 0x000fe20007810000 */
        /* <DEDUP_REMOVED lines=8> */
[----:B------:R-:W3:Y:S04]  /*4ce0*/  SHFL.BFLY PT, R3, R103, 0x1, 0x1f ;  /* 0x0c201f0067037f89 */ /* 0x000ee800000e0000 */
[----:B------:R4:W4:Y:S01]  /*4cf0*/  SHFL.BFLY PT, R101, R6, 0x1, 0x1f ;  /* 0x0c201f0006657f89 */ /* 0x00092200000e0000 */
[----:B-1----:R-:W-:Y:S02]  /*4d00*/  FMNMX.FTZ R102, R102, R4, !PT ;  /* 0x0000000466667209 */ /* 0x002fe40007810000 */
[----:B--2---:R-:W-:Y:S02]  /*4d10*/  FMNMX.FTZ R104, R0, R104, !PT ;  /* 0x0000006800687209 */ /* 0x004fe40007810000 */
[----:B---3--:R-:W-:-:S03]  /*4d20*/  FMNMX.FTZ R103, R103, R3, !PT ;  /* 0x0000000367677209 */ /* 0x008fc60007810000 */
.L_x_1321:
[C---:B------:R-:W-:Y:S01]  /*4d30*/  FMUL.FTZ R4, R104.reuse, c[0x0][0x2d0] ;  /* 0x0000b40068047a20 */ /* 0x040fe20000410000 */
[----:B------:R-:W-:Y:S01]  /*4d40*/  FSETP.NEU.FTZ.AND P0, PT, R104, -INF , PT ;  /* 0xff8000006800780b */ /* 0x000fe20003f1d000 */
[----:B------:R-:W2:Y:S01]  /*4d50*/  LDL R247, [R1+0x78] ;  /* 0x0000780001f77983 */ /* 0x000ea20000100800 */
[----:B------:R-:W-:Y:S01]  /*4d60*/  FMUL.FTZ R3, R103, c[0x0][0x2d0] ;  /* 0x0000b40067037a20 */ /* 0x000fe20000410000 */
[----:B----4-:R-:W-:Y:S01]  /*4d70*/  FMNMX.FTZ R101, R101, R6, !PT ;  /* 0x0000000665657209 */ /* 0x010fe20007810000 */
[----:B------:R-:W-:Y:S01]  /*4d80*/  WARPSYNC 0xffffffff ;  /* 0xffffffff00007948 */ /* 0x000fe20003800000 */
[----:B------:R-:W-:Y:S01]  /*4d90*/  FSEL R4, R4, RZ, P0 ;  /* 0x000000ff04047208 */ /* 0x000fe20000000000 */
[----:B------:R-:W-:Y:S01]  /*4da0*/  LDSM.16.MT88.4 R36, [R201] ;  /* 0x00000000c924783b */ /* 0x000fe20000004200 */
[----:B------:R-:W-:-:S03]  /*4db0*/  FSETP.NEU.FTZ.AND P0, PT, R103, -INF , PT ;  /* 0xff8000006700780b */ /* 0x000fc60003f1d000 */
[--C-:B------:R-:W-:Y:S01]  /*4dc0*/  FFMA.FTZ R0, R8, c[0x0][0x2d0], -R4.reuse ;  /* 0x0000b40008007a23 */ /* 0x100fe20000010804 */
[----:B------:R-:W-:Y:S01]  /*4dd0*/  FSEL R3, R3, RZ, P0 ;  /* 0x000000ff03037208 */ /* 0x000fe20000000000 */
[--C-:B------:R-:W-:Y:S01]  /*4de0*/  FFMA.FTZ R2, R20, c[0x0][0x2d0], -R4.reuse ;  /* 0x0000b40014027a23 */ /* 0x100fe20000010804 */
[----:B------:R-:W-:Y:S01]  /*4df0*/  FSETP.NEU.FTZ.AND P0, PT, R102, -INF , PT ;  /* 0xff8000006600780b */ /* 0x000fe20003f1d000 */
[----:B------:R1:W-:Y:S01]  /*4e00*/  MUFU.EX2 R189, R0 ;  /* 0x0000000000bd7308 */ /* 0x0003e20000000800 */
[----:B------:R-:W3:Y:S01]  /*4e10*/  LDSM.16.MT88.4 R48, [R202] ;  /* 0x00000000ca30783b */ /* 0x000ee20000004200 */
[----:B------:R-:W-:Y:S02]  /*4e20*/  FFMA.FTZ R5, R21, c[0x0][0x2d0], -R3 ;  /* 0x0000b40015057a23 */ /* 0x000fe40000010803 */
[--C-:B------:R-:W-:Y:S01]  /*4e30*/  FFMA.FTZ R105, R105, c[0x0][0x2d0], -R4.reuse ;  /* 0x0000b40069697a23 */ /* 0x100fe20000010804 */
[----:B------:R-:W4:Y:S01]  /*4e40*/  LDSM.16.MT88.4 R56, [R201+0x1000] ;  /* 0x00100000c938783b */ /* 0x000f220000004200 */
[----:B------:R-:W-:-:S02]  /*4e50*/  FFMA.FTZ R99, R99, c[0x0][0x2d0], -R4 ;  /* 0x0000b40063637a23 */ /* 0x000fc40000010804 */
[----:B------:R5:W-:Y:S01]  /*4e60*/  MUFU.EX2 R241, R2 ;  /* 0x0000000200f17308 */ /* 0x000be20000000800 */
[----:B------:R-:W-:Y:S01]  /*4e70*/  LDSM.16.MT88.4 R68, [R202+0x2000] ;  /* 0x00200000ca44783b */ /* 0x000fe20000004200 */
[----:B------:R-:W-:-:S03]  /*4e80*/  FFMA.FTZ R97, R97, c[0x0][0x2d0], -R4 ;  /* 0x0000b40061617a23 */ /* 0x000fc60000010804 */
[----:B------:R-:W-:Y:S01]  /*4e90*/  LDSM.16.MT88.4 R64, [R201+0x2000] ;  /* 0x00200000c940783b */ /* 0x000fe20000004200 */
[----:B-1----:R-:W-:Y:S02]  /*4ea0*/  FFMA.FTZ R0, R10, c[0x0][0x2d0], -R4 ;  /* 0x0000b4000a007a23 */ /* 0x002fe40000010804 */
[----:B------:R1:W-:Y:S01]  /*4eb0*/  MUFU.EX2 R236, R5 ;  /* 0x0000000500ec7308 */ /* 0x0003e20000000800 */
[----:B-----5:R-:W-:-:S07]  /*4ec0*/  FMUL.FTZ R2, R102, c[0x0][0x2d0] ;  /* 0x0000b40066027a20 */ /* 0x020fce0000410000 */
[----:B------:R5:W3:Y:S01]  /*4ed0*/  MUFU.EX2 R188, R0 ;  /* 0x0000000000bc7308 */ /* 0x000ae20000000800 */
[----:B------:R-:W-:Y:S02]  /*4ee0*/  FSEL R2, R2, RZ, P0 ;  /* 0x000000ff02027208 */ /* 0x000fe40000000000 */
[----:B------:R-:W-:-:S05]  /*4ef0*/  FSETP.NEU.FTZ.AND P0, PT, R101, -INF , PT ;  /* 0xff8000006500780b */ /* 0x000fca0003f1d000 */
[----:B------:R-:W-:Y:S01]  /*4f00*/  MUFU.EX2 R105, R105 ;  /* 0x0000006900697308 */ /* 0x000fe20000000800 */
[----:B-1----:R-:W-:Y:S02]  /*4f10*/  FFMA.FTZ R5, R30, c[0x0][0x2d0], -R2 ;  /* 0x0000b4001e057a23 */ /* 0x002fe40000010802 */
[----:B-----5:R-:W-:-:S05]  /*4f20*/  FFMA.FTZ R0, R12, c[0x0][0x2d0], -R4 ;  /* 0x0000b4000c007a23 */ /* 0x020fca0000010804 */
[----:B------:R1:W-:Y:S01]  /*4f30*/  MUFU.EX2 R229, R5 ;  /* 0x0000000500e57308 */ /* 0x0003e20000000800 */
[----:B---3--:R-:W-:-:S07]  /*4f40*/  F2FP.PACK_AB R20, R188, R189 ;  /* 0x000000bdbc14723e */ /* 0x008fce00000000ff */
[----:B------:R3:W-:Y:S01]  /*4f50*/  MUFU.EX2 R191, R0 ;  /* 0x0000000000bf7308 */ /* 0x0007e20000000800 */
[----:B-1----:R-:W-:-:S07]  /*4f60*/  FFMA.FTZ R5, R33, c[0x0][0x2d0], -R2 ;  /* 0x0000b40021057a23 */ /* 0x002fce0000010802 */
[----:B------:R-:W-:Y:S01]  /*4f70*/  MUFU.EX2 R230, R5 ;  /* 0x0000000500e67308 */ /* 0x000fe20000000800 */
[----:B---3--:R-:W-:-:S07]  /*4f80*/  FFMA.FTZ R0, R14, c[0x0][0x2d0], -R4 ;  /* 0x0000b4000e007a23 */ /* 0x008fce0000010804 */
[----:B------:R1:W3:Y:S02]  /*4f90*/  MUFU.EX2 R192, R0 ;  /* 0x0000000000c07308 */ /* 0x0002e40000000800 */
[----:B-1----:R-:W-:-:S06]  /*4fa0*/  FFMA.FTZ R0, R16, c[0x0][0x2d0], -R4 ;  /* 0x0000b40010007a23 */ /* 0x002fcc0000010804 */
[----:B------:R1:W-:Y:S02]  /*4fb0*/  MUFU.EX2 R238, R0 ;  /* 0x0000000000ee7308 */ /* 0x0003e40000000800 */
[----:B-1----:R-:W-:-:S06]  /*4fc0*/  FFMA.FTZ R0, R18, c[0x0][0x2d0], -R4 ;  /* 0x0000b40012007a23 */ /* 0x002fcc0000010804 */
[----:B------:R1:W5:Y:S02]  /*4fd0*/  MUFU.EX2 R239, R0 ;  /* 0x0000000000ef7308 */ /* 0x0003640000000800 */
[----:B-1----:R-:W-:Y:S01]  /*4fe0*/  FFMA.FTZ R0, R22, c[0x0][0x2d0], -R4 ;  /* 0x0000b40016007a23 */ /* 0x002fe20000010804 */
[----:B---3--:R-:W-:Y:S02]  /*4ff0*/  F2FP.PACK_AB R22, R192, R191 ;  /* 0x000000bfc016723e */ /* 0x008fe400000000ff */
[----:B-----5:R-:W-:-:S03]  /*5000*/  F2FP.PACK_AB R12, R239, R238 ;  /* 0x000000eeef0c723e */ /* 0x020fc600000000ff */
        /* <DEDUP_REMOVED lines=17> */
[----:B------:R1:W3:Y:S02]  /*5120*/  MUFU.EX2 R237, R0 ;  /* 0x0000000000ed7308 */ /* 0x0002e40000000800 */
[----:B-1----:R-:W-:Y:S01]  /*5130*/  FFMA.FTZ R0, R23, c[0x0][0x2d0], -R2 ;  /* 0x0000b40017007a23 */ /* 0x002fe20000010802 */
[----:B------:R-:W-:Y:S02]  /*5140*/  F2FP.PACK_AB R23, R190, R163 ;  /* 0x000000a3be17723e */ /* 0x000fe400000000ff */
[----:B---3--:R-:W-:-:S03]  /*5150*/  F2FP.PACK_AB R15, R237, R236 ;  /* 0x000000eced0f723e */ /* 0x008fc600000000ff */
[----:B------:R1:W-:Y:S02]  /*5160*/  MUFU.EX2 R147, R0 ;  /* 0x0000000000937308 */ /* 0x0003e40000000800 */
[C---:B------:R-:W-:Y:S08]  /*5170*/  HMMA.16816.F32 R84, R20.reuse, R48, RZ ;  /* 0x000000301454723c */ /* 0x040ff000000018ff */
[----:B----4-:R-:W-:Y:S01]  /*5180*/  HMMA.16816.F32 R80, R20, R56, RZ ;  /* 0x000000381450723c */ /* 0x010fe200000018ff */
[----:B-1----:R-:W-:-:S04]  /*5190*/  FFMA.FTZ R0, R25, c[0x0][0x2d0], -R2 ;  /* 0x0000b40019007a23 */ /* 0x002fc80000010802 */
[----:B------:R1:W3:Y:S03]  /*51a0*/  MUFU.EX2 R146, R0 ;  /* 0x0000000000927308 */ /* 0x0002e60000000800 */
[----:B------:R-:W-:Y:S01]  /*51b0*/  HMMA.16816.F32 R44, R20, R36, RZ ;  /* 0x00000024142c723c */ /* 0x000fe200000018ff */
[----:B-1----:R-:W-:Y:S01]  /*51c0*/  FFMA.FTZ R0, R26, c[0x0][0x2d0], -R2 ;  /* 0x0000b4001a007a23 */ /* 0x002fe20000010802 */
[----:B---3--:R-:W-:-:S03]  /*51d0*/  F2FP.PACK_AB R16, R146, R147 ;  /* 0x000000939210723e */ /* 0x008fc600000000ff */
[----:B------:R1:W-:Y:S02]  /*51e0*/  MUFU.EX2 R160, R0 ;  /* 0x0000000000a07308 */ /* 0x0003e40000000800 */
[--C-:B-1----:R-:W-:Y:S02]  /*51f0*/  FFMA.FTZ R0, R27, c[0x0][0x2d0], -R2.reuse ;  /* 0x0000b4001b007a23 */ /* 0x102fe40000010802 */
[----:B------:R-:W1:Y:S04]  /*5200*/  LDSM.16.MT88.4 R24, [R201+0x1400] ;  /* 0x00140000c918783b */ /* 0x000e680000004200 */
[----:B------:R3:W4:Y:S02]  /*5210*/  MUFU.EX2 R227, R0 ;  /* 0x0000000000e37308 */ /* 0x0007240000000800 */
[----:B---3--:R-:W-:Y:S01]  /*5220*/  FFMA.FTZ R0, R29, c[0x0][0x2d0], -R2 ;  /* 0x0000b4001d007a23 */ /* 0x008fe20000010802 */
[----:B----4-:R-:W-:-:S05]  /*5230*/  F2FP.PACK_AB R18, R227, R160 ;  /* 0x000000a0e312723e */ /* 0x010fca00000000ff */
[----:B------:R3:W4:Y:S02]  /*5240*/  MUFU.EX2 R228, R0 ;  /* 0x0000000000e47308 */ /* 0x0007240000000800 */
[----:B---3--:R-:W-:Y:S01]  /*5250*/  FMUL.FTZ R0, R101, c[0x0][0x2d0] ;  /* 0x0000b40065007a20 */ /* 0x008fe20000410000 */
[----:B----4-:R-:W-:Y:S01]  /*5260*/  F2FP.PACK_AB R8, R229, R228 ;  /* 0x000000e4e508723e */ /* 0x010fe200000000ff */
[----:B-1----:R-:W-:Y:S03]  /*5270*/  HMMA.16816.F32 R156, R12, R24, R80 ;  /* 0x000000180c9c723c */ /* 0x002fe60000001850 */
[----:B------:R-:W-:-:S05]  /*5280*/  FSEL R0, R0, RZ, P0 ;  /* 0x000000ff00007208 */ /* 0x000fca0000000000 */
[--C-:B------:R-:W-:Y:S02]  /*5290*/  FFMA.FTZ R5, R7, c[0x0][0x2d0], -R0.reuse ;  /* 0x0000b40007057a23 */ /* 0x100fe40000010800 */
[--C-:B------:R-:W-:Y:S02]  /*52a0*/  FFMA.FTZ R6, R35, c[0x0][0x2d0], -R0.reuse ;  /* 0x0000b40023067a23 */ /* 0x100fe40000010800 */
[----:B------:R1:W-:Y:S08]  /*52b0*/  MUFU.EX2 R145, R5 ;  /* 0x0000000500917308 */ /* 0x0003f00000000800 */
[----:B------:R-:W-:Y:S01]  /*52c0*/  MUFU.EX2 R226, R6 ;  /* 0x0000000600e27308 */ /* 0x000fe20000000800 */
[----:B-1----:R-:W-:-:S07]  /*52d0*/  FFMA.FTZ R5, R28, c[0x0][0x2d0], -R0 ;  /* 0x0000b4001c057a23 */ /* 0x002fce0000010800 */
[----:B------:R1:W3:Y:S02]  /*52e0*/  MUFU.EX2 R144, R5 ;  /* 0x0000000500907308 */ /* 0x0002e40000000800 */
[--C-:B-1----:R-:W-:Y:S01]  /*52f0*/  FFMA.FTZ R5, R31, c[0x0][0x2d0], -R0.reuse ;  /* 0x0000b4001f057a23 */ /* 0x102fe20000010800 */
[----:B---3--:R-:W-:Y:S01]  /*5300*/  F2FP.PACK_AB R17, R144, R145 ;  /* 0x000000919011723e */ /* 0x008fe200000000ff */
[----:B------:R-:W1:Y:S04]  /*5310*/  LDSM.16.MT88.4 R28, [R202+0x400] ;  /* 0x00040000ca1c783b */ /* 0x000e680000004200 */
[----:B------:R3:W-:Y:S02]  /*5320*/  MUFU.EX2 R223, R5 ;  /* 0x0000000500df7308 */ /* 0x0007e40000000800 */
[----:B---3--:R-:W-:-:S06]  /*5330*/  FFMA.FTZ R5, R32, c[0x0][0x2d0], -R0 ;  /* 0x0000b40020057a23 */ /* 0x008fcc0000010800 */
[----:B------:R3:W4:Y:S02]  /*5340*/  MUFU.EX2 R225, R5 ;  /* 0x0000000500e17308 */ /* 0x0007240000000800 */
[----:B---3--:R-:W-:Y:S01]  /*5350*/  FFMA.FTZ R5, R40, c[0x0][0x2d0], -R2 ;  /* 0x0000b40028057a23 */ /* 0x008fe20000010802 */
[----:B----4-:R-:W-:Y:S01]  /*5360*/  F2FP.PACK_AB R19, R225, R223 ;  /* 0x000000dfe113723e */ /* 0x010fe200000000ff */
[----:B------:R-:W3:Y:S01]  /*5370*/  LDSM.16.MT88.4 R40, [R201+0x400] ;  /* 0x00040000c928783b */ /* 0x000ee20000004200 */
[----:B-1----:R-:W-:Y:S03]  /*5380*/  HMMA.16816.F32 R148, R12, R28, R84 ;  /* 0x0000001c0c94723c */ /* 0x002fe60000001854 */
[----:B------:R1:W4:Y:S05]  /*5390*/  MUFU.EX2 R245, R5 ;  /* 0x0000000500f57308 */ /* 0x00032a0000000800 */
[C---:B------:R-:W-:Y:S07]  /*53a0*/  HMMA.16816.F32 R76, R16.reuse, R48, RZ ;  /* 0x00000030104c723c */ /* 0x040fee00000018ff */
[----:B------:R-:W-:Y:S01]  /*53b0*/  FFMA.FTZ R49, R96, c[0x0][0x2d0], -R4 ;  /* 0x0000b40060317a23 */ /* 0x000fe20000010804 */
[C---:B------:R-:W-:Y:S01]  /*53c0*/  HMMA.16816.F32 R72, R16.reuse, R56, RZ ;  /* 0x000000381048723c */ /* 0x040fe200000018ff */
[--C-:B-1----:R-:W-:Y:S01]  /*53d0*/  FFMA.FTZ R5, R34, c[0x0][0x2d0], -R0.reuse ;  /* 0x0000b40022057a23 */ /* 0x102fe20000010800 */
[----:B----4-:R-:W-:Y:S01]  /*53e0*/  F2FP.PACK_AB R10, R245, R230 ;  /* 0x000000e6f50a723e */ /* 0x010fe200000000ff */
[----:B------:R-:W1:Y:S02]  /*53f0*/  LDSM.16.MT88.4 R32, [R202+0x1000] ;  /* 0x00100000ca20783b */ /* 0x000e640000004200 */
[----:B------:R4:W5:Y:S03]  /*5400*/  MUFU.EX2 R224, R5 ;  /* 0x0000000500e07308 */ /* 0x0009660000000800 */
[-C--:B------:R-:W-:Y:S05]  /*5410*/  HMMA.16816.F32 R80, R16, R64.reuse, RZ ;  /* 0x000000401050723c */ /* 0x080fea00000018ff */
[----:B------:R-:W-:Y:S03]  /*5420*/  MUFU.EX2 R49, R49 ;  /* 0x0000003100317308 */ /* 0x000fe60000000800 */
[----:B------:R-:W-:Y:S01]  /*5430*/  HMMA.16816.F32 R84, R20, R64, RZ ;  /* 0x000000401454723c */ /* 0x000fe200000018ff */
[----:B----4-:R-:W-:Y:S01]  /*5440*/  FFMA.FTZ R5, R52, c[0x0][0x2d0], -R0 ;  /* 0x0000b40034057a23 */ /* 0x010fe20000010800 */
[----:B-----5:R-:W-:-:S06]  /*5450*/  F2FP.PACK_AB R9, R226, R224 ;  /* 0x000000e0e209723e */ /* 0x020fcc00000000ff */
[----:B------:R-:W-:Y:S01]  /*5460*/  HMMA.16816.F32 R52, R16, R36, RZ ;  /* 0x000000241034723c */ /* 0x000fe200000018ff */
[----:B------:R4:W-:Y:S07]  /*5470*/  MUFU.EX2 R244, R5 ;  /* 0x0000000500f47308 */ /* 0x0009ee0000000800 */
[----:B---3--:R-:W-:Y:S01]  /*5480*/  HMMA.16816.F32 R140, R12, R40, R44 ;  /* 0x000000280c8c723c */ /* 0x008fe2000000182c */
[----:B------:R-:W-:Y:S01]  /*5490*/  LDSM.16.MT88.4 R44, [R202+0x1400] ;  /* 0x00140000ca2c783b */ /* 0x000fe20000004200 */
[----:B----4-:R-:W-:-:S03]  /*54a0*/  FFMA.FTZ R5, R60, c[0x0][0x2d0], -R0 ;  /* 0x0000b4003c057a23 */ /* 0x010fc60000010800 */
[----:B------:R-:W3:Y:S03]  /*54b0*/  LDSM.16.MT88.4 R60, [R201+0x2400] ;  /* 0x00240000c93c783b */ /* 0x000ee60000004200 */
[-C--:B-1----:R-:W-:Y:S01]  /*54c0*/  HMMA.16816.F32 R88, R16, R32.reuse, RZ ;  /* 0x000000201058723c */ /* 0x082fe200000018ff */
[----:B------:R-:W1:Y:S07]  /*54d0*/  MUFU.EX2 R243, R5 ;  /* 0x0000000500f37308 */ /* 0x000e6e0000000800 */
[----:B------:R-:W-:Y:S01]  /*54e0*/  HMMA.16816.F32 R92, R20, R32, RZ ;  /* 0x00000020145c723c */ /* 0x000fe200000018ff */
[----:B-1----:R-:W-:-:S07]  /*54f0*/  F2FP.PACK_AB R11, R243, R244 ;  /* 0x000000f4f30b723e */ /* 0x002fce00000000ff */
[C---:B------:R-:W-:Y:S01]  /*5500*/  HMMA.16816.F32 R136, R8.reuse, R40, R52 ;  /* 0x000000280888723c */ /* 0x040fe20000001834 */
[----:B------:R-:W1:Y:S07]  /*5510*/  LDSM.16.MT88.4 R52, [R202+0x2400] ;  /* 0x00240000ca34783b */ /* 0x000e6e0000004200 */
[C---:B------:R-:W-:Y:S07]  /*5520*/  HMMA.16816.F32 R132, R8.reuse, R28, R76 ;  /* 0x0000001c0884723c */ /* 0x040fee000000184c */
[--C-:B------:R-:W-:Y:S01]  /*5530*/  FFMA.FTZ R29, R98, c[0x0][0x2d0], -R4.reuse ;  /* 0x0000b400621d7a23 */ /* 0x100fe20000010804 */
[----:B------:R-:W-:Y:S01]  /*5540*/  HMMA.16816.F32 R152, R8, R24, R72 ;  /* 0x000000180898723c */ /* 0x000fe20000001848 */
[----:B------:R-:W-:-:S02]  /*5550*/  FFMA.FTZ R28, R100, c[0x0][0x2d0], -R4 ;  /* 0x0000b400641c7a23 */ /* 0x000fc40000010804 */
[----:B------:R4:W-:Y:S04]  /*5560*/  MUFU.EX2 R218, R29 ;  /* 0x0000001d00da7308 */ /* 0x0009e80000000800 */
[--C-:B------:R-:W-:Y:S01]  /*5570*/  FFMA.FTZ R25, R106, c[0x0][0x2d0], -R4.reuse ;  /* 0x0000b4006a197a23 */ /* 0x100fe20000010804 */
[----:B------:R-:W-:Y:S01]  /*5580*/  HMMA.16816.F32 R76, R20, R68, RZ ;  /* 0x00000044144c723c */ /* 0x000fe200000018ff */
[----:B------:R-:W-:Y:S02]  /*5590*/  FFMA.FTZ R24, R107, c[0x0][0x2d0], -R4 ;  /* 0x0000b4006b187a23 */ /* 0x000fe40000010804 */
[----:B------:R5:W-:Y:S05]  /*55a0*/  MUFU.EX2 R220, R28 ;  /* 0x0000001c00dc7308 */ /* 0x000bea0000000800 */
[----:B------:R-:W-:Y:S03]  /*55b0*/  HMMA.16816.F32 R4, R16, R50, RZ ;  /* 0x000000321004723c */ /* 0x000fe600000018ff */
[----:B------:R2:W-:Y:S01]  /*55c0*/  MUFU.EX2 R221, R25 ;  /* 0x0000001900dd7308 */ /* 0x0005e20000000800 */
[----:B----4-:R-:W-:-:S04]  /*55d0*/  FFMA.FTZ R29, R117, c[0x0][0x2d0], -R3 ;  /* 0x0000b400751d7a23 */ /* 0x010fc80000010803 */
[----:B---3--:R-:W-:Y:S03]  /*55e0*/  HMMA.16816.F32 R184, R8, R60, R80 ;  /* 0x0000003c08b8723c */ /* 0x008fe60000001850 */
[----:B------:R3:W-:Y:S01]  /*55f0*/  MUFU.EX2 R222, R24 ;  /* 0x0000001800de7308 */ /* 0x0007e20000000800 */
[----:B-----5:R-:W-:-:S04]  /*5600*/  FFMA.FTZ R28, R123, c[0x0][0x2d0], -R3 ;  /* 0x0000b4007b1c7a23 */ /* 0x020fc80000010803 */
[----:B-1----:R-:W-:Y:S01]  /*5610*/  HMMA.16816.F32 R176, R12, R52, R76 ;  /* 0x000000340cb0723c */ /* 0x002fe2000000184c */
[--C-:B--2---:R-:W-:Y:S02]  /*5620*/  FFMA.FTZ R25, R129, c[0x0][0x2d0], -R2.reuse ;  /* 0x0000b40081197a23 */ /* 0x104fe40000010802 */
[----:B------:R-:W1:Y:S05]  /*5630*/  MUFU.EX2 R100, R97 ;  /* 0x0000006100647308 */ /* 0x000e6a0000000800 */
[----:B------:R-:W-:Y:S01]  /*5640*/  HMMA.16816.F32 R76, R8, R30, R4 ;  /* 0x0000001e084c723c */ /* 0x000fe20000001804 */
[----:B---3--:R-:W-:Y:S02]  /*5650*/  FFMA.FTZ R24, R128, c[0x0][0x2d0], -R2 ;  /* 0x0000b40080187a23 */ /* 0x008fe40000010802 */
[----:B------:R-:W-:Y:S05]  /*5660*/  MUFU.EX2 R29, R29 ;  /* 0x0000001d001d7308 */ /* 0x000fea0000000800 */
[----:B------:R-:W-:Y:S03]  /*5670*/  HMMA.16816.F32 R4, R16, R58, RZ ;  /* 0x0000003a1004723c */ /* 0x000fe600000018ff */
[----:B------:R-:W2:Y:S01]  /*5680*/  MUFU.EX2 R28, R28 ;  /* 0x0000001c001c7308 */ /* 0x000ea20000000800 */
[----:B-1----:R-:W-:-:S04]  /*5690*/  F2FP.PACK_AB R98, R49, R100 ;  /* 0x000000643162723e */ /* 0x002fc800000000ff */
[----:B------:R-:W-:Y:S03]  /*56a0*/  HMMA.16816.F32 R72, R16, R68, RZ ;  /* 0x000000441048723c */ /* 0x000fe600000018ff */
[----:B------:R-:W-:Y:S05]  /*56b0*/  MUFU.EX2 R25, R25 ;  /* 0x0000001900197308 */ /* 0x000fea0000000800 */
[----:B------:R-:W-:Y:S03]  /*56c0*/  HMMA.16816.F32 R172, R12, R60, R84 ;  /* 0x0000003c0cac723c */ /* 0x000fe60000001854 */
[----:B------:R-:W-:Y:S01]  /*56d0*/  MUFU.EX2 R24, R24 ;  /* 0x0000001800187308 */ /* 0x000fe20000000800 */
[----:B--2---:R-:W-:-:S04]  /*56e0*/  F2FP.PACK_AB R97, R28, R29 ;  /* 0x0000001d1c61723e */ /* 0x004fc800000000ff */
[----:B------:R-:W-:Y:S08]  /*56f0*/  HMMA.16816.F32 R80, R8, R26, R4 ;  /* 0x0000001a0850723c */ /* 0x000ff00000001804 */
[----:B------:R-:W-:Y:S08]  /*5700*/  HMMA.16816.F32 R4, R16, R34, RZ ;  /* 0x000000221004723c */ /* 0x000ff000000018ff */
[C---:B------:R-:W-:Y:S08]  /*5710*/  HMMA.16816.F32 R180, R8.reuse, R52, R72 ;  /* 0x0000003408b4723c */ /* 0x040ff00000001848 */
[C---:B------:R-:W-:Y:S08]  /*5720*/  HMMA.16816.F32 R168, R8.reuse, R44, R88 ;  /* 0x0000002c08a8723c */ /* 0x040ff00000001858 */
[----:B------:R-:W-:Y:S08]  /*5730*/  HMMA.16816.F32 R84, R8, R46, R4 ;  /* 0x0000002e0854723c */ /* 0x000ff00000001804 */
[C---:B------:R-:W-:Y:S08]  /*5740*/  HMMA.16816.F32 R4, R16.reuse, R66, RZ ;  /* 0x000000421004723c */ /* 0x040ff000000018ff */
[-C--:B------:R-:W-:Y:S08]  /*5750*/  HMMA.16816.F32 R72, R16, R38.reuse, RZ ;  /* 0x000000261048723c */ /* 0x080ff000000018ff */
[----:B------:R-:W-:Y:S08]  /*5760*/  HMMA.16816.F32 R36, R20, R38, RZ ;  /* 0x000000261424723c */ /* 0x000ff000000018ff */
[----:B------:R-:W-:Y:S08]  /*5770*/  HMMA.16816.F32 R88, R8, R62, R4 ;  /* 0x0000003e0858723c */ /* 0x000ff00000001804 */
[----:B------:R-:W-:Y:S01]  /*5780*/  HMMA.16816.F32 R4, R20, R50, RZ ;  /* 0x000000321404723c */ /* 0x000fe200000018ff */
[----:B------:R-:W1:Y:S06]  /*5790*/  MUFU.EX2 R51, R99 ;  /* 0x0000006300337308 */ /* 0x000e6c0000000800 */
[----:B------:R-:W-:Y:S01]  /*57a0*/  FADD.FTZ R50, R145, R144 ;  /* 0x0000009091327221 */ /* 0x000fe20000010000 */
[-C--:B------:R-:W-:Y:S08]  /*57b0*/  HMMA.16816.F32 R72, R8, R42.reuse, R72 ;  /* 0x0000002a0848723c */ /* 0x080ff00000001848 */
[----:B------:R-:W-:Y:S01]  /*57c0*/  HMMA.16816.F32 R36, R12, R42, R36 ;  /* 0x0000002a0c24723c */ /* 0x000fe20000001824 */
[----:B-1----:R-:W-:-:S07]  /*57d0*/  F2FP.PACK_AB R96, R51, R105 ;  /* 0x000000693360723e */ /* 0x002fce00000000ff */
[----:B------:R-:W-:Y:S08]  /*57e0*/  HMMA.16816.F32 R16, R16, R70, RZ ;  /* 0x000000461010723c */ /* 0x000ff000000018ff */
[----:B------:R-:W-:Y:S07]  /*57f0*/  HMMA.16816.F32 R40, R12, R30, R4 ;  /* 0x0000001e0c28723c */ /* 0x000fee0000001804 */
[--C-:B------:R-:W-:Y:S01]  /*5800*/  FFMA.FTZ R30, R110, c[0x0][0x2d0], -R0.reuse ;  /* 0x0000b4006e1e7a23 */ /* 0x100fe20000010800 */
[----:B------:R-:W-:Y:S01]  /*5810*/  HMMA.16816.F32 R4, R20, R58, RZ ;  /* 0x0000003a1404723c */ /* 0x000fe200000018ff */
[----:B------:R-:W-:-:S04]  /*5820*/  FFMA.FTZ R31, R108, c[0x0][0x2d0], -R0 ;  /* 0x0000b4006c1f7a23 */ /* 0x000fc80000010800 */
[----:B------:R-:W-:Y:S03]  /*5830*/  MUFU.EX2 R30, R30 ;  /* 0x0000001e001e7308 */ /* 0x000fe60000000800 */
[----:B------:R-:W-:Y:S05]  /*5840*/  HMMA.16816.F32 R164, R12, R44, R92 ;  /* 0x0000002c0ca4723c */ /* 0x000fea000000185c */
[----:B------:R-:W-:Y:S03]  /*5850*/  MUFU.EX2 R31, R31 ;  /* 0x0000001f001f7308 */ /* 0x000fe60000000800 */
[----:B------:R-:W-:Y:S07]  /*5860*/  HMMA.16816.F32 R92, R8, R54, R16 ;  /* 0x00000036085c723c */ /* 0x000fee0000001810 */
[----:B------:R-:W-:Y:S01]  /*5870*/  F2FP.PACK_AB R8, R220, R218 ;  /* 0x000000dadc08723e */ /* 0x000fe200000000ff */
[----:B------:R-:W-:Y:S01]  /*5880*/  HMMA.16816.F32 R16, R12, R26, R4 ;  /* 0x0000001a0c10723c */ /* 0x000fe20000001804 */
[----:B------:R-:W-:-:S06]  /*5890*/  F2FP.PACK_AB R10, R222, R221 ;  /* 0x000000ddde0a723e */ /* 0x000fcc00000000ff */
[--C-:B------:R-:W-:Y:S01]  /*58a0*/  FFMA.FTZ R27, R122, c[0x0][0x2d0], -R3.reuse ;  /* 0x0000b4007a1b7a23 */ /* 0x100fe20000010803 */
[----:B------:R-:W-:Y:S01]  /*58b0*/  HMMA.16816.F32 R4, R20, R66, RZ ;  /* 0x000000421404723c */ /* 0x000fe200000018ff */
[----:B------:R-:W-:-:S04]  /*58c0*/  FFMA.FTZ R26, R121, c[0x0][0x2d0], -R3 ;  /* 0x0000b400791a7a23 */ /* 0x000fc80000010803 */
[----:B------:R-:W-:Y:S03]  /*58d0*/  MUFU.EX2 R27, R27 ;  /* 0x0000001b001b7308 */ /* 0x000fe60000000800 */
[C---:B------:R-:W-:Y:S05]  /*58e0*/  HMMA.16816.F32 R32, R20.reuse, R34, RZ ;  /* 0x000000221420723c */ /* 0x040fea00000018ff */
[----:B------:R-:W1:Y:S03]  /*58f0*/  MUFU.EX2 R26, R26 ;  /* 0x0000001a001a7308 */ /* 0x000e660000000800 */
[----:B------:R-:W-:Y:S08]  /*5900*/  HMMA.16816.F32 R20, R20, R70, RZ ;  /* 0x000000461414723c */ /* 0x000ff000000018ff */
[----:B------:R-:W-:Y:S01]  /*5910*/  HMMA.16816.F32 R60, R12, R62, R4 ;  /* 0x0000003e0c3c723c */ /* 0x000fe20000001804 */
[----:B-1----:R-:W-:-:S06]  /*5920*/  F2FP.PACK_AB R99, R26, R27 ;  /* 0x0000001b1a63723e */ /* 0x002fcc00000000ff */
[----:B------:R-:W-:Y:S01]  /*5930*/  FFMA.FTZ R4, R116, c[0x0][0x2d0], -R3 ;  /* 0x0000b40074047a23 */ /* 0x000fe20000010803 */
[----:B------:R-:W-:Y:S01]  /*5940*/  HMMA.16816.F32 R44, R12, R46, R32 ;  /* 0x0000002e0c2c723c */ /* 0x000fe20000001820 */
[----:B------:R-:W-:Y:S02]  /*5950*/  FADD.FTZ R5, R189, R188 ;  /* 0x000000bcbd057221 */ /* 0x000fe40000010000 */
[----:B------:R1:W-:Y:S01]  /*5960*/  MUFU.EX2 R197, R4 ;  /* 0x0000000400c57308 */ /* 0x0003e20000000800 */
[----:B------:R-:W-:-:S04]  /*5970*/  FADD.FTZ R6, R162, R161 ;  /* 0x000000a1a2067221 */ /* 0x000fc80000010000 */
[----:B------:R-:W-:Y:S01]  /*5980*/  HMMA.16816.F32 R52, R12, R54, R20 ;  /* 0x000000360c34723c */ /* 0x000fe20000001814 */
[----:B------:R-:W2:Y:S06]  /*5990*/  LDSM.16.MT88.4 R12, [R201+0x800] ;  /* 0x00080000c90c783b */ /* 0x000eac0000004200 */
[--C-:B------:R-:W-:Y:S02]  /*59a0*/  FFMA.FTZ R23, R127, c[0x0][0x2d0], -R2.reuse ;  /* 0x0000b4007f177a23 */ /* 0x100fe40000010802 */
[----:B------:R-:W-:Y:S02]  /*59b0*/  FFMA.FTZ R22, R126, c[0x0][0x2d0], -R2 ;  /* 0x0000b4007e167a23 */ /* 0x000fe40000010802 */
[----:B-1----:R-:W-:-:S02]  /*59c0*/  FFMA.FTZ R4, R120, c[0x0][0x2d0], -R3 ;  /* 0x0000b40078047a23 */ /* 0x002fc40000010803 */
[--C-:B------:R-:W-:Y:S01]  /*59d0*/  FFMA.FTZ R20, R112, c[0x0][0x2d0], -R0.reuse ;  /* 0x0000b40070147a23 */ /* 0x100fe20000010800 */
[----:B------:R-:W-:Y:S01]  /*59e0*/  MUFU.EX2 R23, R23 ;  /* 0x0000001700177308 */ /* 0x000fe20000000800 */
[----:B------:R-:W-:-:S07]  /*59f0*/  FFMA.FTZ R21, R111, c[0x0][0x2d0], -R0 ;  /* 0x0000b4006f157a23 */ /* 0x000fce0000010800 */
[----:B------:R1:W3:Y:S08]  /*5a00*/  MUFU.EX2 R198, R4 ;  /* 0x0000000400c67308 */ /* 0x0002f00000000800 */
[----:B------:R-:W-:Y:S01]  /*5a10*/  MUFU.EX2 R22, R22 ;  /* 0x0000001600167308 */ /* 0x000fe20000000800 */
[----:B-1----:R-:W-:Y:S01]  /*5a20*/  FFMA.FTZ R4, R119, c[0x0][0x2d0], -R3 ;  /* 0x0000b40077047a23 */ /* 0x002fe20000010803 */
[----:B---3--:R-:W-:-:S06]  /*5a30*/  F2FP.PACK_AB R9, R198, R197 ;  /* 0x000000c5c609723e */ /* 0x008fcc00000000ff */
[----:B------:R-:W-:Y:S08]  /*5a40*/  MUFU.EX2 R20, R20 ;  /* 0x0000001400147308 */ /* 0x000ff00000000800 */
[----:B------:R1:W-:Y:S08]  /*5a50*/  MUFU.EX2 R199, R4 ;  /* 0x0000000400c77308 */ /* 0x0003f00000000800 */
[----:B------:R-:W-:Y:S01]  /*5a60*/  MUFU.EX2 R21, R21 ;  /* 0x0000001500157308 */ /* 0x000fe20000000800 */
[----:B-1----:R-:W-:-:S02]  /*5a70*/  FFMA.FTZ R4, R118, c[0x0][0x2d0], -R3 ;  /* 0x0000b40076047a23 */ /* 0x002fc40000010803 */
[--C-:B------:R-:W-:Y:S01]  /*5a80*/  FFMA.FTZ R3, R131, c[0x0][0x2d0], -R2.reuse ;  /* 0x0000b40083037a23 */ /* 0x100fe20000010802 */
[----:B------:R-:W-:Y:S04]  /*5a90*/  LDSM.16.MT88.4 R116, [R201+0x1c00] ;  /* 0x001c0000c974783b */ /* 0x000fe80000004200 */
[----:B------:R1:W3:Y:S08]  /*5aa0*/  MUFU.EX2 R219, R4 ;  /* 0x0000000400db7308 */ /* 0x0002f00000000800 */
[----:B------:R4:W-:Y:S01]  /*5ab0*/  MUFU.EX2 R193, R3 ;  /* 0x0000000300c17308 */ /* 0x0009e20000000800 */
[----:B-1----:R-:W-:Y:S01]  /*5ac0*/  FFMA.FTZ R4, R124, c[0x0][0x2d0], -R2 ;  /* 0x0000b4007c047a23 */ /* 0x002fe20000010802 */
[----:B---3--:R-:W-:-:S06]  /*5ad0*/  F2FP.PACK_AB R11, R219, R199 ;  /* 0x000000c7db0b723e */ /* 0x008fcc00000000ff */
[----:B------:R1:W-:Y:S01]  /*5ae0*/  MUFU.EX2 R195, R4 ;  /* 0x0000000400c37308 */ /* 0x0003e20000000800 */
[----:B----4-:R-:W-:Y:S01]  /*5af0*/  FFMA.FTZ R3, R115, c[0x0][0x2d0], -R0 ;  /* 0x0000b40073037a23 */ /* 0x010fe20000010800 */
[----:B--2---:R-:W-:Y:S06]  /*5b00*/  HMMA.16816.F32 R140, R8, R12, R140 ;  /* 0x0000000c088c723c */ /* 0x004fec000000188c */
[----:B------:R2:W-:Y:S01]  /*5b10*/  MUFU.EX2 R107, R3 ;  /* 0x00000003006b7308 */ /* 0x0005e20000000800 */
[----:B-1----:R-:W-:Y:S02]  /*5b20*/  FFMA.FTZ R4, R125, c[0x0][0x2d0], -R2 ;  /* 0x0000b4007d047a23 */ /* 0x002fe40000010802 */
[----:B------:R-:W-:Y:S05]  /*5b30*/  LDSM.16.MT88.4 R124, [R202+0xc00] ;  /* 0x000c0000ca7c783b */ /* 0x000fea0000004200 */
[----:B------:R1:W3:Y:S01]  /*5b40*/  MUFU.EX2 R196, R4 ;  /* 0x0000000400c47308 */ /* 0x0002e20000000800 */
[----:B--2---:R-:W-:-:S02]  /*5b50*/  FADD.FTZ R3, R191, R5 ;  /* 0x00000005bf037221 */ /* 0x004fc40000010000 */
[----:B-1----:R-:W-:Y:S02]  /*5b60*/  FFMA.FTZ R4, R130, c[0x0][0x2d0], -R2 ;  /* 0x0000b40082047a23 */ /* 0x002fe40000010802 */
[----:B------:R-:W-:-:S03]  /*5b70*/  FFMA.FTZ R2, R109, c[0x0][0x2d0], -R0 ;  /* 0x0000b4006d027a23 */ /* 0x000fc60000010800 */
[----:B------:R1:W-:Y:S01]  /*5b80*/  MUFU.EX2 R194, R4 ;  /* 0x0000000400c27308 */ /* 0x0003e20000000800 */
[----:B------:R-:W-:Y:S07]  /*5b90*/  LDSM.16.MT88.4 R108, [R202+0x1c00] ;  /* 0x001c0000ca6c783b */ /* 0x000fee0000004200 */
[----:B------:R2:W-:Y:S01]  /*5ba0*/  MUFU.EX2 R188, R2 ;  /* 0x0000000200bc7308 */ /* 0x0005e20000000800 */
[----:B-1----:R-:W-:Y:S02]  /*5bb0*/  FADD.FTZ R4, R147, R146 ;  /* 0x0000009293047221 */ /* 0x002fe40000010000 */
[----:B------:R-:W-:Y:S02]  /*5bc0*/  HMMA.16816.F32 R144, R8, R14, R36 ;  /* 0x0000000e0890723c */ /* 0x000fe40000001824 */
[----:B------:R-:W-:Y:S01]  /*5bd0*/  FADD.FTZ R48, R160, R4 ;  /* 0x00000004a0307221 */ /* 0x000fe20000010000 */
[----:B---3--:R-:W-:Y:S01]  /*5be0*/  F2FP.PACK_AB R4, R196, R195 ;  /* 0x000000c3c404723e */ /* 0x008fe200000000ff */
[----:B--2---:R-:W-:-:S04]  /*5bf0*/  FFMA.FTZ R2, R113, c[0x0][0x2d0], -R0 ;  /* 0x0000b40071027a23 */ /* 0x004fc80000010800 */
[----:B------:R1:W2:Y:S02]  /*5c00*/  MUFU.EX2 R189, R2 ;  /* 0x0000000200bd7308 */ /* 0x0002a40000000800 */
[----:B-1----:R-:W-:Y:S01]  /*5c10*/  FFMA.FTZ R2, R114, c[0x0][0x2d0], -R0 ;  /* 0x0000b40072027a23 */ /* 0x002fe20000010800 */
[----:B--2---:R-:W-:Y:S01]  /*5c20*/  F2FP.PACK_AB R5, R189, R188 ;  /* 0x000000bcbd05723e */ /* 0x004fe200000000ff */
[----:B------:R-:W-:Y:S01]  /*5c30*/  FADD.FTZ R0, R163, R6 ;  /* 0x00000006a3007221 */ /* 0x000fe20000010000 */
[----:B------:R-:W-:-:S03]  /*5c40*/  F2FP.PACK_AB R6, R193, R194 ;  /* 0x000000c2c106723e */ /* 0x000fc600000000ff */
[----:B------:R-:W1:Y:S01]  /*5c50*/  MUFU.EX2 R106, R2 ;  /* 0x00000002006a7308 */ /* 0x000e620000000800 */
[----:B------:R-:W-:-:S04]  /*5c60*/  FADD.FTZ R0, R190, R0 ;  /* 0x00000000be007221 */ /* 0x000fc80000010000 */
[----:B------:R-:W-:Y:S01]  /*5c70*/  FADD.FTZ R0, R231, R0 ;  /* 0x00000000e7007221 */ /* 0x000fe20000010000 */
[----:B-1----:R-:W-:Y:S01]  /*5c80*/  F2FP.PACK_AB R7, R106, R107 ;  /* 0x0000006b6a07723e */ /* 0x002fe200000000ff */
[----:B------:R-:W-:Y:S02]  /*5c90*/  FADD.FTZ R2, R192, R3 ;  /* 0x00000003c0027221 */ /* 0x000fe40000010000 */
[----:B------:R-:W-:Y:S02]  /*5ca0*/  FADD.FTZ R3, R227, R48 ;  /* 0x00000030e3037221 */ /* 0x000fe40000010000 */
[----:B------:R-:W-:Y:S02]  /*5cb0*/  FADD.FTZ R2, R238, R2 ;  /* 0x00000002ee027221 */ /* 0x000fe40000010000 */
[C---:B------:R-:W-:Y:S08]  /*5cc0*/  HMMA.16816.F32 R136, R4.reuse, R12, R136 ;  /* 0x0000000c0488723c */ /* 0x040ff00000001888 */
[----:B------:R-:W-:Y:S01]  /*5cd0*/  HMMA.16816.F32 R32, R4, R14, R72 ;  /* 0x0000000e0420723c */ /* 0x000fe20000001848 */
[----:B------:R-:W1:Y:S07]  /*5ce0*/  LDSM.16.MT88.4 R12, [R202+0x800] ;  /* 0x00080000ca0c783b */ /* 0x000e6e0000004200 */
[-C--:B-1----:R-:W-:Y:S08]  /*5cf0*/  HMMA.16816.F32 R148, R8, R12.reuse, R148 ;  /* 0x0000000c0894723c */ /* 0x082ff00000001894 */
[----:B------:R-:W-:Y:S01]  /*5d00*/  HMMA.16816.F32 R128, R4, R12, R132 ;  /* 0x0000000c0480723c */ /* 0x000fe20000001884 */
[----:B------:R-:W1:Y:S07]  /*5d10*/  LDSM.16.MT88.4 R132, [R201+0xc00] ;  /* 0x000c0000c984783b */ /* 0x000e6e0000004200 */
[-C--:B------:R-:W-:Y:S08]  /*5d20*/  HMMA.16816.F32 R40, R8, R14.reuse, R40 ;  /* 0x0000000e0828723c */ /* 0x080ff00000001828 */
[----:B------:R-:W-:Y:S01]  /*5d30*/  HMMA.16816.F32 R64, R4, R14, R76 ;  /* 0x0000000e0440723c */ /* 0x000fe2000000184c */
[----:B------:R-:W2:Y:S04]  /*5d40*/  LDSM.16.MT88.4 R12, [R201+0x1800] ;  /* 0x00180000c90c783b */ /* 0x000ea80000004200 */
[----:B------:R-:W-:Y:S01]  /*5d50*/  LDSM.16.MT88.4 R76, [R201+0x2c00] ;  /* 0x002c0000c94c783b */ /* 0x000fe20000004200 */
[----:B------:R-:W-:-:S02]  /*5d60*/  IADD3 R233, R233, -0x2, RZ ;  /* 0xfffffffee9e97810 */ /* 0x000fc40007ffe0ff */
[C---:B------:R-:W-:Y:S08]  /*5d70*/  HMMA.16816.F32 R148, R96.reuse, R124, R148 ;  /* 0x0000007c6094723c */ /* 0x040ff00000001894 */
[C---:B-1----:R-:W-:Y:S08]  /*5d80*/  HMMA.16816.F32 R140, R96.reuse, R132, R140 ;  /* 0x00000084608c723c */ /* 0x042ff0000000188c */
[----:B------:R-:W-:Y:S08]  /*5d90*/  HMMA.16816.F32 R144, R96, R134, R144 ;  /* 0x000000866090723c */ /* 0x000ff00000001890 */
[-C--:B--2---:R-:W-:Y:S08]  /*5da0*/  HMMA.16816.F32 R156, R8, R12.reuse, R156 ;  /* 0x0000000c089c723c */ /* 0x084ff0000000189c */
[----:B------:R-:W-:Y:S08]  /*5db0*/  HMMA.16816.F32 R120, R4, R12, R152 ;  /* 0x0000000c0478723c */ /* 0x000ff00000001898 */
[-C--:B------:R-:W-:Y:S01]  /*5dc0*/  HMMA.16816.F32 R160, R8, R14.reuse, R16 ;  /* 0x0000000e08a0723c */ /* 0x080fe20000001810 */
[----:B------:R-:W1:Y:S07]  /*5dd0*/  LDSM.16.MT88.4 R16, [R201+0x2800] ;  /* 0x00280000c910783b */ /* 0x000e6e0000004200 */
[----:B------:R-:W-:Y:S01]  /*5de0*/  HMMA.16816.F32 R56, R4, R14, R80 ;  /* 0x0000000e0438723c */ /* 0x000fe20000001850 */
[----:B------:R-:W2:Y:S07]  /*5df0*/  LDSM.16.MT88.4 R12, [R202+0x1800] ;  /* 0x00180000ca0c783b */ /* 0x000eae0000004200 */
[C---:B------:R-:W-:Y:S08]  /*5e00*/  HMMA.16816.F32 R152, R96.reuse, R126, R40 ;  /* 0x0000007e6098723c */ /* 0x040ff00000001828 */
[C---:B------:R-:W-:Y:S08]  /*5e10*/  HMMA.16816.F32 R156, R96.reuse, R116, R156 ;  /* 0x00000074609c723c */ /* 0x040ff0000000189c */
[----:B------:R-:W-:Y:S08]  /*5e20*/  HMMA.16816.F32 R160, R96, R118, R160 ;  /* 0x0000007660a0723c */ /* 0x000ff000000018a0 */
[C---:B-1----:R-:W-:Y:S08]  /*5e30*/  HMMA.16816.F32 R68, R8.reuse, R16, R172 ;  /* 0x000000100844723c */ /* 0x042ff000000018ac */
[-C--:B--2---:R-:W-:Y:S08]  /*5e40*/  HMMA.16816.F32 R164, R8, R12.reuse, R164 ;  /* 0x0000000c08a4723c */ /* 0x084ff000000018a4 */
[----:B------:R-:W-:Y:S08]  /*5e50*/  HMMA.16816.F32 R112, R4, R12, R168 ;  /* 0x0000000c0470723c */ /* 0x000ff000000018a8 */
[-C--:B------:R-:W-:Y:S08]  /*5e60*/  HMMA.16816.F32 R44, R8, R14.reuse, R44 ;  /* 0x0000000e082c723c */ /* 0x080ff0000000182c */
[----:B------:R-:W-:Y:S01]  /*5e70*/  HMMA.16816.F32 R36, R4, R14, R84 ;  /* 0x0000000e0424723c */ /* 0x000fe20000001854 */
[----:B------:R-:W1:Y:S07]  /*5e80*/  LDSM.16.MT88.4 R12, [R202+0x2800] ;  /* 0x00280000ca0c783b */ /* 0x000e6e0000004200 */
[----:B------:R-:W-:Y:S08]  /*5e90*/  HMMA.16816.F32 R60, R8, R18, R60 ;  /* 0x00000012083c723c */ /* 0x000ff0000000183c */
[C---:B------:R-:W-:Y:S08]  /*5ea0*/  HMMA.16816.F32 R72, R4.reuse, R16, R184 ;  /* 0x000000100448723c */ /* 0x040ff000000018b8 */
[----:B------:R-:W-:Y:S08]  /*5eb0*/  HMMA.16816.F32 R16, R4, R18, R88 ;  /* 0x000000120410723c */ /* 0x000ff00000001858 */
[C---:B------:R-:W-:Y:S08]  /*5ec0*/  HMMA.16816.F32 R68, R96.reuse, R76, R68 ;  /* 0x0000004c6044723c */ /* 0x040ff00000001844 */
[----:B------:R-:W-:Y:S08]  /*5ed0*/  HMMA.16816.F32 R80, R96, R78, R60 ;  /* 0x0000004e6050723c */ /* 0x000ff0000000183c */
[C---:B-1----:R-:W-:Y:S08]  /*5ee0*/  HMMA.16816.F32 R84, R8.reuse, R12, R176 ;  /* 0x0000000c0854723c */ /* 0x042ff000000018b0 */
[----:B------:R-:W-:Y:S08]  /*5ef0*/  HMMA.16816.F32 R52, R8, R14, R52 ;  /* 0x0000000e0834723c */ /* 0x000ff00000001834 */
[C---:B------:R-:W-:Y:S08]  /*5f00*/  HMMA.16816.F32 R88, R4.reuse, R12, R180 ;  /* 0x0000000c0458723c */ /* 0x040ff000000018b4 */
[----:B------:R-:W-:Y:S07]  /*5f10*/  HMMA.16816.F32 R12, R4, R14, R92 ;  /* 0x0000000e040c723c */ /* 0x000fee000000185c */
[----:B------:R-:W-:Y:S01]  /*5f20*/  F2FP.PACK_AB R92, R24, R25 ;  /* 0x00000019185c723e */ /* 0x000fe200000000ff */
[----:B------:R-:W-:Y:S01]  /*5f30*/  FADD.FTZ R5, R223, R50 ;  /* 0x00000032df057221 */ /* 0x000fe20000010000 */
[----:B------:R-:W-:Y:S01]  /*5f40*/  F2FP.PACK_AB R94, R22, R23 ;  /* 0x00000017165e723e */ /* 0x000fe200000000ff */
[----:B------:R-:W-:Y:S01]  /*5f50*/  FADD.FTZ R4, R228, R3 ;  /* 0x00000003e4047221 */ /* 0x000fe20000010000 */
[----:B------:R-:W-:Y:S01]  /*5f60*/  F2FP.PACK_AB R93, R21, R20 ;  /* 0x00000014155d723e */ /* 0x000fe200000000ff */
[----:B------:R-:W-:Y:S01]  /*5f70*/  FADD.FTZ R5, R225, R5 ;  /* 0x00000005e1057221 */ /* 0x000fe20000010000 */
[----:B------:R-:W-:Y:S01]  /*5f80*/  F2FP.PACK_AB R95, R31, R30 ;  /* 0x0000001e1f5f723e */ /* 0x000fe200000000ff */
        /* <DEDUP_REMOVED lines=8> */
[----:B------:R-:W1:Y:S01]  /*6010*/  LDSM.16.MT88.4 R4, [R202+0x2c00] ;  /* 0x002c0000ca04783b */ /* 0x000e620000004200 */
[----:B------:R-:W-:Y:S02]  /*6020*/  FADD.FTZ R8, R237, R2 ;  /* 0x00000002ed087221 */ /* 0x000fe40000010000 */
[----:B------:R-:W-:-:S02]  /*6030*/  @P3 IMAD.HI.U32 R2, R247, c[0x0][0x2c8], RZ ;  /* 0x0000b200f7023a27 */ /* 0x000fc400078e00ff */
[----:B------:R-:W-:Y:S01]  /*6040*/  HMMA.16816.F32 R132, R92, R134, R32 ;  /* 0x000000865c84723c */ /* 0x000fe20000001820 */
[----:B------:R-:W2:Y:S01]  /*6050*/  LDL R32, [R1+0x8] ;  /* 0x0000080001207983 */ /* 0x000ea20000100800 */
[----:B------:R-:W-:Y:S01]  /*6060*/  FADD.FTZ R10, R230, R0 ;  /* 0x00000000e60a7221 */ /* 0x000fe20000010000 */
[----:B------:R-:W-:Y:S01]  /*6070*/  MOV R0, R247 ;  /* 0x000000f700007202 */ /* 0x000fe20000000f00 */
[----:B------:R-:W-:Y:S01]  /*6080*/  FADD.FTZ R3, R241, R3 ;  /* 0x00000003f1037221 */ /* 0x000fe20000010000 */
[----:B------:R-:W-:-:S03]  /*6090*/  @P3 SHF.R.U32.HI R0, RZ, c[0x0][0x2cc], R2 ;  /* 0x0000b300ff003a19 */ /* 0x000fc60000011602 */
[----:B------:R-:W-:Y:S01]  /*60a0*/  HMMA.16816.F32 R72, R92, R76, R72 ;  /* 0x0000004c5c48723c */ /* 0x000fe20000001848 */
[----:B------:R-:W-:Y:S01]  /*60b0*/  IADD3 R0, R0, -c[0x0][0x168], R246 ;  /* 0x80005a0000007a10 */ /* 0x000fe20007ffe0f6 */
[----:B------:R-:W-:-:S03]  /*60c0*/  FADD.FTZ R9, R242, R3 ;  /* 0x00000003f2097221 */ /* 0x000fc60000010000 */
[----:B------:R-:W-:-:S03]  /*60d0*/  SHF.R.S32.HI R2, RZ, 0x1f, R0 ;  /* 0x0000001fff027819 */ /* 0x000fc60000011400 */
[----:B------:R-:W-:Y:S01]  /*60e0*/  HMMA.16816.F32 R76, R92, R78, R16 ;  /* 0x0000004e5c4c723c */ /* 0x000fe20000001810 */
[----:B------:R-:W-:-:S06]  /*60f0*/  FADD.FTZ R3, R244, R11 ;  /* 0x0000000bf4037221 */ /* 0x000fcc0000010000 */
[----:B------:R-:W-:Y:S01]  /*6100*/  LEA.HI R16, R2, R0, RZ, 0x6 ;  /* 0x0000000002107211 */ /* 0x000fe200078f30ff */
[----:B------:R-:W-:Y:S01]  /*6110*/  FADD.FTZ R2, R245, R10 ;  /* 0x0000000af5027221 */ /* 0x000fe20000010000 */
[----:B------:R-:W-:Y:S01]  /*6120*/  HMMA.16816.F32 R168, R96, R110, R44 ;  /* 0x0000006e60a8723c */ /* 0x000fe2000000182c */
[----:B------:R-:W-:Y:S02]  /*6130*/  FADD.FTZ R0, R218, R9 ;  /* 0x00000009da007221 */ /* 0x000fe40000010000 */
[----:B------:R-:W-:Y:S02]  /*6140*/  FADD.FTZ R2, R195, R2 ;  /* 0x00000002c3027221 */ /* 0x000fe40000010000 */
[----:B------:R-:W-:-:S03]  /*6150*/  FADD.FTZ R0, R220, R0 ;  /* 0x00000000dc007221 */ /* 0x000fc60000010000 */
[----:B------:R-:W-:Y:S08]  /*6160*/  HMMA.16816.F32 R128, R92, R124, R128 ;  /* 0x0000007c5c80723c */ /* 0x000ff00000001880 */
[-C--:B-1----:R-:W-:Y:S08]  /*6170*/  HMMA.16816.F32 R84, R96, R4.reuse, R84 ;  /* 0x000000046054723c */ /* 0x082ff00000001854 */
        /* <DEDUP_REMOVED lines=20> */
[----:B------:R-:W-:Y:S01]  /*62c0*/  FADD.FTZ R2, R106, R4 ;  /* 0x000000046a027221 */ /* 0x000fe20000010000 */
[----:B------:R-:W-:Y:S01]  /*62d0*/  SHF.R.S32.HI R4, RZ, 0x6, R16 ;  /* 0x00000006ff047819 */ /* 0x000fe20000011410 */
[----:B------:R-:W-:Y:S01]  /*62e0*/  FADD.FTZ R0, R25, R0 ;  /* 0x0000000019007221 */ /* 0x000fe20000010000 */
[----:B------:R-:W-:Y:S03]  /*62f0*/  HMMA.16816.F32 R108, R92, R110, R36 ;  /* 0x0000006e5c6c723c */ /* 0x000fe60000001824 */
[----:B------:R-:W-:Y:S02]  /*6300*/  FADD.FTZ R248, R24, R0 ;  /* 0x0000000018f87221 */ /* 0x000fe40000010000 */
[----:B------:R-:W-:-:S02]  /*6310*/  FADD.FTZ R0, R20, R2 ;  /* 0x0000000214007221 */ /* 0x000fc40000010000 */
[----:B------:R-:W-:Y:S01]  /*6320*/  FADD.FTZ R243, R51, R243 ;  /* 0x000000f333f37221 */ /* 0x000fe20000010000 */
[-C--:B------:R-:W-:Y:S01]  /*6330*/  HMMA.16816.F32 R96, R96, R6.reuse, R52 ;  /* 0x000000066060723c */ /* 0x080fe20000001834 */
        /* <DEDUP_REMOVED lines=8> */
[----:B------:R-:W-:Y:S02]  /*63c0*/  FADD.FTZ R247, R26, R247 ;  /* 0x000000f71af77221 */ /* 0x000fe40000010000 */
[----:B------:R-:W-:Y:S02]  /*63d0*/  FADD.FTZ R248, R22, R248 ;  /* 0x000000f816f87221 */ /* 0x000fe40000010000 */
[----:B------:R-:W-:Y:S01]  /*63e0*/  FADD.FTZ R249, R31, R0 ;  /* 0x000000001ff97221 */ /* 0x000fe20000010000 */
[----:B--2---:R-:W-:-:S05]  /*63f0*/  IMNMX R32, R32, R4, !PT ;  /* 0x0000000420207217 */ /* 0x004fca0007800200 */
[----:B------:R1:W-:Y:S01]  /*6400*/  STL [R1+0xc], R32 ;  /* 0x00000c2001007387 */ /* 0x0003e20000100800 */
[----:B------:R-:W-:-:S13]  /*6410*/  ISETP.GE.AND P0, PT, R233, R32, PT ;  /* 0x00000020e900720c */ /* 0x000fda0003f06270 */
[----:B------:R-:W-:Y:S05]  /*6420*/  @!P0 BRA `(.L_x_1274) ;  /* 0x0000483000008947 */ /* 0x000fea0003800000 */
[----:B------:R-:W-:Y:S01]  /*6430*/  IMAD.MOV.U32 R105, RZ, RZ, R103 ;  /* 0x000000ffff697224 */ /* 0x000fe200078e0067 */
[----:B------:R-:W-:Y:S01]  /*6440*/  MOV R107, R101 ;  /* 0x00000065006b7202 */ /* 0x000fe20000000f00 */
[----:B------:R-:W-:Y:S01]  /*6450*/  IMAD.MOV.U32 R100, RZ, RZ, R104 ;  /* 0x000000ffff647224 */ /* 0x000fe200078e0068 */
[----:B------:R-:W-:Y:S02]  /*6460*/  MOV R106, R102 ;  /* 0x00000066006a7202 */ /* 0x000fe40000000f00 */
.L_x_1285:
        /* <DEDUP_REMOVED lines=8> */
[----:B-1----:R3:W1:Y:S04]  /*64f0*/  LDSM.16.M88.4 R32, [R200+0x400] ;  /* 0x00040000c820783b */ /* 0x0026680000000200 */
[----:B------:R3:W1:Y:S04]  /*6500*/  LDSM.16.M88.4 R48, [R200+0x800] ;  /* 0x00080000c830783b */ /* 0x0006680000000200 */
[----:B------:R3:W1:Y:S04]  /*6510*/  LDSM.16.M88.4 R172, [R200+0xc00] ;  /* 0x000c0000c8ac783b */ /* 0x0006680000000200 */
[----:B------:R3:W1:Y:S04]  /*6520*/  LDSM.16.M88.4 R176, [R204] ;  /* 0x00000000ccb0783b */ /* 0x0006680000000200 */
[----:B------:R3:W1:Y:S04]  /*6530*/  LDSM.16.M88.4 R184, [R204+0x1000] ;  /* 0x00100000ccb8783b */ /* 0x0006680000000200 */
[----:B------:R3:W1:Y:S04]  /*6540*/  LDSM.16.M88.4 R180, [R205] ;  /* 0x00000000cdb4783b */ /* 0x0006680000000200 */
[----:B------:R3:W1:Y:S04]  /*6550*/  LDSM.16.M88.4 R188, [R216] ;  /* 0x00000000d8bc783b */ /* 0x0006680000000200 */
[----:B------:R3:W1:Y:S04]  /*6560*/  LDSM.16.M88.4 R192, [R215] ;  /* 0x00000000d7c0783b */ /* 0x0006680000000200 */
[----:B------:R3:W1:Y:S01]  /*6570*/  LDSM.16.M88.4 R196, [R214] ;  /* 0x00000000d6c4783b */ /* 0x0006620000000200 */
[----:B--2---:R-:W-:-:S13]  /*6580*/  ISETP.GT.AND P0, PT, R0, R233, PT ;  /* 0x000000e90000720c */ /* 0x004fda0003f04270 */
[----:B------:R-:W-:-:S05]  /*6590*/  @P0 BRA `(.L_x_1276) ;  /* 0x000004a000000947 */ /* 0x000fca0003800000 */
[----:B-1-34-:R-:W-:Y:S01]  /*65a0*/  SHF.R.S32.HI R0, RZ, 0x1f, R234 ;  /* 0x0000001fff007819 */ /* 0x01afe200000114ea */
[----:B------:R-:W2:Y:S01]  /*65b0*/  LDL.64 R8, [R1+0x28] ;  /* 0x0000280001087983 */ /* 0x000ea20000100a00 */
[----:B------:R-:W-:Y:S01]  /*65c0*/  SHF.R.S32.HI R4, RZ, 0x1f, R232 ;  /* 0x0000001fff047819 */ /* 0x000fe200000114e8 */
[----:B------:R-:W-:Y:S01]  /*65d0*/  IMAD.WIDE.U32 R2, R234, c[0x0][0x208], RZ ;  /* 0x00008200ea027a25 */ /* 0x000fe200078e00ff */
[C---:B------:R-:W-:Y:S02]  /*65e0*/  IADD3 R6, R240.reuse, 0x40, RZ ;  /* 0x00000040f0067810 */ /* 0x040fe40007ffe0ff */
[----:B------:R-:W-:Y:S01]  /*65f0*/  IADD3 R5, R240, 0x40, RZ ;  /* 0x00000040f0057810 */ /* 0x000fe20007ffe0ff */
[----:B------:R-:W3:Y:S01]  /*6600*/  LDL R7, [R1+0x38] ;  /* 0x0000380001077983 */ /* 0x000ee20000100800 */
[----:B------:R-:W-:Y:S01]  /*6610*/  SHF.R.S32.HI R6, RZ, 0x1f, R6 ;  /* 0x0000001fff067819 */ /* 0x000fe20000011406 */
[----:B------:R-:W-:Y:S02]  /*6620*/  IMAD R0, R0, c[0x0][0x208], RZ ;  /* 0x0000820000007a24 */ /* 0x000fe400078e02ff */
[----:B------:R-:W-:Y:S01]  /*6630*/  IMAD R4, R4, c[0x0][0x218], RZ ;  /* 0x0000860004047a24 */ /* 0x000fe200078e02ff */
[----:B------:R-:W-:Y:S01]  /*6640*/  SHF.L.U64.HI R20, R5, 0x1, R6 ;  /* 0x0000000105147819 */ /* 0x000fe20000010206 */
[----:B------:R-:W-:Y:S01]  /*6650*/  IMAD R0, R234, c[0x0][0x20c], R0 ;  /* 0x00008300ea007a24 */ /* 0x000fe200078e0200 */
[----:B------:R-:W-:Y:S01]  /*6660*/  IADD3 R6, R240, 0x20, RZ ;  /* 0x00000020f0067810 */ /* 0x000fe20007ffe0ff */
[C---:B------:R-:W-:Y:S02]  /*6670*/  IMAD R4, R232.reuse, c[0x0][0x21c], R4 ;  /* 0x00008700e8047a24 */ /* 0x040fe400078e0204 */
[----:B------:R-:W-:Y:S02]  /*6680*/  IMAD.IADD R3, R3, 0x1, R0 ;  /* 0x0000000103037824 */ /* 0x000fe400078e0200 */
[----:B------:R-:W-:Y:S01]  /*6690*/  IMAD.SHL.U32 R23, R5, 0x2, RZ ;  /* 0x0000000205177824 */ /* 0x000fe200078e00ff */
[----:B------:R-:W-:Y:S01]  /*66a0*/  SHF.R.S32.HI R5, RZ, 0x1f, R240 ;  /* 0x0000001fff057819 */ /* 0x000fe200000114f0 */
[----:B------:R-:W-:Y:S03]  /*66b0*/  IMAD.WIDE.U32 R2, R232, c[0x0][0x218], R2 ;  /* 0x00008600e8027a25 */ /* 0x000fe600078e0002 */
[----:B------:R-:W-:Y:S01]  /*66c0*/  SHF.L.U64.HI R14, R240, 0x1, R5 ;  /* 0x00000001f00e7819 */ /* 0x000fe20000010205 */
[----:B------:R-:W-:Y:S02]  /*66d0*/  IMAD.SHL.U32 R22, R6, 0x2, RZ ;  /* 0x0000000206167824 */ /* 0x000fe400078e00ff */
[----:B------:R-:W-:Y:S01]  /*66e0*/  IMAD.SHL.U32 R21, R240, 0x2, RZ ;  /* 0x00000002f0157824 */ /* 0x000fe200078e00ff */
[----:B--2---:R-:W-:Y:S04]  /*66f0*/  IADD3 R0, P0, R8, R2, RZ ;  /* 0x0000000208007210 */ /* 0x004fe80007f1e0ff */
[----:B---3--:R-:W-:Y:S02]  /*6700*/  IADD3.X R4, R7, R3, R4, P0, !PT ;  /* 0x0000000307047210 */ /* 0x008fe400007fe404 */
[----:B------:R-:W-:Y:S02]  /*6710*/  IADD3 R7, R240, 0x20, RZ ;  /* 0x00000020f0077810 */ /* 0x000fe40007ffe0ff */
[C---:B------:R-:W-:Y:S02]  /*6720*/  LEA R13, P0, R0.reuse, c[0x0][0x1f8], 0x1 ;  /* 0x00007e00000d7a11 */ /* 0x040fe400078008ff */
[----:B------:R-:W-:Y:S02]  /*6730*/  SHF.R.S32.HI R7, RZ, 0x1f, R7 ;  /* 0x0000001fff077819 */ /* 0x000fe40000011407 */
[----:B------:R-:W-:Y:S02]  /*6740*/  LEA.HI.X R10, R0, c[0x0][0x1fc], R4, 0x1, P0 ;  /* 0x00007f00000a7a11 */ /* 0x000fe400000f0c04 */
[----:B------:R-:W-:Y:S01]  /*6750*/  SHF.L.U64.HI R15, R6, 0x1, R7 ;  /* 0x00000001060f7819 */ /* 0x000fe20000010207 */
[----:B------:R-:W-:-:S05]  /*6760*/  BRA.DIV ~URZ, `(.L_x_1277) ;  /* 0x0000bac27f007947 */ /* 0x000fca000b800000 */
[----:B------:R1:W2:Y:S02]  /*6770*/  SHFL.IDX PT, R4, R10, RZ, 0x1c1f ;  /* 0x001c1fff0a047589 */ /* 0x0002a400000e0000 */
.L_x_1322:
[----:B------:R-:W-:-:S05]  /*6780*/  BRA.DIV ~URZ, `(.L_x_1278) ;  /* 0x0000bb127f007947 */ /* 0x000fca000b800000 */
[----:B------:R-:W3:Y:S01]  /*6790*/  SHFL.IDX PT, R0, R13, RZ, 0x1c1f ;  /* 0x001c1fff0d007589 */ /* 0x000ee200000e0000 */
[C---:B------:R-:W-:Y:S02]  /*67a0*/  IADD3 R2, R240.reuse, 0x20, RZ ;  /* 0x00000020f0027810 */ /* 0x040fe40007ffe0ff */
[----:B------:R-:W-:Y:S02]  /*67b0*/  ISETP.GE.AND P5, PT, R240, c[0x0][0x1d4], PT ;  /* 0x00007500f0007a0c */ /* 0x000fe40003fa6270 */
[----:B------:R-:W-:Y:S02]  /*67c0*/  ISETP.GE.AND P4, PT, R2, c[0x0][0x1d4], PT ;  /* 0x0000750002007a0c */ /* 0x000fe40003f86270 */
[----:B------:R-:W-:Y:S02]  /*67d0*/  IADD3 R5, R240, 0x40, RZ ;  /* 0x00000040f0057810 */ /* 0x000fe40007ffe0ff */
[----:B------:R-:W-:Y:S02]  /*67e0*/  SEL R12, RZ, 0x10, P5 ;  /* 0x00000010ff0c7807 */ /* 0x000fe40002800000 */
[----:B------:R-:W-:Y:S02]  /*67f0*/  SEL R11, RZ, 0x10, P4 ;  /* 0x00000010ff0b7807 */ /* 0x000fe40002000000 */
[C---:B---3--:R-:W-:Y:S02]  /*6800*/  IADD3 R6, P0, R0.reuse, R21, RZ ;  /* 0x0000001500067210 */ /* 0x048fe40007f1e0ff */
[----:B------:R-:W-:Y:S03]  /*6810*/  IADD3 R2, P6, R0, R22, RZ ;  /* 0x0000001600027210 */ /* 0x000fe60007fde0ff */
        /* <DEDUP_REMOVED lines=9> */
[----:B------:R3:W4:Y:S04]  /*68b0*/  SHFL.IDX PT, R4, R10, 0x1, 0x1c1f ;  /* 0x003c1f000a047f89 */ /* 0x00072800000e0000 */
[----:B------:R2:W1:Y:S04]  /*68c0*/  SHFL.IDX PT, R0, R13, 0x1, 0x1c1f ;  /* 0x003c1f000d007f89 */ /* 0x00046800000e0000 */
[----:B------:R2:W-:Y:S01]  /*68d0*/  LDGSTS.E.BYPASS.LTC128B.128 [R217+0x2100], [R8.64], !P0 ;  /* 0x0210000008d97fae */ /* 0x0005e2000c101d46 */
[----:B-1-3--:R-:W-:Y:S03]  /*68e0*/  SEL R10, RZ, 0x10, P0 ;  /* 0x00000010ff0a7807 */ /* 0x00afe60000000000 */
.L_x_1323:
[----:B--2---:R-:W-:Y:S02]  /*68f0*/  IADD3 R2, -R11, 0x10, RZ ;  /* 0x000000100b027810 */ /* 0x004fe40007ffe1ff */
[----:B------:R-:W-:Y:S02]  /*6900*/  IADD3 R8, -R12, 0x10, RZ ;  /* 0x000000100c087810 */ /* 0x000fe40007ffe1ff */
[----:B------:R-:W-:Y:S02]  /*6910*/  LOP3.LUT R6, R2, 0xf, RZ, 0xc0, !PT ;  /* 0x0000000f02067812 */ /* 0x000fe400078ec0ff */
[----:B------:R-:W-:Y:S02]  /*6920*/  LOP3.LUT R8, R8, 0xf, RZ, 0xc0, !PT ;  /* 0x0000000f08087812 */ /* 0x000fe400078ec0ff */
[----:B------:R-:W-:Y:S02]  /*6930*/  IADD3 R3, -R10, 0x10, RZ ;  /* 0x000000100a037810 */ /* 0x000fe40007ffe1ff */
[-C--:B------:R-:W-:Y:S02]  /*6940*/  IADD3 R6, P6, P5, R6, R0.reuse, R22 ;  /* 0x0000000006067210 */ /* 0x080fe40007dde016 */
[----:B------:R-:W-:Y:S02]  /*6950*/  IADD3 R8, P4, P0, R8, R0, R21 ;  /* 0x0000000008087210 */ /* 0x000fe4000789e015 */
[----:B------:R-:W-:Y:S02]  /*6960*/  LOP3.LUT R2, R3, 0xf, RZ, 0xc0, !PT ;  /* 0x0000000f03027812 */ /* 0x000fe400078ec0ff */
[-C--:B----4-:R-:W-:Y:S02]  /*6970*/  IADD3.X R7, RZ, R4.reuse, R15, P6, P5 ;  /* 0x00000004ff077210 */ /* 0x090fe400037ea40f */
[----:B------:R-:W-:Y:S02]  /*6980*/  ISETP.NE.U32.AND P6, PT, R12, RZ, PT ;  /* 0x000000ff0c00720c */ /* 0x000fe40003fc5070 */
[----:B------:R-:W-:Y:S02]  /*6990*/  IADD3.X R9, RZ, R4, R14, P4, P0 ;  /* 0x00000004ff097210 */ /* 0x000fe400027e040e */
[----:B------:R-:W-:Y:S02]  /*69a0*/  IADD3 R2, P4, P0, R2, R0, R23 ;  /* 0x0000000002027210 */ /* 0x000fe4000789e017 */
[----:B------:R-:W-:Y:S02]  /*69b0*/  ISETP.NE.U32.AND P5, PT, R11, RZ, PT ;  /* 0x000000ff0b00720c */ /* 0x000fe40003fa5070 */
[----:B------:R-:W-:Y:S02]  /*69c0*/  IADD3.X R3, RZ, R4, R20, P4, P0 ;  /* 0x00000004ff037210 */ /* 0x000fe400027e0414 */
[----:B------:R-:W-:Y:S03]  /*69d0*/  ISETP.NE.U32.AND P0, PT, R10, RZ, PT ;  /* 0x000000ff0a00720c */ /* 0x000fe60003f05070 */
[----:B------:R-:W-:Y:S01]  /*69e0*/  @!PT LDS RZ, [RZ] ;  /* 0x00000000fffff984 */ /* 0x000fe20000000800 */
[----:B------:R-:W-:Y:S01]  /*69f0*/  @!PT LDS RZ, [RZ] ;  /* 0x00000000fffff984 */ /* 0x000fe20000000800 */
[----:B------:R-:W-:Y:S01]  /*6a00*/  @!PT LDS RZ, [RZ] ;  /* 0x00000000fffff984 */ /* 0x000fe20000000800 */
[----:B------:R1:W-:Y:S06]  /*6a10*/  LDGSTS.E.BYPASS.LTC128B.128.ZFILL [R217+0x900], [R8.64], P6 ;  /* 0x0090000008d97fae */ /* 0x0003ec000b141d46 */
[----:B------:R1:W-:Y:S04]  /*6a20*/  LDGSTS.E.BYPASS.LTC128B.128.ZFILL [R217+0x1900], [R6.64], P5 ;  /* 0x0190000006d97fae */ /* 0x0003e8000a941d46 */
[----:B------:R1:W-:Y:S02]  /*6a30*/  LDGSTS.E.BYPASS.LTC128B.128.ZFILL [R217+0x2900], [R2.64], P0 ;  /* 0x0290000002d97fae */ /* 0x0003e40008141d46 */
.L_x_1276:
[----:B-1-34-:R-:W-:Y:S05]  /*6a40*/  BSYNC B0 ;  /* 0x0000000000007941 */ /* 0x01afea0003800000 */
.L_x_1275:
[----:B------:R-:W0:Y:S01]  /*6a50*/  LDGDEPBAR ;  /* 0x00000000000079af */ /* 0x000e220000000000 */
[----:B------:R-:W-:Y:S01]  /*6a60*/  WARPSYNC 0xffffffff ;  /* 0xffffffff00007948 */ /* 0x000fe20003800000 */
[-C--:B------:R-:W-:Y:S01]  /*6a70*/  HMMA.16816.F32 R4, R64, R16.reuse, RZ ;  /* 0x000000104004723c */ /* 0x080fe200000018ff */
        /* <DEDUP_REMOVED lines=36> */
[----:B------:R-:W-:Y:S07]  /*6cc0*/  LDSM.16.M88.4 R184, [R200+0x1800] ;  /* 0x00180000c8b8783b */ /* 0x000fee0000000200 */
[----:B------:R-:W-:Y:S01]  /*6cd0*/  HMMA.16816.F32 R64, R176, R198, R64 ;  /* 0x000000c6b040723c */ /* 0x000fe20000001840 */
[----:B------:R-:W4:Y:S07]  /*6ce0*/  LDSM.16.M88.4 R176, [R200+0x1400] ;  /* 0x00140000c8b0783b */ /* 0x000f2e0000000200 */
[-C--:B-1----:R-:W-:Y:S08]  /*6cf0*/  HMMA.16816.F32 R4, R172, R180.reuse, R4 ;  /* 0x000000b4ac04723c */ /* 0x082ff00000001804 */
[C---:B---3--:R-:W-:Y:S08]  /*6d00*/  HMMA.16816.F32 R8, R188.reuse, R180, R8 ;  /* 0x000000b4bc08723c */ /* 0x048ff00000001808 */
[-C--:B------:R-:W-:Y:S08]  /*6d10*/  HMMA.16816.F32 R12, R188, R182.reuse, R12 ;  /* 0x000000b6bc0c723c */ /* 0x080ff0000000180c */
[C---:B------:R-:W-:Y:S01]  /*6d20*/  HMMA.16816.F32 R16, R172.reuse, R182, R16 ;  /* 0x000000b6ac10723c */ /* 0x040fe20000001810 */
[----:B------:R-:W-:Y:S07]  /*6d30*/  LDSM.16.M88.4 R180, [R213] ;  /* 0x00000000d5b4783b */ /* 0x000fee0000000200 */
[-C--:B----4-:R-:W-:Y:S08]  /*6d40*/  HMMA.16816.F32 R20, R172, R176.reuse, R20 ;  /* 0x000000b0ac14723c */ /* 0x090ff00000001814 */
[C---:B------:R-:W-:Y:S08]  /*6d50*/  HMMA.16816.F32 R24, R188.reuse, R176, R24 ;  /* 0x000000b0bc18723c */ /* 0x040ff00000001818 */
[-C--:B------:R-:W-:Y:S03]  /*6d60*/  HMMA.16816.F32 R28, R188, R178.reuse, R28 ;  /* 0x000000b2bc1c723c */ /* 0x080fe6000000181c */
[----:B--2---:R-:W-:Y:S05]  /*6d70*/  ISETP.GT.AND P0, PT, R233, R0, PT ;  /* 0x00000000e900720c */ /* 0x004fea0003f04270 */
[C---:B------:R-:W-:Y:S01]  /*6d80*/  HMMA.16816.F32 R32, R172.reuse, R178, R32 ;  /* 0x000000b2ac20723c */ /* 0x040fe20000001820 */
[----:B------:R-:W1:Y:S07]  /*6d90*/  LDSM.16.M88.4 R176, [R204+0x2000] ;  /* 0x00200000ccb0783b */ /* 0x000e6e0000000200 */
[-C--:B------:R-:W-:Y:S08]  /*6da0*/  HMMA.16816.F32 R36, R172, R184.reuse, R36 ;  /* 0x000000b8ac24723c */ /* 0x080ff00000001824 */
[C---:B------:R-:W-:Y:S08]  /*6db0*/  HMMA.16816.F32 R40, R188.reuse, R184, R40 ;  /* 0x000000b8bc28723c */ /* 0x040ff00000001828 */
[-C--:B------:R-:W-:Y:S08]  /*6dc0*/  HMMA.16816.F32 R44, R188, R186.reuse, R44 ;  /* 0x000000babc2c723c */ /* 0x080ff0000000182c */
[C---:B------:R-:W-:Y:S01]  /*6dd0*/  HMMA.16816.F32 R48, R172.reuse, R186, R48 ;  /* 0x000000baac30723c */ /* 0x040fe20000001830 */
[----:B------:R-:W2:Y:S07]  /*6de0*/  LDSM.16.M88.4 R184, [R204+0x3000] ;  /* 0x00300000ccb8783b */ /* 0x000eae0000000200 */
[-C--:B------:R-:W-:Y:S08]  /*6df0*/  HMMA.16816.F32 R52, R172, R192.reuse, R52 ;  /* 0x000000c0ac34723c */ /* 0x080ff00000001834 */
[C---:B------:R-:W-:Y:S08]  /*6e00*/  HMMA.16816.F32 R56, R188.reuse, R192, R56 ;  /* 0x000000c0bc38723c */ /* 0x040ff00000001838 */
[-C--:B------:R-:W-:Y:S01]  /*6e10*/  HMMA.16816.F32 R60, R188, R194.reuse, R60 ;  /* 0x000000c2bc3c723c */ /* 0x080fe2000000183c */
[----:B------:R-:W-:Y:S07]  /*6e20*/  LDSM.16.M88.4 R188, [R211] ;  /* 0x00000000d3bc783b */ /* 0x000fee0000000200 */
        /* <DEDUP_REMOVED lines=13> */
[-C--:B------:R-:W-:Y:S08]  /*6f00*/  HMMA.16816.F32 R36, R176, R188.reuse, R36 ;  /* 0x000000bcb024723c */ /* 0x080ff00000001824 */
        /* <DEDUP_REMOVED lines=10> */
[-C--:B--2---:R-:W-:Y:S01]  /*6fb0*/  HMMA.16816.F32 R4, R172, R180.reuse, R4 ;  /* 0x000000b4ac04723c */ /* 0x084fe20000001804 */
[----:B------:R-:W2:Y:S07]  /*6fc0*/  LDSM.16.M88.4 R192, [R200+0x2c00] ;  /* 0x002c0000c8c0783b */ /* 0x000eae0000000200 */
[C---:B---3--:R-:W-:Y:S08]  /*6fd0*/  HMMA.16816.F32 R8, R188.reuse, R180, R8 ;  /* 0x000000b4bc08723c */ /* 0x048ff00000001808 */
[-C--:B------:R-:W-:Y:S08]  /*6fe0*/  HMMA.16816.F32 R12, R188, R182.reuse, R12 ;  /* 0x000000b6bc0c723c */ /* 0x080ff0000000180c */
[C---:B------:R-:W-:Y:S01]  /*6ff0*/  HMMA.16816.F32 R16, R172.reuse, R182, R16 ;  /* 0x000000b6ac10723c */ /* 0x040fe20000001810 */
[----:B------:R-:W-:Y:S07]  /*7000*/  LDSM.16.M88.4 R180, [R204+0x4000] ;  /* 0x00400000ccb4783b */ /* 0x000fee0000000200 */
[-C--:B-1----:R-:W-:Y:S08]  /*7010*/  HMMA.16816.F32 R20, R172, R184.reuse, R20 ;  /* 0x000000b8ac14723c */ /* 0x082ff00000001814 */
[C---:B------:R-:W-:Y:S08]  /*7020*/  HMMA.16816.F32 R24, R188.reuse, R184, R24 ;  /* 0x000000b8bc18723c */ /* 0x040ff00000001818 */
[-C--:B------:R-:W-:Y:S08]  /*7030*/  HMMA.16816.F32 R28, R188, R186.reuse, R28 ;  /* 0x000000babc1c723c */ /* 0x080ff0000000181c */
[C---:B------:R-:W-:Y:S01]  /*7040*/  HMMA.16816.F32 R32, R172.reuse, R186, R32 ;  /* 0x000000baac20723c */ /* 0x040fe20000001820 */
[----:B------:R-:W1:Y:S07]  /*7050*/  LDSM.16.M88.4 R184, [R209] ;  /* 0x00000000d1b8783b */ /* 0x000e6e0000000200 */
[-C--:B----4-:R-:W-:Y:S08]  /*7060*/  HMMA.16816.F32 R36, R172, R176.reuse, R36 ;  /* 0x000000b0ac24723c */ /* 0x090ff00000001824 */
[C---:B------:R-:W-:Y:S08]  /*7070*/  HMMA.16816.F32 R40, R188.reuse, R176, R40 ;  /* 0x000000b0bc28723c */ /* 0x040ff00000001828 */
[-C--:B------:R-:W-:Y:S08]  /*7080*/  HMMA.16816.F32 R44, R188, R178.reuse, R44 ;  /* 0x000000b2bc2c723c */ /* 0x080ff0000000182c */
[C---:B------:R-:W-:Y:S01]  /*7090*/  HMMA.16816.F32 R48, R172.reuse, R178, R48 ;  /* 0x000000b2ac30723c */ /* 0x040fe20000001830 */
[----:B------:R-:W3:Y:S07]  /*70a0*/  LDSM.16.M88.4 R176, [R204+0x5000] ;  /* 0x00500000ccb0783b */ /* 0x000eee0000000200 */
[-C--:B--2---:R-:W-:Y:S08]  /*70b0*/  HMMA.16816.F32 R52, R172, R192.reuse, R52 ;  /* 0x000000c0ac34723c */ /* 0x084ff00000001834 */
[C---:B------:R-:W-:Y:S08]  /*70c0*/  HMMA.16816.F32 R56, R188.reuse, R192, R56 ;  /* 0x000000c0bc38723c */ /* 0x040ff00000001838 */
[-C--:B------:R-:W-:Y:S08]  /*70d0*/  HMMA.16816.F32 R60, R188, R194.reuse, R60 ;  /* 0x000000c2bc3c723c */ /* 0x080ff0000000183c */
[----:B------:R-:W-:Y:S08]  /*70e0*/  HMMA.16816.F32 R64, R172, R194, R64 ;  /* 0x000000c2ac40723c */ /* 0x000ff00000001840 */
[-C--:B-1----:R-:W-:Y:S08]  /*70f0*/  HMMA.16816.F32 R4, R180, R184.reuse, R4 ;  /* 0x000000b8b404723c */ /* 0x082ff00000001804 */
[C---:B---3--:R-:W-:Y:S08]  /*7100*/  HMMA.16816.F32 R8, R176.reuse, R184, R8 ;  /* 0x000000b8b008723c */ /* 0x048ff00000001808 */
        /* <DEDUP_REMOVED lines=24> */
[----:B----4-:R-:W4:Y:S09]  /*7290*/  LDSM.16.M88.4 R4, [R208] ;  /* 0x00000000d004783b */ /* 0x010f320000000200 */
[----:B------:R-:W1:Y:S10]  /*72a0*/  MUFU.TANH R229, R10 ;  /* 0x0000000a00e57308 */ /* 0x000e740000002400 */
[----:B------:R5:W1:Y:S10]  /*72b0*/  MUFU.TANH R228, R11 ;  /* 0x0000000b00e47308 */ /* 0x000a740000002400 */
[----:B------:R-:W1:Y:S10]  /*72c0*/  MUFU.TANH R220, R13 ;  /* 0x0000000d00dc7308 */ /* 0x000e740000002400 */
[----:B------:R-:W1:Y:S01]  /*72d0*/  MUFU.TANH R226, R15 ;  /* 0x0000000f00e27308 */ /* 0x000e620000002400 */
[----:B-----5:R-:W5:Y:S01]  /*72e0*/  LDSM.16.M88.4 R8, [R207] ;  /* 0x00000000cf08783b */ /* 0x020f620000000200 */
[-C--:B----4-:R-:W-:Y:S08]  /*72f0*/  HMMA.16816.F32 R20, R180, R4.reuse, R20 ;  /* 0x00000004b414723c */ /* 0x090ff00000001814 */
[----:B------:R4:W1:Y:S01]  /*7300*/  MUFU.TANH R189, R16 ;  /* 0x0000001000bd7308 */ /* 0x0008620000002400 */
[C---:B------:R-:W-:Y:S09]  /*7310*/  HMMA.16816.F32 R24, R176.reuse, R4, R24 ;  /* 0x00000004b018723c */ /* 0x040ff20000001818 */
[----:B------:R-:W1:Y:S01]  /*7320*/  MUFU.TANH R221, R12 ;  /* 0x0000000c00dd7308 */ /* 0x000e620000002400 */
[-C--:B------:R-:W-:Y:S08]  /*7330*/  HMMA.16816.F32 R28, R176, R6.reuse, R28 ;  /* 0x00000006b01c723c */ /* 0x080ff0000000181c */
[C---:B------:R-:W-:Y:S01]  /*7340*/  HMMA.16816.F32 R32, R180.reuse, R6, R32 ;  /* 0x00000006b420723c */ /* 0x040fe20000001820 */
[----:B------:R-:W1:Y:S01]  /*7350*/  MUFU.TANH R227, R14 ;  /* 0x0000000e00e37308 */ /* 0x000e620000002400 */
[----:B------:R-:W1:Y:S01]  /*7360*/  LDSM.16.M88.4 R4, [R206] ;  /* 0x00000000ce04783b */ /* 0x000e620000000200 */
        /* <DEDUP_REMOVED lines=13> */
[----:B------:R5:W2:Y:S01]  /*7440*/  MUFU.TANH R218, R27 ;  /* 0x0000001b00da7308 */ /* 0x000aa20000002400 */
        /* <DEDUP_REMOVED lines=22> */
[----:B----4-:R-:W-:Y:S02]  /*75b0*/  FMUL.FTZ R16, R49, c[0x0][0x320] ;  /* 0x0000c80031107a20 */ /* 0x010fe40000410000 */
[----:B------:R-:W-:Y:S01]  /*75c0*/  FMUL.FTZ R13, R52, c[0x0][0x320] ;  /* 0x0000c800340d7a20 */ /* 0x000fe20000410000 */
[----:B------:R4:W1:Y:S03]  /*75d0*/  MUFU.TANH R187, R29 ;  /* 0x0000001d00bb7308 */ /* 0x0008660000002400 */
[----:B-----5:R-:W-:Y:S02]  /*75e0*/  FMUL.FTZ R27, R53, c[0x0][0x320] ;  /* 0x0000c800351b7a20 */ /* 0x020fe40000410000 */
        /* <DEDUP_REMOVED lines=33> */
[----:B------:R-:W1:Y:S10]  /*7800*/  MUFU.TANH R32, R32 ;  /* 0x0000002000207308 */ /* 0x000e740000002400 */
        /* <DEDUP_REMOVED lines=19> */
[----:B------:R-:W1:Y:S10]  /*7940*/  MUFU.TANH R13, R13 ;  /* 0x0000000d000d7308 */ /* 0x000e740000002400 */
        /* <DEDUP_REMOVED lines=12> */
[----:B------:R-:W1:Y:S10]  /*7a10*/  MUFU.TANH R15, R15 ;  /* 0x0000000f000f7308 */ /* 0x000e740000002400 */
[----:B------:R4:W1:Y:S10]  /*7a20*/  MUFU.TANH R37, R66 ;  /* 0x0000004200257308 */ /* 0x0008740000002400 */
[----:B------:R4:W1:Y:S01]  /*7a30*/  MUFU.TANH R36, R67 ;  /* 0x0000004300247308 */ /* 0x0008620000002400 */
[----:B------:R-:W-:-:S05]  /*7a40*/  @!P0 BRA `(.L_x_1280) ;  /* 0x000005b000008947 */ /* 0x000fca0003800000 */
[C---:B--23--:R-:W-:Y:S01]  /*7a50*/  IADD3 R231, R240.reuse, 0x40, RZ ;  /* 0x00000040f0e77810 */ /* 0x04cfe20007ffe0ff */
[----:B------:R-:W2:Y:S01]  /*7a60*/  LDL R2, [R1+0x10] ;  /* 0x0000100001027983 */ /* 0x000ea20000100800 */
[C---:B------:R-:W-:Y:S01]  /*7a70*/  IADD3 R7, R240.reuse, 0x20, RZ ;  /* 0x00000020f0077810 */ /* 0x040fe20007ffe0ff */
[----:B------:R-:W-:Y:S01]  /*7a80*/  IMAD.MOV.U32 R232, RZ, RZ, RZ ;  /* 0x000000ffffe87224 */ /* 0x000fe200078e00ff */
[----:B------:R-:W-:Y:S01]  /*7a90*/  SHF.R.S32.HI R6, RZ, 0x1f, R240 ;  /* 0x0000001fff067819 */ /* 0x000fe200000114f0 */
[----:B------:R-:W3:Y:S01]  /*7aa0*/  LDL R0, [R1+0x4] ;  /* 0x0000040001007983 */ /* 0x000ee20000100800 */
[----:B------:R-:W-:Y:S01]  /*7ab0*/  SHF.R.S32.HI R7, RZ, 0x1f, R7 ;  /* 0x0000001fff077819 */ /* 0x000fe20000011407 */
[----:B----4-:R-:W-:Y:S01]  /*7ac0*/  IMAD.SHL.U32 R21, R231, 0x2, RZ ;  /* 0x00000002e7157824 */ /* 0x010fe200078e00ff */
[C---:B------:R-:W-:Y:S01]  /*7ad0*/  SHF.L.U64.HI R10, R240.reuse, 0x1, R6 ;  /* 0x00000001f00a7819 */ /* 0x040fe20000010206 */
[----:B------:R-:W4:Y:S01]  /*7ae0*/  LDL.64 R238, [R1+0x20] ;  /* 0x0000200001ee7983 */ /* 0x000f220000100a00 */
[----:B------:R-:W-:Y:S05]  /*7af0*/  IMAD.SHL.U32 R14, R240, 0x2, RZ ;  /* 0x00000002f00e7824 */ /* 0x000fea00078e00ff */
[----:B------:R-:W5:Y:S04]  /*7b00*/  LDL R230, [R1+0x34] ;  /* 0x0000340001e67983 */ /* 0x000f680000100800 */
[----:B------:R-:W4:Y:S06]  /*7b10*/  LDL.64 R236, [R1+0x18] ;  /* 0x0000180001ec7983 */ /* 0x000f2c0000100a00 */
        /* <DEDUP_REMOVED lines=9> */
[C---:B------:R-:W-:Y:S02]  /*7bb0*/  @!P1 LEA R4, P0, R3.reuse, c[0x0][0x2a0], 0x2 ;  /* 0x0000a80003049a11 */ /* 0x040fe400078010ff */
[----:B------:R-:W-:Y:S01]  /*7bc0*/  IADD3 R230, R240, 0x40, RZ ;  /* 0x00000040f0e67810 */ /* 0x000fe20007ffe0ff */
[----:B------:R-:W-:Y:S01]  /*7bd0*/  IMAD R234, R0, c[0x0][0x2b8], R2 ;  /* 0x0000ae0000ea7a24 */ /* 0x000fe200078e0202 */
[----:B------:R-:W-:Y:S02]  /*7be0*/  @!P1 LEA.HI.X R5, R3, c[0x0][0x2a4], R5, 0x2, P0 ;  /* 0x0000a90003059a11 */ /* 0x000fe400000f1405 */
[----:B------:R-:W-:Y:S01]  /*7bf0*/  SHF.R.S32.HI R230, RZ, 0x1f, R230 ;  /* 0x0000001fffe67819 */ /* 0x000fe200000114e6 */
[----:B------:R-:W-:Y:S01]  /*7c00*/  IMAD.WIDE.U32 R2, R234, c[0x0][0x1e0], RZ ;  /* 0x00007800ea027a25 */ /* 0x000fe200078e00ff */
[----:B------:R-:W-:Y:S01]  /*7c10*/  SHF.R.S32.HI R0, RZ, 0x1f, R234 ;  /* 0x0000001fff007819 */ /* 0x000fe200000114ea */
[----:B------:R-:W2:Y:S01]  /*7c20*/  @!P1 LDG.E R232, [R4.64] ;  /* 0x0000000604e89981 */ /* 0x000ea2000c1e1900 */
[----:B------:R-:W-:Y:S02]  /*7c30*/  SHF.L.U64.HI R12, R231, 0x1, R230 ;  /* 0x00000001e70c7819 */ /* 0x000fe400000102e6 */
[----:B------:R-:W-:Y:S01]  /*7c40*/  IADD3 R230, R240, 0x20, RZ ;  /* 0x00000020f0e67810 */ /* 0x000fe20007ffe0ff */
[----:B------:R-:W-:Y:S03]  /*7c50*/  IMAD R0, R0, c[0x0][0x1e0], RZ ;  /* 0x0000780000007a24 */ /* 0x000fe600078e02ff */
[----:B------:R-:W-:Y:S01]  /*7c60*/  SHF.L.U64.HI R11, R230, 0x1, R7 ;  /* 0x00000001e60b7819 */ /* 0x000fe20000010207 */
[----:B------:R-:W-:Y:S02]  /*7c70*/  IMAD R0, R234, c[0x0][0x1e4], R0 ;  /* 0x00007900ea007a24 */ /* 0x000fe400078e0200 */
[----:B------:R-:W-:Y:S02]  /*7c80*/  IMAD.SHL.U32 R18, R230, 0x2, RZ ;  /* 0x00000002e6127824 */ /* 0x000fe400078e00ff */
        /* <DEDUP_REMOVED lines=8> */
[----:B------:R-:W-:Y:S01]  /*7d10*/  LEA.HI.X R8, R0, c[0x0][0x1cc], R8, 0x1, P0 ;  /* 0x0000730000087a11 */ /* 0x000fe200000f0c08 */
[----:B------:R-:W-:-:S06]  /*7d20*/  BRA.DIV ~URZ, `(.L_x_1281) ;  /* 0x0000a7c27f007947 */ /* 0x000fcc000b800000 */
[----:B------:R2:W3:Y:S02]  /*7d30*/  SHFL.IDX PT, R4, R8, RZ, 0x1c1f ;  /* 0x001c1fff08047589 */ /* 0x0004e400000e0000 */
.L_x_1324:
[----:B------:R-:W-:-:S05]  /*7d40*/  BRA.DIV ~URZ, `(.L_x_1282) ;  /* 0x0000a8127f007947 */ /* 0x000fca000b800000 */
[----:B------:R-:W4:Y:S01]  /*7d50*/  SHFL.IDX PT, R0, R9, RZ, 0x1c1f ;  /* 0x001c1fff09007589 */ /* 0x000f2200000e0000 */
[C---:B------:R-:W-:Y:S02]  /*7d60*/  ISETP.GE.AND P5, PT, R240.reuse, c[0x0][0x1d4], PT ;  /* 0x00007500f0007a0c */ /* 0x040fe40003fa6270 */
[C---:B------:R-:W-:Y:S02]  /*7d70*/  IADD3 R22, R240.reuse, 0x20, RZ ;  /* 0x00000020f0167810 */ /* 0x040fe40007ffe0ff */
[----:B------:R-:W-:Y:S02]  /*7d80*/  IADD3 R5, R240, 0x40, RZ ;  /* 0x00000040f0057810 */ /* 0x000fe40007ffe0ff */
[----:B------:R-:W-:Y:S02]  /*7d90*/  ISETP.GE.AND P4, PT, R22, c[0x0][0x1d4], PT ;  /* 0x0000750016007a0c */ /* 0x000fe40003f86270 */
[C---:B----4-:R-:W-:Y:S02]  /*7da0*/  IADD3 R2, P0, R0.reuse, R14, RZ ;  /* 0x0000000e00027210 */ /* 0x050fe40007f1e0ff */
[----:B------:R-:W-:Y:S03]  /*7db0*/  IADD3 R6, P6, R0, R18, RZ ;  /* 0x0000001200067210 */ /* 0x000fe60007fde0ff */
[C---:B---3--:R-:W-:Y:S01]  /*7dc0*/  IMAD.X R3, R4.reuse, 0x1, R10, P0 ;  /* 0x0000000104037824 */ /* 0x048fe200000e060a */
[----:B------:R-:W-:Y:S01]  /*7dd0*/  ISETP.GE.AND P0, PT, R5, c[0x0][0x1d4], PT ;  /* 0x0000750005007a0c */ /* 0x000fe20003f06270 */
[----:B------:R-:W-:Y:S03]  /*7de0*/  IMAD.X R7, R4, 0x1, R11, P6 ;  /* 0x0000000104077824 */ /* 0x000fe600030e060b */
[----:B------:R-:W-:Y:S01]  /*7df0*/  @!PT LDS RZ, [RZ] ;  /* 0x00000000fffff984 */ /* 0x000fe20000000800 */
[----:B------:R-:W-:Y:S01]  /*7e00*/  @!PT LDS RZ, [RZ] ;  /* 0x00000000fffff984 */ /* 0x000fe20000000800 */
[----:B------:R3:W-:Y:S04]  /*7e10*/  LDGSTS.E.BYPASS.LTC128B.128 [R217+0x3100], [R2.64], !P5 ;  /* 0x0310000002d97fae */ /* 0x0007e8000e901d46 */
[----:B------:R4:W-:Y:S01]  /*7e20*/  LDGSTS.E.BYPASS.LTC128B.128 [R217+0x4100], [R6.64], !P4 ;  /* 0x0410000006d97fae */ /* 0x0009e2000e101d46 */
[----:B---3--:R-:W-:Y:S03]  /*7e30*/  IADD3 R2, P6, R0, R21, RZ ;  /* 0x0000001500027210 */ /* 0x008fe60007fde0ff */
[----:B------:R-:W3:Y:S01]  /*7e40*/  SHFL.IDX PT, R0, R9, 0x1, 0x1c1f ;  /* 0x003c1f0009007f89 */ /* 0x000ee200000e0000 */
[----:B----4-:R-:W-:Y:S01]  /*7e50*/  SEL R6, RZ, 0x10, P5 ;  /* 0x00000010ff067807 */ /* 0x010fe20002800000 */
[----:B------:R-:W-:Y:S01]  /*7e60*/  IMAD.X R3, R4, 0x1, R12, P6 ;  /* 0x0000000104037824 */ /* 0x000fe200030e060c */
[----:B------:R-:W-:Y:S01]  /*7e70*/  SEL R7, RZ, 0x10, P0 ;  /* 0x00000010ff077807 */ /* 0x000fe20000000000 */
[----:B------:R4:W2:Y:S04]  /*7e80*/  SHFL.IDX PT, R4, R8, 0x1, 0x1c1f ;  /* 0x003c1f0008047f89 */ /* 0x0008a800000e0000 */
[----:B------:R1:W-:Y:S01]  /*7e90*/  LDGSTS.E.BYPASS.LTC128B.128 [R217+0x5100], [R2.64], !P0 ;  /* 0x0510000002d97fae */ /* 0x0003e2000c101d46 */
[----:B--2-4-:R-:W-:Y:S03]  /*7ea0*/  SEL R8, RZ, 0x10, P4 ;  /* 0x00000010ff087807 */ /* 0x014fe60002000000 */
.L_x_1325:
[C---:B---3--:R-:W-:Y:S02]  /*7eb0*/  ISETP.NE.U32.AND P5, PT, R6.reuse, RZ, PT ;  /* 0x000000ff0600720c */ /* 0x048fe40003fa5070 */
[----:B------:R-:W-:Y:S02]  /*7ec0*/  IADD3 R6, -R6, 0x10, RZ ;  /* 0x0000001006067810 */ /* 0x000fe40007ffe1ff */
[----:B------:R-:W-:Y:S02]  /*7ed0*/  ISETP.NE.U32.AND P6, PT, R8, RZ, PT ;  /* 0x000000ff0800720c */ /* 0x000fe40003fc5070 */
[----:B------:R-:W-:Y:S02]  /*7ee0*/  LOP3.LUT R6, R6, 0xf, RZ, 0xc0, !PT ;  /* 0x0000000f06067812 */ /* 0x000fe400078ec0ff */
[----:B------:R-:W-:Y:S02]  /*7ef0*/  IADD3 R8, -R8, 0x10, RZ ;  /* 0x0000001008087810 */ /* 0x000fe40007ffe1ff */
[----:B-1----:R-:W-:Y:S02]  /*7f00*/  IADD3 R2, P4, P0, R6, R0, R14 ;  /* 0x0000000006027210 */ /* 0x002fe4000789e00e */
[----:B------:R-:W-:Y:S02]  /*7f10*/  LOP3.LUT R8, R8, 0xf, RZ, 0xc0, !PT ;  /* 0x0000000f08087812 */ /* 0x000fe400078ec0ff */
[----:B------:R-:W-:Y:S02]  /*7f20*/  IADD3.X R3, RZ, R4, R10, P4, P0 ;  /* 0x00000004ff037210 */ /* 0x000fe400027e040a */
[----:B------:R-:W-:Y:S03]  /*7f30*/  IADD3 R6, P4, P0, R8, R0, R18 ;  /* 0x0000000008067210 */ /* 0x000fe6000789e012 */
[----:B------:R-:W-:Y:S01]  /*7f40*/  @!PT LDS RZ, [RZ] ;  /* 0x00000000fffff984 */ /* 0x000fe20000000800 */
[----:B------:R-:W-:Y:S01]  /*7f50*/  @!PT LDS RZ, [RZ] ;  /* 0x00000000fffff984 */ /* 0x000fe20000000800 */
[----:B------:R-:W-:Y:S01]  /*7f60*/  @!PT LDS RZ, [RZ] ;  /* 0x00000000fffff984 */ /* 0x000fe20000000800 */
[----:B------:R1:W-:Y:S01]  /*7f70*/  LDGSTS.E.BYPASS.LTC128B.128.ZFILL [R217+0x3900], [R2.64], P5 ;  /* 0x0390000002d97fae */ /* 0x0003e2000a941d46 */
[C---:B------:R-:W-:Y:S02]  /*7f80*/  ISETP.NE.U32.AND P5, PT, R7.reuse, RZ, PT ;  /* 0x000000ff0700720c */ /* 0x040fe40003fa5070 */
[----:B-1----:R-:W-:Y:S02]  /*7f90*/  IADD3 R2, -R7, 0x10, RZ ;  /* 0x0000001007027810 */ /* 0x002fe40007ffe1ff */
[----:B------:R-:W-:Y:S02]  /*7fa0*/  IADD3.X R7, RZ, R4, R11, P4, P0 ;  /* 0x00000004ff077210 */ /* 0x000fe400027e040b */
[----:B------:R-:W-:Y:S03]  /*7fb0*/  LOP3.LUT R2, R2, 0xf, RZ, 0xc0, !PT ;  /* 0x0000000f02027812 */ /* 0x000fe600078ec0ff */
[----:B------:R1:W-:Y:S01]  /*7fc0*/  LDGSTS.E.BYPASS.LTC128B.128.ZFILL [R217+0x4900], [R6.64], P6 ;  /* 0x0490000006d97fae */ /* 0x0003e2000b141d46 */
[----:B------:R-:W-:Y:S04]  /*7fd0*/  IADD3 R2, P4, P0, R2, R0, R21 ;  /* 0x0000000002027210 */ /* 0x000fe8000789e015 */
[----:B------:R-:W-:Y:S05]  /*7fe0*/  IADD3.X R3, RZ, R4, R12, P4, P0 ;  /* 0x00000004ff037210 */ /* 0x000fea00027e040c */
[----:B------:R1:W-:Y:S04]  /*7ff0*/  LDGSTS.E.BYPASS.LTC128B.128.ZFILL [R217+0x5900], [R2.64], P5 ;  /* 0x0590000002d97fae */ /* 0x0003e8000a941d46 */
.L_x_1280:
[----:B--23--:R-:W-:Y:S05]  /*8000*/  BSYNC B0 ;  /* 0x0000000000007941 */ /* 0x00cfea0003800000 */
.L_x_1279:
[----:B------:R-:W-:Y:S01]  /*8010*/  MOV R4, 0x1 ;  /* 0x0000000100047802 */ /* 0x000fe20000000f00 */
[----:B-1----:R-:W2:Y:S04]  /*8020*/  LDL R3, [R1] ;  /* 0x0000000001037983 */ /* 0x002ea80000100800 */
[----:B------:R-:W3:Y:S01]  /*8030*/  LDL R2, [R1+0x3c] ;  /* 0x00003c0001027983 */ /* 0x000ee20000100800 */
[----:B------:R-:W-:Y:S03]  /*8040*/  IMAD R4, R233, -0x40, R4 ;  /* 0xffffffc0e9047824 */ /* 0x000fe600078e0204 */
[----:B------:R-:W0:Y:S01]  /*8050*/  LDGDEPBAR ;  /* 0x00000000000079af */ /* 0x000e220000000000 */
[----:B--2---:R-:W-:Y:S01]  /*8060*/  MOV R5, R3 ;  /* 0x0000000300057202 */ /* 0x004fe20000000f00 */
[----:B------:R-:W-:Y:S01]  /*8070*/  @P3 IMAD.HI.U32 R0, R3, c[0x0][0x2c8], RZ ;  /* 0x0000b20003003a27 */ /* 0x000fe200078e00ff */
[----:B---3--:R-:W-:Y:S04]  /*8080*/  IADD3 R4, -R2, R4, RZ ;  /* 0x0000000402047210 */ /* 0x008fe80007ffe1ff */
[----:B------:R-:W-:Y:S02]  /*8090*/  @P3 SHF.R.U32.HI R5, RZ, c[0x0][0x2cc], R0 ;  /* 0x0000b300ff053a19 */ /* 0x000fe40000011600 */
[----:B------:R-:W-:Y:S05]  /*80a0*/  MOV R0, c[0x0][0x2ac] ;  /* 0x0000ab0000007a02 */ /* 0x000fea0000000f00 */
[----:B------:R-:W-:Y:S05]  /*80b0*/  IMAD R4, R0, c[0x0][0x1d0], R4 ;  /* 0x0000740000047a24 */ /* 0x000fea00078e0204 */
[----:B------:R-:W-:Y:S01]  /*80c0*/  IADD3 R4, R4, -c[0x0][0x168], RZ ;  /* 0x80005a0004047a10 */ /* 0x000fe20007ffe0ff */
[----:B------:R-:W-:-:S05]  /*80d0*/  BRA.DIV ~URZ, `(.L_x_1283) ;  /* 0x0000a6d27f007947 */ /* 0x000fca000b800000 */
[----:B------:R1:W2:Y:S02]  /*80e0*/  SHFL.IDX PT, R0, R5, RZ, 0x1c1f ;  /* 0x001c1fff05007589 */ /* 0x0002a400000e0000 */
.L_x_1326:
[----:B--2---:R-:W-:Y:S05]  /*80f0*/  IMAD.IADD R0, R4, 0x1, R0 ;  /* 0x0000000104007824 */ /* 0x004fea00078e0200 */
[C---:B------:R-:W-:Y:S02]  /*8100*/  ISETP.GT.AND P6, PT, R0.reuse, RZ, PT ;  /* 0x000000ff0000720c */ /* 0x040fe40003fc4270 */
[C---:B------:R-:W-:Y:S02]  /*8110*/  ISETP.GT.AND P5, PT, R0.reuse, 0x1, PT ;  /* 0x000000010000780c */ /* 0x040fe40003fa4270 */
[C---:B------:R-:W-:Y:S02]  /*8120*/  ISETP.GT.AND P4, PT, R0.reuse, 0x8, PT ;  /* 0x000000080000780c */ /* 0x040fe40003f84270 */
[C---:B------:R-:W-:Y:S02]  /*8130*/  ISETP.GT.AND P0, PT, R0.reuse, 0x9, PT ;  /* 0x000000090000780c */ /* 0x040fe40003f04270 */
[----:B------:R-:W-:Y:S02]  /*8140*/  FSEL R9, R199, -INF , P6 ;  /* 0xff800000c7097808 */ /* 0x000fe40003000000 */
[----:B------:R-:W-:Y:S02]  /*8150*/  ISETP.GT.AND P6, PT, R0, 0x10, PT ;  /* 0x000000100000780c */ /* 0x000fe40003fc4270 */
[----:B------:R-:W-:Y:S02]  /*8160*/  FSEL R14, R198, -INF , P5 ;  /* 0xff800000c60e7808 */ /* 0x000fe40002800000 */
[C---:B------:R-:W-:Y:S02]  /*8170*/  ISETP.GT.AND P5, PT, R0.reuse, 0x11, PT ;  /* 0x000000110000780c */ /* 0x040fe40003fa4270 */
[----:B----4-:R-:W-:Y:S02]  /*8180*/  FSEL R25, R189, -INF , P4 ;  /* 0xff800000bd197808 */ /* 0x010fe40002000000 */
[----:B------:R-:W-:Y:S02]  /*8190*/  ISETP.GT.AND P4, PT, R0, 0x18, PT ;  /* 0x000000180000780c */ /* 0x000fe40003f84270 */
[----:B------:R-:W-:Y:S02]  /*81a0*/  FSEL R24, R186, -INF , P0 ;  /* 0xff800000ba187808 */ /* 0x000fe40000000000 */
        /* <DEDUP_REMOVED lines=8> */
[C---:B------:R-:W-:Y:S02]  /*8230*/  ISETP.GT.AND P0, PT, R0.reuse, 0x29, PT ;  /* 0x000000290000780c */ /* 0x040fe40003f04270 */
[----:B------:R-:W-:Y:S02]  /*8240*/  FSEL R19, R19, -INF , P6 ;  /* 0xff80000013137808 */ /* 0x000fe40003000000 */
[C---:B------:R-:W-:Y:S02]  /*8250*/  ISETP.GT.AND P6, PT, R0.reuse, 0x30, PT ;  /* 0x000000300000780c */ /* 0x040fe40003fc4270 */
[----:B------:R-:W-:Y:S02]  /*8260*/  FSEL R18, R29, -INF , P5 ;  /* 0xff8000001d127808 */ /* 0x000fe40002800000 */
[C---:B------:R-:W-:Y:S02]  /*8270*/  ISETP.GT.AND P5, PT, R0.reuse, 0x31, PT ;  /* 0x000000310000780c */ /* 0x040fe40003fa4270 */
[----:B------:R-:W-:Y:S02]  /*8280*/  FSEL R17, R17, -INF , P4 ;  /* 0xff80000011117808 */ /* 0x000fe40002000000 */
[----:B------:R-:W-:Y:S02]  /*8290*/  ISETP.GT.AND P4, PT, R0, 0x38, PT ;  /* 0x000000380000780c */ /* 0x000fe40003f84270 */
[----:B------:R-:W-:Y:S02]  /*82a0*/  FSEL R16, R16, -INF , P0 ;  /* 0xff80000010107808 */ /* 0x000fe40000000000 */
[----:B------:R-:W-:Y:S02]  /*82b0*/  ISETP.GT.AND P0, PT, R0, 0x39, PT ;  /* 0x000000390000780c */ /* 0x000fe40003f04270 */
[----:B------:R-:W-:Y:S02]  /*82c0*/  FSEL R13, R13, -INF , P6 ;  /* 0xff8000000d0d7808 */ /* 0x000fe40003000000 */
[----:B------:R-:W-:Y:S02]  /*82d0*/  FSEL R12, R27, -INF , P5 ;  /* 0xff8000001b0c7808 */ /* 0x000fe40002800000 */
[----:B------:R-:W-:Y:S02]  /*82e0*/  FSEL R11, R26, -INF , P4 ;  /* 0xff8000001a0b7808 */ /* 0x000fe40002000000 */
[----:B------:R-:W-:Y:S01]  /*82f0*/  FSEL R10, R15, -INF , P0 ;  /* 0xff8000000f0a7808 */ /* 0x000fe20000000000 */
[----:B------:R-:W-:-:S05]  /*8300*/  BRA.DIV ~URZ, `(.L_x_1284) ;  /* 0x0000a4f27f007947 */ /* 0x000fca000b800000 */
[----:B------:R-:W-:Y:S01]  /*8310*/  FMNMX.FTZ R104, R9, R100, !PT ;  /* 0x0000006409687209 */ /* 0x000fe20007810000 */
[----:B------:R-:W2:Y:S03]  /*8320*/  SHFL.IDX PT, R2, R5, 0x1, 0x1c1f ;  /* 0x003c1f0005027f89 */ /* 0x000ea600000e0000 */
[----:B------:R-:W-:Y:S04]  /*8330*/  FMNMX.FTZ R104, R14, R104, !PT ;  /* 0x000000680e687209 */ /* 0x000fe80007810000 */
[----:B------:R-:W-:Y:S01]  /*8340*/  FMNMX.FTZ R104, R25, R104, !PT ;  /* 0x0000006819687209 */ /* 0x000fe20007810000 */
[----:B------:R-:W3:Y:S03]  /*8350*/  SHFL.IDX PT, R0, R5, 0x2, 0x1c1f ;  /* 0x005c1f0005007f89 */ /* 0x000ee600000e0000 */
[----:B------:R-:W-:Y:S04]  /*8360*/  FMNMX.FTZ R104, R24, R104, !PT ;  /* 0x0000006818687209 */ /* 0x000fe80007810000 */
[----:B------:R-:W-:Y:S01]  /*8370*/  FMNMX.FTZ R104, R23, R104, !PT ;  /* 0x0000006817687209 */ /* 0x000fe20007810000 */
[----:B------:R-:W4:Y:S03]  /*8380*/  SHFL.IDX PT, R3, R5, 0x3, 0x1c1f ;  /* 0x007c1f0005037f89 */ /* 0x000f2600000e0000 */
[----:B------:R-:W-:Y:S04]  /*8390*/  FMNMX.FTZ R104, R22, R104, !PT ;  /* 0x0000006816687209 */ /* 0x000fe80007810000 */
[----:B------:R-:W-:Y:S04]  /*83a0*/  FMNMX.FTZ R104, R21, R104, !PT ;  /* 0x0000006815687209 */ /* 0x000fe80007810000 */
[----:B------:R-:W-:Y:S04]  /*83b0*/  FMNMX.FTZ R104, R20, R104, !PT ;  /* 0x0000006814687209 */ /* 0x000fe80007810000 */
[----:B------:R-:W-:Y:S04]  /*83c0*/  FMNMX.FTZ R104, R19, R104, !PT ;  /* 0x0000006813687209 */ /* 0x000fe80007810000 */
[----:B------:R-:W-:Y:S04]  /*83d0*/  FMNMX.FTZ R104, R18, R104, !PT ;  /* 0x0000006812687209 */ /* 0x000fe80007810000 */
[----:B------:R-:W-:Y:S01]  /*83e0*/  FMNMX.FTZ R104, R17, R104, !PT ;  /* 0x0000006811687209 */ /* 0x000fe20007810000 */
[C---:B--2---:R-:W-:Y:S02]  /*83f0*/  IMAD.IADD R2, R4.reuse, 0x1, R2 ;  /* 0x0000000104027824 */ /* 0x044fe400078e0202 */
[----:B---3--:R-:W-:Y:S01]  /*8400*/  IMAD.IADD R0, R4, 0x1, R0 ;  /* 0x0000000104007824 */ /* 0x008fe200078e0200 */
[----:B------:R-:W-:Y:S01]  /*8410*/  FMNMX.FTZ R104, R16, R104, !PT ;  /* 0x0000006810687209 */ /* 0x000fe20007810000 */
[----:B----4-:R-:W-:Y:S01]  /*8420*/  IMAD.IADD R4, R4, 0x1, R3 ;  /* 0x0000000104047824 */ /* 0x010fe200078e0203 */
        /* <DEDUP_REMOVED lines=25> */
[----:B------:R-:W-:Y:S02]  /*85c0*/  ISETP.GT.AND P4, PT, R2, 0x38, PT ;  /* 0x000000380200780c */ /* 0x000fe40003f84270 */
[----:B------:R-:W-:Y:S02]  /*85d0*/  FSEL R44, R44, -INF , P0 ;  /* 0xff8000002c2c7808 */ /* 0x000fe40000000000 */
[----:B------:R-:W-:Y:S02]  /*85e0*/  ISETP.GT.AND P0, PT, R2, 0x39, PT ;  /* 0x000000390200780c */ /* 0x000fe40003f04270 */
[----:B------:R-:W-:Y:S02]  /*85f0*/  FMNMX.FTZ R104, R13, R104, !PT ;  /* 0x000000680d687209 */ /* 0x000fe40007810000 */
[----:B------:R-:W-:Y:S02]  /*8600*/  FSEL R39, R39, -INF , P6 ;  /* 0xff80000027277808 */ /* 0x000fe40003000000 */
[----:B------:R-:W-:Y:S02]  /*8610*/  ISETP.GT.AND P6, PT, R0, RZ, PT ;  /* 0x000000ff0000720c */ /* 0x000fe40003fc4270 */
        /* <DEDUP_REMOVED lines=16> */
[----:B------:R-:W-:Y:S02]  /*8720*/  FMNMX.FTZ R104, R11, R104, !PT ;  /* 0x000000680b687209 */ /* 0x000fe40007810000 */
[----:B------:R-:W-:Y:S02]  /*8730*/  FSEL R66, R194, -INF , P6 ;  /* 0xff800000c2427808 */ /* 0x000fe40003000000 */
[----:B------:R-:W-:Y:S02]  /*8740*/  ISETP.GT.AND P6, PT, R0, 0x20, PT ;  /* 0x000000200000780c */ /* 0x000fe40003fc4270 */
[----:B------:R-:W-:Y:S02]  /*8750*/  FSEL R65, R192, -INF , P5 ;  /* 0xff800000c0417808 */ /* 0x000fe40002800000 */
[----:B------:R-:W-:Y:S02]  /*8760*/  ISETP.GT.AND P5, PT, R0, 0x21, PT ;  /* 0x000000210000780c */ /* 0x000fe40003fa4270 */
[----:B------:R-:W-:Y:S02]  /*8770*/  FSEL R64, R188, -INF , P4 ;  /* 0xff800000bc407808 */ /* 0x000fe40002000000 */
[C---:B------:R-:W-:Y:S02]  /*8780*/  ISETP.GT.AND P4, PT, R0.reuse, 0x28, PT ;  /* 0x000000280000780c */ /* 0x040fe40003f84270 */
[----:B------:R-:W-:Y:S02]  /*8790*/  FSEL R63, R187, -INF , P0 ;  /* 0xff800000bb3f7808 */ /* 0x000fe40000000000 */
[----:B------:R-:W-:Y:S02]  /*87a0*/  ISETP.GT.AND P0, PT, R0, 0x29, PT ;  /* 0x000000290000780c */ /* 0x000fe40003f04270 */
[----:B------:R-:W-:Y:S02]  /*87b0*/  FMNMX.FTZ R103, R33, R103, !PT ;  /* 0x0000006721677209 */ /* 0x000fe40007810000 */
[----:B------:R-:W-:Y:S02]  /*87c0*/  FMNMX.FTZ R104, R10, R104, !PT ;  /* 0x000000680a687209 */ /* 0x000fe40007810000 */
        /* <DEDUP_REMOVED lines=8> */
[----:B------:R-:W-:Y:S01]  /*8850*/  FMNMX.FTZ R103, R40, R103, !PT ;  /* 0x0000006728677209 */ /* 0x000fe20007810000 */
[----:B------:R-:W2:Y:S01]  /*8860*/  SHFL.BFLY PT, R0, R104, 0x2, 0x1f ;  /* 0x0c401f0068007f89 */ /* 0x000ea200000e0000 */
        /* <DEDUP_REMOVED lines=12> */
[----:B--2---:R-:W-:Y:S02]  /*8930*/  FMNMX.FTZ R104, R0, R104, !PT ;  /* 0x0000006800687209 */ /* 0x004fe40007810000 */
[----:B------:R-:W-:Y:S02]  /*8940*/  FMNMX.FTZ R103, R46, R103, !PT ;  /* 0x000000672e677209 */ /* 0x000fe40007810000 */
        /* <DEDUP_REMOVED lines=11> */
[----:B------:R-:W-:Y:S02]  /*8a00*/  FSEL R57, R28, -INF , P6 ;  /* 0xff8000001c397808 */ /* 0x000fe40003000000 */
[----:B------:R-:W-:Y:S02]  /*8a10*/  FMNMX.FTZ R103, R36, R103, !PT ;  /* 0x0000006724677209 */ /* 0x000fe40007810000 */
[----:B------:R-:W-:Y:S02]  /*8a20*/  FMNMX.FTZ R102, R59, R102, !PT ;  /* 0x000000663b667209 */ /* 0x000fe40007810000 */
[----:B--2---:R-:W-:Y:S02]  /*8a30*/  FMNMX.FTZ R104, R104, R0, !PT ;  /* 0x0000000068687209 */ /* 0x004fe40007810000 */
[----:B------:R-:W-:Y:S01]  /*8a40*/  FSEL R56, R56, -INF , P5 ;  /* 0xff80000038387808 */ /* 0x000fe20002800000 */
[----:B------:R-:W2:Y:S01]  /*8a50*/  SHFL.BFLY PT, R0, R103, 0x2, 0x1f ;  /* 0x0c401f0067007f89 */ /* 0x000ea200000e0000 */
[----:B------:R-:W-:Y:S02]  /*8a60*/  FMNMX.FTZ R102, R57, R102, !PT ;  /* 0x0000006639667209 */ /* 0x000fe40007810000 */
[----:B------:R-:W-:Y:S02]  /*8a70*/  FSEL R43, R43, -INF , P4 ;  /* 0xff8000002b2b7808 */ /* 0x000fe40002000000 */
[----:B------:R-:W-:Y:S02]  /*8a80*/  FMNMX.FTZ R102, R56, R102, !PT ;  /* 0x0000006638667209 */ /* 0x000fe40007810000 */
[----:B------:R-:W-:Y:S02]  /*8a90*/  FSEL R42, R42, -INF , P0 ;  /* 0xff8000002a2a7808 */ /* 0x000fe40000000000 */
[----:B------:R-:W-:Y:S02]  /*8aa0*/  FMNMX.FTZ R102, R43, R102, !PT ;  /* 0x000000662b667209 */ /* 0x000fe40007810000 */
[----:B------:R-:W-:Y:S02]  /*8ab0*/  ISETP.GT.AND P6, PT, R4, RZ, PT ;  /* 0x000000ff0400720c */ /* 0x000fe40003fc4270 */
[----:B------:R-:W-:Y:S02]  /*8ac0*/  FMNMX.FTZ R102, R42, R102, !PT ;  /* 0x000000662a667209 */ /* 0x000fe40007810000 */
[C---:B------:R-:W-:Y:S02]  /*8ad0*/  ISETP.GT.AND P5, PT, R4.reuse, 0x1, PT ;  /* 0x000000010400780c */ /* 0x040fe40003fa4270 */
[----:B------:R-:W-:Y:S02]  /*8ae0*/  FSEL R28, R229, -INF , P6 ;  /* 0xff800000e51c7808 */ /* 0x000fe40003000000 */
[----:B------:R-:W-:Y:S02]  /*8af0*/  ISETP.GT.AND P4, PT, R4, 0x8, PT ;  /* 0x000000080400780c */ /* 0x000fe40003f84270 */
[----:B------:R-:W-:Y:S02]  /*8b00*/  FSEL R55, R228, -INF , P5 ;  /* 0xff800000e4377808 */ /* 0x000fe40002800000 */
[C---:B------:R-:W-:Y:S02]  /*8b10*/  ISETP.GT.AND P0, PT, R4.reuse, 0x9, PT ;  /* 0x000000090400780c */ /* 0x040fe40003f04270 */
[----:B--2---:R-:W-:Y:S02]  /*8b20*/  FMNMX.FTZ R103, R103, R0, !PT ;  /* 0x0000000067677209 */ /* 0x004fe40007810000 */
[----:B------:R-:W-:Y:S02]  /*8b30*/  FSEL R54, R227, -INF , P4 ;  /* 0xff800000e3367808 */ /* 0x000fe40002000000 */
[----:B------:R-:W-:Y:S01]  /*8b40*/  ISETP.GT.AND P6, PT, R4, 0x10, PT ;  /* 0x000000100400780c */ /* 0x000fe20003fc4270 */
[----:B------:R-:W2:Y:S01]  /*8b50*/  SHFL.BFLY PT, R0, R103, 0x1, 0x1f ;  /* 0x0c201f0067007f89 */ /* 0x000ea200000e0000 */
        /* <DEDUP_REMOVED lines=12> */
[----:B--2---:R-:W-:Y:S02]  /*8c20*/  FMNMX.FTZ R103, R103, R0, !PT ;  /* 0x0000000067677209 */ /* 0x004fe40007810000 */
[----:B------:R-:W-:Y:S01]  /*8c30*/  FSEL R29, R184, -INF , P5 ;  /* 0xff800000b81d7808 */ /* 0x000fe20002800000 */
[----:B------:R-:W2:Y:S01]  /*8c40*/  SHFL.BFLY PT, R0, R102, 0x2, 0x1f ;  /* 0x0c401f0066007f89 */ /* 0x000ea200000e0000 */
[C---:B------:R-:W-:Y:S02]  /*8c50*/  ISETP.GT.AND P0, PT, R4.reuse, 0x29, PT ;  /* 0x000000290400780c */ /* 0x040fe40003f04270 */
        /* <DEDUP_REMOVED lines=8> */
[----:B-1----:R-:W-:Y:S02]  /*8ce0*/  FSEL R5, R176, -INF , P4 ;  /* 0xff800000b0057808 */ /* 0x002fe40002000000 */
[----:B------:R-:W-:Y:S02]  /*8cf0*/  FSEL R8, R175, -INF , P0 ;  /* 0xff800000af087808 */ /* 0x000fe40000000000 */
[----:B--2---:R-:W-:Y:S05]  /*8d00*/  FMNMX.FTZ R102, R102, R0, !PT ;  /* 0x0000000066667209 */ /* 0x004fea0007810000 */
[----:B------:R-:W1:Y:S02]  /*8d10*/  SHFL.BFLY PT, R0, R102, 0x1, 0x1f ;  /* 0x0c201f0066007f89 */ /* 0x000e6400000e0000 */
[----:B-1----:R-:W-:Y:S02]  /*8d20*/  FMNMX.FTZ R102, R102, R0, !PT ;  /* 0x0000000066667209 */ /* 0x002fe40007810000 */
[----:B------:R-:W-:Y:S04]  /*8d30*/  FMNMX.FTZ R0, R28, R107, !PT ;  /* 0x0000006b1c007209 */ /* 0x000fe80007810000 */
        /* <DEDUP_REMOVED lines=14> */
[----:B------:R-:W-:Y:S05]  /*8e20*/  FMNMX.FTZ R4, R8, R4, !PT ;  /* 0x0000000408047209 */ /* 0x000fea0007810000 */
[----:B------:R-:W1:Y:S02]  /*8e30*/  SHFL.BFLY PT, R0, R4, 0x2, 0x1f ;  /* 0x0c401f0004007f89 */ /* 0x000e6400000e0000 */
[----:B-1----:R-:W-:Y:S06]  /*8e40*/  FMNMX.FTZ R4, R4, R0, !PT ;  /* 0x0000000004047209 */ /* 0x002fec0007810000 */
[----:B------:R1:W2:Y:S02]  /*8e50*/  SHFL.BFLY PT, R0, R4, 0x1, 0x1f ;  /* 0x0c201f0004007f89 */ /* 0x0002a400000e0000 */
.L_x_1327:
[C---:B------:R-:W-:Y:S01]  /*8e60*/  FSETP.NEU.FTZ.AND P0, PT, R104.reuse, -INF , PT ;  /* 0xff8000006800780b */ /* 0x040fe20003f1d000 */
[----:B------:R-:W-:Y:S01]  /*8e70*/  FMUL.FTZ R2, R104, c[0x0][0x2d0] ;  /* 0x0000b40068027a20 */ /* 0x000fe20000410000 */
        /* <DEDUP_REMOVED lines=8> */
[--C-:B-1----:R-:W-:Y:S02]  /*8f00*/  FFMA.FTZ R4, R14, c[0x0][0x2d0], -R2.reuse ;  /* 0x0000b4000e047a23 */ /* 0x102fe40000010802 */
        /* <DEDUP_REMOVED lines=14> */
[--C-:B------:R-:W-:Y:S02]  /*8ff0*/  FFMA.FTZ R25, R25, c[0x0][0x2d0], -R2.reuse ;  /* 0x0000b40019197a23 */ /* 0x100fe40000010802 */
[--C-:B------:R-:W-:Y:S02]  /*9000*/  FFMA.FTZ R24, R24, c[0x0][0x2d0], -R2.reuse ;  /* 0x0000b40018187a23 */ /* 0x100fe40000010802 */
[----:B------:R-:W-:Y:S02]  /*9010*/  FFMA.FTZ R235, R11, c[0x0][0x2d0], -R2 ;  /* 0x0000b4000beb7a23 */ /* 0x000fe40000010802 */
[----:B------:R-:W-:Y:S01]  /*9020*/  FMUL.FTZ R2, R103, c[0x0][0x2d0] ;  /* 0x0000b40067027a20 */ /* 0x000fe20000410000 */
[----:B------:R-:W-:Y:S04]  /*9030*/  MUFU.EX2 R25, R25 ;  /* 0x0000001900197308 */ /* 0x000fe80000000800 */
[----:B------:R-:W-:Y:S05]  /*9040*/  FSEL R2, R2, RZ, P0 ;  /* 0x000000ff02027208 */ /* 0x000fea0000000000 */
[--C-:B------:R-:W-:Y:S01]  /*9050*/  FFMA.FTZ R52, R52, c[0x0][0x2d0], -R2.reuse ;  /* 0x0000b40034347a23 */ /* 0x100fe20000010802 */
[----:B------:R-:W3:Y:S01]  /*9060*/  MUFU.EX2 R24, R24 ;  /* 0x0000001800187308 */ /* 0x000ee20000000800 */
[--C-:B------:R-:W-:Y:S02]  /*9070*/  FFMA.FTZ R187, R50, c[0x0][0x2d0], -R2.reuse ;  /* 0x0000b40032bb7a23 */ /* 0x100fe40000010802 */
[--C-:B------:R-:W-:Y:S02]  /*9080*/  FFMA.FTZ R230, R39, c[0x0][0x2d0], -R2.reuse ;  /* 0x0000b40027e67a23 */ /* 0x100fe40000010802 */
[--C-:B------:R-:W-:Y:S02]  /*9090*/  FFMA.FTZ R237, R38, c[0x0][0x2d0], -R2.reuse ;  /* 0x0000b40026ed7a23 */ /* 0x100fe40000010802 */
[--C-:B------:R-:W-:Y:S02]  /*90a0*/  FFMA.FTZ R236, R37, c[0x0][0x2d0], -R2.reuse ;  /* 0x0000b40025ec7a23 */ /* 0x100fe40000010802 */
[--C-:B------:R-:W-:Y:S02]  /*90b0*/  FFMA.FTZ R241, R36, c[0x0][0x2d0], -R2.reuse ;  /* 0x0000b40024f17a23 */ /* 0x100fe40000010802 */
[--C-:B------:R-:W-:Y:S01]  /*90c0*/  FFMA.FTZ R10, R40, c[0x0][0x2d0], -R2.reuse ;  /* 0x0000b400280a7a23 */ /* 0x100fe20000010802 */
[----:B------:R-:W-:Y:S01]  /*90d0*/  LDSM.16.MT88.4 R36, [R202] ;  /* 0x00000000ca24783b */ /* 0x000fe20000004200 */
        /* <DEDUP_REMOVED lines=8> */
[----:B------:R-:W-:Y:S10]  /*9160*/  MUFU.EX2 R186, R186 ;  /* 0x000000ba00ba7308 */ /* 0x000ff40000000800 */
[----:B------:R-:W-:Y:S10]  /*9170*/  MUFU.EX2 R185, R185 ;  /* 0x000000b900b97308 */ /* 0x000ff40000000800 */
[----:B------:R-:W-:Y:S10]  /*9180*/  MUFU.EX2 R188, R188 ;  /* 0x000000bc00bc7308 */ /* 0x000ff40000000800 */
[----:B------:R-:W-:Y:S01]  /*9190*/  MUFU.EX2 R222, R222 ;  /* 0x000000de00de7308 */ /* 0x000fe20000000800 */
[----:B-1----:R-:W-:Y:S01]  /*91a0*/  FFMA.FTZ R0, R100, R243, R3 ;  /* 0x000000f364007223 */ /* 0x002fe20000010003 */
[C---:B--2---:R-:W-:Y:S01]  /*91b0*/  F2FP.PACK_AB R172, R4.reuse, R3 ;  /* 0x0000000304ac723e */ /* 0x044fe200000000ff */
[----:B------:R-:W-:Y:S02]  /*91c0*/  FFMA.FTZ R3, R15, c[0x0][0x2d0], -R2 ;  /* 0x0000b4000f037a23 */ /* 0x000fe40000010802 */
[----:B------:R-:W-:Y:S01]  /*91d0*/  FADD.FTZ R11, R4, R0 ;  /* 0x00000000040b7221 */ /* 0x000fe20000010000 */
[----:B------:R-:W-:Y:S01]  /*91e0*/  FSEL R0, R103, RZ, P0 ;  /* 0x000000ff67007208 */ /* 0x000fe20000000000 */
[----:B------:R-:W-:Y:S01]  /*91f0*/  FFMA.FTZ R4, R33, c[0x0][0x2d0], -R2 ;  /* 0x0000b40021047a23 */ /* 0x000fe20000010802 */
[C---:B------:R-:W-:Y:S01]  /*9200*/  FSETP.NEU.FTZ.AND P0, PT, R102.reuse, -INF , PT ;  /* 0xff8000006600780b */ /* 0x040fe20003f1d000 */
[----:B------:R-:W-:Y:S01]  /*9210*/  FMUL.FTZ R2, R102, c[0x0][0x2d0] ;  /* 0x0000b40066027a20 */ /* 0x000fe20000410000 */
[----:B------:R-:W-:Y:S01]  /*9220*/  MUFU.EX2 R173, R3 ;  /* 0x0000000300ad7308 */ /* 0x000fe20000000800 */
[----:B------:R-:W-:Y:S02]  /*9230*/  FADD.FTZ R0, -R0, R105 ;  /* 0x0000006900007221 */ /* 0x000fe40000010100 */
[----:B------:R-:W-:Y:S01]  /*9240*/  FMUL.FTZ R33, R100, R153 ;  /* 0x0000009964217220 */ /* 0x000fe20000410000 */
[----:B------:R-:W-:Y:S01]  /*9250*/  FSEL R2, R2, RZ, P0 ;  /* 0x000000ff02027208 */ /* 0x000fe20000000000 */
[----:B------:R-:W-:Y:S02]  /*9260*/  FMUL.FTZ R0, R0, c[0x0][0x2d0] ;  /* 0x0000b40000007a20 */ /* 0x000fe40000410000 */
[----:B------:R-:W-:Y:S02]  /*9270*/  FMUL.FTZ R48, R100, R160 ;  /* 0x000000a064307220 */ /* 0x000fe40000410000 */
[--C-:B------:R-:W-:Y:S01]  /*9280*/  FFMA.FTZ R182, R65, c[0x0][0x2d0], -R2.reuse ;  /* 0x0000b40041b67a23 */ /* 0x100fe20000010802 */
[----:B------:R-:W1:Y:S01]  /*9290*/  MUFU.EX2 R3, R0 ;  /* 0x0000000000037308 */ /* 0x000e620000000800 */
[--C-:B------:R-:W-:Y:S02]  /*92a0*/  FFMA.FTZ R181, R64, c[0x0][0x2d0], -R2.reuse ;  /* 0x0000b40040b57a23 */ /* 0x100fe40000010802 */
[--C-:B------:R-:W-:Y:S02]  /*92b0*/  FFMA.FTZ R180, R63, c[0x0][0x2d0], -R2.reuse ;  /* 0x0000b4003fb47a23 */ /* 0x100fe40000010802 */
[--C-:B------:R-:W-:Y:S02]  /*92c0*/  FFMA.FTZ R9, R58, c[0x0][0x2d0], -R2.reuse ;  /* 0x0000b4003a097a23 */ /* 0x100fe40000010802 */
[--C-:B------:R-:W-:Y:S01]  /*92d0*/  FFMA.FTZ R17, R174, c[0x0][0x2d0], -R2.reuse ;  /* 0x0000b400ae117a23 */ /* 0x100fe20000010802 */
[----:B---3--:R-:W-:Y:S01]  /*92e0*/  F2FP.PACK_AB R174, R24, R25 ;  /* 0x0000001918ae723e */ /* 0x008fe200000000ff */
        /* <DEDUP_REMOVED lines=10> */
[----:B-1----:R-:W-:Y:S02]  /*9390*/  FFMA.FTZ R0, R3, R247, R173 ;  /* 0x000000f703007223 */ /* 0x002fe400000100ad */
[--C-:B------:R-:W-:Y:S02]  /*93a0*/  FFMA.FTZ R196, R61, c[0x0][0x2d0], -R2.reuse ;  /* 0x0000b4003dc47a23 */ /* 0x100fe40000010802 */
[----:B------:R-:W-:Y:S01]  /*93b0*/  FFMA.FTZ R195, R60, c[0x0][0x2d0], -R2 ;  /* 0x0000b4003cc37a23 */ /* 0x000fe20000010802 */
[----:B------:R-:W-:Y:S01]  /*93c0*/  MUFU.EX2 R183, R183 ;  /* 0x000000b700b77308 */ /* 0x000fe20000000800 */
[----:B------:R-:W-:Y:S02]  /*93d0*/  FMUL.FTZ R49, R100, R161 ;  /* 0x000000a164317220 */ /* 0x000fe40000410000 */
[----:B------:R-:W-:Y:S01]  /*93e0*/  FMUL.FTZ R50, R3, R162 ;  /* 0x000000a203327220 */ /* 0x000fe20000410000 */
[C---:B--2---:R-:W-:Y:S01]  /*93f0*/  F2FP.PACK_AB R173, R4.reuse, R173 ;  /* 0x000000ad04ad723e */ /* 0x044fe200000000ff */
[----:B------:R-:W-:Y:S01]  /*9400*/  FADD.FTZ R18, R4, R0 ;  /* 0x0000000004127221 */ /* 0x000fe20000010000 */
[----:B------:R-:W-:Y:S01]  /*9410*/  FSEL R0, R102, RZ, P0 ;  /* 0x000000ff66007208 */ /* 0x000fe20000000000 */
[----:B------:R-:W-:Y:S01]  /*9420*/  FFMA.FTZ R4, R53, c[0x0][0x2d0], -R2 ;  /* 0x0000b40035047a23 */ /* 0x000fe20000010802 */
[----:B------:R-:W-:Y:S01]  /*9430*/  FSETP.NEU.FTZ.AND P0, PT, R101, -INF , PT ;  /* 0xff8000006500780b */ /* 0x000fe20003f1d000 */
[----:B------:R-:W-:Y:S01]  /*9440*/  FMUL.FTZ R51, R3, R163 ;  /* 0x000000a303337220 */ /* 0x000fe20000410000 */
[----:B------:R-:W-:Y:S01]  /*9450*/  MUFU.EX2 R251, R181 ;  /* 0x000000b500fb7308 */ /* 0x000fe20000000800 */
[----:B------:R-:W-:Y:S01]  /*9460*/  FADD.FTZ R0, -R0, R106 ;  /* 0x0000006a00007221 */ /* 0x000fe20000010100 */
[----:B------:R-:W-:Y:S01]  /*9470*/  FSEL R2, R101, RZ, P0 ;  /* 0x000000ff65027208 */ /* 0x000fe20000000000 */
[----:B------:R-:W-:Y:S01]  /*9480*/  FMUL.FTZ R64, R100, R168 ;  /* 0x000000a864407220 */ /* 0x000fe20000410000 */
[----:B------:R-:W-:Y:S01]  /*9490*/  LDSM.16.MT88.4 R160, [R201+0x1c00] ;  /* 0x001c0000c9a0783b */ /* 0x000fe20000004200 */
[----:B------:R-:W-:Y:S02]  /*94a0*/  FMUL.FTZ R0, R0, c[0x0][0x2d0] ;  /* 0x0000b40000007a20 */ /* 0x000fe40000410000 */
[----:B------:R-:W-:Y:S02]  /*94b0*/  FADD.FTZ R2, -R2, R107 ;  /* 0x0000006b02027221 */ /* 0x000fe40000010100 */
[----:B------:R-:W-:Y:S01]  /*94c0*/  FMUL.FTZ R65, R100, R169 ;  /* 0x000000a964417220 */ /* 0x000fe20000410000 */
[----:B------:R1:W-:Y:S01]  /*94d0*/  MUFU.EX2 R20, R4 ;  /* 0x0000000400147308 */ /* 0x0003e20000000800 */
[----:B------:R-:W-:Y:S02]  /*94e0*/  FMUL.FTZ R2, R2, c[0x0][0x2d0] ;  /* 0x0000b40002027a20 */ /* 0x000fe40000410000 */
[C---:B------:R-:W-:Y:S02]  /*94f0*/  FMUL.FTZ R66, R3.reuse, R170 ;  /* 0x000000aa03427220 */ /* 0x040fe40000410000 */
        /* <DEDUP_REMOVED lines=8> */
[----:B------:R-:W-:Y:S01]  /*9580*/  FMUL.FTZ R83, R3, R83 ;  /* 0x0000005303537220 */ /* 0x000fe20000410000 */
[----:B------:R-:W3:Y:S01]  /*9590*/  MUFU.EX2 R2, R2 ;  /* 0x0000000200027308 */ /* 0x000ee20000000800 */
[C---:B------:R-:W-:Y:S02]  /*95a0*/  FMUL.FTZ R84, R100.reuse, R84 ;  /* 0x0000005464547220 */ /* 0x040fe40000410000 */
[----:B------:R-:W-:Y:S02]  /*95b0*/  FMUL.FTZ R85, R100, R85 ;  /* 0x0000005564557220 */ /* 0x000fe40000410000 */
[----:B-1----:R-:W-:Y:S02]  /*95c0*/  FMUL.FTZ R4, R101, c[0x0][0x2d0] ;  /* 0x0000b40065047a20 */ /* 0x002fe40000410000 */
[C---:B------:R-:W-:Y:S02]  /*95d0*/  FMUL.FTZ R86, R3.reuse, R86 ;  /* 0x0000005603567220 */ /* 0x040fe40000410000 */
[----:B------:R-:W-:Y:S01]  /*95e0*/  FMUL.FTZ R87, R3, R87 ;  /* 0x0000005703577220 */ /* 0x000fe20000410000 */
[----:B------:R-:W-:Y:S01]  /*95f0*/  FSEL R4, R4, RZ, P0 ;  /* 0x000000ff04047208 */ /* 0x000fe20000000000 */
[----:B------:R-:W-:Y:S01]  /*9600*/  MUFU.EX2 R252, R180 ;  /* 0x000000b400fc7308 */ /* 0x000fe20000000800 */
[----:B------:R-:W-:Y:S02]  /*9610*/  FMUL.FTZ R96, R100, R96 ;  /* 0x0000006064607220 */ /* 0x000fe40000410000 */
[----:B--2---:R-:W-:Y:S02]  /*9620*/  FMUL.FTZ R61, R0, R109 ;  /* 0x0000006d003d7220 */ /* 0x004fe40000410000 */
        /* <DEDUP_REMOVED lines=19> */
[C---:B------:R-:W-:Y:S02]  /*9760*/  FFMA.FTZ R4, R0.reuse, R248, R20 ;  /* 0x000000f800047223 */ /* 0x040fe40000010014 */
[----:B------:R-:W-:Y:S01]  /*9770*/  FMUL.FTZ R60, R0, R108 ;  /* 0x0000006c003c7220 */ /* 0x000fe20000410000 */
[----:B------:R-:W-:Y:S01]  /*9780*/  F2FP.PACK_AB R108, R19, R20 ;  /* 0x00000014136c723e */ /* 0x000fe200000000ff */
[----:B---3--:R-:W-:Y:S01]  /*9790*/  FMUL.FTZ R14, R2, R134 ;  /* 0x00000086020e7220 */ /* 0x008fe20000410000 */
[----:B------:R-:W1:Y:S01]  /*97a0*/  LDSM.16.MT88.4 R20, [R201] ;  /* 0x00000000c914783b */ /* 0x000e620000004200 */
[----:B------:R-:W2:Y:S01]  /*97b0*/  MUFU.EX2 R134, R52 ;  /* 0x0000003400867308 */ /* 0x000ea20000000800 */
[C---:B------:R-:W-:Y:S02]  /*97c0*/  FMUL.FTZ R12, R0.reuse, R132 ;  /* 0x00000084000c7220 */ /* 0x040fe40000410000 */
[----:B------:R-:W-:Y:S02]  /*97d0*/  FMUL.FTZ R13, R0, R133 ;  /* 0x00000085000d7220 */ /* 0x000fe40000410000 */
[C---:B------:R-:W-:Y:S02]  /*97e0*/  FMUL.FTZ R15, R2.reuse, R135 ;  /* 0x00000087020f7220 */ /* 0x040fe40000410000 */
[----:B------:R-:W-:Y:S02]  /*97f0*/  FMUL.FTZ R27, R2, R131 ;  /* 0x00000083021b7220 */ /* 0x000fe40000410000 */
[----:B------:R-:W-:Y:S01]  /*9800*/  FMUL.FTZ R9, R0, R137 ;  /* 0x0000008900097220 */ /* 0x000fe20000410000 */
[----:B------:R3:W-:Y:S01]  /*9810*/  MUFU.EX2 R133, R17 ;  /* 0x0000001100857308 */ /* 0x0007e20000000800 */
[----:B------:R-:W-:Y:S02]  /*9820*/  FADD.FTZ R6, R25, R11 ;  /* 0x0000000b19067221 */ /* 0x000fe40000010000 */
[----:B------:R-:W-:Y:S02]  /*9830*/  FMUL.FTZ R26, R2, R130 ;  /* 0x00000082021a7220 */ /* 0x000fe40000410000 */
[----:B------:R-:W-:Y:S02]  /*9840*/  FADD.FTZ R130, R19, R4 ;  /* 0x0000000413827221 */ /* 0x000fe40000010000 */
[C---:B------:R-:W-:Y:S02]  /*9850*/  FMUL.FTZ R4, R100.reuse, R140 ;  /* 0x0000008c64047220 */ /* 0x040fe40000410000 */
[----:B------:R-:W-:Y:S01]  /*9860*/  FMUL.FTZ R5, R100, R141 ;  /* 0x0000008d64057220 */ /* 0x000fe20000410000 */
[----:B------:R-:W4:Y:S01]  /*9870*/  MUFU.EX2 R131, R55 ;  /* 0x0000003700837308 */ /* 0x000f220000000800 */
[C---:B------:R-:W-:Y:S02]  /*9880*/  FMUL.FTZ R7, R3.reuse, R143 ;  /* 0x0000008f03077220 */ /* 0x040fe40000410000 */
[----:B------:R-:W-:Y:S02]  /*9890*/  FADD.FTZ R177, R24, R6 ;  /* 0x0000000618b17221 */ /* 0x000fe40000010000 */
[----:B------:R-:W-:Y:S02]  /*98a0*/  FMUL.FTZ R6, R3, R142 ;  /* 0x0000008e03067220 */ /* 0x000fe40000410000 */
[----:B------:R-:W-:Y:S02]  /*98b0*/  FMUL.FTZ R24, R0, R128 ;  /* 0x0000008000187220 */ /* 0x000fe40000410000 */
[----:B------:R-:W-:Y:S01]  /*98c0*/  FADD.FTZ R128, R175, R18 ;  /* 0x00000012af807221 */ /* 0x000fe20000010000 */
[----:B------:R5:W-:Y:S01]  /*98d0*/  MUFU.EX2 R132, R54 ;  /* 0x0000003600847308 */ /* 0x000be20000000800 */
[----:B--2---:R-:W-:Y:S01]  /*98e0*/  F2FP.PACK_AB R175, R134, R175 ;  /* 0x000000af86af723e */ /* 0x004fe200000000ff */
[C---:B------:R-:W-:Y:S02]  /*98f0*/  FMUL.FTZ R18, R3.reuse, R146 ;  /* 0x0000009203127220 */ /* 0x040fe40000410000 */
[----:B---3--:R-:W-:Y:S02]  /*9900*/  FMUL.FTZ R17, R100, R145 ;  /* 0x0000009164117220 */ /* 0x008fe40000410000 */
[----:B------:R-:W-:Y:S02]  /*9910*/  FMUL.FTZ R19, R3, R147 ;  /* 0x0000009303137220 */ /* 0x000fe40000410000 */
[----:B------:R-:W-:Y:S01]  /*9920*/  FMUL.FTZ R28, R0, R124 ;  /* 0x0000007c001c7220 */ /* 0x000fe20000410000 */
[-C--:B-1----:R-:W-:Y:S01]  /*9930*/  HMMA.16816.F32 R4, R172, R20.reuse, R4 ;  /* 0x00000014ac04723c */ /* 0x082fe20000001804 */
[----:B------:R-:W1:Y:S04]  /*9940*/  MUFU.EX2 R135, R16 ;  /* 0x0000001000877308 */ /* 0x000e680000000800 */
[C---:B------:R-:W-:Y:S02]  /*9950*/  FMUL.FTZ R10, R2.reuse, R138 ;  /* 0x0000008a020a7220 */ /* 0x040fe40000410000 */
[C---:B------:R-:W-:Y:S02]  /*9960*/  FMUL.FTZ R11, R2.reuse, R139 ;  /* 0x0000008b020b7220 */ /* 0x040fe40000410000 */
[C---:B------:R-:W-:Y:S02]  /*9970*/  FMUL.FTZ R62, R2.reuse, R110 ;  /* 0x0000006e023e7220 */ /* 0x040fe40000410000 */
[----:B------:R-:W2:Y:S01]  /*9980*/  MUFU.EX2 R137, R67 ;  /* 0x0000004300897308 */ /* 0x000ea20000000800 */
[----:B------:R-:W-:Y:S02]  /*9990*/  FMUL.FTZ R63, R2, R111 ;  /* 0x0000006f023f7220 */ /* 0x000fe40000410000 */
[C---:B------:R-:W-:Y:S01]  /*99a0*/  FMUL.FTZ R8, R0.reuse, R136 ;  /* 0x0000008800087220 */ /* 0x040fe20000410000 */
[----:B-----5:R-:W3:Y:S01]  /*99b0*/  LDSM.16.MT88.4 R52, [R201+0x1000] ;  /* 0x00100000c934783b */ /* 0x020ee20000004200 */
[----:B------:R-:W-:Y:S02]  /*99c0*/  FMUL.FTZ R25, R0, R129 ;  /* 0x0000008100197220 */ /* 0x000fe40000410000 */
[----:B------:R-:W-:Y:S01]  /*99d0*/  FFMA.FTZ R129, R2, R249, R109 ;  /* 0x000000f902817223 */ /* 0x000fe2000001006d */
[----:B----4-:R-:W-:Y:S01]  /*99e0*/  F2FP.PACK_AB R109, R131, R109 ;  /* 0x0000006d836d723e */ /* 0x010fe200000000ff */
[----:B------:R-:W-:Y:S01]  /*99f0*/  FMUL.FTZ R29, R0, R125 ;  /* 0x0000007d001d7220 */ /* 0x000fe20000410000 */
[----:B------:R-:W-:Y:S01]  /*9a00*/  MUFU.EX2 R139, R187 ;  /* 0x000000bb008b7308 */ /* 0x000fe20000000800 */
[C---:B------:R-:W-:Y:S02]  /*9a10*/  FMUL.FTZ R30, R2.reuse, R126 ;  /* 0x0000007e021e7220 */ /* 0x040fe40000410000 */
[----:B------:R-:W-:Y:S01]  /*9a20*/  FMUL.FTZ R31, R2, R127 ;  /* 0x0000007f021f7220 */ /* 0x000fe20000410000 */
[----:B-1----:R-:W-:Y:S01]  /*9a30*/  F2FP.PACK_AB R111, R135, R132 ;  /* 0x00000084876f723e */ /* 0x002fe200000000ff */
[C---:B------:R-:W-:Y:S01]  /*9a40*/  FMUL.FTZ R16, R100.reuse, R144 ;  /* 0x0000009064107220 */ /* 0x040fe20000410000 */
[----:B------:R-:W-:Y:S01]  /*9a50*/  LDSM.16.MT88.4 R124, [R201+0x1400] ;  /* 0x00140000c97c783b */ /* 0x000fe20000004200 */
[----:B------:R-:W-:Y:S02]  /*9a60*/  FMUL.FTZ R32, R100, R152 ;  /* 0x0000009864207220 */ /* 0x000fe40000410000 */
[C---:B------:R-:W-:Y:S01]  /*9a70*/  FMUL.FTZ R34, R3.reuse, R154 ;  /* 0x0000009a03227220 */ /* 0x040fe20000410000 */
[----:B------:R-:W-:Y:S01]  /*9a80*/  MUFU.EX2 R138, R182 ;  /* 0x000000b6008a7308 */ /* 0x000fe20000000800 */
[----:B------:R-:W-:Y:S02]  /*9a90*/  FMUL.FTZ R35, R3, R155 ;  /* 0x0000009b03237220 */ /* 0x000fe40000410000 */
[C---:B------:R-:W-:Y:S01]  /*9aa0*/  FMUL.FTZ R56, R0.reuse, R112 ;  /* 0x0000007000387220 */ /* 0x040fe20000410000 */
[----:B--2---:R-:W-:Y:S01]  /*9ab0*/  F2FP.PACK_AB R110, R137, R133 ;  /* 0x00000085896e723e */ /* 0x004fe200000000ff */
[----:B------:R-:W-:Y:S01]  /*9ac0*/  LDSM.16.MT88.4 R144, [R201+0xc00] ;  /* 0x000c0000c990783b */ /* 0x000fe20000004200 */
[----:B------:R-:W-:Y:S02]  /*9ad0*/  FMUL.FTZ R57, R0, R113 ;  /* 0x0000007100397220 */ /* 0x000fe40000410000 */
[C---:B------:R-:W-:Y:S02]  /*9ae0*/  FMUL.FTZ R58, R2.reuse, R114 ;  /* 0x00000072023a7220 */ /* 0x040fe40000410000 */
[----:B------:R-:W-:Y:S01]  /*9af0*/  FMUL.FTZ R59, R2, R115 ;  /* 0x00000073023b7220 */ /* 0x000fe20000410000 */
[C---:B------:R-:W-:Y:S01]  /*9b00*/  HMMA.16816.F32 R8, R108.reuse, R20, R8 ;  /* 0x000000146c08723c */ /* 0x040fe20000001808 */
[----:B------:R-:W-:Y:S01]  /*9b10*/  MUFU.EX2 R249, R184 ;  /* 0x000000b800f97308 */ /* 0x000fe20000000800 */
[----:B------:R-:W1:Y:S02]  /*9b20*/  LDSM.16.MT88.4 R112, [R202+0x1000] ;  /* 0x00100000ca70783b */ /* 0x000e640000004200 */
[C---:B------:R-:W-:Y:S02]  /*9b30*/  FMUL.FTZ R40, R0.reuse, R120 ;  /* 0x0000007800287220 */ /* 0x040fe40000410000 */
[----:B------:R-:W-:Y:S02]  /*9b40*/  FMUL.FTZ R41, R0, R121 ;  /* 0x0000007900297220 */ /* 0x000fe40000410000 */
[-C--:B------:R-:W-:Y:S02]  /*9b50*/  HMMA.16816.F32 R12, R108, R22.reuse, R12 ;  /* 0x000000166c0c723c */ /* 0x080fe4000000180c */
[----:B------:R-:W-:Y:S01]  /*9b60*/  LDSM.16.MT88.4 R152, [R202+0xc00] ;  /* 0x000c0000ca98783b */ /* 0x000fe20000004200 */
[----:B------:R-:W-:Y:S01]  /*9b70*/  MUFU.EX2 R178, R178 ;  /* 0x000000b200b27308 */ /* 0x000fe20000000800 */
[C---:B------:R-:W-:Y:S02]  /*9b80*/  FMUL.FTZ R42, R2.reuse, R122 ;  /* 0x0000007a022a7220 */ /* 0x040fe40000410000 */
[----:B------:R-:W-:Y:S02]  /*9b90*/  FMUL.FTZ R43, R2, R123 ;  /* 0x0000007b022b7220 */ /* 0x000fe40000410000 */
[C---:B------:R-:W-:Y:S02]  /*9ba0*/  HMMA.16816.F32 R16, R172.reuse, R22, R16 ;  /* 0x00000016ac10723c */ /* 0x040fe40000001810 */
[----:B------:R-:W-:Y:S02]  /*9bb0*/  LDSM.16.MT88.4 R120, [R202+0x400] ;  /* 0x00040000ca78783b */ /* 0x000fe40000004200 */
[C---:B------:R-:W-:Y:S01]  /*9bc0*/  FMUL.FTZ R20, R100.reuse, R148 ;  /* 0x0000009464147220 */ /* 0x040fe20000410000 */
[----:B------:R-:W-:Y:S01]  /*9bd0*/  MUFU.EX2 R250, R179 ;  /* 0x000000b300fa7308 */ /* 0x000fe20000000800 */
[----:B------:R-:W-:Y:S02]  /*9be0*/  FMUL.FTZ R21, R100, R149 ;  /* 0x0000009564157220 */ /* 0x000fe40000410000 */
[C---:B------:R-:W-:Y:S04]  /*9bf0*/  FMUL.FTZ R22, R3.reuse, R150 ;  /* 0x0000009603167220 */ /* 0x040fe80000410000 */
[C---:B------:R-:W-:Y:S02]  /*9c00*/  FMUL.FTZ R23, R3.reuse, R151 ;  /* 0x0000009703177220 */ /* 0x040fe40000410000 */
[C---:B------:R-:W-:Y:S01]  /*9c10*/  FMUL.FTZ R44, R0.reuse, R116 ;  /* 0x00000074002c7220 */ /* 0x040fe20000410000 */
[----:B------:R2:W-:Y:S01]  /*9c20*/  MUFU.EX2 R136, R227 ;  /* 0x000000e300887308 */ /* 0x0005e20000000800 */
[----:B------:R-:W-:Y:S02]  /*9c30*/  FMUL.FTZ R45, R0, R117 ;  /* 0x00000075002d7220 */ /* 0x000fe40000410000 */
[C---:B------:R-:W-:Y:S01]  /*9c40*/  FMUL.FTZ R46, R2.reuse, R118 ;  /* 0x00000076022e7220 */ /* 0x040fe20000410000 */
[-C--:B------:R-:W-:Y:S03]  /*9c50*/  HMMA.16816.F32 R20, R172, R36.reuse, R20 ;  /* 0x00000024ac14723c */ /* 0x080fe60000001814 */
[----:B------:R-:W-:Y:S02]  /*9c60*/  FMUL.FTZ R47, R2, R119 ;  /* 0x00000077022f7220 */ /* 0x000fe40000410000 */
[----:B------:R-:W-:Y:S01]  /*9c70*/  LDSM.16.MT88.4 R116, [R201+0x400] ;  /* 0x00040000c974783b */ /* 0x000fe20000004200 */
[C---:B------:R-:W-:Y:S01]  /*9c80*/  FMUL.FTZ R67, R3.reuse, R171 ;  /* 0x000000ab03437220 */ /* 0x040fe20000410000 */
[----:B------:R-:W-:Y:S01]  /*9c90*/  MUFU.EX2 R107, R190 ;  /* 0x000000be006b7308 */ /* 0x000fe20000000800 */
[C---:B------:R-:W-:Y:S04]  /*9ca0*/  HMMA.16816.F32 R24, R108.reuse, R36, R24 ;  /* 0x000000246c18723c */ /* 0x040fe80000001818 */
[C---:B------:R-:W-:Y:S01]  /*9cb0*/  FMUL.FTZ R72, R0.reuse, R72 ;  /* 0x0000004800487220 */ /* 0x040fe20000410000 */
[----:B------:R-:W-:Y:S01]  /*9cc0*/  LDSM.16.MT88.4 R168, [R202+0x1c00] ;  /* 0x001c0000caa8783b */ /* 0x000fe20000004200 */
[----:B------:R-:W-:Y:S02]  /*9cd0*/  FMUL.FTZ R73, R0, R73 ;  /* 0x0000004900497220 */ /* 0x000fe40000410000 */
[-C--:B------:R-:W-:Y:S01]  /*9ce0*/  HMMA.16816.F32 R28, R108, R38.reuse, R28 ;  /* 0x000000266c1c723c */ /* 0x080fe2000000181c */
[----:B------:R-:W-:Y:S03]  /*9cf0*/  MUFU.EX2 R106, R189 ;  /* 0x000000bd006a7308 */ /* 0x000fe60000000800 */
[----:B--2---:R-:W-:Y:S01]  /*9d00*/  MOV R227, R185 ;  /* 0x000000b900e37202 */ /* 0x004fe20000000f00 */
[C---:B------:R-:W-:Y:S02]  /*9d10*/  FMUL.FTZ R36, R100.reuse, R156 ;  /* 0x0000009c64247220 */ /* 0x040fe40000410000 */
[----:B------:R-:W-:Y:S01]  /*9d20*/  FMUL.FTZ R37, R100, R157 ;  /* 0x0000009d64257220 */ /* 0x000fe20000410000 */
[C---:B------:R-:W-:Y:S03]  /*9d30*/  HMMA.16816.F32 R32, R172.reuse, R38, R32 ;  /* 0x00000026ac20723c */ /* 0x040fe60000001820 */
[----:B------:R-:W-:Y:S01]  /*9d40*/  MUFU.EX2 R247, R219 ;  /* 0x000000db00f77308 */ /* 0x000fe20000000800 */
[C---:B------:R-:W-:Y:S02]  /*9d50*/  FMUL.FTZ R74, R2.reuse, R74 ;  /* 0x0000004a024a7220 */ /* 0x040fe40000410000 */
[----:B------:R-:W-:Y:S02]  /*9d60*/  FMUL.FTZ R75, R2, R75 ;  /* 0x0000004b024b7220 */ /* 0x000fe40000410000 */
[C---:B------:R-:W-:Y:S04]  /*9d70*/  FMUL.FTZ R38, R3.reuse, R158 ;  /* 0x0000009e03267220 */ /* 0x040fe80000410000 */
[C---:B------:R-:W-:Y:S01]  /*9d80*/  FMUL.FTZ R39, R3.reuse, R159 ;  /* 0x0000009f03277220 */ /* 0x040fe20000410000 */
[----:B------:R-:W-:Y:S01]  /*9d90*/  MUFU.EX2 R248, R194 ;  /* 0x000000c200f87308 */ /* 0x000fe20000000800 */
[C---:B------:R-:W-:Y:S02]  /*9da0*/  FMUL.FTZ R76, R0.reuse, R76 ;  /* 0x0000004c004c7220 */ /* 0x040fe40000410000 */
[----:B------:R-:W-:Y:S02]  /*9db0*/  FMUL.FTZ R77, R0, R77 ;  /* 0x0000004d004d7220 */ /* 0x000fe40000410000 */
[C---:B------:R-:W-:Y:S01]  /*9dc0*/  FMUL.FTZ R78, R2.reuse, R78 ;  /* 0x0000004e024e7220 */ /* 0x040fe20000410000 */
[-C--:B---3--:R-:W-:Y:S03]  /*9dd0*/  HMMA.16816.F32 R36, R172, R52.reuse, R36 ;  /* 0x00000034ac24723c */ /* 0x088fe60000001824 */
[----:B------:R-:W-:Y:S01]  /*9de0*/  FMUL.FTZ R79, R2, R79 ;  /* 0x0000004f024f7220 */ /* 0x000fe20000410000 */
[----:B------:R-:W-:Y:S01]  /*9df0*/  MUFU.EX2 R219, R198 ;  /* 0x000000c600db7308 */ /* 0x000fe20000000800 */
[C---:B------:R-:W-:Y:S02]  /*9e00*/  FMUL.FTZ R97, R100.reuse, R97 ;  /* 0x0000006164617220 */ /* 0x040fe40000410000 */
[C---:B------:R-:W-:Y:S01]  /*9e10*/  FMUL.FTZ R98, R3.reuse, R98 ;  /* 0x0000006203627220 */ /* 0x040fe20000410000 */
[C---:B------:R-:W-:Y:S04]  /*9e20*/  HMMA.16816.F32 R40, R108.reuse, R52, R40 ;  /* 0x000000346c28723c */ /* 0x040fe80000001828 */
[----:B------:R-:W-:Y:S02]  /*9e30*/  FMUL.FTZ R99, R3, R99 ;  /* 0x0000006303637220 */ /* 0x000fe40000410000 */
[----:B------:R-:W-:Y:S01]  /*9e40*/  MUFU.EX2 R198, R236 ;  /* 0x000000ec00c67308 */ /* 0x000fe20000000800 */
[C---:B------:R-:W-:Y:S01]  /*9e50*/  FMUL.FTZ R52, R100.reuse, R164 ;  /* 0x000000a464347220 */ /* 0x040fe20000410000 */
[-C--:B------:R-:W-:Y:S04]  /*9e60*/  HMMA.16816.F32 R44, R108, R54.reuse, R44 ;  /* 0x000000366c2c723c */ /* 0x080fe8000000182c */
[----:B------:R-:W-:Y:S02]  /*9e70*/  FMUL.FTZ R53, R100, R165 ;  /* 0x000000a564357220 */ /* 0x000fe40000410000 */
[----:B------:R-:W-:Y:S02]  /*9e80*/  FADD.FTZ R100, R133, R130 ;  /* 0x0000008285647221 */ /* 0x000fe40000010000 */
[C---:B------:R-:W-:Y:S01]  /*9e90*/  HMMA.16816.F32 R48, R172.reuse, R54, R48 ;  /* 0x00000036ac30723c */ /* 0x040fe20000001830 */
[----:B------:R-:W-:Y:S03]  /*9ea0*/  MUFU.EX2 R199, R199 ;  /* 0x000000c700c77308 */ /* 0x000fe60000000800 */
[C---:B------:R-:W-:Y:S02]  /*9eb0*/  FMUL.FTZ R90, R2.reuse, R90 ;  /* 0x0000005a025a7220 */ /* 0x040fe40000410000 */
[----:B------:R-:W-:Y:S02]  /*9ec0*/  FMUL.FTZ R91, R2, R91 ;  /* 0x0000005b025b7220 */ /* 0x000fe40000410000 */
[C---:B------:R-:W-:Y:S03]  /*9ed0*/  FMUL.FTZ R54, R3.reuse, R166 ;  /* 0x000000a603367220 */ /* 0x040fe60000410000 */
[----:B------:R-:W-:Y:S01]  /*9ee0*/  MUFU.EX2 R218, R218 ;  /* 0x000000da00da7308 */ /* 0x000fe20000000800 */
[----:B------:R-:W-:Y:S02]  /*9ef0*/  FMUL.FTZ R55, R3, R167 ;  /* 0x000000a703377220 */ /* 0x000fe40000410000 */
[----:B------:R-:W-:Y:S02]  /*9f00*/  FADD.FTZ R3, R134, R128 ;  /* 0x0000008086037221 */ /* 0x000fe40000010000 */
[C---:B------:R-:W-:Y:S02]  /*9f10*/  FMUL.FTZ R94, R2.reuse, R94 ;  /* 0x0000005e025e7220 */ /* 0x040fe40000410000 */
[----:B------:R-:W-:Y:S01]  /*9f20*/  FMUL.FTZ R95, R2, R95 ;  /* 0x0000005f025f7220 */ /* 0x000fe20000410000 */
[-C--:B-1----:R-:W-:Y:S02]  /*9f30*/  HMMA.16816.F32 R52, R172, R112.reuse, R52 ;  /* 0x00000070ac34723c */ /* 0x082fe40000001834 */
[----:B------:R-:W-:Y:S01]  /*9f40*/  MUFU.EX2 R128, R223 ;  /* 0x000000df00807308 */ /* 0x000fe20000000800 */
[C---:B------:R-:W-:Y:S02]  /*9f50*/  FMUL.FTZ R88, R0.reuse, R88 ;  /* 0x0000005800587220 */ /* 0x040fe40000410000 */
[C---:B------:R-:W-:Y:S02]  /*9f60*/  FMUL.FTZ R89, R0.reuse, R89 ;  /* 0x0000005900597220 */ /* 0x040fe40000410000 */
[C---:B------:R-:W-:Y:S01]  /*9f70*/  FMUL.FTZ R92, R0.reuse, R92 ;  /* 0x0000005c005c7220 */ /* 0x040fe20000410000 */
[C---:B------:R-:W-:Y:S04]  /*9f80*/  HMMA.16816.F32 R56, R108.reuse, R112, R56 ;  /* 0x000000706c38723c */ /* 0x040fe80000001838 */
[----:B------:R-:W1:Y:S01]  /*9f90*/  MUFU.EX2 R2, R191 ;  /* 0x000000bf00027308 */ /* 0x000e620000000800 */
[----:B------:R-:W-:Y:S02]  /*9fa0*/  FMUL.FTZ R93, R0, R93 ;  /* 0x0000005d005d7220 */ /* 0x000fe40000410000 */
[----:B------:R-:W-:Y:S01]  /*9fb0*/  FADD.FTZ R0, R105, R177 ;  /* 0x000000b169007221 */ /* 0x000fe20000010000 */
[-C--:B------:R-:W-:Y:S06]  /*9fc0*/  HMMA.16816.F32 R60, R108, R114.reuse, R60 ;  /* 0x000000726c3c723c */ /* 0x080fec000000183c */
[----:B------:R-:W-:Y:S02]  /*9fd0*/  MUFU.EX2 R223, R221 ;  /* 0x000000dd00df7308 */ /* 0x000fe40000000800 */
[C---:B------:R-:W-:Y:S01]  /*9fe0*/  HMMA.16816.F32 R64, R172.reuse, R114, R64 ;  /* 0x00000072ac40723c */ /* 0x040fe20000001840 */
[----:B------:R-:W2:Y:S07]  /*9ff0*/  LDSM.16.MT88.4 R112, [R201+0x2000] ;  /* 0x00200000c970783b */ /* 0x000eae0000004200 */
[----:B------:R-:W-:Y:S01]  /*a000*/  MUFU.EX2 R221, R197 ;  /* 0x000000c500dd7308 */ /* 0x000fe20000000800 */
[----:B-1----:R-:W-:Y:S04]  /*a010*/  FADD.FTZ R0, R2, R0 ;  /* 0x0000000002007221 */ /* 0x002fe80000010000 */
[----:B------:R-:W-:Y:S05]  /*a020*/  FADD.FTZ R0, R107, R0 ;  /* 0x000000006b007221 */ /* 0x000fea0000010000 */
[----:B------:R-:W-:Y:S10]  /*a030*/  MUFU.EX2 R197, R237 ;  /* 0x000000ed00c57308 */ /* 0x000ff40000000800 */
[----:B------:R-:W-:Y:S10]  /*a040*/  MUFU.EX2 R190, R243 ;  /* 0x000000f300be7308 */ /* 0x000ff40000000800 */
[----:B------:R-:W-:Y:S01]  /*a050*/  MUFU.EX2 R194, R229 ;  /* 0x000000e500c27308 */ /* 0x000fe20000000800 */
[-C--:B--2---:R-:W-:Y:S09]  /*a060*/  HMMA.16816.F32 R68, R172, R112.reuse, R68 ;  /* 0x00000070ac44723c */ /* 0x084ff20000001844 */
[----:B------:R-:W-:Y:S01]  /*a070*/  MUFU.EX2 R192, R239 ;  /* 0x000000ef00c07308 */ /* 0x000fe20000000800 */
[C---:B------:R-:W-:Y:S08]  /*a080*/  HMMA.16816.F32 R72, R108.reuse, R112, R72 ;  /* 0x000000706c48723c */ /* 0x040ff00000001848 */
[-C--:B------:R-:W-:Y:S01]  /*a090*/  HMMA.16816.F32 R76, R108, R114.reuse, R76 ;  /* 0x000000726c4c723c */ /* 0x080fe2000000184c */
[----:B------:R-:W-:Y:S07]  /*a0a0*/  MUFU.EX2 R191, R244 ;  /* 0x000000f400bf7308 */ /* 0x000fee0000000800 */
[C---:B------:R-:W-:Y:S01]  /*a0b0*/  HMMA.16816.F32 R80, R172.reuse, R114, R80 ;  /* 0x00000072ac50723c */ /* 0x040fe20000001850 */
[----:B------:R-:W1:Y:S02]  /*a0c0*/  LDSM.16.MT88.4 R112, [R202+0x2000] ;  /* 0x00200000ca70783b */ /* 0x000e640000004200 */
[----:B------:R-:W2:Y:S02]  /*a0d0*/  MUFU.EX2 R189, R238 ;  /* 0x000000ee00bd7308 */ /* 0x000ea40000000800 */
[----:B--2---:R-:W-:Y:S03]  /*a0e0*/  F2FP.PACK_AB R177, R190, R189 ;  /* 0x000000bdbeb1723e */ /* 0x004fe600000000ff */
[-C--:B-1----:R-:W-:Y:S08]  /*a0f0*/  HMMA.16816.F32 R84, R172, R112.reuse, R84 ;  /* 0x00000070ac54723c */ /* 0x082ff00000001854 */
[C---:B------:R-:W-:Y:S07]  /*a100*/  HMMA.16816.F32 R88, R108.reuse, R112, R88 ;  /* 0x000000706c58723c */ /* 0x040fee0000001858 */
[----:B------:R-:W-:Y:S01]  /*a110*/  F2FP.PACK_AB R112, R138, R183 ;  /* 0x000000b78a70723e */ /* 0x000fe200000000ff */
[-C--:B------:R-:W-:Y:S04]  /*a120*/  HMMA.16816.F32 R92, R108, R114.reuse, R92 ;  /* 0x000000726c5c723c */ /* 0x080fe8000000185c */
[----:B------:R-:W-:Y:S03]  /*a130*/  F2FP.PACK_AB R113, R178, R176 ;  /* 0x000000b0b271723e */ /* 0x000fe600000000ff */
[----:B------:R-:W-:Y:S01]  /*a140*/  F2FP.PACK_AB R111, R185, R186 ;  /* 0x000000bab96f723e */ /* 0x000fe200000000ff */
[----:B------:R-:W-:Y:S01]  /*a150*/  HMMA.16816.F32 R96, R172, R114, R96 ;  /* 0x00000072ac60723c */ /* 0x000fe20000001860 */
[----:B------:R1:W-:Y:S03]  /*a160*/  MUFU.EX2 R172, R228 ;  /* 0x000000e400ac7308 */ /* 0x0003e60000000800 */
[----:B------:R-:W-:Y:S01]  /*a170*/  F2FP.PACK_AB R108, R2, R105 ;  /* 0x00000069026c723e */ /* 0x000fe200000000ff */
[C---:B------:R-:W-:Y:S01]  /*a180*/  FADD.FTZ R2, R106.reuse, R0 ;  /* 0x000000006a027221 */ /* 0x040fe20000010000 */
[----:B------:R-:W-:Y:S01]  /*a190*/  F2FP.PACK_AB R110, R106, R107 ;  /* 0x0000006b6a6e723e */ /* 0x000fe200000000ff */
[----:B------:R-:W-:Y:S01]  /*a1a0*/  FADD.FTZ R0, R131, R129 ;  /* 0x0000008183007221 */ /* 0x000fe20000010000 */
[----:B------:R-:W-:Y:S03]  /*a1b0*/  F2FP.PACK_AB R109, R139, R188 ;  /* 0x000000bc8b6d723e */ /* 0x000fe600000000ff */
[----:B------:R-:W-:Y:S01]  /*a1c0*/  MUFU.EX2 R129, R224 ;  /* 0x000000e000817308 */ /* 0x000fe20000000800 */
[----:B------:R-:W-:Y:S01]  /*a1d0*/  F2FP.PACK_AB R114, R252, R251 ;  /* 0x000000fbfc72723e */ /* 0x000fe200000000ff */
[----:B------:R-:W-:Y:S01]  /*a1e0*/  FADD.FTZ R105, R132, R0 ;  /* 0x0000000084697221 */ /* 0x000fe20000010000 */
[----:B------:R-:W-:Y:S01]  /*a1f0*/  F2FP.PACK_AB R115, R249, R250 ;  /* 0x000000faf973723e */ /* 0x000fe200000000ff */
[-C--:B------:R-:W-:Y:S05]  /*a200*/  HMMA.16816.F32 R4, R108, R116.reuse, R4 ;  /* 0x000000746c04723c */ /* 0x080fea0000001804 */
[----:B------:R-:W-:Y:S01]  /*a210*/  FADD.FTZ R105, R135, R105 ;  /* 0x0000006987697221 */ /* 0x000fe20000010000 */
[----:B------:R-:W-:Y:S01]  /*a220*/  MUFU.EX2 R174, R242 ;  /* 0x000000f200ae7308 */ /* 0x000fe20000000800 */
[----:B------:R-:W-:Y:S01]  /*a230*/  LDSM.16.MT88.4 R132, [R201+0x2800] ;  /* 0x00280000c984783b */ /* 0x000fe20000004200 */
[C---:B------:R-:W-:Y:S04]  /*a240*/  HMMA.16816.F32 R8, R112.reuse, R116, R8 ;  /* 0x000000747008723c */ /* 0x040fe80000001808 */
[----:B-1----:R-:W-:Y:S03]  /*a250*/  MOV R228, R186 ;  /* 0x000000ba00e47202 */ /* 0x002fe60000000f00 */
[----:B------:R-:W-:Y:S01]  /*a260*/  LDSM.16.MT88.4 R184, [R202+0x2c00] ;  /* 0x002c0000cab8783b */ /* 0x000fe20000004200 */
[-C--:B------:R-:W-:Y:S01]  /*a270*/  HMMA.16816.F32 R12, R112, R118.reuse, R12 ;  /* 0x00000076700c723c */ /* 0x080fe2000000180c */
[----:B------:R-:W1:Y:S07]  /*a280*/  MUFU.EX2 R107, R226 ;  /* 0x000000e2006b7308 */ /* 0x000e6e0000000800 */
[C---:B------:R-:W-:Y:S01]  /*a290*/  HMMA.16816.F32 R16, R108.reuse, R118, R16 ;  /* 0x000000766c10723c */ /* 0x040fe20000001810 */
[----:B------:R-:W2:Y:S02]  /*a2a0*/  LDSM.16.MT88.4 R116, [R202+0x1400] ;  /* 0x00140000ca74783b */ /* 0x000ea40000004200 */
[----:B------:R-:W3:Y:S05]  /*a2b0*/  MUFU.EX2 R106, R225 ;  /* 0x000000e1006a7308 */ /* 0x000eea0000000800 */
[-C--:B------:R-:W-:Y:S05]  /*a2c0*/  HMMA.16816.F32 R20, R108, R120.reuse, R20 ;  /* 0x000000786c14723c */ /* 0x080fea0000001814 */
[----:B------:R-:W-:Y:S03]  /*a2d0*/  MUFU.EX2 R226, R220 ;  /* 0x000000dc00e27308 */ /* 0x000fe60000000800 */
[C---:B------:R-:W-:Y:S04]  /*a2e0*/  HMMA.16816.F32 R24, R112.reuse, R120, R24 ;  /* 0x000000787018723c */ /* 0x040fe80000001818 */
[----:B-1----:R-:W-:Y:S03]  /*a2f0*/  FADD.FTZ R0, R107, R2 ;  /* 0x000000026b007221 */ /* 0x002fe60000010000 */
[----:B------:R-:W-:Y:S01]  /*a300*/  MUFU.EX2 R224, R196 ;  /* 0x000000c400e07308 */ /* 0x000fe20000000800 */
[-C--:B------:R-:W-:Y:S04]  /*a310*/  HMMA.16816.F32 R28, R112, R122.reuse, R28 ;  /* 0x0000007a701c723c */ /* 0x080fe8000000181c */
[----:B---3--:R-:W-:Y:S04]  /*a320*/  FADD.FTZ R0, R106, R0 ;  /* 0x000000006a007221 */ /* 0x008fe80000010000 */
[C---:B------:R-:W-:Y:S01]  /*a330*/  HMMA.16816.F32 R32, R108.reuse, R122, R32 ;  /* 0x0000007a6c20723c */ /* 0x040fe20000001820 */
[----:B------:R-:W1:Y:S01]  /*a340*/  LDSM.16.MT88.4 R120, [R201+0x2400] ;  /* 0x00240000c978783b */ /* 0x000e620000004200 */
[----:B------:R-:W3:Y:S02]  /*a350*/  MUFU.EX2 R196, R241 ;  /* 0x000000f100c47308 */ /* 0x000ee40000000800 */
[----:B------:R-:W-:Y:S04]  /*a360*/  FADD.FTZ R0, R129, R0 ;  /* 0x0000000081007221 */ /* 0x000fe80000010000 */
[-C--:B------:R-:W-:Y:S04]  /*a370*/  HMMA.16816.F32 R36, R108, R124.reuse, R36 ;  /* 0x0000007c6c24723c */ /* 0x080fe80000001824 */
[----:B------:R-:W-:Y:S01]  /*a380*/  FADD.FTZ R2, R128, R0 ;  /* 0x0000000080027221 */ /* 0x000fe20000010000 */
[----:B------:R-:W-:Y:S01]  /*a390*/  MUFU.EX2 R225, R195 ;  /* 0x000000c300e17308 */ /* 0x000fe20000000800 */
[----:B------:R-:W-:Y:S02]  /*a3a0*/  FADD.FTZ R0, R137, R100 ;  /* 0x0000006489007221 */ /* 0x000fe40000010000 */
[C---:B------:R-:W-:Y:S04]  /*a3b0*/  HMMA.16816.F32 R40, R112.reuse, R124, R40 ;  /* 0x0000007c7028723c */ /* 0x040fe80000001828 */
[----:B------:R-:W-:Y:S02]  /*a3c0*/  FADD.FTZ R100, R188, R3 ;  /* 0x00000003bc647221 */ /* 0x000fe40000010000 */
[----:B------:R-:W-:Y:S01]  /*a3d0*/  FADD.FTZ R3, R183, R0 ;  /* 0x00000000b7037221 */ /* 0x000fe20000010000 */
[----:B------:R-:W4:Y:S01]  /*a3e0*/  MUFU.EX2 R195, R230 ;  /* 0x000000e600c37308 */ /* 0x000f220000000800 */
[-C--:B------:R-:W-:Y:S01]  /*a3f0*/  HMMA.16816.F32 R44, R112, R126.reuse, R44 ;  /* 0x0000007e702c723c */ /* 0x080fe2000000182c */
[----:B------:R-:W-:Y:S03]  /*a400*/  LDSM.16.MT88.4 R180, [R201+0x2c00] ;  /* 0x002c0000c9b4783b */ /* 0x000fe60000004200 */
[----:B---3--:R-:W-:Y:S01]  /*a410*/  F2FP.PACK_AB R175, R196, R198 ;  /* 0x000000c6c4af723e */ /* 0x008fe200000000ff */
[----:B------:R-:W-:Y:S02]  /*a420*/  FADD.FTZ R0, R136, R2 ;  /* 0x0000000288007221 */ /* 0x000fe40000010000 */
[----:B------:R-:W-:Y:S01]  /*a430*/  FADD.FTZ R2, R139, R100 ;  /* 0x000000648b027221 */ /* 0x000fe20000010000 */
[C---:B------:R-:W-:Y:S01]  /*a440*/  HMMA.16816.F32 R48, R108.reuse, R126, R48 ;  /* 0x0000007e6c30723c */ /* 0x040fe20000001830 */
[----:B------:R-:W3:Y:S01]  /*a450*/  LDSM.16.MT88.4 R124, [R202+0x2400] ;  /* 0x00240000ca7c783b */ /* 0x000ee20000004200 */
[----:B------:R-:W-:Y:S02]  /*a460*/  MUFU.EX2 R220, R193 ;  /* 0x000000c100dc7308 */ /* 0x000fe40000000800 */
[C---:B------:R-:W-:Y:S01]  /*a470*/  FADD.FTZ R0, R172.reuse, R0 ;  /* 0x00000000ac007221 */ /* 0x040fe20000010000 */
[----:B------:R-:W-:Y:S01]  /*a480*/  F2FP.PACK_AB R172, R172, R136 ;  /* 0x00000088acac723e */ /* 0x000fe200000000ff */
[----:B------:R-:W-:Y:S02]  /*a490*/  FADD.FTZ R3, R138, R3 ;  /* 0x000000038a037221 */ /* 0x000fe40000010000 */
[-C--:B--2---:R-:W-:Y:S04]  /*a4a0*/  HMMA.16816.F32 R52, R108, R116.reuse, R52 ;  /* 0x000000746c34723c */ /* 0x084fe80000001834 */
[----:B------:R-:W-:Y:S01]  /*a4b0*/  MUFU.EX2 R193, R231 ;  /* 0x000000e700c17308 */ /* 0x000fe20000000800 */
[----:B------:R-:W-:Y:S01]  /*a4c0*/  FADD.FTZ R3, R251, R3 ;  /* 0x00000003fb037221 */ /* 0x000fe20000010000 */
[----:B----4-:R-:W-:Y:S02]  /*a4d0*/  F2FP.PACK_AB R173, R197, R195 ;  /* 0x000000c3c5ad723e */ /* 0x010fe400000000ff */
[C---:B------:R-:W-:Y:S04]  /*a4e0*/  HMMA.16816.F32 R56, R112.reuse, R116, R56 ;  /* 0x000000747038723c */ /* 0x040fe80000001838 */
[----:B------:R-:W-:Y:S02]  /*a4f0*/  FADD.FTZ R3, R252, R3 ;  /* 0x00000003fc037221 */ /* 0x000fe40000010000 */
[----:B------:R-:W-:Y:S01]  /*a500*/  MUFU.EX2 R188, R245 ;  /* 0x000000f500bc7308 */ /* 0x000fe20000000800 */
[----:B------:R-:W-:Y:S01]  /*a510*/  F2FP.PACK_AB R116, R106, R107 ;  /* 0x0000006b6a74723e */ /* 0x000fe200000000ff */
[-C--:B------:R-:W-:Y:S04]  /*a520*/  HMMA.16816.F32 R60, R112, R118.reuse, R60 ;  /* 0x00000076703c723c */ /* 0x080fe8000000183c */
[----:B------:R-:W-:Y:S01]  /*a530*/  F2FP.PACK_AB R117, R223, R222 ;  /* 0x000000dedf75723e */ /* 0x000fe200000000ff */
[----:B------:R-:W-:Y:S03]  /*a540*/  FADD.FTZ R3, R221, R3 ;  /* 0x00000003dd037221 */ /* 0x000fe60000010000 */
[C---:B------:R-:W-:Y:S01]  /*a550*/  HMMA.16816.F32 R64, R108.reuse, R118, R64 ;  /* 0x000000766c40723c */ /* 0x040fe20000001840 */
[----:B------:R-:W2:Y:S03]  /*a560*/  MUFU.EX2 R106, R235 ;  /* 0x000000eb006a7308 */ /* 0x000ea60000000800 */
[----:B------:R-:W-:Y:S03]  /*a570*/  FADD.FTZ R3, R224, R3 ;  /* 0x00000003e0037221 */ /* 0x000fe60000010000 */
[----:B------:R-:W-:Y:S01]  /*a580*/  F2FP.PACK_AB R118, R128, R129 ;  /* 0x000000818076723e */ /* 0x000fe200000000ff */
[-C--:B-1----:R-:W-:Y:S01]  /*a590*/  HMMA.16816.F32 R68, R108, R120.reuse, R68 ;  /* 0x000000786c44723c */ /* 0x082fe20000001844 */
[----:B------:R-:W-:Y:S02]  /*a5a0*/  LDSM.16.MT88.4 R128, [R201+0x1800] ;  /* 0x00180000c980783b */ /* 0x000fe40000004200 */
[----:B------:R-:W1:Y:S01]  /*a5b0*/  MUFU.EX2 R107, R246 ;  /* 0x000000f6006b7308 */ /* 0x000e620000000800 */
[----:B------:R-:W-:Y:S01]  /*a5c0*/  F2FP.PACK_AB R119, R247, R226 ;  /* 0x000000e2f777723e */ /* 0x000fe200000000ff */
[----:B------:R-:W-:Y:S03]  /*a5d0*/  FADD.FTZ R3, R225, R3 ;  /* 0x00000003e1037221 */ /* 0x000fe60000010000 */
[C---:B------:R-:W-:Y:S04]  /*a5e0*/  HMMA.16816.F32 R72, R112.reuse, R120, R72 ;  /* 0x000000787048723c */ /* 0x040fe80000001848 */
[----:B------:R-:W-:Y:S04]  /*a5f0*/  FADD.FTZ R3, R248, R3 ;  /* 0x00000003f8037221 */ /* 0x000fe80000010000 */
[-C--:B------:R-:W-:Y:S04]  /*a600*/  HMMA.16816.F32 R76, R112, R122.reuse, R76 ;  /* 0x0000007a704c723c */ /* 0x080fe8000000184c */
[----:B--2---:R-:W-:Y:S02]  /*a610*/  FADD.FTZ R0, R106, R0 ;  /* 0x000000006a007221 */ /* 0x004fe40000010000 */
[----:B------:R-:W-:Y:S02]  /*a620*/  FADD.FTZ R3, R194, R3 ;  /* 0x00000003c2037221 */ /* 0x000fe40000010000 */
[C---:B------:R-:W-:Y:S01]  /*a630*/  HMMA.16816.F32 R80, R108.reuse, R122, R80 ;  /* 0x0000007a6c50723c */ /* 0x040fe20000001850 */
[----:B------:R-:W2:Y:S03]  /*a640*/  LDSM.16.MT88.4 R120, [R201+0x800] ;  /* 0x00080000c978783b */ /* 0x000ea60000004200 */
[C---:B------:R-:W-:Y:S01]  /*a650*/  FADD.FTZ R243, R174.reuse, R0 ;  /* 0x00000000aef37221 */ /* 0x040fe20000010000 */
[----:B------:R-:W-:Y:S01]  /*a660*/  F2FP.PACK_AB R174, R174, R106 ;  /* 0x0000006aaeae723e */ /* 0x000fe200000000ff */
[----:B------:R-:W-:Y:S01]  /*a670*/  FADD.FTZ R0, R176, R105 ;  /* 0x00000069b0007221 */ /* 0x000fe20000010000 */
[----:B------:R-:W-:Y:S01]  /*a680*/  F2FP.PACK_AB R176, R193, R194 ;  /* 0x000000c2c1b0723e */ /* 0x000fe200000000ff */
[-C--:B---3--:R-:W-:Y:S04]  /*a690*/  HMMA.16816.F32 R84, R108, R124.reuse, R84 ;  /* 0x0000007c6c54723c */ /* 0x088fe80000001854 */
[----:B------:R-:W-:Y:S01]  /*a6a0*/  FADD.FTZ R100, R178, R0 ;  /* 0x00000000b2647221 */ /* 0x000fe20000010000 */
[----:B------:R-:W-:Y:S01]  /*a6b0*/  F2FP.PACK_AB R178, R191, R192 ;  /* 0x000000c0bfb2723e */ /* 0x000fe200000000ff */
[----:B------:R-:W-:Y:S01]  /*a6c0*/  FADD.FTZ R0, R228, R2 ;  /* 0x00000002e4007221 */ /* 0x000fe20000010000 */
[----:B-1----:R-:W-:Y:S01]  /*a6d0*/  F2FP.PACK_AB R179, R107, R188 ;  /* 0x000000bc6bb3723e */ /* 0x002fe200000000ff */
[C---:B------:R-:W-:Y:S04]  /*a6e0*/  HMMA.16816.F32 R88, R112.reuse, R124, R88 ;  /* 0x0000007c7058723c */ /* 0x040fe80000001858 */
[----:B------:R-:W-:Y:S01]  /*a6f0*/  FADD.FTZ R2, R250, R100 ;  /* 0x00000064fa027221 */ /* 0x000fe20000010000 */
[----:B------:R-:W-:Y:S01]  /*a700*/  MOV R105, R103 ;  /* 0x0000006700697202 */ /* 0x000fe20000000f00 */
[----:B------:R-:W-:Y:S01]  /*a710*/  FADD.FTZ R0, R227, R0 ;  /* 0x00000000e3007221 */ /* 0x000fe20000010000 */
[----:B------:R-:W-:Y:S01]  /*a720*/  MOV R100, R104 ;  /* 0x0000006800647202 */ /* 0x000fe20000000f00 */
[-C--:B------:R-:W-:Y:S01]  /*a730*/  HMMA.16816.F32 R92, R112, R126.reuse, R92 ;  /* 0x0000007e705c723c */ /* 0x080fe2000000185c */
[----:B------:R-:W1:Y:S03]  /*a740*/  LDSM.16.MT88.4 R112, [R202+0x800] ;  /* 0x00080000ca70783b */ /* 0x000e660000004200 */
[----:B------:R-:W-:Y:S01]  /*a750*/  FADD.FTZ R2, R249, R2 ;  /* 0x00000002f9027221 */ /* 0x000fe20000010000 */
[----:B------:R-:W-:Y:S01]  /*a760*/  MOV R106, R102 ;  /* 0x00000066006a7202 */ /* 0x000fe20000000f00 */
[----:B------:R-:W-:Y:S02]  /*a770*/  FADD.FTZ R0, R222, R0 ;  /* 0x00000000de007221 */ /* 0x000fe40000010000 */
[----:B------:R-:W-:Y:S01]  /*a780*/  HMMA.16816.F32 R96, R108, R126, R96 ;  /* 0x0000007e6c60723c */ /* 0x000fe20000001860 */
[----:B------:R-:W3:Y:S03]  /*a790*/  LDSM.16.MT88.4 R124, [R202+0x1800] ;  /* 0x00180000ca7c783b */ /* 0x000ee60000004200 */
[----:B------:R-:W-:Y:S02]  /*a7a0*/  FADD.FTZ R2, R220, R2 ;  /* 0x00000002dc027221 */ /* 0x000fe40000010000 */
[----:B------:R-:W-:Y:S01]  /*a7b0*/  FADD.FTZ R0, R223, R0 ;  /* 0x00000000df007221 */ /* 0x000fe20000010000 */
[----:B------:R-:W-:Y:S01]  /*a7c0*/  F2FP.PACK_AB R108, R224, R221 ;  /* 0x000000dde06c723e */ /* 0x000fe200000000ff */
[C---:B------:R-:W-:Y:S01]  /*a7d0*/  FADD.FTZ R2, R219.reuse, R2 ;  /* 0x00000002db027221 */ /* 0x040fe20000010000 */
[-C--:B--2---:R-:W-:Y:S05]  /*a7e0*/  HMMA.16816.F32 R4, R116, R120.reuse, R4 ;  /* 0x000000787404723c */ /* 0x084fea0000001804 */
[----:B------:R-:W-:Y:S01]  /*a7f0*/  F2FP.PACK_AB R110, R248, R225 ;  /* 0x000000e1f86e723e */ /* 0x000fe200000000ff */
[----:B------:R-:W-:Y:S01]  /*a800*/  FADD.FTZ R0, R226, R0 ;  /* 0x00000000e2007221 */ /* 0x000fe20000010000 */
[----:B------:R-:W-:Y:S01]  /*a810*/  F2FP.PACK_AB R109, R219, R220 ;  /* 0x000000dcdb6d723e */ /* 0x000fe200000000ff */
[----:B------:R-:W-:Y:S01]  /*a820*/  FADD.FTZ R2, R199, R2 ;  /* 0x00000002c7027221 */ /* 0x000fe20000010000 */
[C---:B------:R-:W-:Y:S03]  /*a830*/  F2FP.PACK_AB R111, R218.reuse, R199 ;  /* 0x000000c7da6f723e */ /* 0x040fe600000000ff */
[----:B------:R-:W-:Y:S02]  /*a840*/  FADD.FTZ R0, R247, R0 ;  /* 0x00000000f7007221 */ /* 0x000fe40000010000 */
[----:B------:R-:W-:Y:S02]  /*a850*/  FADD.FTZ R2, R218, R2 ;  /* 0x00000002da027221 */ /* 0x000fe40000010000 */
[C---:B------:R-:W-:Y:S04]  /*a860*/  HMMA.16816.F32 R8, R108.reuse, R120, R8 ;  /* 0x000000786c08723c */ /* 0x040fe80000001808 */
[----:B------:R-:W-:Y:S02]  /*a870*/  FADD.FTZ R0, R195, R0 ;  /* 0x00000000c3007221 */ /* 0x000fe40000010000 */
[----:B------:R-:W-:Y:S02]  /*a880*/  FADD.FTZ R2, R189, R2 ;  /* 0x00000002bd027221 */ /* 0x000fe40000010000 */
[-C--:B------:R-:W-:Y:S08]  /*a890*/  HMMA.16816.F32 R12, R108, R122.reuse, R12 ;  /* 0x0000007a6c0c723c */ /* 0x080ff0000000180c */
[C---:B------:R-:W-:Y:S01]  /*a8a0*/  HMMA.16816.F32 R16, R116.reuse, R122, R16 ;  /* 0x0000007a7410723c */ /* 0x040fe20000001810 */
[----:B------:R-:W2:Y:S07]  /*a8b0*/  LDSM.16.MT88.4 R120, [R202+0x2800] ;  /* 0x00280000ca78783b */ /* 0x000eae0000004200 */
[-C--:B-1----:R-:W-:Y:S08]  /*a8c0*/  HMMA.16816.F32 R20, R116, R112.reuse, R20 ;  /* 0x000000707414723c */ /* 0x082ff00000001814 */
[C---:B------:R-:W-:Y:S08]  /*a8d0*/  HMMA.16816.F32 R24, R108.reuse, R112, R24 ;  /* 0x000000706c18723c */ /* 0x040ff00000001818 */
[-C--:B------:R-:W-:Y:S08]  /*a8e0*/  HMMA.16816.F32 R28, R108, R114.reuse, R28 ;  /* 0x000000726c1c723c */ /* 0x080ff0000000181c */
[C---:B------:R-:W-:Y:S08]  /*a8f0*/  HMMA.16816.F32 R32, R116.reuse, R114, R32 ;  /* 0x000000727420723c */ /* 0x040ff00000001820 */
[-C--:B------:R-:W-:Y:S08]  /*a900*/  HMMA.16816.F32 R36, R116, R128.reuse, R36 ;  /* 0x000000807424723c */ /* 0x080ff00000001824 */
[C---:B------:R-:W-:Y:S08]  /*a910*/  HMMA.16816.F32 R40, R108.reuse, R128, R40 ;  /* 0x000000806c28723c */ /* 0x040ff00000001828 */
        /* <DEDUP_REMOVED lines=13> */
[----:B------:R-:W-:Y:S08]  /*a9f0*/  HMMA.16816.F32 R96, R116, R122, R96 ;  /* 0x0000007a7460723c */ /* 0x000ff00000001860 */
[-C--:B------:R-:W-:Y:S01]  /*aa00*/  HMMA.16816.F32 R140, R172, R144.reuse, R4 ;  /* 0x00000090ac8c723c */ /* 0x080fe20000001804 */
[----:B------:R-:W2:Y:S06]  /*aa10*/  LDL R5, [R1+0xc] ;  /* 0x00000c0001057983 */ /* 0x000eac0000100800 */
        /* <DEDUP_REMOVED lines=12> */
[----:B------:R-:W-:Y:S01]  /*aae0*/  FADD.FTZ R249, R107, R0 ;  /* 0x000000006bf97221 */ /* 0x000fe20000010000 */
[----:B------:R-:W-:Y:S01]  /*aaf0*/  MOV R107, R101 ;  /* 0x00000065006b7202 */ /* 0x000fe20000000f00 */
        /* <DEDUP_REMOVED lines=18> */
[----:B------:R-:W-:Y:S04]  /*ac20*/  HMMA.16816.F32 R96, R172, R186, R96 ;  /* 0x000000baac60723c */ /* 0x000fe80000001860 */
[C---:B--2---:R-:W-:Y:S02]  /*ac30*/  ISETP.GT.AND P0, PT, R233.reuse, R5, PT ;  /* 0x00000005e900720c */ /* 0x044fe40003f04270 */
[----:B------:R-:W-:Y:S11]  /*ac40*/  IADD3 R233, R233, -0x1, RZ ;  /* 0xffffffffe9e97810 */ /* 0x000ff60007ffe0ff */
[----:B------:R-:W-:-:S05]  /*ac50*/  @P0 BRA `(.L_x_1285) ;  /* 0xffffb81000000947 */ /* 0x000fca000383ffff */
.L_x_1274:
[----:B------:R-:W2:Y:S02]  /*ac60*/  LDL R0, [R1+0x8] ;  /* 0x0000080001007983 */ /* 0x000ea40000100800 */
[----:B--2---:R-:W-:-:S13]  /*ac70*/  ISETP.GE.AND P0, PT, R233, R0, PT ;  /* 0x00000000e900720c */ /* 0x004fda0003f06270 */
[----:B------:R-:W-:Y:S05]  /*ac80*/  @!P0 BRA `(.L_x_1286) ;  /* 0x00003cc000008947 */ /* 0x000fea0003800000 */
[----:B------:R-:W-:Y:S01]  /*ac90*/  IMAD.MOV.U32 R105, RZ, RZ, R103 ;  /* 0x000000ffff697224 */ /* 0x000fe200078e0067 */
[----:B------:R-:W-:Y:S01]  /*aca0*/  MOV R107, R101 ;  /* 0x00000065006b7202 */ /* 0x000fe20000000f00 */
[----:B------:R-:W-:Y:S01]  /*acb0*/  IMAD.MOV.U32 R100, RZ, RZ, R104 ;  /* 0x000000ffff647224 */ /* 0x000fe200078e0068 */
[----:B------:R-:W-:Y:S02]  /*acc0*/  MOV R106, R102 ;  /* 0x00000066006a7202 */ /* 0x000fe40000000f00 */
.L_x_1293:
        /* <DEDUP_REMOVED lines=8> */
[----:B------:R-:W-:Y:S01]  /*ad50*/  IMAD R0, R0, c[0x0][0x208], RZ ;  /* 0x0000820000007a24 */ /* 0x000fe200078e02ff */
[C---:B------:R-:W-:Y:S01]  /*ad60*/  IADD3 R5, R240.reuse, 0x20, RZ ;  /* 0x00000020f0057810 */ /* 0x040fe20007ffe0ff */
[----:B------:R-:W-:Y:S02]  /*ad70*/  IMAD.SHL.U32 R47, R240, 0x2, RZ ;  /* 0x00000002f02f7824 */ /* 0x000fe400078e00ff */
[----:B------:R-:W-:Y:S02]  /*ad80*/  IMAD R0, R234, c[0x0][0x20c], R0 ;  /* 0x00008300ea007a24 */ /* 0x000fe400078e0200 */
[----:B------:R-:W-:Y:S02]  /*ad90*/  IMAD R52, R52, c[0x0][0x218], RZ ;  /* 0x0000860034347a24 */ /* 0x000fe400078e02ff */
[----:B------:R-:W-:Y:S02]  /*ada0*/  IMAD.IADD R3, R3, 0x1, R0 ;  /* 0x0000000103037824 */ /* 0x000fe400078e0200 */
[C---:B------:R-:W-:Y:S02]  /*adb0*/  IMAD R52, R232.reuse, c[0x0][0x21c], R52 ;  /* 0x00008700e8347a24 */ /* 0x040fe400078e0234 */
[----:B------:R-:W-:Y:S04]  /*adc0*/  IMAD.WIDE.U32 R2, R232, c[0x0][0x218], R2 ;  /* 0x00008600e8027a25 */ /* 0x000fe800078e0002 */
[----:B------:R-:W-:Y:S01]  /*add0*/  IMAD.SHL.U32 R45, R5, 0x2, RZ ;  /* 0x00000002052d7824 */ /* 0x000fe200078e00ff */
[----:B------:R4:W1:Y:S04]  /*ade0*/  LDSM.16.M88.4 R64, [R203] ;  /* 0x00000000cb40783b */ /* 0x0008680000000200 */
        /* <DEDUP_REMOVED lines=11> */
[----:B--2---:R-:W-:Y:S02]  /*aea0*/  IADD3 R0, P0, R6, R2, RZ ;  /* 0x0000000206007210 */ /* 0x004fe40007f1e0ff */
[C---:B------:R-:W-:Y:S02]  /*aeb0*/  IADD3 R7, R240.reuse, 0x40, RZ ;  /* 0x00000040f0077810 */ /* 0x040fe40007ffe0ff */
[----:B------:R-:W-:Y:S02]  /*aec0*/  IADD3 R6, R240, 0x20, RZ ;  /* 0x00000020f0067810 */ /* 0x000fe40007ffe0ff */
[----:B---3--:R-:W-:Y:S01]  /*aed0*/  IADD3.X R52, R4, R3, R52, P0, !PT ;  /* 0x0000000304347210 */ /* 0x008fe200007fe434 */
[C---:B------:R-:W-:Y:S01]  /*aee0*/  IMAD.SHL.U32 R54, R7.reuse, 0x2, RZ ;  /* 0x0000000207367824 */ /* 0x040fe200078e00ff */
[----:B------:R-:W-:Y:S02]  /*aef0*/  IADD3 R4, R240, 0x40, RZ ;  /* 0x00000040f0047810 */ /* 0x000fe40007ffe0ff */
[C---:B------:R-:W-:Y:S02]  /*af00*/  LEA R20, P0, R0.reuse, c[0x0][0x1f8], 0x1 ;  /* 0x00007e0000147a11 */ /* 0x040fe400078008ff */
[----:B------:R-:W-:Y:S02]  /*af10*/  SHF.R.S32.HI R4, RZ, 0x1f, R4 ;  /* 0x0000001fff047819 */ /* 0x000fe40000011404 */
[----:B------:R-:W-:Y:S02]  /*af20*/  SHF.R.S32.HI R6, RZ, 0x1f, R6 ;  /* 0x0000001fff067819 */ /* 0x000fe40000011406 */
[----:B------:R-:W-:Y:S02]  /*af30*/  SHF.L.U64.HI R53, R7, 0x1, R4 ;  /* 0x0000000107357819 */ /* 0x000fe40000010204 */
[----:B------:R-:W-:Y:S02]  /*af40*/  SHF.R.S32.HI R4, RZ, 0x1f, R240 ;  /* 0x0000001fff047819 */ /* 0x000fe400000114f0 */
[----:B------:R-:W-:Y:S02]  /*af50*/  LEA.HI.X R52, R0, c[0x0][0x1fc], R52, 0x1, P0 ;  /* 0x00007f0000347a11 */ /* 0x000fe400000f0c34 */
[----:B------:R-:W-:Y:S02]  /*af60*/  SHF.L.U64.HI R39, R5, 0x1, R6 ;  /* 0x0000000105277819 */ /* 0x000fe40000010206 */
[----:B------:R-:W-:Y:S01]  /*af70*/  SHF.L.U64.HI R38, R240, 0x1, R4 ;  /* 0x00000001f0267819 */ /* 0x000fe20000010204 */
[----:B------:R-:W-:-:S05]  /*af80*/  BRA.DIV ~URZ, `(.L_x_1287) ;  /* 0x000085927f007947 */ /* 0x000fca000b800000 */
[----:B-1--4-:R1:W2:Y:S02]  /*af90*/  SHFL.IDX PT, R0, R52, RZ, 0x1c1f ;  /* 0x001c1fff34007589 */ /* 0x0122a400000e0000 */
.L_x_1328:
[-C--:B------:R-:W-:Y:S01]  /*afa0*/  HMMA.16816.F32 R4, R64, R16.reuse, RZ ;  /* 0x000000104004723c */ /* 0x080fe200000018ff */
[----:B------:R-:W3:Y:S01]  /*afb0*/  SHFL.IDX PT, R2, R20, RZ, 0x1c1f ;  /* 0x001c1fff14027589 */ /* 0x000ee200000e0000 */
[----:B------:R-:W-:Y:S01]  /*afc0*/  BSSY B0, `(.L_x_1288) ;  /* 0x0000171000007945 */ /* 0x000fe20003800000 */
[C---:B------:R-:W-:Y:S02]  /*afd0*/  ISETP.GE.AND P0, PT, R240.reuse, c[0x0][0x1d4], PT ;  /* 0x00007500f0007a0c */ /* 0x040fe40003f06270 */
[----:B------:R-:W-:Y:S02]  /*afe0*/  IADD3 R102, R240, 0x20, RZ ;  /* 0x00000020f0667810 */ /* 0x000fe40007ffe0ff */
[----:B------:R-:W-:Y:S01]  /*aff0*/  SEL R101, RZ, 0x10, P0 ;  /* 0x00000010ff657807 */ /* 0x000fe20000000000 */
[C---:B------:R-:W-:Y:S01]  /*b000*/  HMMA.16816.F32 R8, R60.reuse, R16, RZ ;  /* 0x000000103c08723c */ /* 0x040fe200000018ff */
[----:B------:R4:W5:Y:S01]  /*b010*/  SHFL.IDX PT, R3, R20, 0x1, 0x1c1f ;  /* 0x003c1f0014037f89 */ /* 0x00096200000e0000 */
[----:B------:R-:W-:Y:S02]  /*b020*/  ISETP.GE.AND P4, PT, R102, c[0x0][0x1d4], PT ;  /* 0x0000750066007a0c */ /* 0x000fe40003f86270 */
[----:B------:R-:W-:Y:S02]  /*b030*/  IADD3 R103, R240, 0x40, RZ ;  /* 0x00000040f0677810 */ /* 0x000fe40007ffe0ff */
[----:B------:R-:W-:Y:S02]  /*b040*/  SEL R42, RZ, 0x10, P4 ;  /* 0x00000010ff2a7807 */ /* 0x000fe40002000000 */
[-C--:B------:R-:W-:Y:S01]  /*b050*/  HMMA.16816.F32 R12, R60, R18.reuse, RZ ;  /* 0x000000123c0c723c */ /* 0x080fe200000018ff */
[----:B-1----:R-:W1:Y:S03]  /*b060*/  SHFL.IDX PT, R52, R52, 0x1, 0x1c1f ;  /* 0x003c1f0034347f89 */ /* 0x002e6600000e0000 */
[----:B------:R-:W-:Y:S02]  /*b070*/  IADD3 R46, -R101, 0x10, RZ ;  /* 0x00000010652e7810 */ /* 0x000fe40007ffe1ff */
[----:B------:R-:W-:Y:S02]  /*b080*/  IADD3 R44, -R42, 0x10, RZ ;  /* 0x000000102a2c7810 */ /* 0x000fe40007ffe1ff */
[C---:B------:R-:W-:Y:S01]  /*b090*/  HMMA.16816.F32 R16, R64.reuse, R18, RZ ;  /* 0x000000124010723c */ /* 0x040fe200000018ff */
[----:B--2---:R-:W2:Y:S03]  /*b0a0*/  LDL R104, [R1+0x8] ;  /* 0x0000080001687983 */ /* 0x004ea60000100800 */
[----:B------:R-:W-:Y:S02]  /*b0b0*/  LOP3.LUT R46, R46, 0xf, RZ, 0xc0, !PT ;  /* 0x0000000f2e2e7812 */ /* 0x000fe400078ec0ff */
[----:B------:R-:W-:Y:S02]  /*b0c0*/  LOP3.LUT R44, R44, 0xf, RZ, 0xc0, !PT ;  /* 0x0000000f2c2c7812 */ /* 0x000fe400078ec0ff */
[-C--:B----4-:R-:W-:Y:S08]  /*b0d0*/  HMMA.16816.F32 R20, R64, R32.reuse, RZ ;  /* 0x000000204014723c */ /* 0x090ff000000018ff */
[C---:B------:R-:W-:Y:S04]  /*b0e0*/  HMMA.16816.F32 R24, R60.reuse, R32, RZ ;  /* 0x000000203c18723c */ /* 0x040fe800000018ff */
[C---:B---3--:R-:W-:Y:S02]  /*b0f0*/  IADD3 R28, P3, R2.reuse, R47, RZ ;  /* 0x0000002f021c7210 */ /* 0x048fe40007f7e0ff */
[----:B------:R-:W-:Y:S02]  /*b100*/  IADD3 R36, P6, R2, R45, RZ ;  /* 0x0000002d02247210 */ /* 0x000fe40007fde0ff */
[C---:B------:R-:W-:Y:S02]  /*b110*/  IADD3.X R29, R0.reuse, R38, RZ, P3, !PT ;  /* 0x00000026001d7210 */ /* 0x040fe40001ffe4ff */
[----:B------:R-:W-:Y:S02]  /*b120*/  ISETP.GE.AND P3, PT, R103, c[0x0][0x1d4], PT ;  /* 0x0000750067007a0c */ /* 0x000fe40003f66270 */
[----:B------:R-:W-:Y:S01]  /*b130*/  IADD3.X R37, R0, R39, RZ, P6, !PT ;  /* 0x0000002700257210 */ /* 0x000fe200037fe4ff */
[----:B------:R3:W-:Y:S01]  /*b140*/  LDGSTS.E.BYPASS.LTC128B.128 [R217+0x100], [R28.64], !P0 ;  /* 0x001000001cd97fae */ /* 0x0007e2000c101d46 */
[----:B------:R-:W-:Y:S02]  /*b150*/  IADD3 R40, P6, R2, R54, RZ ;  /* 0x0000003602287210 */ /* 0x000fe40007fde0ff */
[----:B-----5:R-:W-:Y:S02]  /*b160*/  IADD3 R46, P5, P0, R46, R3, R47 ;  /* 0x000000032e2e7210 */ /* 0x020fe400078be02f */
[----:B------:R-:W-:Y:S02]  /*b170*/  IADD3.X R41, R0, R53, RZ, P6, !PT ;  /* 0x0000003500297210 */ /* 0x000fe400037fe4ff */
[----:B------:R-:W-:Y:S01]  /*b180*/  ISETP.NE.U32.AND P6, PT, R101, RZ, PT ;  /* 0x000000ff6500720c */ /* 0x000fe20003fc5070 */
[----:B------:R4:W-:Y:S01]  /*b190*/  LDGSTS.E.BYPASS.LTC128B.128 [R217+0x1100], [R36.64], !P4 ;  /* 0x0110000024d97fae */ /* 0x0009e2000e101d46 */
[-C--:B-1----:R-:W-:Y:S02]  /*b1a0*/  IADD3.X R47, RZ, R52.reuse, R38, P5, P0 ;  /* 0x00000034ff2f7210 */ /* 0x082fe40002fe0426 */
[-C--:B------:R-:W-:Y:S02]  /*b1b0*/  IADD3 R44, P5, P0, R44, R3.reuse, R45 ;  /* 0x000000032c2c7210 */ /* 0x080fe400078be02d */
[----:B------:R-:W-:Y:S02]  /*b1c0*/  SEL R0, RZ, 0x10, P3 ;  /* 0x00000010ff007807 */ /* 0x000fe40001800000 */
[-C--:B------:R-:W-:Y:S01]  /*b1d0*/  IADD3.X R45, RZ, R52.reuse, R39, P5, P0 ;  /* 0x00000034ff2d7210 */ /* 0x080fe20002fe0427 */
[----:B------:R1:W-:Y:S01]  /*b1e0*/  LDGSTS.E.BYPASS.LTC128B.128 [R217+0x2100], [R40.64], !P3 ;  /* 0x0210000028d97fae */ /* 0x0003e2000d901d46 */
[----:B------:R-:W-:Y:S02]  /*b1f0*/  ISETP.NE.U32.AND P0, PT, R42, RZ, PT ;  /* 0x000000ff2a00720c */ /* 0x000fe40003f05070 */
[----:B------:R-:W-:Y:S04]  /*b200*/  IADD3 R2, -R0, 0x10, RZ ;  /* 0x0000001000027810 */ /* 0x000fe80007ffe1ff */
[----:B------:R-:W-:Y:S01]  /*b210*/  LOP3.LUT R2, R2, 0xf, RZ, 0xc0, !PT ;  /* 0x0000000f02027812 */ /* 0x000fe200078ec0ff */
[----:B------:R5:W-:Y:S01]  /*b220*/  LDGSTS.E.BYPASS.LTC128B.128.ZFILL [R217+0x900], [R46.64], P6 ;  /* 0x009000002ed97fae */ /* 0x000be2000b141d46 */
[----:B------:R-:W-:Y:S01]  /*b230*/  ISETP.NE.U32.AND P6, PT, R0, RZ, PT ;  /* 0x000000ff0000720c */ /* 0x000fe20003fc5070 */
[-C--:B---3--:R-:W-:Y:S06]  /*b240*/  HMMA.16816.F32 R28, R60, R34.reuse, RZ ;  /* 0x000000223c1c723c */ /* 0x088fec00000018ff */
[----:B------:R5:W-:Y:S01]  /*b250*/  LDGSTS.E.BYPASS.LTC128B.128.ZFILL [R217+0x1900], [R44.64], P0 ;  /* 0x019000002cd97fae */ /* 0x000be20008141d46 */
[----:B------:R-:W-:Y:S01]  /*b260*/  IADD3 R2, P5, P0, R2, R3, R54 ;  /* 0x0000000302027210 */ /* 0x000fe200078be036 */
[C---:B------:R-:W-:Y:S04]  /*b270*/  HMMA.16816.F32 R32, R64.reuse, R34, RZ ;  /* 0x000000224020723c */ /* 0x040fe800000018ff */
[----:B------:R-:W-:Y:S04]  /*b280*/  IADD3.X R3, RZ, R52, R53, P5, P0 ;  /* 0x00000034ff037210 */ /* 0x000fe80002fe0435 */
[-C--:B----4-:R-:W-:Y:S01]  /*b290*/  HMMA.16816.F32 R36, R64, R48.reuse, RZ ;  /* 0x000000304024723c */ /* 0x090fe200000018ff */
[----:B------:R3:W-:Y:S07]  /*b2a0*/  LDGSTS.E.BYPASS.LTC128B.128.ZFILL [R217+0x2900], [R2.64], P6 ;  /* 0x0290000002d97fae */ /* 0x0007ee000b141d46 */
[C---:B-1----:R-:W-:Y:S01]  /*b2b0*/  HMMA.16816.F32 R40, R60.reuse, R48, RZ ;  /* 0x000000303c28723c */ /* 0x042fe200000018ff */
[----:B------:R-:W0:Y:S07]  /*b2c0*/  LDGDEPBAR ;  /* 0x00000000000079af */ /* 0x000e2e0000000000 */
[-C--:B-----5:R-:W-:Y:S08]  /*b2d0*/  HMMA.16816.F32 R44, R60, R50.reuse, RZ ;  /* 0x000000323c2c723c */ /* 0x0a0ff000000018ff */
        /* <DEDUP_REMOVED lines=15> */
[----:B------:R-:W4:Y:S07]  /*b3d0*/  LDSM.16.M88.4 R188, [R203+0x3000] ;  /* 0x00300000cbbc783b */ /* 0x000f2e0000000200 */
        /* <DEDUP_REMOVED lines=10> */
[----:B------:R-:W5:Y:S07]  /*b480*/  LDSM.16.M88.4 R176, [R200+0x1400] ;  /* 0x00140000c8b0783b */ /* 0x000f6e0000000200 */
[-C--:B-1----:R-:W-:Y:S08]  /*b490*/  HMMA.16816.F32 R4, R172, R180.reuse, R4 ;  /* 0x000000b4ac04723c */ /* 0x082ff00000001804 */
[C---:B----4-:R-:W-:Y:S08]  /*b4a0*/  HMMA.16816.F32 R8, R188.reuse, R180, R8 ;  /* 0x000000b4bc08723c */ /* 0x050ff00000001808 */
[-C--:B------:R-:W-:Y:S08]  /*b4b0*/  HMMA.16816.F32 R12, R188, R182.reuse, R12 ;  /* 0x000000b6bc0c723c */ /* 0x080ff0000000180c */
[C---:B------:R-:W-:Y:S01]  /*b4c0*/  HMMA.16816.F32 R16, R172.reuse, R182, R16 ;  /* 0x000000b6ac10723c */ /* 0x040fe20000001810 */
[----:B------:R-:W-:Y:S07]  /*b4d0*/  LDSM.16.M88.4 R180, [R213] ;  /* 0x00000000d5b4783b */ /* 0x000fee0000000200 */
[-C--:B-----5:R-:W-:Y:S03]  /*b4e0*/  HMMA.16816.F32 R20, R172, R176.reuse, R20 ;  /* 0x000000b0ac14723c */ /* 0x0a0fe60000001814 */
[----:B--2---:R-:W-:Y:S05]  /*b4f0*/  ISETP.GT.AND P0, PT, R233, R104, PT ;  /* 0x00000068e900720c */ /* 0x004fea0003f04270 */
        /* <DEDUP_REMOVED lines=14> */
[----:B------:R-:W4:Y:S07]  /*b5e0*/  LDSM.16.M88.4 R172, [R212] ;  /* 0x00000000d4ac783b */ /* 0x000f2e0000000200 */
[-C--:B-1----:R-:W-:Y:S01]  /*b5f0*/  HMMA.16816.F32 R4, R176, R180.reuse, R4 ;  /* 0x000000b4b004723c */ /* 0x082fe20000001804 */
[----:B------:R-:W1:Y:S07]  /*b600*/  LDSM.16.M88.4 R192, [R210] ;  /* 0x00000000d2c0783b */ /* 0x000e6e0000000200 */
[C---:B--2---:R-:W-:Y:S08]  /*b610*/  HMMA.16816.F32 R8, R184.reuse, R180, R8 ;  /* 0x000000b4b808723c */ /* 0x044ff00000001808 */
[-C--:B------:R-:W-:Y:S08]  /*b620*/  HMMA.16816.F32 R12, R184, R182.reuse, R12 ;  /* 0x000000b6b80c723c */ /* 0x080ff0000000180c */
[C---:B------:R-:W-:Y:S01]  /*b630*/  HMMA.16816.F32 R16, R176.reuse, R182, R16 ;  /* 0x000000b6b010723c */ /* 0x040fe20000001810 */
[----:B------:R-:W-:Y:S07]  /*b640*/  LDSM.16.M88.4 R180, [R200+0x2000] ;  /* 0x00200000c8b4783b */ /* 0x000fee0000000200 */
[-C--:B----4-:R-:W-:Y:S08]  /*b650*/  HMMA.16816.F32 R20, R176, R172.reuse, R20 ;  /* 0x000000acb014723c */ /* 0x090ff00000001814 */
        /* <DEDUP_REMOVED lines=8> */
[----:B------:R-:W4:Y:S07]  /*b6e0*/  LDSM.16.M88.4 R188, [R203+0x5000] ;  /* 0x00500000cbbc783b */ /* 0x000f2e0000000200 */
[-C--:B-1----:R-:W-:Y:S08]  /*b6f0*/  HMMA.16816.F32 R52, R176, R192.reuse, R52 ;  /* 0x000000c0b034723c */ /* 0x082ff00000001834 */
[C---:B------:R-:W-:Y:S08]  /*b700*/  HMMA.16816.F32 R56, R184.reuse, R192, R56 ;  /* 0x000000c0b838723c */ /* 0x040ff00000001838 */
[-C--:B------:R-:W-:Y:S01]  /*b710*/  HMMA.16816.F32 R60, R184, R194.reuse, R60 ;  /* 0x000000c2b83c723c */ /* 0x080fe2000000183c */
[----:B------:R-:W1:Y:S07]  /*b720*/  LDSM.16.M88.4 R184, [R200+0x2400] ;  /* 0x00240000c8b8783b */ /* 0x000e6e0000000200 */
[----:B------:R-:W-:Y:S01]  /*b730*/  HMMA.16816.F32 R64, R176, R194, R64 ;  /* 0x000000c2b040723c */ /* 0x000fe20000001840 */
[----:B------:R-:W5:Y:S07]  /*b740*/  LDSM.16.M88.4 R176, [R200+0x2800] ;  /* 0x00280000c8b0783b */ /* 0x000f6e0000000200 */
[-C--:B--2---:R-:W-:Y:S01]  /*b750*/  HMMA.16816.F32 R4, R172, R180.reuse, R4 ;  /* 0x000000b4ac04723c */ /* 0x084fe20000001804 */
[----:B------:R-:W2:Y:S07]  /*b760*/  LDSM.16.M88.4 R192, [R200+0x2c00] ;  /* 0x002c0000c8c0783b */ /* 0x000eae0000000200 */
[C---:B----4-:R-:W-:Y:S08]  /*b770*/  HMMA.16816.F32 R8, R188.reuse, R180, R8 ;  /* 0x000000b4bc08723c */ /* 0x050ff00000001808 */
        /* <DEDUP_REMOVED lines=8> */
[-C--:B-----5:R-:W-:Y:S08]  /*b800*/  HMMA.16816.F32 R36, R172, R176.reuse, R36 ;  /* 0x000000b0ac24723c */ /* 0x0a0ff00000001824 */
[C---:B------:R-:W-:Y:S08]  /*b810*/  HMMA.16816.F32 R40, R188.reuse, R176, R40 ;  /* 0x000000b0bc28723c */ /* 0x040ff00000001828 */
[-C--:B------:R-:W-:Y:S08]  /*b820*/  HMMA.16816.F32 R44, R188, R178.reuse, R44 ;  /* 0x000000b2bc2c723c */ /* 0x080ff0000000182c */
[C---:B------:R-:W-:Y:S01]  /*b830*/  HMMA.16816.F32 R48, R172.reuse, R178, R48 ;  /* 0x000000b2ac30723c */ /* 0x040fe20000001830 */
[----:B------:R-:W4:Y:S07]  /*b840*/  LDSM.16.M88.4 R176, [R204+0x5000] ;  /* 0x00500000ccb0783b */ /* 0x000f2e0000000200 */
[-C--:B--2---:R-:W-:Y:S08]  /*b850*/  HMMA.16816.F32 R52, R172, R192.reuse, R52 ;  /* 0x000000c0ac34723c */ /* 0x084ff00000001834 */
[C---:B------:R-:W-:Y:S08]  /*b860*/  HMMA.16816.F32 R56, R188.reuse, R192, R56 ;  /* 0x000000c0bc38723c */ /* 0x040ff00000001838 */
[-C--:B------:R-:W-:Y:S08]  /*b870*/  HMMA.16816.F32 R60, R188, R194.reuse, R60 ;  /* 0x000000c2bc3c723c */ /* 0x080ff0000000183c */
[----:B------:R-:W-:Y:S08]  /*b880*/  HMMA.16816.F32 R64, R172, R194, R64 ;  /* 0x000000c2ac40723c */ /* 0x000ff00000001840 */
[-C--:B-1----:R-:W-:Y:S08]  /*b890*/  HMMA.16816.F32 R4, R180, R184.reuse, R4 ;  /* 0x000000b8b404723c */ /* 0x082ff00000001804 */
        /* <DEDUP_REMOVED lines=25> */
[----:B-----5:R-:W5:Y:S09]  /*ba30*/  LDSM.16.M88.4 R4, [R208] ;  /* 0x00000000d004783b */ /* 0x020f720000000200 */
[----:B------:R-:W1:Y:S10]  /*ba40*/  MUFU.TANH R228, R10 ;  /* 0x0000000a00e47308 */ /* 0x000e740000002400 */
[----:B------:R1:W1:Y:S10]  /*ba50*/  MUFU.TANH R231, R11 ;  /* 0x0000000b00e77308 */ /* 0x0002740000002400 */
[----:B------:R-:W2:Y:S10]  /*ba60*/  MUFU.TANH R223, R13 ;  /* 0x0000000d00df7308 */ /* 0x000eb40000002400 */
[----:B------:R-:W2:Y:S01]  /*ba70*/  MUFU.TANH R229, R14 ;  /* 0x0000000e00e57308 */ /* 0x000ea20000002400 */
[----:B-1----:R-:W1:Y:S01]  /*ba80*/  LDSM.16.M88.4 R8, [R207] ;  /* 0x00000000cf08783b */ /* 0x002e620000000200 */
[-C--:B-----5:R-:W-:Y:S08]  /*ba90*/  HMMA.16816.F32 R20, R180, R4.reuse, R20 ;  /* 0x00000004b414723c */ /* 0x0a0ff00000001814 */
[----:B------:R-:W1:Y:S01]  /*baa0*/  MUFU.TANH R227, R15 ;  /* 0x0000000f00e37308 */ /* 0x000e620000002400 */
[C---:B------:R-:W-:Y:S09]  /*bab0*/  HMMA.16816.F32 R24, R176.reuse, R4, R24 ;  /* 0x00000004b018723c */ /* 0x040ff20000001818 */
[----:B------:R-:W1:Y:S01]  /*bac0*/  MUFU.TANH R193, R16 ;  /* 0x0000001000c17308 */ /* 0x000e620000002400 */
[-C--:B------:R-:W-:Y:S08]  /*bad0*/  HMMA.16816.F32 R28, R176, R6.reuse, R28 ;  /* 0x00000006b01c723c */ /* 0x080ff0000000181c */
[C---:B------:R-:W-:Y:S01]  /*bae0*/  HMMA.16816.F32 R32, R180.reuse, R6, R32 ;  /* 0x00000006b420723c */ /* 0x040fe20000001820 */
[----:B------:R-:W2:Y:S01]  /*baf0*/  MUFU.TANH R188, R17 ;  /* 0x0000001100bc7308 */ /* 0x000ea20000002400 */
[----:B------:R-:W5:Y:S01]  /*bb00*/  LDSM.16.M88.4 R4, [R206] ;  /* 0x00000000ce04783b */ /* 0x000f620000000200 */
[----:B------:R-:W-:Y:S04]  /*bb10*/  DEPBAR.LE SB0, 0x0 ;  /* 0x000080000000791a */ /* 0x000fe80000000000 */
[----:B------:R-:W-:Y:S02]  /*bb20*/  FMUL.FTZ R20, R20, c[0x0][0x320] ;  /* 0x0000c80014147a20 */ /* 0x000fe40000410000 */
[----:B------:R-:W-:Y:S02]  /*bb30*/  FMUL.FTZ R21, R21, c[0x0][0x320] ;  /* 0x0000c80015157a20 */ /* 0x000fe40000410000 */
[----:B------:R-:W2:Y:S01]  /*bb40*/  MUFU.TANH R198, R18 ;  /* 0x0000001200c67308 */ /* 0x000ea20000002400 */
[----:B------:R-:W-:Y:S01]  /*bb50*/  BAR.SYNC.DEFER_BLOCKING 0x0 ;  /* 0x0000000000007b1d */ /* 0x000fe20000010000 */
[----:B------:R-:W-:Y:S01]  /*bb60*/  FMUL.FTZ R22, R22, c[0x0][0x320] ;  /* 0x0000c80016167a20 */ /* 0x000fe20000410000 */
[-C--:B-1----:R-:W-:Y:S05]  /*bb70*/  HMMA.16816.F32 R36, R180, R8.reuse, R36 ;  /* 0x00000008b424723c */ /* 0x082fea0000001824 */
[----:B------:R-:W-:Y:S02]  /*bb80*/  FMUL.FTZ R23, R23, c[0x0][0x320] ;  /* 0x0000c80017177a20 */ /* 0x000fe40000410000 */
[----:B------:R1:W1:Y:S01]  /*bb90*/  MUFU.TANH R197, R19 ;  /* 0x0000001300c57308 */ /* 0x0002620000002400 */
        /* <DEDUP_REMOVED lines=10> */
[----:B------:R-:W1:Y:S03]  /*bc40*/  MUFU.TANH R186, R21 ;  /* 0x0000001500ba7308 */ /* 0x000e660000002400 */
[----:B------:R-:W-:Y:S02]  /*bc50*/  FMUL.FTZ R30, R30, c[0x0][0x320] ;  /* 0x0000c8001e1e7a20 */ /* 0x000fe40000410000 */
[----:B------:R-:W-:Y:S02]  /*bc60*/  FMUL.FTZ R31, R31, c[0x0][0x320] ;  /* 0x0000c8001f1f7a20 */ /* 0x000fe40000410000 */
[-C--:B-----5:R-:W-:Y:S03]  /*bc70*/  HMMA.16816.F32 R52, R180, R4.reuse, R52 ;  /* 0x00000004b434723c */ /* 0x0a0fe60000001834 */
[----:B------:R5:W1:Y:S01]  /*bc80*/  MUFU.TANH R192, R22 ;  /* 0x0000001600c07308 */ /* 0x000a620000002400 */
[----:B------:R-:W-:Y:S02]  /*bc90*/  FMUL.FTZ R32, R32, c[0x0][0x320] ;  /* 0x0000c80020207a20 */ /* 0x000fe40000410000 */
[----:B------:R-:W-:Y:S02]  /*bca0*/  FMUL.FTZ R33, R33, c[0x0][0x320] ;  /* 0x0000c80021217a20 */ /* 0x000fe40000410000 */
[C---:B------:R-:W-:Y:S04]  /*bcb0*/  HMMA.16816.F32 R56, R176.reuse, R4, R56 ;  /* 0x00000004b038723c */ /* 0x040fe80000001838 */
[----:B------:R-:W-:Y:S01]  /*bcc0*/  FMUL.FTZ R34, R34, c[0x0][0x320] ;  /* 0x0000c80022227a20 */ /* 0x000fe20000410000 */
[----:B------:R2:W2:Y:S01]  /*bcd0*/  MUFU.TANH R191, R23 ;  /* 0x0000001700bf7308 */ /* 0x0004a20000002400 */
[----:B------:R-:W-:Y:S02]  /*bce0*/  FMUL.FTZ R35, R35, c[0x0][0x320] ;  /* 0x0000c80023237a20 */ /* 0x000fe40000410000 */
[-C--:B------:R-:W-:Y:S04]  /*bcf0*/  HMMA.16816.F32 R60, R176, R6.reuse, R60 ;  /* 0x00000006b03c723c */ /* 0x080fe8000000183c */
[----:B------:R-:W-:Y:S02]  /*bd00*/  FMUL.FTZ R40, R40, c[0x0][0x320] ;  /* 0x0000c80028287a20 */ /* 0x000fe40000410000 */
[----:B------:R-:W-:Y:S01]  /*bd10*/  FMUL.FTZ R42, R42, c[0x0][0x320] ;  /* 0x0000c8002a2a7a20 */ /* 0x000fe20000410000 */
[----:B------:R3:W3:Y:S01]  /*bd20*/  MUFU.TANH R218, R24 ;  /* 0x0000001800da7308 */ /* 0x0006e20000002400 */
[----:B------:R-:W-:Y:S04]  /*bd30*/  HMMA.16816.F32 R64, R180, R6, R64 ;  /* 0x00000006b440723c */ /* 0x000fe80000001840 */
[----:B------:R-:W-:Y:S02]  /*bd40*/  FMUL.FTZ R41, R41, c[0x0][0x320] ;  /* 0x0000c80029297a20 */ /* 0x000fe40000410000 */
[----:B-1----:R-:W-:Y:S02]  /*bd50*/  FMUL.FTZ R19, R53, c[0x0][0x320] ;  /* 0x0000c80035137a20 */ /* 0x002fe40000410000 */
[----:B-----5:R-:W-:Y:S01]  /*bd60*/  FMUL.FTZ R22, R57, c[0x0][0x320] ;  /* 0x0000c80039167a20 */ /* 0x020fe20000410000 */
[----:B------:R1:W1:Y:S03]  /*bd70*/  MUFU.TANH R196, R25 ;  /* 0x0000001900c47308 */ /* 0x0002660000002400 */
[----:B--2---:R-:W-:Y:S04]  /*bd80*/  FMUL.FTZ R23, R55, c[0x0][0x320] ;  /* 0x0000c80037177a20 */ /* 0x004fe80000410000 */
[----:B------:R-:W-:Y:S02]  /*bd90*/  FMUL.FTZ R21, R60, c[0x0][0x320] ;  /* 0x0000c8003c157a20 */ /* 0x000fe40000410000 */
[----:B------:R-:W-:Y:S01]  /*bda0*/  FMUL.FTZ R17, R61, c[0x0][0x320] ;  /* 0x0000c8003d117a20 */ /* 0x000fe20000410000 */
[----:B------:R2:W2:Y:S01]  /*bdb0*/  MUFU.TANH R220, R26 ;  /* 0x0000001a00dc7308 */ /* 0x0004a20000002400 */
[----:B------:R-:W-:Y:S02]  /*bdc0*/  FMUL.FTZ R20, R62, c[0x0][0x320] ;  /* 0x0000c8003e147a20 */ /* 0x000fe40000410000 */
[----:B------:R-:W-:Y:S02]  /*bdd0*/  FMUL.FTZ R18, R63, c[0x0][0x320] ;  /* 0x0000c8003f127a20 */ /* 0x000fe40000410000 */
[----:B---3--:R-:W-:Y:S02]  /*bde0*/  FMUL.FTZ R24, R56, c[0x0][0x320] ;  /* 0x0000c80038187a20 */ /* 0x008fe40000410000 */
[----:B------:R-:W-:Y:S02]  /*bdf0*/  FMUL.FTZ R14, R64, c[0x0][0x320] ;  /* 0x0000c800400e7a20 */ /* 0x000fe40000410000 */
[----:B------:R-:W-:Y:S01]  /*be00*/  FMUL.FTZ R13, R65, c[0x0][0x320] ;  /* 0x0000c800410d7a20 */ /* 0x000fe20000410000 */
[----:B------:R3:W3:Y:S01]  /*be10*/  MUFU.TANH R219, R27 ;  /* 0x0000001b00db7308 */ /* 0x0006e20000002400 */
[----:B------:R-:W-:Y:S02]  /*be20*/  FMUL.FTZ R16, R66, c[0x0][0x320] ;  /* 0x0000c80042107a20 */ /* 0x000fe40000410000 */
[----:B------:R-:W-:Y:S02]  /*be30*/  FMUL.FTZ R15, R67, c[0x0][0x320] ;  /* 0x0000c800430f7a20 */ /* 0x000fe40000410000 */
[----:B-1----:R-:W-:Y:S05]  /*be40*/  FMUL.FTZ R25, R54, c[0x0][0x320] ;  /* 0x0000c80036197a20 */ /* 0x002fea0000410000 */
[----:B------:R1:W1:Y:S01]  /*be50*/  MUFU.TANH R190, R28 ;  /* 0x0000001c00be7308 */ /* 0x0002620000002400 */
[----:B--2---:R-:W-:Y:S09]  /*be60*/  FMUL.FTZ R26, R52, c[0x0][0x320] ;  /* 0x0000c800341a7a20 */ /* 0x004ff20000410000 */
[----:B------:R2:W2:Y:S01]  /*be70*/  MUFU.TANH R189, R29 ;  /* 0x0000001d00bd7308 */ /* 0x0004a20000002400 */
[----:B---3--:R-:W-:Y:S09]  /*be80*/  FMUL.FTZ R27, R49, c[0x0][0x320] ;  /* 0x0000c800311b7a20 */ /* 0x008ff20000410000 */
[----:B------:R3:W3:Y:S01]  /*be90*/  MUFU.TANH R195, R30 ;  /* 0x0000001e00c37308 */ /* 0x0006e20000002400 */
[----:B-1----:R-:W-:Y:S09]  /*bea0*/  FMUL.FTZ R28, R48, c[0x0][0x320] ;  /* 0x0000c800301c7a20 */ /* 0x002ff20000410000 */
        /* <DEDUP_REMOVED lines=9> */
[----:B---3--:R-:W-:Y:S02]  /*bf40*/  FMUL.FTZ R33, R37, c[0x0][0x320] ;  /* 0x0000c80025217a20 */ /* 0x008fe40000410000 */
[----:B------:R-:W-:Y:S02]  /*bf50*/  FMUL.FTZ R37, R38, c[0x0][0x320] ;  /* 0x0000c80026257a20 */ /* 0x000fe40000410000 */
[----:B------:R-:W-:Y:S05]  /*bf60*/  FMUL.FTZ R38, R47, c[0x0][0x320] ;  /* 0x0000c8002f267a20 */ /* 0x000fea0000410000 */
[----:B------:R3:W3:Y:S01]  /*bf70*/  MUFU.TANH R184, R40 ;  /* 0x0000002800b87308 */ /* 0x0006e20000002400 */
[----:B-1----:R-:W-:Y:S02]  /*bf80*/  FMUL.FTZ R34, R36, c[0x0][0x320] ;  /* 0x0000c80024227a20 */ /* 0x002fe40000410000 */
[----:B------:R-:W-:Y:S02]  /*bf90*/  FMUL.FTZ R36, R39, c[0x0][0x320] ;  /* 0x0000c80027247a20 */ /* 0x000fe40000410000 */
[----:B------:R-:W-:Y:S05]  /*bfa0*/  FMUL.FTZ R39, R46, c[0x0][0x320] ;  /* 0x0000c8002e277a20 */ /* 0x000fea0000410000 */
[----:B------:R1:W1:Y:S01]  /*bfb0*/  MUFU.TANH R185, R42 ;  /* 0x0000002a00b97308 */ /* 0x0002620000002400 */
[----:B--2---:R-:W-:Y:S09]  /*bfc0*/  FMUL.FTZ R35, R45, c[0x0][0x320] ;  /* 0x0000c8002d237a20 */ /* 0x004ff20000410000 */
[----:B------:R2:W2:Y:S01]  /*bfd0*/  MUFU.TANH R224, R12 ;  /* 0x0000000c00e07308 */ /* 0x0004a20000002400 */
[----:B---3--:R-:W-:Y:S09]  /*bfe0*/  FMUL.FTZ R40, R44, c[0x0][0x320] ;  /* 0x0000c8002c287a20 */ /* 0x008ff20000410000 */
[----:B------:R-:W3:Y:S01]  /*bff0*/  MUFU.TANH R34, R34 ;  /* 0x0000002200227308 */ /* 0x000ee20000002400 */
[----:B-1----:R-:W-:Y:S09]  /*c000*/  FMUL.FTZ R42, R43, c[0x0][0x320] ;  /* 0x0000c8002b2a7a20 */ /* 0x002ff20000410000 */
        /* <DEDUP_REMOVED lines=28> */
[----:B------:R-:W1:Y:S01]  /*c1d0*/  MUFU.TANH R15, R15 ;  /* 0x0000000f000f7308 */ /* 0x000e620000002400 */
[----:B------:R-:W-:-:S05]  /*c1e0*/  @!P0 BRA `(.L_x_1289) ;  /* 0x000004e000008947 */ /* 0x000fca0003800000 */
[C---:B--234-:R-:W-:Y:S01]  /*c1f0*/  IADD3 R7, R240.reuse, 0x20, RZ ;  /* 0x00000020f0077810 */ /* 0x05cfe20007ffe0ff */
[----:B------:R-:W2:Y:S01]  /*c200*/  LDL R242, [R1+0x10] ;  /* 0x0000100001f27983 */ /* 0x000ea20000100800 */
[----:B------:R-:W-:Y:S01]  /*c210*/  SHF.R.S32.HI R6, RZ, 0x1f, R240 ;  /* 0x0000001fff067819 */ /* 0x000fe200000114f0 */
[----:B------:R-:W-:Y:S01]  /*c220*/  IMAD.MOV.U32 R232, RZ, RZ, RZ ;  /* 0x000000ffffe87224 */ /* 0x000fe200078e00ff */
[----:B------:R-:W-:Y:S01]  /*c230*/  SHF.R.S32.HI R7, RZ, 0x1f, R7 ;  /* 0x0000001fff077819 */ /* 0x000fe20000011407 */
[----:B------:R-:W-:Y:S01]  /*c240*/  IMAD.SHL.U32 R45, R103, 0x2, RZ ;  /* 0x00000002672d7824 */ /* 0x000fe200078e00ff */
[----:B------:R-:W-:Y:S01]  /*c250*/  SHF.L.U64.HI R10, R240, 0x1, R6 ;  /* 0x00000001f00a7819 */ /* 0x000fe20000010206 */
[C---:B------:R-:W-:Y:S01]  /*c260*/  IMAD.SHL.U32 R44, R102.reuse, 0x2, RZ ;  /* 0x00000002662c7824 */ /* 0x040fe200078e00ff */
[----:B------:R-:W-:Y:S01]  /*c270*/  SHF.L.U64.HI R11, R102, 0x1, R7 ;  /* 0x00000001660b7819 */ /* 0x000fe20000010207 */
[----:B------:R-:W-:Y:S01]  /*c280*/  IMAD.SHL.U32 R43, R240, 0x2, RZ ;  /* 0x00000002f02b7824 */ /* 0x000fe200078e00ff */
[----:B------:R-:W3:Y:S04]  /*c290*/  LDL R241, [R1+0x4] ;  /* 0x0000040001f17983 */ /* 0x000ee80000100800 */
[----:B------:R-:W4:Y:S06]  /*c2a0*/  LDL.64 R238, [R1+0x20] ;  /* 0x0000200001ee7983 */ /* 0x000f2c0000100a00 */
        /* <DEDUP_REMOVED lines=19> */
[----:B------:R-:W-:Y:S03]  /*c3e0*/  SHF.L.U64.HI R12, R103, 0x1, R104 ;  /* 0x00000001670c7819 */ /* 0x000fe60000010268 */
[----:B------:R-:W-:Y:S04]  /*c3f0*/  IMAD R0, R0, c[0x0][0x1e0], RZ ;  /* 0x0000780000007a24 */ /* 0x000fe800078e02ff */
[----:B------:R-:W-:Y:S04]  /*c400*/  IMAD R0, R234, c[0x0][0x1e4], R0 ;  /* 0x00007900ea007a24 */ /* 0x000fe800078e0200 */
        /* <DEDUP_REMOVED lines=11> */
.L_x_1329:
[----:B------:R-:W-:-:S05]  /*c4c0*/  BRA.DIV ~URZ, `(.L_x_1291) ;  /* 0x000071227f007947 */ /* 0x000fca000b800000 */
[----:B------:R-:W4:Y:S01]  /*c4d0*/  SHFL.IDX PT, R0, R9, RZ, 0x1c1f ;  /* 0x001c1fff09007589 */ /* 0x000f2200000e0000 */
[C---:B------:R-:W-:Y:S02]  /*c4e0*/  IADD3 R2, -R101.reuse, 0x10, RZ ;  /* 0x0000001065027810 */ /* 0x040fe40007ffe1ff */
[----:B------:R-:W-:Y:S02]  /*c4f0*/  ISETP.NE.U32.AND P0, PT, R101, RZ, PT ;  /* 0x000000ff6500720c */ /* 0x000fe40003f05070 */
[----:B------:R-:W-:Y:S04]  /*c500*/  LOP3.LUT R2, R2, 0xf, RZ, 0xc0, !PT ;  /* 0x0000000f02027812 */ /* 0x000fe800078ec0ff */
[----:B----4-:R-:W-:Y:S04]  /*c510*/  IADD3 R2, P6, P5, R2, R0, R43 ;  /* 0x0000000002027210 */ /* 0x010fe80007dde02b */
[----:B---3--:R-:W-:Y:S05]  /*c520*/  IADD3.X R3, RZ, R4, R10, P6, P5 ;  /* 0x00000004ff037210 */ /* 0x008fea00037ea40a */
[----:B------:R-:W-:Y:S01]  /*c530*/  @!PT LDS RZ, [RZ] ;  /* 0x00000000fffff984 */ /* 0x000fe20000000800 */
[----:B------:R-:W-:Y:S01]  /*c540*/  @!PT LDS RZ, [RZ] ;  /* 0x00000000fffff984 */ /* 0x000fe20000000800 */
[----:B------:R3:W-:Y:S01]  /*c550*/  LDGSTS.E.BYPASS.LTC128B.128.ZFILL [R217+0x3100], [R2.64], P0 ;  /* 0x0310000002d97fae */ /* 0x0007e20008141d46 */
[----:B------:R-:W-:Y:S05]  /*c560*/  IADD3 R6, P0, R0, R44, RZ ;  /* 0x0000002c00067210 */ /* 0x000fea0007f1e0ff */
[----:B------:R-:W-:Y:S05]  /*c570*/  IMAD.X R7, R4, 0x1, R11, P0 ;  /* 0x0000000104077824 */ /* 0x000fea00000e060b */
[----:B------:R4:W-:Y:S01]  /*c580*/  LDGSTS.E.BYPASS.LTC128B.128 [R217+0x4100], [R6.64], !P4 ;  /* 0x0410000006d97fae */ /* 0x0009e2000e101d46 */
[----:B---3--:R-:W-:Y:S03]  /*c590*/  IADD3 R2, P0, R0, R45, RZ ;  /* 0x0000002d00027210 */ /* 0x008fe60007f1e0ff */
[----:B------:R4:W3:Y:S02]  /*c5a0*/  SHFL.IDX PT, R0, R9, 0x1, 0x1c1f ;  /* 0x003c1f0009007f89 */ /* 0x0008e400000e0000 */
[----:B------:R-:W-:Y:S02]  /*c5b0*/  IMAD.X R3, R4, 0x1, R12, P0 ;  /* 0x0000000104037824 */ /* 0x000fe400000e060c */
[----:B------:R4:W2:Y:S04]  /*c5c0*/  SHFL.IDX PT, R4, R8, 0x1, 0x1c1f ;  /* 0x003c1f0008047f89 */ /* 0x0008a800000e0000 */
[----:B------:R4:W-:Y:S02]  /*c5d0*/  LDGSTS.E.BYPASS.LTC128B.128 [R217+0x5100], [R2.64], !P3 ;  /* 0x0510000002d97fae */ /* 0x0009e4000d901d46 */
.L_x_1330:
[C---:B----4-:R-:W-:Y:S02]  /*c5e0*/  IADD3 R2, -R101.reuse, 0x10, RZ ;  /* 0x0000001065027810 */ /* 0x050fe40007ffe1ff */
[----:B------:R-:W-:Y:S02]  /*c5f0*/  ISETP.NE.U32.AND P0, PT, R101, RZ, PT ;  /* 0x000000ff6500720c */ /* 0x000fe40003f05070 */
[----:B------:R-:W-:Y:S04]  /*c600*/  LOP3.LUT R2, R2, 0xf, RZ, 0xc0, !PT ;  /* 0x0000000f02027812 */ /* 0x000fe800078ec0ff */
[----:B---3--:R-:W-:Y:S04]  /*c610*/  IADD3 R2, P6, P5, R2, R0, R43 ;  /* 0x0000000002027210 */ /* 0x008fe80007dde02b */
[----:B--2---:R-:W-:Y:S02]  /*c620*/  IADD3.X R3, RZ, R4, R10, P6, P5 ;  /* 0x00000004ff037210 */ /* 0x004fe400037ea40a */
[----:B------:R-:W-:Y:S03]  /*c630*/  IADD3 R6, P5, R0, R44, RZ ;  /* 0x0000002c00067210 */ /* 0x000fe60007fbe0ff */
[----:B------:R-:W-:Y:S01]  /*c640*/  @!PT LDS RZ, [RZ] ;  /* 0x00000000fffff984 */ /* 0x000fe20000000800 */
[----:B------:R-:W-:Y:S01]  /*c650*/  @!PT LDS RZ, [RZ] ;  /* 0x00000000fffff984 */ /* 0x000fe20000000800 */
[----:B------:R-:W-:Y:S01]  /*c660*/  @!PT LDS RZ, [RZ] ;  /* 0x00000000fffff984 */ /* 0x000fe20000000800 */
[----:B------:R2:W-:Y:S02]  /*c670*/  LDGSTS.E.BYPASS.LTC128B.128.ZFILL [R217+0x3900], [R2.64], P0 ;  /* 0x0390000002d97fae */ /* 0x0005e40008141d46 */
[----:B------:R-:W-:Y:S05]  /*c680*/  IMAD.X R7, R4, 0x1, R11, P5 ;  /* 0x0000000104077824 */ /* 0x000fea00028e060b */
[----:B------:R3:W-:Y:S01]  /*c690*/  LDGSTS.E.BYPASS.LTC128B.128 [R217+0x4900], [R6.64], !P4 ;  /* 0x0490000006d97fae */ /* 0x0007e2000e101d46 */
[----:B--2---:R-:W-:Y:S05]  /*c6a0*/  IADD3 R2, P0, R0, R45, RZ ;  /* 0x0000002d00027210 */ /* 0x004fea0007f1e0ff */
[----:B------:R-:W-:Y:S05]  /*c6b0*/  IMAD.X R3, R4, 0x1, R12, P0 ;  /* 0x0000000104037824 */ /* 0x000fea00000e060c */
[----:B------:R3:W-:Y:S03]  /*c6c0*/  LDGSTS.E.BYPASS.LTC128B.128 [R217+0x5900], [R2.64], !P3 ;  /* 0x0590000002d97fae */ /* 0x0007e6000d901d46 */
.L_x_1289:
[----:B--234-:R-:W-:Y:S05]  /*c6d0*/  BSYNC B0 ;  /* 0x0000000000007941 */ /* 0x01cfea0003800000 */
.L_x_1288:
        /* <DEDUP_REMOVED lines=66> */
[----:B------:R-:W1:Y:S02]  /*cb00*/  SHFL.BFLY PT, R0, R4, 0x2, 0x1f ;  /* 0x0c401f0004007f89 */ /* 0x000e6400000e0000 */
[----:B-1----:R-:W-:Y:S02]  /*cb10*/  FMNMX.FTZ R4, R4, R0, !PT ;  /* 0x0000000004047209 */ /* 0x002fe40007810000 */
[----:B------:R-:W1:Y:S04]  /*cb20*/  SHFL.BFLY PT, R0, R103, 0x2, 0x1f ;  /* 0x0c401f0067007f89 */ /* 0x000e6800000e0000 */
[----:B------:R-:W2:Y:S01]  /*cb30*/  SHFL.BFLY PT, R104, R4, 0x1, 0x1f ;  /* 0x0c201f0004687f89 */ /* 0x000ea200000e0000 */
[----:B-1----:R-:W-:Y:S02]  /*cb40*/  FMNMX.FTZ R103, R103, R0, !PT ;  /* 0x0000000067677209 */ /* 0x002fe40007810000 */
[----:B--2---:R-:W-:Y:S03]  /*cb50*/  FMNMX.FTZ R104, R4, R104, !PT ;  /* 0x0000006804687209 */ /* 0x004fe60007810000 */
[----:B------:R-:W1:Y:S04]  /*cb60*/  SHFL.BFLY PT, R0, R103, 0x1, 0x1f ;  /* 0x0c201f0067007f89 */ /* 0x000e6800000e0000 */
[----:B------:R-:W2:Y:S01]  /*cb70*/  SHFL.BFLY PT, R4, R5, 0x2, 0x1f ;  /* 0x0c401f0005047f89 */ /* 0x000ea200000e0000 */
[----:B-1----:R-:W-:Y:S03]  /*cb80*/  FMNMX.FTZ R103, R103, R0, !PT ;  /* 0x0000000067677209 */ /* 0x002fe60007810000 */
[----:B------:R-:W1:Y:S01]  /*cb90*/  SHFL.BFLY PT, R0, R102, 0x2, 0x1f ;  /* 0x0c401f0066007f89 */ /* 0x000e6200000e0000 */
[----:B--2---:R-:W-:Y:S02]  /*cba0*/  FMNMX.FTZ R4, R5, R4, !PT ;  /* 0x0000000405047209 */ /* 0x004fe40007810000 */
[----:B-1----:R-:W-:Y:S05]  /*cbb0*/  FMNMX.FTZ R102, R102, R0, !PT ;  /* 0x0000000066667209 */ /* 0x002fea0007810000 */
[----:B------:R-:W1:Y:S02]  /*cbc0*/  SHFL.BFLY PT, R0, R102, 0x1, 0x1f ;  /* 0x0c201f0066007f89 */ /* 0x000e6400000e0000 */
[----:B-1----:R-:W-:Y:S02]  /*cbd0*/  FMNMX.FTZ R102, R102, R0, !PT ;  /* 0x0000000066667209 */ /* 0x002fe40007810000 */
[----:B------:R1:W2:Y:S04]  /*cbe0*/  SHFL.BFLY PT, R0, R4, 0x1, 0x1f ;  /* 0x0c201f0004007f89 */ /* 0x0002a800000e0000 */
.L_x_1331:
[----:B------:R-:W-:Y:S01]  /*cbf0*/  FMUL.FTZ R2, R104, c[0x0][0x2d0] ;  /* 0x0000b40068027a20 */ /* 0x000fe20000410000 */
[----:B--2---:R-:W-:Y:S01]  /*cc00*/  FMNMX.FTZ R101, R0, R4, !PT ;  /* 0x0000000400657209 */ /* 0x004fe20007810000 */
[----:B------:R-:W-:Y:S01]  /*cc10*/  FADD.FTZ R0, -R104, R100 ;  /* 0x0000006468007221 */ /* 0x000fe20000010100 */
[----:B------:R-:W-:Y:S01]  /*cc20*/  WARPSYNC 0xffffffff ;  /* 0xffffffff00007948 */ /* 0x000fe20003800000 */
[--C-:B-1----:R-:W-:Y:S01]  /*cc30*/  FFMA.FTZ R4, R199, c[0x0][0x2d0], -R2.reuse ;  /* 0x0000b400c7047a23 */ /* 0x102fe20000010802 */
[----:B------:R-:W-:Y:S01]  /*cc40*/  LDSM.16.MT88.4 R52, [R201+0x1000] ;  /* 0x00100000c934783b */ /* 0x000fe20000004200 */
[----:B------:R-:W-:Y:S02]  /*cc50*/  FMUL.FTZ R0, R0, c[0x0][0x2d0] ;  /* 0x0000b40000007a20 */ /* 0x000fe40000410000 */
[--C-:B------:R-:W-:Y:S02]  /*cc60*/  FFMA.FTZ R3, R222, c[0x0][0x2d0], -R2.reuse ;  /* 0x0000b400de037a23 */ /* 0x100fe40000010802 */
        /* <DEDUP_REMOVED lines=18> */
[----:B------:R-:W-:Y:S03]  /*cd90*/  MUFU.EX2 R9, R6 ;  /* 0x0000000600097308 */ /* 0x000fe60000000800 */
        /* <DEDUP_REMOVED lines=15> */
[----:B------:R-:W-:Y:S10]  /*ce90*/  MUFU.EX2 R174, R7 ;  /* 0x0000000700ae7308 */ /* 0x000ff40000000800 */
[----:B------:R-:W-:Y:S10]  /*cea0*/  MUFU.EX2 R33, R33 ;  /* 0x0000002100217308 */ /* 0x000ff40000000800 */
[----:B------:R-:W-:Y:S10]  /*ceb0*/  MUFU.EX2 R192, R192 ;  /* 0x000000c000c07308 */ /* 0x000ff40000000800 */
[----:B------:R-:W-:Y:S01]  /*cec0*/  MUFU.EX2 R176, R176 ;  /* 0x000000b000b07308 */ /* 0x000fe20000000800 */
[----:B-1----:R-:W-:Y:S01]  /*ced0*/  FFMA.FTZ R0, R100, R243, R4 ;  /* 0x000000f364007223 */ /* 0x002fe20000010004 */
[----:B--2---:R-:W-:Y:S01]  /*cee0*/  F2FP.PACK_AB R172, R3, R4 ;  /* 0x0000000403ac723e */ /* 0x004fe200000000ff */
[----:B------:R-:W-:Y:S02]  /*cef0*/  FFMA.FTZ R4, R225, c[0x0][0x2d0], -R2 ;  /* 0x0000b400e1047a23 */ /* 0x000fe40000010802 */
[----:B------:R-:W-:Y:S02]  /*cf00*/  FADD.FTZ R8, R3, R0 ;  /* 0x0000000003087221 */ /* 0x000fe40000010000 */
[----:B------:R-:W-:Y:S02]  /*cf10*/  FADD.FTZ R0, -R103, R105 ;  /* 0x0000006967007221 */ /* 0x000fe40000010100 */
[--C-:B------:R-:W-:Y:S01]  /*cf20*/  FFMA.FTZ R225, R25, c[0x0][0x2d0], -R2.reuse ;  /* 0x0000b40019e17a23 */ /* 0x100fe20000010802 */
[----:B------:R-:W1:Y:S01]  /*cf30*/  MUFU.EX2 R4, R4 ;  /* 0x0000000400047308 */ /* 0x000e620000000800 */
[----:B------:R-:W-:Y:S02]  /*cf40*/  FMUL.FTZ R0, R0, c[0x0][0x2d0] ;  /* 0x0000b40000007a20 */ /* 0x000fe40000410000 */
        /* <DEDUP_REMOVED lines=15> */
[----:B------:R-:W-:Y:S02]  /*d040*/  FMUL.FTZ R97, R100, R97 ;  /* 0x0000006164617220 */ /* 0x000fe40000410000 */
[C---:B--2---:R-:W-:Y:S02]  /*d050*/  FFMA.FTZ R0, R3.reuse, R247, R5 ;  /* 0x000000f703007223 */ /* 0x044fe40000010005 */
[----:B------:R-:W-:Y:S01]  /*d060*/  FMUL.FTZ R50, R3, R162 ;  /* 0x000000a203327220 */ /* 0x000fe20000410000 */
[----:B------:R-:W-:Y:S01]  /*d070*/  MUFU.EX2 R247, R199 ;  /* 0x000000c700f77308 */ /* 0x000fe20000000800 */
[----:B------:R-:W-:Y:S02]  /*d080*/  FADD.FTZ R36, R4, R0 ;  /* 0x0000000004247221 */ /* 0x000fe40000010000 */
[C---:B------:R-:W-:Y:S02]  /*d090*/  FADD.FTZ R0, -R102.reuse, R106 ;  /* 0x0000006a66007221 */ /* 0x040fe40000010100 */
[----:B------:R-:W-:Y:S02]  /*d0a0*/  FMUL.FTZ R4, R102, c[0x0][0x2d0] ;  /* 0x0000b40066047a20 */ /* 0x000fe40000410000 */
[----:B------:R-:W-:Y:S02]  /*d0b0*/  FMUL.FTZ R0, R0, c[0x0][0x2d0] ;  /* 0x0000b40000007a20 */ /* 0x000fe40000410000 */
        /* <DEDUP_REMOVED lines=18> */
[----:B------:R-:W-:Y:S01]  /*d1e0*/  FFMA.FTZ R230, R17, c[0x0][0x2d0], -R4 ;  /* 0x0000b40011e67a23 */ /* 0x000fe20000010804 */
[----:B------:R3:W4:Y:S01]  /*d1f0*/  MUFU.EX2 R21, R6 ;  /* 0x0000000600157308 */ /* 0x0007220000000800 */
[----:B------:R-:W-:Y:S02]  /*d200*/  FMUL.FTZ R4, R101, c[0x0][0x2d0] ;  /* 0x0000b40065047a20 */ /* 0x000fe40000410000 */
[----:B------:R-:W-:Y:S02]  /*d210*/  FMUL.FTZ R35, R3, R155 ;  /* 0x0000009b03237220 */ /* 0x000fe40000410000 */
[----:B-1----:R-:W-:Y:S02]  /*d220*/  FADD.FTZ R0, -R101, R107 ;  /* 0x0000006b65007221 */ /* 0x002fe40000010100 */
[--C-:B------:R-:W-:Y:S02]  /*d230*/  FFMA.FTZ R185, R185, c[0x0][0x2d0], -R4.reuse ;  /* 0x0000b400b9b97a23 */ /* 0x100fe40000010804 */
[----:B------:R-:W-:Y:S01]  /*d240*/  FMUL.FTZ R0, R0, c[0x0][0x2d0] ;  /* 0x0000b40000007a20 */ /* 0x000fe20000410000 */
        /* <DEDUP_REMOVED lines=9> */
[--C-:B---3--:R-:W-:Y:S02]  /*d2e0*/  FFMA.FTZ R6, R227, c[0x0][0x2d0], -R4.reuse ;  /* 0x0000b400e3067a23 */ /* 0x108fe40000010804 */
[--C-:B------:R-:W-:Y:S02]  /*d2f0*/  FFMA.FTZ R219, R219, c[0x0][0x2d0], -R4.reuse ;  /* 0x0000b400dbdb7a23 */ /* 0x100fe40000010804 */
[--C-:B------:R-:W-:Y:S01]  /*d300*/  FFMA.FTZ R195, R195, c[0x0][0x2d0], -R4.reuse ;  /* 0x0000b400c3c37a23 */ /* 0x100fe20000010804 */
[----:B------:R-:W-:Y:S01]  /*d310*/  MUFU.EX2 R218, R218 ;  /* 0x000000da00da7308 */ /* 0x000fe20000000800 */
[--C-:B------:R-:W-:Y:S02]  /*d320*/  FFMA.FTZ R194, R194, c[0x0][0x2d0], -R4.reuse ;  /* 0x0000b400c2c27a23 */ /* 0x100fe40000010804 */
[--C-:B------:R-:W-:Y:S02]  /*d330*/  FFMA.FTZ R188, R42, c[0x0][0x2d0], -R4.reuse ;  /* 0x0000b4002abc7a23 */ /* 0x100fe40000010804 */
[--C-:B------:R-:W-:Y:S02]  /*d340*/  FFMA.FTZ R227, R30, c[0x0][0x2d0], -R4.reuse ;  /* 0x0000b4001ee37a23 */ /* 0x100fe40000010804 */
[--C-:B------:R-:W-:Y:S02]  /*d350*/  FFMA.FTZ R228, R29, c[0x0][0x2d0], -R4.reuse ;  /* 0x0000b4001de47a23 */ /* 0x100fe40000010804 */
[----:B------:R-:W-:Y:S01]  /*d360*/  FFMA.FTZ R231, R18, c[0x0][0x2d0], -R4 ;  /* 0x0000b40012e77a23 */ /* 0x000fe20000010804 */
[----:B------:R-:W-:Y:S01]  /*d370*/  MUFU.EX2 R252, R190 ;  /* 0x000000be00fc7308 */ /* 0x000fe20000000800 */
[C---:B--2---:R-:W-:Y:S02]  /*d380*/  FFMA.FTZ R4, R2.reuse, R248, R22 ;  /* 0x000000f802047223 */ /* 0x044fe40000010016 */
[C---:B------:R-:W-:Y:S02]  /*d390*/  FMUL.FTZ R25, R2.reuse, R129 ;  /* 0x0000008102197220 */ /* 0x040fe40000410000 */
[C---:B----4-:R-:W-:Y:S02]  /*d3a0*/  FADD.FTZ R129, R21.reuse, R4 ;  /* 0x0000000415817221 */ /* 0x050fe40000010000 */
[C---:B------:R-:W-:Y:S01]  /*d3b0*/  FMUL.FTZ R60, R2.reuse, R108 ;  /* 0x0000006c023c7220 */ /* 0x040fe20000410000 */
[----:B------:R-:W-:Y:S01]  /*d3c0*/  F2FP.PACK_AB R108, R21, R22 ;  /* 0x00000016156c723e */ /* 0x000fe200000000ff */
[----:B------:R-:W-:Y:S01]  /*d3d0*/  FMUL.FTZ R61, R2, R109 ;  /* 0x0000006d023d7220 */ /* 0x000fe20000410000 */
[----:B------:R-:W2:Y:S01]  /*d3e0*/  LDSM.16.MT88.4 R20, [R201] ;  /* 0x00000000c914783b */ /* 0x000ea20000004200 */
[C---:B-1----:R-:W-:Y:S01]  /*d3f0*/  FMUL.FTZ R14, R0.reuse, R134 ;  /* 0x00000086000e7220 */ /* 0x042fe20000410000 */
[----:B------:R1:W-:Y:S01]  /*d400*/  MUFU.EX2 R109, R7 ;  /* 0x00000007006d7308 */ /* 0x0003e20000000800 */
[----:B------:R-:W-:Y:S02]  /*d410*/  FMUL.FTZ R15, R0, R135 ;  /* 0x00000087000f7220 */ /* 0x000fe40000410000 */
[C---:B------:R-:W-:Y:S02]  /*d420*/  FMUL.FTZ R12, R2.reuse, R132 ;  /* 0x00000084020c7220 */ /* 0x040fe40000410000 */
[----:B------:R-:W-:Y:S02]  /*d430*/  FMUL.FTZ R13, R2, R133 ;  /* 0x00000085020d7220 */ /* 0x000fe40000410000 */
[C---:B------:R-:W-:Y:S02]  /*d440*/  FMUL.FTZ R27, R0.reuse, R131 ;  /* 0x00000083001b7220 */ /* 0x040fe40000410000 */
[----:B------:R-:W-:Y:S01]  /*d450*/  FMUL.FTZ R11, R0, R139 ;  /* 0x0000008b000b7220 */ /* 0x000fe20000410000 */
[----:B------:R-:W3:Y:S01]  /*d460*/  MUFU.EX2 R134, R34 ;  /* 0x0000002200867308 */ /* 0x000ee20000000800 */
[----:B------:R-:W-:Y:S02]  /*d470*/  FADD.FTZ R5, R9, R8 ;  /* 0x0000000809057221 */ /* 0x000fe40000010000 */
[----:B------:R-:W-:Y:S02]  /*d480*/  FMUL.FTZ R4, R100, R140 ;  /* 0x0000008c64047220 */ /* 0x000fe40000410000 */
[C---:B------:R-:W-:Y:S01]  /*d490*/  FADD.FTZ R177, R174.reuse, R5 ;  /* 0x00000005aeb17221 */ /* 0x040fe20000010000 */
[----:B------:R-:W-:Y:S01]  /*d4a0*/  F2FP.PACK_AB R174, R174, R9 ;  /* 0x00000009aeae723e */ /* 0x000fe200000000ff */
[----:B------:R-:W-:Y:S02]  /*d4b0*/  FMUL.FTZ R5, R100, R141 ;  /* 0x0000008d64057220 */ /* 0x000fe40000410000 */
[----:B------:R-:W-:Y:S01]  /*d4c0*/  FMUL.FTZ R26, R0, R130 ;  /* 0x00000082001a7220 */ /* 0x000fe20000410000 */
[----:B------:R4:W-:Y:S01]  /*d4d0*/  MUFU.EX2 R135, R6 ;  /* 0x0000000600877308 */ /* 0x0009e20000000800 */
[----:B------:R-:W-:Y:S02]  /*d4e0*/  FADD.FTZ R130, R33, R36 ;  /* 0x0000002421827221 */ /* 0x000fe40000010000 */
[----:B------:R-:W5:Y:S01]  /*d4f0*/  LDSM.16.MT88.4 R36, [R202] ;  /* 0x00000000ca24783b */ /* 0x000f620000004200 */
[C---:B-1----:R-:W-:Y:S02]  /*d500*/  FMUL.FTZ R7, R3.reuse, R143 ;  /* 0x0000008f03077220 */ /* 0x042fe40000410000 */
[C---:B------:R-:W-:Y:S02]  /*d510*/  FMUL.FTZ R8, R2.reuse, R136 ;  /* 0x0000008802087220 */ /* 0x040fe40000410000 */
[C---:B------:R-:W-:Y:S02]  /*d520*/  FMUL.FTZ R9, R2.reuse, R137 ;  /* 0x0000008902097220 */ /* 0x040fe40000410000 */
[----:B------:R1:W-:Y:S01]  /*d530*/  MUFU.EX2 R133, R32 ;  /* 0x0000002000857308 */ /* 0x0003e20000000800 */
[----:B------:R-:W-:Y:S02]  /*d540*/  FMUL.FTZ R24, R2, R128 ;  /* 0x0000008002187220 */ /* 0x000fe40000410000 */
[----:B------:R-:W-:Y:S01]  /*d550*/  FMUL.FTZ R62, R0, R110 ;  /* 0x0000006e003e7220 */ /* 0x000fe20000410000 */
[----:B---3--:R-:W-:Y:S01]  /*d560*/  F2FP.PACK_AB R175, R134, R33 ;  /* 0x0000002186af723e */ /* 0x008fe200000000ff */
[C---:B------:R-:W-:Y:S02]  /*d570*/  FMUL.FTZ R63, R0.reuse, R111 ;  /* 0x0000006f003f7220 */ /* 0x040fe40000410000 */
[C---:B------:R-:W-:Y:S02]  /*d580*/  FFMA.FTZ R128, R0.reuse, R249, R109 ;  /* 0x000000f900807223 */ /* 0x040fe4000001006d */
[----:B------:R-:W-:Y:S01]  /*d590*/  FMUL.FTZ R10, R0, R138 ;  /* 0x0000008a000a7220 */ /* 0x000fe20000410000 */
[----:B------:R-:W3:Y:S01]  /*d5a0*/  MUFU.EX2 R131, R17 ;  /* 0x0000001100837308 */ /* 0x000ee20000000800 */
[C---:B------:R-:W-:Y:S02]  /*d5b0*/  FMUL.FTZ R18, R3.reuse, R146 ;  /* 0x0000009203127220 */ /* 0x040fe40000410000 */
[C---:B------:R-:W-:Y:S02]  /*d5c0*/  FMUL.FTZ R28, R2.reuse, R124 ;  /* 0x0000007c021c7220 */ /* 0x040fe40000410000 */
[C---:B----4-:R-:W-:Y:S02]  /*d5d0*/  FMUL.FTZ R6, R3.reuse, R142 ;  /* 0x0000008e03067220 */ /* 0x050fe40000410000 */
[----:B------:R-:W-:Y:S02]  /*d5e0*/  FMUL.FTZ R29, R2, R125 ;  /* 0x0000007d021d7220 */ /* 0x000fe40000410000 */
[C---:B------:R-:W-:Y:S01]  /*d5f0*/  FMUL.FTZ R30, R0.reuse, R126 ;  /* 0x0000007e001e7220 */ /* 0x040fe20000410000 */
[----:B------:R-:W4:Y:S01]  /*d600*/  MUFU.EX2 R132, R16 ;  /* 0x0000001000847308 */ /* 0x000f220000000800 */
[----:B------:R-:W-:Y:S01]  /*d610*/  FMUL.FTZ R31, R0, R127 ;  /* 0x0000007f001f7220 */ /* 0x000fe20000410000 */
[-C--:B--2---:R-:W-:Y:S01]  /*d620*/  HMMA.16816.F32 R4, R172, R20.reuse, R4 ;  /* 0x00000014ac04723c */ /* 0x084fe20000001804 */
[----:B------:R-:W-:Y:S04]  /*d630*/  LDSM.16.MT88.4 R124, [R201+0x1400] ;  /* 0x00140000c97c783b */ /* 0x000fe80000004200 */
[C---:B-1----:R-:W-:Y:S02]  /*d640*/  FMUL.FTZ R32, R100.reuse, R152 ;  /* 0x0000009864207220 */ /* 0x042fe40000410000 */
[C---:B------:R-:W-:Y:S01]  /*d650*/  FMUL.FTZ R33, R100.reuse, R153 ;  /* 0x0000009964217220 */ /* 0x040fe20000410000 */
[----:B------:R-:W1:Y:S01]  /*d660*/  MUFU.EX2 R139, R19 ;  /* 0x00000013008b7308 */ /* 0x000e620000000800 */
[----:B------:R-:W-:Y:S02]  /*d670*/  FMUL.FTZ R34, R3, R154 ;  /* 0x0000009a03227220 */ /* 0x000fe40000410000 */
[----:B------:R-:W-:Y:S01]  /*d680*/  LDSM.16.MT88.4 R152, [R202+0xc00] ;  /* 0x000c0000ca98783b */ /* 0x000fe20000004200 */
[----:B---3--:R-:W-:Y:S01]  /*d690*/  F2FP.PACK_AB R109, R131, R109 ;  /* 0x0000006d836d723e */ /* 0x008fe200000000ff */
[----:B------:R-:W-:Y:S02]  /*d6a0*/  FMUL.FTZ R17, R100, R145 ;  /* 0x0000009164117220 */ /* 0x000fe40000410000 */
[C---:B------:R-:W-:Y:S02]  /*d6b0*/  FMUL.FTZ R56, R2.reuse, R112 ;  /* 0x0000007002387220 */ /* 0x040fe40000410000 */
[----:B------:R-:W-:Y:S01]  /*d6c0*/  FMUL.FTZ R57, R2, R113 ;  /* 0x0000007102397220 */ /* 0x000fe20000410000 */
[----:B------:R-:W-:Y:S01]  /*d6d0*/  MUFU.EX2 R249, R181 ;  /* 0x000000b500f97308 */ /* 0x000fe20000000800 */
[C---:B------:R-:W-:Y:S02]  /*d6e0*/  FMUL.FTZ R58, R0.reuse, R114 ;  /* 0x00000072003a7220 */ /* 0x040fe40000410000 */
[----:B------:R-:W-:Y:S01]  /*d6f0*/  FMUL.FTZ R59, R0, R115 ;  /* 0x00000073003b7220 */ /* 0x000fe20000410000 */
[----:B----4-:R-:W-:Y:S01]  /*d700*/  F2FP.PACK_AB R111, R135, R132 ;  /* 0x00000084876f723e */ /* 0x010fe200000000ff */
[----:B------:R-:W-:Y:S01]  /*d710*/  FMUL.FTZ R16, R100, R144 ;  /* 0x0000009064107220 */ /* 0x000fe20000410000 */
[----:B------:R-:W2:Y:S01]  /*d720*/  LDSM.16.MT88.4 R112, [R202+0x1000] ;  /* 0x00100000ca70783b */ /* 0x000ea20000004200 */
[C---:B------:R-:W-:Y:S02]  /*d730*/  FMUL.FTZ R40, R2.reuse, R120 ;  /* 0x0000007802287220 */ /* 0x040fe40000410000 */
[----:B------:R-:W-:Y:S01]  /*d740*/  FMUL.FTZ R41, R2, R121 ;  /* 0x0000007902297220 */ /* 0x000fe20000410000 */
[----:B------:R-:W-:Y:S01]  /*d750*/  MUFU.EX2 R141, R191 ;  /* 0x000000bf008d7308 */ /* 0x000fe20000000800 */
[C---:B------:R-:W-:Y:S02]  /*d760*/  FMUL.FTZ R42, R0.reuse, R122 ;  /* 0x0000007a002a7220 */ /* 0x040fe40000410000 */
[----:B------:R-:W-:Y:S01]  /*d770*/  FMUL.FTZ R43, R0, R123 ;  /* 0x0000007b002b7220 */ /* 0x000fe20000410000 */
[----:B-1----:R-:W-:Y:S01]  /*d780*/  F2FP.PACK_AB R110, R139, R133 ;  /* 0x000000858b6e723e */ /* 0x002fe200000000ff */
[----:B------:R-:W-:Y:S01]  /*d790*/  LDSM.16.MT88.4 R120, [R202+0x400] ;  /* 0x00040000ca78783b */ /* 0x000fe20000004200 */
[C---:B------:R-:W-:Y:S02]  /*d7a0*/  FMUL.FTZ R19, R3.reuse, R147 ;  /* 0x0000009303137220 */ /* 0x040fe40000410000 */
[C---:B------:R-:W-:Y:S02]  /*d7b0*/  FMUL.FTZ R44, R2.reuse, R116 ;  /* 0x00000074022c7220 */ /* 0x040fe40000410000 */
[----:B------:R-:W-:Y:S01]  /*d7c0*/  FMUL.FTZ R45, R2, R117 ;  /* 0x00000075022d7220 */ /* 0x000fe20000410000 */
[C---:B------:R-:W-:Y:S01]  /*d7d0*/  HMMA.16816.F32 R8, R108.reuse, R20, R8 ;  /* 0x000000146c08723c */ /* 0x040fe20000001808 */
[----:B------:R-:W-:Y:S01]  /*d7e0*/  MUFU.EX2 R140, R196 ;  /* 0x000000c4008c7308 */ /* 0x000fe20000000800 */
[----:B------:R-:W-:Y:S02]  /*d7f0*/  LDSM.16.MT88.4 R144, [R201+0xc00] ;  /* 0x000c0000c990783b */ /* 0x000fe40000004200 */
[C---:B------:R-:W-:Y:S02]  /*d800*/  FMUL.FTZ R46, R0.reuse, R118 ;  /* 0x00000076002e7220 */ /* 0x040fe40000410000 */
[----:B------:R-:W-:Y:S02]  /*d810*/  FMUL.FTZ R47, R0, R119 ;  /* 0x00000077002f7220 */ /* 0x000fe40000410000 */
[-C--:B------:R-:W-:Y:S02]  /*d820*/  HMMA.16816.F32 R12, R108, R22.reuse, R12 ;  /* 0x000000166c0c723c */ /* 0x080fe4000000180c */
[----:B------:R-:W-:Y:S01]  /*d830*/  LDSM.16.MT88.4 R116, [R201+0x400] ;  /* 0x00040000c974783b */ /* 0x000fe20000004200 */
[----:B------:R-:W1:Y:S01]  /*d840*/  MUFU.EX2 R189, R189 ;  /* 0x000000bd00bd7308 */ /* 0x000e620000000800 */
[C---:B------:R-:W-:Y:S02]  /*d850*/  FMUL.FTZ R51, R3.reuse, R163 ;  /* 0x000000a303337220 */ /* 0x040fe40000410000 */
[C---:B------:R-:W-:Y:S02]  /*d860*/  FMUL.FTZ R66, R3.reuse, R170 ;  /* 0x000000aa03427220 */ /* 0x040fe40000410000 */
[C---:B------:R-:W-:Y:S02]  /*d870*/  HMMA.16816.F32 R16, R172.reuse, R22, R16 ;  /* 0x00000016ac10723c */ /* 0x040fe40000001810 */
[----:B------:R-:W-:Y:S02]  /*d880*/  LDSM.16.MT88.4 R160, [R201+0x1c00] ;  /* 0x001c0000c9a0783b */ /* 0x000fe40000004200 */
[C---:B------:R-:W-:Y:S01]  /*d890*/  FMUL.FTZ R20, R100.reuse, R148 ;  /* 0x0000009464147220 */ /* 0x040fe20000410000 */
[----:B------:R-:W-:Y:S01]  /*d8a0*/  MUFU.EX2 R137, R220 ;  /* 0x000000dc00897308 */ /* 0x000fe20000000800 */
[----:B------:R-:W-:Y:S02]  /*d8b0*/  FMUL.FTZ R21, R100, R149 ;  /* 0x0000009564157220 */ /* 0x000fe40000410000 */
[C---:B------:R-:W-:Y:S04]  /*d8c0*/  FMUL.FTZ R22, R3.reuse, R150 ;  /* 0x0000009603167220 */ /* 0x040fe80000410000 */
[C---:B------:R-:W-:Y:S02]  /*d8d0*/  FMUL.FTZ R23, R3.reuse, R151 ;  /* 0x0000009703177220 */ /* 0x040fe40000410000 */
[----:B------:R-:W-:Y:S01]  /*d8e0*/  FMUL.FTZ R67, R3, R171 ;  /* 0x000000ab03437220 */ /* 0x000fe20000410000 */
[----:B------:R-:W-:Y:S01]  /*d8f0*/  MUFU.EX2 R138, R219 ;  /* 0x000000db008a7308 */ /* 0x000fe20000000800 */
[----:B------:R-:W-:Y:S01]  /*d900*/  LDSM.16.MT88.4 R168, [R202+0x1c00] ;  /* 0x001c0000caa8783b */ /* 0x000fe20000004200 */
[----:B------:R-:W-:Y:S02]  /*d910*/  FADD.FTZ R129, R133, R129 ;  /* 0x0000008185817221 */ /* 0x000fe40000010000 */
[-C--:B-----5:R-:W-:Y:S03]  /*d920*/  HMMA.16816.F32 R20, R172, R36.reuse, R20 ;  /* 0x00000024ac14723c */ /* 0x0a0fe60000001814 */
[C---:B------:R-:W-:Y:S02]  /*d930*/  FMUL.FTZ R70, R3.reuse, R70 ;  /* 0x0000004603467220 */ /* 0x040fe40000410000 */
[C---:B------:R-:W-:Y:S01]  /*d940*/  FMUL.FTZ R71, R3.reuse, R71 ;  /* 0x0000004703477220 */ /* 0x040fe20000410000 */
[----:B------:R-:W-:Y:S01]  /*d950*/  MUFU.EX2 R251, R195 ;  /* 0x000000c300fb7308 */ /* 0x000fe20000000800 */
[C---:B------:R-:W-:Y:S01]  /*d960*/  FMUL.FTZ R72, R2.reuse, R72 ;  /* 0x0000004802487220 */ /* 0x040fe20000410000 */
[C---:B------:R-:W-:Y:S04]  /*d970*/  HMMA.16816.F32 R24, R108.reuse, R36, R24 ;  /* 0x000000246c18723c */ /* 0x040fe80000001818 */
[----:B------:R-:W-:Y:S02]  /*d980*/  FMUL.FTZ R73, R2, R73 ;  /* 0x0000004902497220 */ /* 0x000fe40000410000 */
[C---:B------:R-:W-:Y:S02]  /*d990*/  FMUL.FTZ R74, R0.reuse, R74 ;  /* 0x0000004a004a7220 */ /* 0x040fe40000410000 */
[-C--:B------:R-:W-:Y:S01]  /*d9a0*/  HMMA.16816.F32 R28, R108, R38.reuse, R28 ;  /* 0x000000266c1c723c */ /* 0x080fe2000000181c */
[----:B------:R-:W-:Y:S03]  /*d9b0*/  MUFU.EX2 R250, R194 ;  /* 0x000000c200fa7308 */ /* 0x000fe60000000800 */
[----:B------:R-:W-:Y:S02]  /*d9c0*/  FMUL.FTZ R75, R0, R75 ;  /* 0x0000004b004b7220 */ /* 0x000fe40000410000 */
[----:B------:R-:W-:Y:S02]  /*d9d0*/  FMUL.FTZ R76, R2, R76 ;  /* 0x0000004c024c7220 */ /* 0x000fe40000410000 */
[C---:B------:R-:W-:Y:S03]  /*d9e0*/  HMMA.16816.F32 R32, R172.reuse, R38, R32 ;  /* 0x00000026ac20723c */ /* 0x040fe60000001820 */
[----:B------:R1:W-:Y:S01]  /*d9f0*/  MUFU.EX2 R136, R239 ;  /* 0x000000ef00887308 */ /* 0x0003e20000000800 */
[C---:B------:R-:W-:Y:S02]  /*da00*/  FMUL.FTZ R36, R100.reuse, R156 ;  /* 0x0000009c64247220 */ /* 0x040fe40000410000 */
[----:B------:R-:W-:Y:S02]  /*da10*/  FMUL.FTZ R37, R100, R157 ;  /* 0x0000009d64257220 */ /* 0x000fe40000410000 */
[C---:B------:R-:W-:Y:S04]  /*da20*/  FMUL.FTZ R38, R3.reuse, R158 ;  /* 0x0000009e03267220 */ /* 0x040fe80000410000 */
[C---:B------:R-:W-:Y:S01]  /*da30*/  FMUL.FTZ R39, R3.reuse, R159 ;  /* 0x0000009f03277220 */ /* 0x040fe20000410000 */
[----:B------:R-:W-:Y:S01]  /*da40*/  MUFU.EX2 R248, R198 ;  /* 0x000000c600f87308 */ /* 0x000fe20000000800 */
[----:B------:R-:W-:Y:S02]  /*da50*/  FMUL.FTZ R77, R2, R77 ;  /* 0x0000004d024d7220 */ /* 0x000fe40000410000 */
[C---:B------:R-:W-:Y:S02]  /*da60*/  FMUL.FTZ R78, R0.reuse, R78 ;  /* 0x0000004e004e7220 */ /* 0x040fe40000410000 */
[----:B------:R-:W-:Y:S01]  /*da70*/  FMUL.FTZ R79, R0, R79 ;  /* 0x0000004f004f7220 */ /* 0x000fe20000410000 */
[-C--:B------:R-:W-:Y:S03]  /*da80*/  HMMA.16816.F32 R36, R172, R52.reuse, R36 ;  /* 0x00000034ac24723c */ /* 0x080fe60000001824 */
[C---:B------:R-:W-:Y:S01]  /*da90*/  FMUL.FTZ R82, R3.reuse, R82 ;  /* 0x0000005203527220 */ /* 0x040fe20000410000 */
[----:B------:R-:W-:Y:S01]  /*daa0*/  MUFU.EX2 R195, R225 ;  /* 0x000000e100c37308 */ /* 0x000fe20000000800 */
[C---:B------:R-:W-:Y:S02]  /*dab0*/  FMUL.FTZ R83, R3.reuse, R83 ;  /* 0x0000005303537220 */ /* 0x040fe40000410000 */
[C---:B------:R-:W-:Y:S01]  /*dac0*/  FMUL.FTZ R86, R3.reuse, R86 ;  /* 0x0000005603567220 */ /* 0x040fe20000410000 */
[C---:B------:R-:W-:Y:S04]  /*dad0*/  HMMA.16816.F32 R40, R108.reuse, R52, R40 ;  /* 0x000000346c28723c */ /* 0x040fe80000001828 */
[C---:B------:R-:W-:Y:S01]  /*dae0*/  FMUL.FTZ R87, R3.reuse, R87 ;  /* 0x0000005703577220 */ /* 0x040fe20000410000 */
[----:B-1----:R-:W-:Y:S01]  /*daf0*/  MOV R239, R189 ;  /* 0x000000bd00ef7202 */ /* 0x002fe20000000f00 */
[----:B------:R-:W-:Y:S01]  /*db00*/  FMUL.FTZ R88, R2, R88 ;  /* 0x0000005802587220 */ /* 0x000fe20000410000 */
[----:B------:R-:W-:Y:S01]  /*db10*/  MUFU.EX2 R220, R188 ;  /* 0x000000bc00dc7308 */ /* 0x000fe20000000800 */
[-C--:B------:R-:W-:Y:S04]  /*db20*/  HMMA.16816.F32 R44, R108, R54.reuse, R44 ;  /* 0x000000366c2c723c */ /* 0x080fe8000000182c */
[C---:B------:R-:W-:Y:S02]  /*db30*/  FMUL.FTZ R52, R100.reuse, R164 ;  /* 0x000000a464347220 */ /* 0x040fe40000410000 */
[----:B------:R-:W-:Y:S02]  /*db40*/  FMUL.FTZ R53, R100, R165 ;  /* 0x000000a564357220 */ /* 0x000fe40000410000 */
[C---:B------:R-:W-:Y:S01]  /*db50*/  HMMA.16816.F32 R48, R172.reuse, R54, R48 ;  /* 0x00000036ac30723c */ /* 0x040fe20000001830 */
[----:B------:R-:W-:Y:S03]  /*db60*/  MUFU.EX2 R100, R237 ;  /* 0x000000ed00647308 */ /* 0x000fe60000000800 */
[C---:B------:R-:W-:Y:S02]  /*db70*/  FMUL.FTZ R89, R2.reuse, R89 ;  /* 0x0000005902597220 */ /* 0x040fe40000410000 */
[C---:B------:R-:W-:Y:S02]  /*db80*/  FMUL.FTZ R92, R2.reuse, R92 ;  /* 0x0000005c025c7220 */ /* 0x040fe40000410000 */
[C---:B------:R-:W-:Y:S03]  /*db90*/  FMUL.FTZ R54, R3.reuse, R166 ;  /* 0x000000a603367220 */ /* 0x040fe60000410000 */
[----:B------:R-:W-:Y:S01]  /*dba0*/  MUFU.EX2 R237, R183 ;  /* 0x000000b700ed7308 */ /* 0x000fe20000000800 */
[C---:B------:R-:W-:Y:S02]  /*dbb0*/  FMUL.FTZ R55, R3.reuse, R167 ;  /* 0x000000a703377220 */ /* 0x040fe40000410000 */
[----:B------:R-:W-:Y:S02]  /*dbc0*/  FMUL.FTZ R93, R2, R93 ;  /* 0x0000005d025d7220 */ /* 0x000fe40000410000 */
[C---:B------:R-:W-:Y:S02]  /*dbd0*/  FMUL.FTZ R98, R3.reuse, R98 ;  /* 0x0000006203627220 */ /* 0x040fe40000410000 */
[----:B------:R-:W-:Y:S01]  /*dbe0*/  FMUL.FTZ R99, R3, R99 ;  /* 0x0000006303637220 */ /* 0x000fe20000410000 */
[-C--:B--2---:R-:W-:Y:S02]  /*dbf0*/  HMMA.16816.F32 R52, R172, R112.reuse, R52 ;  /* 0x00000070ac34723c */ /* 0x084fe40000001834 */
[----:B------:R-:W1:Y:S01]  /*dc00*/  MUFU.EX2 R2, R186 ;  /* 0x000000ba00027308 */ /* 0x000e620000000800 */
[----:B------:R-:W-:Y:S02]  /*dc10*/  FADD.FTZ R3, R134, R130 ;  /* 0x0000008286037221 */ /* 0x000fe40000010000 */
[C---:B------:R-:W-:Y:S02]  /*dc20*/  FMUL.FTZ R90, R0.reuse, R90 ;  /* 0x0000005a005a7220 */ /* 0x040fe40000410000 */
[C---:B------:R-:W-:Y:S01]  /*dc30*/  FMUL.FTZ R91, R0.reuse, R91 ;  /* 0x0000005b005b7220 */ /* 0x040fe20000410000 */
[C---:B------:R-:W-:Y:S04]  /*dc40*/  HMMA.16816.F32 R56, R108.reuse, R112, R56 ;  /* 0x000000706c38723c */ /* 0x040fe80000001838 */
[----:B------:R-:W2:Y:S01]  /*dc50*/  MUFU.EX2 R196, R244 ;  /* 0x000000f400c47308 */ /* 0x000ea20000000800 */
[C---:B------:R-:W-:Y:S02]  /*dc60*/  FMUL.FTZ R94, R0.reuse, R94 ;  /* 0x0000005e005e7220 */ /* 0x040fe40000410000 */
[----:B------:R-:W-:Y:S01]  /*dc70*/  FMUL.FTZ R95, R0, R95 ;  /* 0x0000005f005f7220 */ /* 0x000fe20000410000 */
[-C--:B------:R-:W-:Y:S04]  /*dc80*/  HMMA.16816.F32 R60, R108, R114.reuse, R60 ;  /* 0x000000726c3c723c */ /* 0x080fe8000000183c */
[----:B------:R-:W-:Y:S02]  /*dc90*/  FADD.FTZ R0, R105, R177 ;  /* 0x000000b169007221 */ /* 0x000fe40000010000 */
[----:B------:R-:W-:Y:S02]  /*dca0*/  MUFU.EX2 R219, R193 ;  /* 0x000000c100db7308 */ /* 0x000fe40000000800 */
[C---:B------:R-:W-:Y:S01]  /*dcb0*/  HMMA.16816.F32 R64, R172.reuse, R114, R64 ;  /* 0x00000072ac40723c */ /* 0x040fe20000001840 */
[----:B------:R-:W3:Y:S03]  /*dcc0*/  LDSM.16.MT88.4 R112, [R201+0x2000] ;  /* 0x00200000c970783b */ /* 0x000ee60000004200 */
[----:B-1----:R-:W-:Y:S04]  /*dcd0*/  FADD.FTZ R0, R2, R0 ;  /* 0x0000000002007221 */ /* 0x002fe80000010000 */
[----:B------:R-:W-:Y:S01]  /*dce0*/  FADD.FTZ R0, R107, R0 ;  /* 0x000000006b007221 */ /* 0x000fe20000010000 */
[----:B------:R-:W-:Y:S10]  /*dcf0*/  MUFU.EX2 R198, R243 ;  /* 0x000000f300c67308 */ /* 0x000ff40000000800 */
[----:B------:R-:W-:Y:S10]  /*dd00*/  MUFU.EX2 R199, R197 ;  /* 0x000000c500c77308 */ /* 0x000ff40000000800 */
[----:B------:R-:W1:Y:S10]  /*dd10*/  MUFU.EX2 R197, R245 ;  /* 0x000000f500c57308 */ /* 0x000e740000000800 */
[----:B------:R-:W-:Y:S01]  /*dd20*/  MUFU.EX2 R194, R223 ;  /* 0x000000df00c27308 */ /* 0x000fe20000000800 */
[-C--:B---3--:R-:W-:Y:S08]  /*dd30*/  HMMA.16816.F32 R68, R172, R112.reuse, R68 ;  /* 0x00000070ac44723c */ /* 0x088ff00000001844 */
[C---:B------:R-:W-:Y:S01]  /*dd40*/  HMMA.16816.F32 R72, R108.reuse, R112, R72 ;  /* 0x000000706c48723c */ /* 0x040fe20000001848 */
[----:B------:R-:W-:Y:S07]  /*dd50*/  MUFU.EX2 R193, R224 ;  /* 0x000000e000c17308 */ /* 0x000fee0000000800 */
[-C--:B------:R-:W-:Y:S03]  /*dd60*/  HMMA.16816.F32 R76, R108, R114.reuse, R76 ;  /* 0x000000726c4c723c */ /* 0x080fe6000000184c */
[----:B------:R-:W-:Y:S05]  /*dd70*/  MUFU.EX2 R191, R230 ;  /* 0x000000e600bf7308 */ /* 0x000fea0000000800 */
[C---:B------:R-:W-:Y:S01]  /*dd80*/  HMMA.16816.F32 R80, R172.reuse, R114, R80 ;  /* 0x00000072ac50723c */ /* 0x040fe20000001850 */
[----:B------:R-:W3:Y:S04]  /*dd90*/  LDSM.16.MT88.4 R112, [R202+0x2000] ;  /* 0x00200000ca70783b */ /* 0x000ee80000004200 */
[----:B------:R-:W-:Y:S10]  /*dda0*/  MUFU.EX2 R190, R228 ;  /* 0x000000e400be7308 */ /* 0x000ff40000000800 */
[----:B------:R-:W-:Y:S01]  /*ddb0*/  MUFU.EX2 R188, R229 ;  /* 0x000000e500bc7308 */ /* 0x000fe20000000800 */
[-C--:B---3--:R-:W-:Y:S08]  /*ddc0*/  HMMA.16816.F32 R84, R172, R112.reuse, R84 ;  /* 0x00000070ac54723c */ /* 0x088ff00000001854 */
[C---:B------:R-:W-:Y:S07]  /*ddd0*/  HMMA.16816.F32 R88, R108.reuse, R112, R88 ;  /* 0x000000706c58723c */ /* 0x040fee0000001858 */
[----:B------:R-:W-:Y:S01]  /*dde0*/  F2FP.PACK_AB R112, R140, R218 ;  /* 0x000000da8c70723e */ /* 0x000fe200000000ff */
[-C--:B------:R-:W-:Y:S04]  /*ddf0*/  HMMA.16816.F32 R92, R108, R114.reuse, R92 ;  /* 0x000000726c5c723c */ /* 0x080fe8000000185c */
[----:B------:R-:W-:Y:S03]  /*de00*/  F2FP.PACK_AB R113, R138, R137 ;  /* 0x000000898a71723e */ /* 0x000fe600000000ff */
[----:B------:R-:W-:Y:S01]  /*de10*/  F2FP.PACK_AB R108, R2, R105 ;  /* 0x00000069026c723e */ /* 0x000fe200000000ff */
[----:B------:R-:W-:Y:S01]  /*de20*/  HMMA.16816.F32 R96, R172, R114, R96 ;  /* 0x00000072ac60723c */ /* 0x000fe20000001860 */
[----:B------:R-:W3:Y:S03]  /*de30*/  MUFU.EX2 R105, R238 ;  /* 0x000000ee00697308 */ /* 0x000ee60000000800 */
[C---:B------:R-:W-:Y:S01]  /*de40*/  F2FP.PACK_AB R110, R106.reuse, R107 ;  /* 0x0000006b6a6e723e */ /* 0x040fe200000000ff */
[----:B------:R-:W-:Y:S01]  /*de50*/  FADD.FTZ R2, R106, R0 ;  /* 0x000000006a027221 */ /* 0x000fe20000010000 */
[----:B------:R-:W-:Y:S01]  /*de60*/  F2FP.PACK_AB R109, R141, R192 ;  /* 0x000000c08d6d723e */ /* 0x000fe200000000ff */
[----:B------:R-:W-:Y:S01]  /*de70*/  FADD.FTZ R0, R131, R128 ;  /* 0x0000008083007221 */ /* 0x000fe20000010000 */
[----:B------:R-:W-:Y:S03]  /*de80*/  F2FP.PACK_AB R111, R176, R178 ;  /* 0x000000b2b06f723e */ /* 0x000fe600000000ff */
[----:B------:R-:W4:Y:S01]  /*de90*/  MUFU.EX2 R128, R236 ;  /* 0x000000ec00807308 */ /* 0x000f220000000800 */
[----:B------:R-:W-:Y:S01]  /*dea0*/  F2FP.PACK_AB R114, R189, R252 ;  /* 0x000000fcbd72723e */ /* 0x000fe200000000ff */
[----:B------:R-:W-:Y:S01]  /*deb0*/  FADD.FTZ R106, R132, R0 ;  /* 0x00000000846a7221 */ /* 0x000fe20000010000 */
[----:B------:R-:W-:Y:S01]  /*dec0*/  F2FP.PACK_AB R115, R250, R251 ;  /* 0x000000fbfa73723e */ /* 0x000fe200000000ff */
[-C--:B------:R-:W-:Y:S05]  /*ded0*/  HMMA.16816.F32 R4, R108, R116.reuse, R4 ;  /* 0x000000746c04723c */ /* 0x080fea0000001804 */
[----:B--2---:R-:W-:Y:S01]  /*dee0*/  F2FP.PACK_AB R173, R196, R195 ;  /* 0x000000c3c4ad723e */ /* 0x004fe200000000ff */
[----:B------:R2:W-:Y:S01]  /*def0*/  MUFU.EX2 R238, R182 ;  /* 0x000000b600ee7308 */ /* 0x0005e20000000800 */
[----:B-1----:R-:W-:Y:S01]  /*df00*/  F2FP.PACK_AB R175, R197, R198 ;  /* 0x000000c6c5af723e */ /* 0x002fe200000000ff */
[C---:B------:R-:W-:Y:S04]  /*df10*/  HMMA.16816.F32 R8, R112.reuse, R116, R8 ;  /* 0x000000747008723c */ /* 0x040fe80000001808 */
[----:B---3--:R-:W-:Y:S04]  /*df20*/  FADD.FTZ R0, R105, R2 ;  /* 0x0000000269007221 */ /* 0x008fe80000010000 */
[-C--:B------:R-:W-:Y:S01]  /*df30*/  HMMA.16816.F32 R12, R112, R118.reuse, R12 ;  /* 0x00000076700c723c */ /* 0x080fe2000000180c */
[----:B------:R-:W1:Y:S03]  /*df40*/  MUFU.EX2 R107, R235 ;  /* 0x000000eb006b7308 */ /* 0x000e660000000800 */
[----:B------:R-:W-:Y:S04]  /*df50*/  FADD.FTZ R0, R100, R0 ;  /* 0x0000000064007221 */ /* 0x000fe80000010000 */
[C---:B------:R-:W-:Y:S01]  /*df60*/  HMMA.16816.F32 R16, R108.reuse, R118, R16 ;  /* 0x000000766c10723c */ /* 0x040fe20000001810 */
[----:B------:R-:W3:Y:S02]  /*df70*/  LDSM.16.MT88.4 R116, [R202+0x1400] ;  /* 0x00140000ca74783b */ /* 0x000ee40000004200 */
[----:B------:R-:W-:Y:S01]  /*df80*/  MUFU.EX2 R235, R222 ;  /* 0x000000de00eb7308 */ /* 0x000fe20000000800 */
[----:B----4-:R-:W-:Y:S04]  /*df90*/  FADD.FTZ R0, R128, R0 ;  /* 0x0000000080007221 */ /* 0x010fe80000010000 */
[-C--:B------:R-:W-:Y:S01]  /*dfa0*/  HMMA.16816.F32 R20, R108, R120.reuse, R20 ;  /* 0x000000786c14723c */ /* 0x080fe20000001814 */
[----:B--2---:R-:W-:Y:S04]  /*dfb0*/  LDSM.16.MT88.4 R180, [R201+0x2c00] ;  /* 0x002c0000c9b4783b */ /* 0x004fe80000004200 */
[----:B------:R-:W-:Y:S03]  /*dfc0*/  MUFU.EX2 R222, R184 ;  /* 0x000000b800de7308 */ /* 0x000fe60000000800 */
[C---:B------:R-:W-:Y:S04]  /*dfd0*/  HMMA.16816.F32 R24, R112.reuse, R120, R24 ;  /* 0x000000787018723c */ /* 0x040fe80000001818 */
[----:B-1----:R-:W-:Y:S02]  /*dfe0*/  FADD.FTZ R2, R107, R0 ;  /* 0x000000006b027221 */ /* 0x002fe40000010000 */
[----:B------:R-:W-:Y:S01]  /*dff0*/  FADD.FTZ R0, R139, R129 ;  /* 0x000000818b007221 */ /* 0x000fe20000010000 */
[----:B------:R-:W1:Y:S01]  /*e000*/  MUFU.EX2 R236, R221 ;  /* 0x000000dd00ec7308 */ /* 0x000e620000000800 */
[-C--:B------:R-:W-:Y:S08]  /*e010*/  HMMA.16816.F32 R28, R112, R122.reuse, R28 ;  /* 0x0000007a701c723c */ /* 0x080ff0000000181c */
[C---:B------:R-:W-:Y:S01]  /*e020*/  HMMA.16816.F32 R32, R108.reuse, R122, R32 ;  /* 0x0000007a6c20723c */ /* 0x040fe20000001820 */
[----:B------:R-:W2:Y:S01]  /*e030*/  LDSM.16.MT88.4 R120, [R201+0x2400] ;  /* 0x00240000c978783b */ /* 0x000ea20000004200 */
[----:B------:R4:W-:Y:S06]  /*e040*/  MUFU.EX2 R221, R185 ;  /* 0x000000b900dd7308 */ /* 0x0009ec0000000800 */
[-C--:B------:R-:W-:Y:S04]  /*e050*/  HMMA.16816.F32 R36, R108, R124.reuse, R36 ;  /* 0x0000007c6c24723c */ /* 0x080fe80000001824 */
[----:B------:R5:W-:Y:S04]  /*e060*/  MUFU.EX2 R172, R241 ;  /* 0x000000f100ac7308 */ /* 0x000be80000000800 */
[C---:B------:R-:W-:Y:S06]  /*e070*/  HMMA.16816.F32 R40, R112.reuse, R124, R40 ;  /* 0x0000007c7028723c */ /* 0x040fec0000001828 */
[----:B------:R-:W-:Y:S02]  /*e080*/  MUFU.EX2 R174, R246 ;  /* 0x000000f600ae7308 */ /* 0x000fe40000000800 */
[-C--:B------:R-:W-:Y:S01]  /*e090*/  HMMA.16816.F32 R44, R112, R126.reuse, R44 ;  /* 0x0000007e702c723c */ /* 0x080fe2000000182c */
[----:B----4-:R-:W-:Y:S07]  /*e0a0*/  LDSM.16.MT88.4 R184, [R202+0x2c00] ;  /* 0x002c0000cab8783b */ /* 0x010fee0000004200 */
[C---:B------:R-:W-:Y:S01]  /*e0b0*/  HMMA.16816.F32 R48, R108.reuse, R126, R48 ;  /* 0x0000007e6c30723c */ /* 0x040fe20000001830 */
[----:B------:R-:W4:Y:S01]  /*e0c0*/  MUFU.EX2 R189, R227 ;  /* 0x000000e300bd7308 */ /* 0x000f220000000800 */
[----:B------:R-:W4:Y:S02]  /*e0d0*/  LDSM.16.MT88.4 R124, [R202+0x2400] ;  /* 0x00240000ca7c783b */ /* 0x000f240000004200 */
[----:B-----5:R-:W-:Y:S02]  /*e0e0*/  MOV R241, R176 ;  /* 0x000000b000f17202 */ /* 0x020fe40000000f00 */
[----:B------:R-:W-:Y:S02]  /*e0f0*/  F2FP.PACK_AB R176, R193, R194 ;  /* 0x000000c2c1b0723e */ /* 0x000fe400000000ff */
[-C--:B---3--:R-:W-:Y:S08]  /*e100*/  HMMA.16816.F32 R52, R108, R116.reuse, R52 ;  /* 0x000000746c34723c */ /* 0x088ff00000001834 */
[C---:B------:R-:W-:Y:S07]  /*e110*/  HMMA.16816.F32 R56, R112.reuse, R116, R56 ;  /* 0x000000747038723c */ /* 0x040fee0000001838 */
[----:B------:R-:W-:Y:S01]  /*e120*/  F2FP.PACK_AB R116, R100, R105 ;  /* 0x000000696474723e */ /* 0x000fe200000000ff */
[-C--:B------:R-:W-:Y:S04]  /*e130*/  HMMA.16816.F32 R60, R112, R118.reuse, R60 ;  /* 0x00000076703c723c */ /* 0x080fe8000000183c */
[----:B------:R-:W-:Y:S01]  /*e140*/  FADD.FTZ R100, R135, R106 ;  /* 0x0000006a87647221 */ /* 0x000fe20000010000 */
[----:B-1----:R-:W-:Y:S01]  /*e150*/  F2FP.PACK_AB R117, R236, R235 ;  /* 0x000000ebec75723e */ /* 0x002fe200000000ff */
[----:B------:R-:W-:Y:S01]  /*e160*/  LDSM.16.MT88.4 R132, [R201+0x2800] ;  /* 0x00280000c984783b */ /* 0x000fe20000004200 */
[----:B------:R-:W-:Y:S01]  /*e170*/  FADD.FTZ R105, R192, R3 ;  /* 0x00000003c0697221 */ /* 0x000fe20000010000 */
[C---:B------:R-:W-:Y:S01]  /*e180*/  HMMA.16816.F32 R64, R108.reuse, R118, R64 ;  /* 0x000000766c40723c */ /* 0x040fe20000001840 */
[----:B------:R-:W1:Y:S03]  /*e190*/  MUFU.EX2 R106, R242 ;  /* 0x000000f2006a7308 */ /* 0x000e660000000800 */
[----:B------:R-:W-:Y:S01]  /*e1a0*/  FADD.FTZ R3, R218, R0 ;  /* 0x00000000da037221 */ /* 0x000fe20000010000 */
[----:B------:R-:W-:Y:S01]  /*e1b0*/  MOV R218, R178 ;  /* 0x000000b200da7202 */ /* 0x000fe20000000f00 */
[----:B------:R-:W-:Y:S01]  /*e1c0*/  FADD.FTZ R0, R136, R2 ;  /* 0x0000000288007221 */ /* 0x000fe20000010000 */
[----:B------:R-:W-:Y:S01]  /*e1d0*/  F2FP.PACK_AB R118, R107, R128 ;  /* 0x000000806b76723e */ /* 0x000fe200000000ff */
[-C--:B--2---:R-:W-:Y:S01]  /*e1e0*/  HMMA.16816.F32 R68, R108, R120.reuse, R68 ;  /* 0x000000786c44723c */ /* 0x084fe20000001844 */
[----:B------:R-:W-:Y:S02]  /*e1f0*/  LDSM.16.MT88.4 R128, [R201+0x1800] ;  /* 0x00180000c980783b */ /* 0x000fe40000004200 */
[----:B------:R-:W2:Y:S01]  /*e200*/  MUFU.EX2 R192, R226 ;  /* 0x000000e200c07308 */ /* 0x000ea20000000800 */
[----:B------:R-:W-:Y:S01]  /*e210*/  F2FP.PACK_AB R119, R248, R247 ;  /* 0x000000f7f877723e */ /* 0x000fe200000000ff */
[----:B------:R-:W-:Y:S01]  /*e220*/  FADD.FTZ R2, R141, R105 ;  /* 0x000000698d027221 */ /* 0x000fe20000010000 */
[----:B----4-:R-:W-:Y:S01]  /*e230*/  F2FP.PACK_AB R177, R190, R189 ;  /* 0x000000bdbeb1723e */ /* 0x010fe200000000ff */
[----:B------:R-:W-:Y:S01]  /*e240*/  FADD.FTZ R3, R140, R3 ;  /* 0x000000038c037221 */ /* 0x000fe20000010000 */
[C---:B------:R-:W-:Y:S04]  /*e250*/  HMMA.16816.F32 R72, R112.reuse, R120, R72 ;  /* 0x000000787048723c */ /* 0x040fe80000001848 */
[C---:B------:R-:W-:Y:S01]  /*e260*/  FADD.FTZ R0, R172.reuse, R0 ;  /* 0x00000000ac007221 */ /* 0x040fe20000010000 */
[----:B------:R-:W-:Y:S01]  /*e270*/  F2FP.PACK_AB R172, R172, R136 ;  /* 0x00000088acac723e */ /* 0x000fe200000000ff */
[----:B------:R-:W3:Y:S01]  /*e280*/  MUFU.EX2 R107, R231 ;  /* 0x000000e7006b7308 */ /* 0x000ee20000000800 */
[----:B------:R-:W-:Y:S01]  /*e290*/  FADD.FTZ R3, R252, R3 ;  /* 0x00000003fc037221 */ /* 0x000fe20000010000 */
[-C--:B------:R-:W-:Y:S04]  /*e2a0*/  HMMA.16816.F32 R76, R112, R122.reuse, R76 ;  /* 0x0000007a704c723c */ /* 0x080fe8000000184c */
[----:B-1----:R-:W-:Y:S01]  /*e2b0*/  FADD.FTZ R0, R106, R0 ;  /* 0x000000006a007221 */ /* 0x002fe20000010000 */
[----:B------:R-:W-:Y:S01]  /*e2c0*/  MOV R105, R103 ;  /* 0x0000006700697202 */ /* 0x000fe20000000f00 */
[----:B------:R-:W-:Y:S02]  /*e2d0*/  FADD.FTZ R3, R239, R3 ;  /* 0x00000003ef037221 */ /* 0x000fe40000010000 */
[C---:B------:R-:W-:Y:S01]  /*e2e0*/  HMMA.16816.F32 R80, R108.reuse, R122, R80 ;  /* 0x0000007a6c50723c */ /* 0x040fe20000001850 */
[----:B------:R-:W1:Y:S03]  /*e2f0*/  LDSM.16.MT88.4 R120, [R201+0x800] ;  /* 0x00080000c978783b */ /* 0x000e660000004200 */
[C---:B------:R-:W-:Y:S01]  /*e300*/  FADD.FTZ R243, R174.reuse, R0 ;  /* 0x00000000aef37221 */ /* 0x040fe20000010000 */
[----:B------:R-:W-:Y:S01]  /*e310*/  F2FP.PACK_AB R174, R174, R106 ;  /* 0x0000006aaeae723e */ /* 0x000fe200000000ff */
[----:B------:R-:W-:Y:S01]  /*e320*/  FADD.FTZ R0, R137, R100 ;  /* 0x0000006489007221 */ /* 0x000fe20000010000 */
[----:B--2---:R-:W-:Y:S01]  /*e330*/  F2FP.PACK_AB R178, R191, R192 ;  /* 0x000000c0bfb2723e */ /* 0x004fe200000000ff */
[-C--:B------:R-:W-:Y:S04]  /*e340*/  HMMA.16816.F32 R84, R108, R124.reuse, R84 ;  /* 0x0000007c6c54723c */ /* 0x080fe80000001854 */
[----:B------:R-:W-:Y:S01]  /*e350*/  FADD.FTZ R100, R138, R0 ;  /* 0x000000008a647221 */ /* 0x000fe20000010000 */
[----:B------:R-:W-:Y:S01]  /*e360*/  MOV R106, R102 ;  /* 0x00000066006a7202 */ /* 0x000fe20000000f00 */
[----:B------:R-:W-:Y:S01]  /*e370*/  FADD.FTZ R0, R218, R2 ;  /* 0x00000002da007221 */ /* 0x000fe20000010000 */
[----:B---3--:R-:W-:Y:S01]  /*e380*/  F2FP.PACK_AB R179, R107, R188 ;  /* 0x000000bc6bb3723e */ /* 0x008fe200000000ff */
[C---:B------:R-:W-:Y:S04]  /*e390*/  HMMA.16816.F32 R88, R112.reuse, R124, R88 ;  /* 0x0000007c7058723c */ /* 0x040fe80000001858 */
[----:B------:R-:W-:Y:S01]  /*e3a0*/  FADD.FTZ R2, R251, R100 ;  /* 0x00000064fb027221 */ /* 0x000fe20000010000 */
[----:B------:R-:W-:Y:S01]  /*e3b0*/  MOV R100, R104 ;  /* 0x0000006800647202 */ /* 0x000fe20000000f00 */
[----:B------:R-:W-:Y:S02]  /*e3c0*/  FADD.FTZ R0, R241, R0 ;  /* 0x00000000f1007221 */ /* 0x000fe40000010000 */
[-C--:B------:R-:W-:Y:S01]  /*e3d0*/  HMMA.16816.F32 R92, R112, R126.reuse, R92 ;  /* 0x0000007e705c723c */ /* 0x080fe2000000185c */
[----:B------:R-:W2:Y:S03]  /*e3e0*/  LDSM.16.MT88.4 R112, [R202+0x800] ;  /* 0x00080000ca70783b */ /* 0x000ea60000004200 */
[----:B------:R-:W-:Y:S02]  /*e3f0*/  FADD.FTZ R2, R250, R2 ;  /* 0x00000002fa027221 */ /* 0x000fe40000010000 */
[----:B------:R-:W-:Y:S02]  /*e400*/  FADD.FTZ R0, R235, R0 ;  /* 0x00000000eb007221 */ /* 0x000fe40000010000 */
[----:B------:R-:W-:Y:S01]  /*e410*/  HMMA.16816.F32 R96, R108, R126, R96 ;  /* 0x0000007e6c60723c */ /* 0x000fe20000001860 */
[----:B------:R-:W3:Y:S03]  /*e420*/  LDSM.16.MT88.4 R124, [R202+0x1800] ;  /* 0x00180000ca7c783b */ /* 0x000ee60000004200 */
[----:B------:R-:W-:Y:S02]  /*e430*/  FADD.FTZ R3, R222, R3 ;  /* 0x00000003de037221 */ /* 0x000fe40000010000 */
[----:B------:R-:W-:Y:S01]  /*e440*/  FADD.FTZ R2, R221, R2 ;  /* 0x00000002dd027221 */ /* 0x000fe20000010000 */
[----:B------:R-:W-:Y:S01]  /*e450*/  F2FP.PACK_AB R108, R237, R222 ;  /* 0x000000deed6c723e */ /* 0x000fe200000000ff */
[----:B------:R-:W-:Y:S01]  /*e460*/  FADD.FTZ R0, R236, R0 ;  /* 0x00000000ec007221 */ /* 0x000fe20000010000 */
[-C--:B-1----:R-:W-:Y:S05]  /*e470*/  HMMA.16816.F32 R4, R116, R120.reuse, R4 ;  /* 0x000000787404723c */ /* 0x082fea0000001804 */
[----:B------:R-:W-:Y:S01]  /*e480*/  F2FP.PACK_AB R110, R249, R238 ;  /* 0x000000eef96e723e */ /* 0x000fe200000000ff */
[----:B------:R-:W-:Y:S01]  /*e490*/  FADD.FTZ R3, R237, R3 ;  /* 0x00000003ed037221 */ /* 0x000fe20000010000 */
[C---:B------:R-:W-:Y:S01]  /*e4a0*/  F2FP.PACK_AB R109, R220.reuse, R221 ;  /* 0x000000dddc6d723e */ /* 0x040fe200000000ff */
[----:B------:R-:W-:Y:S01]  /*e4b0*/  FADD.FTZ R2, R220, R2 ;  /* 0x00000002dc027221 */ /* 0x000fe20000010000 */
[----:B------:R-:W-:Y:S03]  /*e4c0*/  F2FP.PACK_AB R111, R199, R219 ;  /* 0x000000dbc76f723e */ /* 0x000fe600000000ff */
        /* <DEDUP_REMOVED lines=9> */
[----:B------:R-:W1:Y:S03]  /*e560*/  LDSM.16.MT88.4 R120, [R202+0x2800] ;  /* 0x00280000ca78783b */ /* 0x000e660000004200 */
[----:B------:R-:W-:Y:S04]  /*e570*/  FADD.FTZ R0, R195, R0 ;  /* 0x00000000c3007221 */ /* 0x000fe80000010000 */
        /* <DEDUP_REMOVED lines=35> */
[----:B------:R-:W-:Y:S02]  /*e7b0*/  FADD.FTZ R247, R197, R4 ;  /* 0x00000004c5f77221 */ /* 0x000fe40000010000 */
[C---:B------:R-:W-:Y:S04]  /*e7c0*/  HMMA.16816.F32 R128, R176.reuse, R152, R24 ;  /* 0x00000098b080723c */ /* 0x040fe80000001818 */
[----:B------:R-:W-:Y:S02]  /*e7d0*/  FADD.FTZ R248, R191, R3 ;  /* 0x00000003bff87221 */ /* 0x000fe40000010000 */
[----:B------:R-:W-:Y:S01]  /*e7e0*/  FADD.FTZ R249, R107, R2 ;  /* 0x000000026bf97221 */ /* 0x000fe20000010000 */
[----:B------:R-:W-:Y:S01]  /*e7f0*/  MOV R107, R101 ;  /* 0x00000065006b7202 */ /* 0x000fe20000000f00 */
        /* <DEDUP_REMOVED lines=18> */
[----:B--2---:R-:W-:Y:S02]  /*e920*/  ISETP.GT.AND P0, PT, R233, R6, PT ;  /* 0x00000006e900720c */ /* 0x004fe40003f04270 */
[----:B------:R-:W-:Y:S11]  /*e930*/  MOV R233, R0 ;  /* 0x0000000000e97202 */ /* 0x000ff60000000f00 */
[----:B------:R-:W-:-:S05]  /*e940*/  @P0 BRA `(.L_x_1293) ;  /* 0xffffc38000000947 */ /* 0x000fca000383ffff */
.L_x_1286:
[----:B------:R-:W-:Y:S05]  /*e950*/  BRA.DIV ~URZ, `(.L_x_1294) ;  /* 0x000050c27f007947 */ /* 0x000fea000b800000 */
[----:B------:R2:W3:Y:S02]  /*e960*/  SHFL.BFLY PT, R7, R243, 0x2, 0x1f ;  /* 0x0c401f00f3077f89 */ /* 0x0004e400000e0000 */
.L_x_1332:
[----:B---3--:R-:W-:Y:S01]  /*e970*/  FADD.FTZ R7, R7, R243 ;  /* 0x000000f307077221 */ /* 0x008fe20000010000 */
[----:B------:R-:W-:Y:S05]  /*e980*/  BRA.DIV ~URZ, `(.L_x_1295) ;  /* 0x000050f27f007947 */ /* 0x000fea000b800000 */
[----:B------:R-:W3:Y:S04]  /*e990*/  SHFL.BFLY PT, R6, R247, 0x2, 0x1f ;  /* 0x0c401f00f7067f89 */ /* 0x000ee800000e0000 */
[----:B------:R-:W4:Y:S04]  /*e9a0*/  SHFL.BFLY PT, R5, R248, 0x2, 0x1f ;  /* 0x0c401f00f8057f89 */ /* 0x000f2800000e0000 */
[----:B------:R-:W5:Y:S04]  /*e9b0*/  SHFL.BFLY PT, R4, R249, 0x2, 0x1f ;  /* 0x0c401f00f9047f89 */ /* 0x000f6800000e0000 */
[----:B------:R-:W1:Y:S01]  /*e9c0*/  SHFL.BFLY PT, R0, R7, 0x1, 0x1f ;  /* 0x0c201f0007007f89 */ /* 0x000e6200000e0000 */
[----:B---3--:R-:W-:-:S02]  /*e9d0*/  FADD.FTZ R6, R6, R247 ;  /* 0x000000f706067221 */ /* 0x008fc40000010000 */
[----:B----4-:R-:W-:-:S03]  /*e9e0*/  FADD.FTZ R5, R5, R248 ;  /* 0x000000f805057221 */ /* 0x010fc60000010000 */
[----:B------:R-:W3:Y:S01]  /*e9f0*/  SHFL.BFLY PT, R2, R6, 0x1, 0x1f ;  /* 0x0c201f0006027f89 */ /* 0x000ee200000e0000 */
[----:B-----5:R-:W-:-:S03]  /*ea00*/  FADD.FTZ R249, R4, R249 ;  /* 0x000000f904f97221 */ /* 0x020fc60000010000 */
[----:B------:R-:W4:Y:S01]  /*ea10*/  SHFL.BFLY PT, R3, R5, 0x1, 0x1f ;  /* 0x0c201f0005037f89 */ /* 0x000f2200000e0000 */
[----:B-1----:R-:W-:-:S03]  /*ea20*/  FADD.FTZ R7, R7, R0 ;  /* 0x0000000007077221 */ /* 0x002fc60000010000 */
[----:B------:R1:W2:Y:S01]  /*ea30*/  SHFL.BFLY PT, R4, R249, 0x1, 0x1f ;  /* 0x0c201f00f9047f89 */ /* 0x0002a200000e0000 */
[----:B---3--:R-:W-:Y:S02]  /*ea40*/  FADD.FTZ R6, R6, R2 ;  /* 0x0000000206067221 */ /* 0x008fe40000010000 */
[----:B----4-:R-:W-:Y:S02]  /*ea50*/  FADD.FTZ R5, R5, R3 ;  /* 0x0000000305057221 */ /* 0x010fe40000010000 */
.L_x_1333:
[----:B------:R-:W-:Y:S01]  /*ea60*/  FSETP.NE.FTZ.AND P3, PT, R7, RZ, PT ;  /* 0x000000ff0700720b */ /* 0x000fe20003f75000 */
[----:B------:R-:W-:Y:S01]  /*ea70*/  CS2R R2, SRZ ;  /* 0x0000000000027805 */ /* 0x000fe2000001ff00 */
[----:B------:R-:W-:Y:S01]  /*ea80*/  MOV R0, RZ ;  /* 0x000000ff00007202 */ /* 0x000fe20000000f00 */
[----:B--2---:R-:W-:Y:S01]  /*ea90*/  FADD.FTZ R4, R4, R249 ;  /* 0x000000f904047221 */ /* 0x004fe20000010000 */
[----:B------:R-:W-:Y:S02]  /*eaa0*/  FSETP.NE.FTZ.AND P2, PT, R6, RZ, PT ;  /* 0x000000ff0600720b */ /* 0x000fe40003f55000 */
[----:B------:R-:W-:Y:S02]  /*eab0*/  FSETP.NE.FTZ.AND P1, PT, R5, RZ, PT ;  /* 0x000000ff0500720b */ /* 0x000fe40003f35000 */
[----:B------:R-:W-:-:S02]  /*eac0*/  FSETP.NE.FTZ.AND P0, PT, R4, RZ, PT ;  /* 0x000000ff0400720b */ /* 0x000fc40003f15000 */
[----:B------:R-:W-:Y:S02]  /*ead0*/  MOV R23, 0xff800000 ;  /* 0xff80000000177802 */ /* 0x000fe40000000f00 */
[----:B------:R-:W-:Y:S01]  /*eae0*/  MOV R21, 0xff800000 ;  /* 0xff80000000157802 */ /* 0x000fe20000000f00 */
[----:B------:R-:W2:Y:S01]  /*eaf0*/  @P3 MUFU.RCP R0, R7 ;  /* 0x0000000700003308 */ /* 0x000ea20000001000 */
[----:B------:R-:W-:Y:S02]  /*eb00*/  MOV R22, 0xff800000 ;  /* 0xff80000000167802 */ /* 0x000fe40000000f00 */
[----:B------:R-:W-:-:S03]  /*eb10*/  MOV R20, 0xff800000 ;  /* 0xff80000000147802 */ /* 0x000fc60000000f00 */
[----:B------:R-:W-:Y:S02]  /*eb20*/  @P1 MOV R10, 0x3f317218 ;  /* 0x3f317218000a1802 */ /* 0x000fe40000000f00 */
[----:B------:R-:W3:Y:S08]  /*eb30*/  @P3 MUFU.LG2 R7, R7 ;  /* 0x0000000700073308 */ /* 0x000ef00000000c00 */
[----:B------:R-:W4:Y:S01]  /*eb40*/  @P2 MUFU.RCP R3, R6 ;  /* 0x0000000600032308 */ /* 0x000f220000001000 */
[----:B--2---:R-:W-:-:S02]  /*eb50*/  FMUL.FTZ R140, R0, R140 ;  /* 0x0000008c008c7220 */ /* 0x004fc40000410000 */
[C---:B------:R-:W-:Y:S02]  /*eb60*/  FMUL.FTZ R141, R0.reuse, R141 ;  /* 0x0000008d008d7220 */ /* 0x040fe40000410000 */
[C---:B------:R-:W-:Y:S02]  /*eb70*/  FMUL.FTZ R144, R0.reuse, R144 ;  /* 0x0000009000907220 */ /* 0x040fe40000410000 */
[C---:B------:R-:W-:Y:S01]  /*eb80*/  FMUL.FTZ R145, R0.reuse, R145 ;  /* 0x0000009100917220 */ /* 0x040fe20000410000 */
[----:B------:R-:W2:Y:S01]  /*eb90*/  @P1 MUFU.RCP R2, R5 ;  /* 0x0000000500021308 */ /* 0x000ea20000001000 */
[C---:B------:R-:W-:Y:S02]  /*eba0*/  FMUL.FTZ R148, R0.reuse, R148 ;  /* 0x0000009400947220 */ /* 0x040fe40000410000 */
[C---:B------:R-:W-:Y:S02]  /*ebb0*/  FMUL.FTZ R149, R0.reuse, R149 ;  /* 0x0000009500957220 */ /* 0x040fe40000410000 */
[----:B------:R-:W-:-:S02]  /*ebc0*/  FMUL.FTZ R152, R0, R152 ;  /* 0x0000009800987220 */ /* 0x000fc40000410000 */
[C---:B------:R-:W-:Y:S01]  /*ebd0*/  FMUL.FTZ R153, R0.reuse, R153 ;  /* 0x0000009900997220 */ /* 0x040fe20000410000 */
[----:B------:R-:W5:Y:S01]  /*ebe0*/  @P2 MUFU.LG2 R6, R6 ;  /* 0x0000000600062308 */ /* 0x000f620000000c00 */
[C---:B------:R-:W-:Y:S02]  /*ebf0*/  FMUL.FTZ R156, R0.reuse, R156 ;  /* 0x0000009c009c7220 */ /* 0x040fe40000410000 */
[C---:B------:R-:W-:Y:S02]  /*ec00*/  FMUL.FTZ R157, R0.reuse, R157 ;  /* 0x0000009d009d7220 */ /* 0x040fe40000410000 */
[C---:B------:R-:W-:Y:S02]  /*ec10*/  FMUL.FTZ R160, R0.reuse, R160 ;  /* 0x000000a000a07220 */ /* 0x040fe40000410000 */
[C---:B------:R-:W-:Y:S01]  /*ec20*/  FMUL.FTZ R161, R0.reuse, R161 ;  /* 0x000000a100a17220 */ /* 0x040fe20000410000 */
[----:B------:R-:W1:Y:S01]  /*ec30*/  @P1 MUFU.LG2 R5, R5 ;  /* 0x0000000500051308 */ /* 0x000e620000000c00 */
        /* <DEDUP_REMOVED lines=11> */
[----:B------:R-:W-:Y:S01]  /*ecf0*/  FMUL.FTZ R97, R0, R97 ;  /* 0x0000006100617220 */ /* 0x000fe20000410000 */
[----:B------:R-:W-:Y:S01]  /*ed00*/  @P3 MOV R0, 0x3f317218 ;  /* 0x3f31721800003802 */ /* 0x000fe20000000f00 */
[----:B---3--:R-:W-:-:S02]  /*ed10*/  @P3 FMUL.FTZ R9, R7, 0.69314718246459960938 ;  /* 0x3f31721807093820 */ /* 0x008fc40000410000 */
[C---:B----4-:R-:W-:Y:S02]  /*ed20*/  FMUL.FTZ R142, R3.reuse, R142 ;  /* 0x0000008e038e7220 */ /* 0x050fe40000410000 */
[----:B------:R-:W-:Y:S01]  /*ed30*/  @P3 FMUL.FTZ R7, R0, c[0x0][0x2d0] ;  /* 0x0000b40000073a20 */ /* 0x000fe20000410000 */
[----:B------:R-:W-:Y:S01]  /*ed40*/  MOV R0, RZ ;  /* 0x000000ff00007202 */ /* 0x000fe20000000f00 */
[C---:B------:R-:W-:Y:S02]  /*ed50*/  FMUL.FTZ R143, R3.reuse, R143 ;  /* 0x0000008f038f7220 */ /* 0x040fe40000410000 */
[C---:B------:R-:W-:Y:S02]  /*ed60*/  FMUL.FTZ R146, R3.reuse, R146 ;  /* 0x0000009203927220 */ /* 0x040fe40000410000 */
[C---:B------:R-:W-:Y:S01]  /*ed70*/  FMUL.FTZ R147, R3.reuse, R147 ;  /* 0x0000009303937220 */ /* 0x040fe20000410000 */
[----:B------:R-:W3:Y:S01]  /*ed80*/  @P0 MUFU.RCP R0, R4 ;  /* 0x0000000400000308 */ /* 0x000ee20000001000 */
        /* <DEDUP_REMOVED lines=21> */
[C---:B--2---:R-:W-:Y:S02]  /*eee0*/  FMUL.FTZ R136, R2.reuse, R136 ;  /* 0x0000008802887220 */ /* 0x044fe40000410000 */
        /* <DEDUP_REMOVED lines=23> */
[----:B------:R2:W4:Y:S01]  /*f060*/  @P0 MUFU.LG2 R2, R4 ;  /* 0x0000000400020308 */ /* 0x0005220000000c00 */
[----:B-----5:R-:W-:Y:S02]  /*f070*/  @P2 FMUL.FTZ R8, R6, 0.69314718246459960938 ;  /* 0x3f31721806082820 */ /* 0x020fe40000410000 */
[----:B------:R-:W-:Y:S02]  /*f080*/  @P2 FMUL.FTZ R6, R3, c[0x0][0x2d0] ;  /* 0x0000b40003062a20 */ /* 0x000fe40000410000 */
[----:B-1----:R-:W-:Y:S02]  /*f090*/  @P1 FMUL.FTZ R5, R5, 0.69314718246459960938 ;  /* 0x3f31721805051820 */ /* 0x002fe40000410000 */
[----:B------:R-:W-:Y:S02]  /*f0a0*/  @P1 FMUL.FTZ R3, R10, c[0x0][0x2d0] ;  /* 0x0000b4000a031a20 */ /* 0x000fe40000410000 */
[----:B---3--:R-:W-:-:S02]  /*f0b0*/  FMUL.FTZ R138, R0, R138 ;  /* 0x0000008a008a7220 */ /* 0x008fc40000410000 */
[----:B------:R-:W-:Y:S01]  /*f0c0*/  @P1 FFMA.FTZ R23, R3, R102, R5 ;  /* 0x0000006603171223 */ /* 0x000fe20000010005 */
[----:B------:R-:W-:Y:S01]  /*f0d0*/  @P0 MOV R3, 0x3f317218 ;  /* 0x3f31721800030802 */ /* 0x000fe20000000f00 */
[C---:B------:R-:W-:Y:S02]  /*f0e0*/  FMUL.FTZ R139, R0.reuse, R139 ;  /* 0x0000008b008b7220 */ /* 0x040fe40000410000 */
[----:B------:R-:W-:Y:S01]  /*f0f0*/  FMUL.FTZ R134, R0, R134 ;  /* 0x0000008600867220 */ /* 0x000fe20000410000 */
[----:B--2---:R-:W-:Y:S01]  /*f100*/  MOV R4, 0x1 ;  /* 0x0000000100047802 */ /* 0x004fe20000000f00 */
[----:B----4-:R-:W-:Y:S02]  /*f110*/  @P0 FMUL.FTZ R2, R2, 0.69314718246459960938 ;  /* 0x3f31721802020820 */ /* 0x010fe40000410000 */
[----:B------:R-:W-:Y:S02]  /*f120*/  @P0 FMUL.FTZ R3, R3, c[0x0][0x2d0] ;  /* 0x0000b40003030a20 */ /* 0x000fe40000410000 */
        /* <DEDUP_REMOVED lines=21> */
[----:B------:R-:W-:Y:S01]  /*f280*/  PRMT R0, R4, 0x7610, R0 ;  /* 0x0000761004007816 */ /* 0x000fe20000000000 */
[----:B------:R-:W-:Y:S02]  /*f290*/  @P3 FFMA.FTZ R21, R7, R104, R9 ;  /* 0x0000006807153223 */ /* 0x000fe40000010009 */
[----:B------:R-:W-:Y:S02]  /*f2a0*/  @P2 FFMA.FTZ R22, R6, R103, R8 ;  /* 0x0000006706162223 */ /* 0x000fe40000010008 */
[----:B------:R-:W-:Y:S02]  /*f2b0*/  @P0 FFMA.FTZ R20, R3, R101, R2 ;  /* 0x0000006503140223 */ /* 0x000fe40000010002 */
.L_x_1255:
[----:B--2---:R2:W5:Y:S01]  /*f2c0*/  LDL R7, [R1+0x7c] ;  /* 0x00007c0001077983 */ /* 0x0045620000100800 */
[----:B------:R-:W-:Y:S03]  /*f2d0*/  BSSY B0, `(.L_x_1296) ;  /* 0x0000012000007945 */ /* 0x000fe60003800000 */
[----:B------:R-:W3:Y:S02]  /*f2e0*/  S2R R6, SR_TID.X ;  /* 0x0000000000067919 */ /* 0x000ee40000002100 */
[----:B---3--:R-:W-:-:S13]  /*f2f0*/  LOP3.LUT P0, RZ, R6, 0x7f, RZ, 0xc0, !PT ;  /* 0x0000007f06ff7812 */ /* 0x008fda000780c0ff */
[----:B------:R-:W-:Y:S05]  /*f300*/  @P0 BRA `(.L_x_1297) ;  /* 0x000000e000000947 */ /* 0x000fea0003800000 */
[----:B--2---:R-:W2:Y:S01]  /*f310*/  S2R R4, SR_LANEID ;  /* 0x0000000000047919 */ /* 0x004ea20000000000 */
[----:B------:R-:W-:Y:S01]  /*f320*/  VOTEU.ANY UR4, UPT, PT ;  /* 0x0000000000047886 */ /* 0x000fe200038e0100 */
[----:B------:R-:W-:Y:S01]  /*f330*/  IMAD.MOV.U32 R5, RZ, RZ, c[0x0][0x584] ;  /* 0x00016100ff057624 */ /* 0x000fe200078e00ff */
[----:B------:R-:W2:Y:S08]  /*f340*/  FLO.U32 R3, UR4 ;  /* 0x0000000400037d00 */ /* 0x000eb000080e0000 */
[----:B------:R-:W3:Y:S01]  /*f350*/  POPC R2, UR4 ;  /* 0x0000000400027d09 */ /* 0x000ee20008000000 */
[----:B--2---:R-:W-:Y:S01]  /*f360*/  ISETP.EQ.U32.AND P0, PT, R3, R4, PT ;  /* 0x000000040300720c */ /* 0x004fe20003f02070 */
[----:B------:R-:W-:-:S12]  /*f370*/  IMAD.MOV.U32 R4, RZ, RZ, c[0x0][0x580] ;  /* 0x00016000ff047624 */ /* 0x000fd800078e00ff */
[----:B---3--:R2:W3:Y:S04]  /*f380*/  @P0 ATOMG.E.ADD.STRONG.GPU PT, R2, [R4.64], R2 ;  /* 0x00000002040209a8 */ /* 0x0084e800081ee1c6 */
[----:B--2---:R-:W2:Y:S04]  /*f390*/  S2R R4, SR_LTMASK ;  /* 0x0000000000047919 */ /* 0x004ea80000003900 */
[----:B---3--:R2:W3:Y:S02]  /*f3a0*/  SHFL.IDX PT, R3, R2, R3, 0x1f ;  /* 0x00001f0302037589 */ /* 0x0084e400000e0000 */
[----:B--2---:R-:W-:-:S06]  /*f3b0*/  LOP3.LUT R2, R4, UR4, RZ, 0xc0, !PT ;  /* 0x0000000404027c12 */ /* 0x004fcc000f8ec0ff */
[----:B------:R-:W3:Y:S02]  /*f3c0*/  POPC R2, R2 ;  /* 0x0000000200027309 */ /* 0x000ee40000000000 */
[----:B---3-5:R-:W-:-:S05]  /*f3d0*/  IADD3 R7, R3, c[0x0][0xc], R2 ;  /* 0x0000030003077a10 */ /* 0x028fca0007ffe002 */
[----:B------:R2:W-:Y:S02]  /*f3e0*/  STL [R1+0x7c], R7 ;  /* 0x00007c0701007387 */ /* 0x0005e40000100800 */
.L_x_1297:
[----:B--2---:R-:W-:Y:S05]  /*f3f0*/  BSYNC B0 ;  /* 0x0000000000007941 */ /* 0x004fea0003800000 */
.L_x_1296:
[----:B------:R-:W-:Y:S01]  /*f400*/  PRMT R0, R0, 0x9910, RZ ;  /* 0x0000991000007816 */ /* 0x000fe200000000ff */
[----:B------:R-:W-:Y:S01]  /*f410*/  BSSY B1, `(.L_x_1298) ;  /* 0x000018d000017945 */ /* 0x000fe20003800000 */
[----:B-----5:R-:W-:Y:S02]  /*f420*/  IMAD.MOV.U32 R24, RZ, RZ, R7 ;  /* 0x000000ffff187224 */ /* 0x020fe400078e0007 */
[----:B------:R-:W-:-:S13]  /*f430*/  ISETP.NE.AND P0, PT, R0, RZ, PT ;  /* 0x000000ff0000720c */ /* 0x000fda0003f05270 */
[----:B------:R-:W-:Y:S05]  /*f440*/  @!P0 BRA `(.L_x_1299) ;  /* 0x000015d000008947 */ /* 0x000fea0003800000 */
[----:B------:R-:W-:Y:S01]  /*f450*/  WARPSYNC 0xffffffff ;  /* 0xffffffff00007948 */ /* 0x000fe20003800000 */
[----:B------:R-:W-:Y:S06]  /*f460*/  BAR.SYNC.DEFER_BLOCKING 0x1, 0x80 ;  /* 0x0042000000007b1d */ /* 0x000fec0000010000 */
[----:B------:R-:W-:Y:S05]  /*f470*/  BRA.CONV ~URZ, `(.L_x_1300) ;  /* 0x000000837f007947 */ /* 0x000fea000b800000 */
[----:B------:R-:W-:Y:S01]  /*f480*/  SHF.R.S32.HI R2, RZ, 0x1f, R6 ;  /* 0x0000001fff027819 */ /* 0x000fe20000011406 */
[----:B------:R-:W-:Y:S02]  /*f490*/  IMAD.MOV.U32 R3, RZ, RZ, RZ ;  /* 0x000000ffff037224 */ /* 0x000fe400078e00ff */
[----:B------:R-:W-:Y:S01]  /*f4a0*/  IMAD.MOV.U32 R0, RZ, RZ, 0x1f ;  /* 0x0000001fff007424 */ /* 0x000fe200078e00ff */
[----:B------:R-:W-:-:S04]  /*f4b0*/  LEA.HI R2, R2, R6, RZ, 0x7 ;  /* 0x0000000602027211 */ /* 0x000fc800078f38ff */
[----:B------:R-:W-:-:S05]  /*f4c0*/  SHF.R.S32.HI R2, RZ, 0x7, R2 ;  /* 0x00000007ff027819 */ /* 0x000fca0000011402 */
[----:B------:R-:W-:Y:S01]  /*f4d0*/  IMAD.MOV.U32 R5, RZ, RZ, R2 ;  /* 0x000000ffff057224 */ /* 0x000fe200078e0002 */
[----:B------:R-:W-:Y:S02]  /*f4e0*/  MOV R2, 0xf500 ;  /* 0x0000f50000027802 */ /* 0x000fe40000000f00 */
[----:B-1----:R-:W-:Y:S05]  /*f4f0*/  CALL.REL.NOINC `($__internal_18_$__cuda_sm70_shflsync_idx_p) ;  /* 0x0000488000007944 */ /* 0x002fea0003c00000 */
.L_x_1300:
[----:B------:R-:W2:Y:S04]  /*f500*/  LDL.LU R4, [R1+0x44] ;  /* 0x0000440001047983 */ /* 0x000ea80000300800 */
[----:B------:R-:W3:Y:S04]  /*f510*/  LDL R8, [R1+0xb4] ;  /* 0x0000b40001087983 */ /* 0x000ee80000100800 */
[----:B------:R-:W4:Y:S04]  /*f520*/  LDL.LU R13, [R1+0x40] ;  /* 0x00004000010d7983 */ /* 0x000f280000300800 */
[----:B------:R-:W3:Y:S04]  /*f530*/  LDL.LU R16, [R1+0x48] ;  /* 0x0000480001107983 */ /* 0x000ee80000300800 */
[----:B------:R-:W3:Y:S01]  /*f540*/  LDL.LU R15, [R1+0x78] ;  /* 0x00007800010f7983 */ /* 0x000ee20000300800 */
[----:B------:R-:W-:-:S03]  /*f550*/  MOV R3, 0x1 ;  /* 0x0000000100037802 */ /* 0x000fc60000000f00 */
[----:B------:R-:W3:Y:S01]  /*f560*/  LDL R14, [R1+0xbc] ;  /* 0x0000bc00010e7983 */ /* 0x000ee20000100800 */
[----:B------:R-:W-:-:S03]  /*f570*/  ISETP.NE.AND P0, PT, R3, c[0x0][0x4e8], PT ;  /* 0x00013a0003007a0c */ /* 0x000fc60003f05270 */
[----:B------:R1:W5:Y:S04]  /*f580*/  LDL R48, [R1+0xb0] ;  /* 0x0000b00001307983 */ /* 0x0003680000100800 */
        /* <DEDUP_REMOVED lines=22> */
[----:B------:R1:W5:Y:S01]  /*f6f0*/  LDL R25, [R1+0x50] ;  /* 0x0000500001197983 */ /* 0x0003620000100800 */
[----:B------:R-:W-:-:S02]  /*f700*/  ULDC UR5, c[0x0][0x4e8] ;  /* 0x00013a0000057ab9 */ /* 0x000fc40000000800 */
[----:B------:R-:W-:Y:S02]  /*f710*/  ULDC UR4, c[0x0][0x388] ;  /* 0x0000e20000047ab9 */ /* 0x000fe40000000800 */
[----:B------:R-:W-:Y:S01]  /*f720*/  UIMAD UR4, UR5, UR4, URZ ;  /* 0x00000004050472a4 */ /* 0x000fe2000f8e023f */
[----:B------:R-:W-:Y:S01]  /*f730*/  BSSY B0, `(.L_x_1301) ;  /* 0x000008f000007945 */ /* 0x000fe20003800000 */
[----:B--2---:R-:W-:Y:S01]  /*f740*/  SHF.R.S32.HI R0, RZ, 0x1f, R4 ;  /* 0x0000001fff007819 */ /* 0x004fe20000011404 */
[----:B------:R-:W-:-:S04]  /*f750*/  IMAD.WIDE.U32 R6, R4, c[0x0][0x4d0], RZ ;  /* 0x0001340004067a25 */ /* 0x000fc800078e00ff */
[C---:B------:R-:W-:Y:S02]  /*f760*/  IMAD R2, R0.reuse, c[0x0][0x4d0], RZ ;  /* 0x0001340000027a24 */ /* 0x040fe400078e02ff */
[----:B------:R-:W-:Y:S02]  /*f770*/  IMAD R0, R0, c[0x0][0x438], RZ ;  /* 0x00010e0000007a24 */ /* 0x000fe400078e02ff */
[C---:B------:R-:W-:Y:S02]  /*f780*/  IMAD R2, R4.reuse, c[0x0][0x4d4], R2 ;  /* 0x0001350004027a24 */ /* 0x040fe400078e0202 */
[C---:B------:R-:W-:Y:S02]  /*f790*/  IMAD R0, R4.reuse, c[0x0][0x43c], R0 ;  /* 0x00010f0004007a24 */ /* 0x040fe400078e0200 */
[----:B------:R-:W-:Y:S01]  /*f7a0*/  IMAD.WIDE.U32 R4, R4, c[0x0][0x438], RZ ;  /* 0x00010e0004047a25 */ /* 0x000fe200078e00ff */
[----:B------:R-:W-:Y:S02]  /*f7b0*/  IADD3 R7, R7, R2, RZ ;  /* 0x0000000207077210 */ /* 0x000fe40007ffe0ff */
[----:B----4-:R-:W-:Y:S01]  /*f7c0*/  SHF.R.S32.HI R2, RZ, 0x1f, R13 ;  /* 0x0000001fff027819 */ /* 0x010fe2000001140d */
[----:B------:R-:W-:Y:S01]  /*f7d0*/  IMAD.IADD R5, R5, 0x1, R0 ;  /* 0x0000000105057824 */ /* 0x000fe200078e0200 */
[----:B---3--:R-:W-:Y:S01]  /*f7e0*/  IADD3 R0, R8, R15, RZ ;  /* 0x0000000f08007210 */ /* 0x008fe20007ffe0ff */
[----:B------:R-:W-:-:S04]  /*f7f0*/  IMAD.WIDE.U32 R6, R13, c[0x0][0x4d8], R6 ;  /* 0x000136000d067a25 */ /* 0x000fc800078e0006 */
[----:B------:R-:W-:-:S04]  /*f800*/  @P0 IMAD.HI.U32 R10, R0, c[0x0][0x4ec], RZ ;  /* 0x00013b00000a0a27 */ /* 0x000fc800078e00ff */
[C---:B------:R-:W-:Y:S02]  /*f810*/  IMAD R9, R2.reuse, c[0x0][0x4d8], RZ ;  /* 0x0001360002097a24 */ /* 0x040fe400078e02ff */
[----:B------:R-:W-:Y:S01]  /*f820*/  IMAD R8, R2, c[0x0][0x440], RZ ;  /* 0x0001100002087a24 */ /* 0x000fe200078e02ff */
[----:B------:R-:W-:Y:S01]  /*f830*/  MOV R2, R0 ;  /* 0x0000000000027202 */ /* 0x000fe20000000f00 */
[----:B------:R-:W-:Y:S01]  /*f840*/  IMAD.MOV.U32 R3, RZ, RZ, R0 ;  /* 0x000000ffff037224 */ /* 0x000fe200078e0000 */
[----:B------:R-:W-:Y:S01]  /*f850*/  @P0 SHF.R.U32.HI R3, RZ, c[0x0][0x4f0], R10 ;  /* 0x00013c00ff030a19 */ /* 0x000fe2000001160a */
[C---:B------:R-:W-:Y:S02]  /*f860*/  IMAD R11, R13.reuse, c[0x0][0x4dc], R9 ;  /* 0x000137000d0b7a24 */ /* 0x040fe400078e0209 */
[----:B-1----:R-:W-:Y:S01]  /*f870*/  IMAD R12, R13, c[0x0][0x444], R8 ;  /* 0x000111000d0c7a24 */ /* 0x002fe200078e0208 */
[----:B------:R-:W-:Y:S01]  /*f880*/  SHF.R.S32.HI R8, RZ, 0x1f, R16 ;  /* 0x0000001fff087819 */ /* 0x000fe20000011410 */
[----:B------:R-:W-:-:S04]  /*f890*/  @P0 IMAD.HI.U32 R9, R0, c[0x0][0x4ec], RZ ;  /* 0x00013b0000090a27 */ /* 0x000fc800078e00ff */
[----:B------:R-:W-:Y:S01]  /*f8a0*/  IMAD.WIDE.U32 R4, R13, c[0x0][0x440], R4 ;  /* 0x000110000d047a25 */ /* 0x000fe200078e0004 */
[----:B------:R-:W-:-:S03]  /*f8b0*/  @P0 SHF.R.U32.HI R2, RZ, c[0x0][0x4f0], R9 ;  /* 0x00013c00ff020a19 */ /* 0x000fc60000011609 */
[----:B------:R-:W-:Y:S02]  /*f8c0*/  IMAD.MOV R10, RZ, RZ, -R3 ;  /* 0x000000ffff0a7224 */ /* 0x000fe400078e0a03 */
[C---:B------:R-:W-:Y:S01]  /*f8d0*/  IMAD R9, R8.reuse, c[0x0][0x4e0], RZ ;  /* 0x0001380008097a24 */ /* 0x040fe200078e02ff */
[----:B------:R-:W-:Y:S01]  /*f8e0*/  IADD3 R5, R5, R12, RZ ;  /* 0x0000000c05057210 */ /* 0x000fe20007ffe0ff */
[----:B------:R-:W-:Y:S02]  /*f8f0*/  IMAD.IADD R7, R7, 0x1, R11 ;  /* 0x0000000107077824 */ /* 0x000fe400078e020b */
[----:B------:R-:W-:Y:S02]  /*f900*/  IMAD R8, R8, c[0x0][0x448], RZ ;  /* 0x0001120008087a24 */ /* 0x000fe400078e02ff */
[----:B------:R-:W-:Y:S02]  /*f910*/  IMAD R10, R10, c[0x0][0x4e8], R0 ;  /* 0x00013a000a0a7a24 */ /* 0x000fe400078e0200 */
[C---:B------:R-:W-:Y:S01]  /*f920*/  IMAD R12, R16.reuse, c[0x0][0x44c], R8 ;  /* 0x00011300100c7a24 */ /* 0x040fe200078e0208 */
[----:B------:R-:W-:Y:S01]  /*f930*/  SHF.R.S32.HI R8, RZ, 0x1f, R2 ;  /* 0x0000001fff087819 */ /* 0x000fe20000011402 */
[----:B------:R-:W-:-:S04]  /*f940*/  IMAD.WIDE.U32 R6, R16, c[0x0][0x4e0], R6 ;  /* 0x0001380010067a25 */ /* 0x000fc800078e0006 */
[C---:B------:R-:W-:Y:S01]  /*f950*/  IMAD R13, R16.reuse, c[0x0][0x4e4], R9 ;  /* 0x00013900100d7a24 */ /* 0x040fe200078e0209 */
[----:B------:R-:W-:Y:S01]  /*f960*/  SHF.R.S32.HI R9, RZ, 0x1f, R10 ;  /* 0x0000001fff097819 */ /* 0x000fe2000001140a */
[----:B------:R-:W-:Y:S01]  /*f970*/  IMAD.WIDE.U32 R4, R16, c[0x0][0x448], R4 ;  /* 0x0001120010047a25 */ /* 0x000fe200078e0004 */
[----:B------:R-:W-:Y:S02]  /*f980*/  SHF.R.S32.HI R11, RZ, 0x1f, R3 ;  /* 0x0000001fff0b7819 */ /* 0x000fe40000011403 */
[----:B------:R-:W-:Y:S01]  /*f990*/  IADD3 R6, P0, R3, R6, RZ ;  /* 0x0000000603067210 */ /* 0x000fe20007f1e0ff */
[----:B------:R-:W-:Y:S01]  /*f9a0*/  IMAD R3, R8, c[0x0][0x430], RZ ;  /* 0x00010c0008037a24 */ /* 0x000fe200078e02ff */
[----:B------:R-:W-:Y:S01]  /*f9b0*/  IADD3 R5, R5, R12, RZ ;  /* 0x0000000c05057210 */ /* 0x000fe20007ffe0ff */
[----:B------:R-:W-:Y:S01]  /*f9c0*/  IMAD R8, R9, c[0x0][0x4c8], RZ ;  /* 0x0001320009087a24 */ /* 0x000fe200078e02ff */
[----:B------:R-:W-:Y:S01]  /*f9d0*/  IADD3.X R7, R11, R7, R13, P0, !PT ;  /* 0x000000070b077210 */ /* 0x000fe200007fe40d */
[----:B------:R-:W-:-:S02]  /*f9e0*/  IMAD R11, R2, c[0x0][0x434], R3 ;  /* 0x00010d00020b7a24 */ /* 0x000fc400078e0203 */
[----:B------:R-:W-:Y:S02]  /*f9f0*/  IMAD R12, R10, c[0x0][0x4cc], R8 ;  /* 0x000133000a0c7a24 */ /* 0x000fe400078e0208 */
[----:B------:R-:W-:-:S04]  /*fa00*/  IMAD.WIDE.U32 R8, R2, c[0x0][0x430], R4 ;  /* 0x00010c0002087a25 */ /* 0x000fc800078e0004 */
[----:B------:R-:W-:Y:S01]  /*fa10*/  IMAD.WIDE.U32 R4, R10, c[0x0][0x4c8], R6 ;  /* 0x000132000a047a25 */ /* 0x000fe200078e0006 */
[----:B------:R-:W-:-:S03]  /*fa20*/  IADD3 R7, R9, R11, RZ ;  /* 0x0000000b09077210 */ /* 0x000fc60007ffe0ff */
[----:B------:R-:W-:Y:S02]  /*fa30*/  IMAD.MOV R3, RZ, RZ, -R2 ;  /* 0x000000ffff037224 */ /* 0x000fe400078e0a02 */
[----:B------:R-:W-:Y:S02]  /*fa40*/  IMAD.IADD R9, R5, 0x1, R12 ;  /* 0x0000000105097824 */ /* 0x000fe400078e020c */
[----:B------:R-:W-:Y:S02]  /*fa50*/  IMAD R5, R3, c[0x0][0x4e8], R0 ;  /* 0x00013a0003057a24 */ /* 0x000fe400078e0200 */
[----:B------:R-:W-:Y:S02]  /*fa60*/  IMAD.IADD R3, R14, 0x1, R15 ;  /* 0x000000010e037824 */ /* 0x000fe400078e020f */
[----:B------:R-:W1:Y:S01]  /*fa70*/  S2R R14, SR_TID.X ;  /* 0x00000000000e7919 */ /* 0x000e620000002100 */
[----:B------:R-:W-:-:S04]  /*fa80*/  LEA R2, P0, R4, c[0x0][0x4a8], 0x2 ;  /* 0x00012a0004027a11 */ /* 0x000fc800078010ff */
[----:B------:R-:W-:Y:S01]  /*fa90*/  LEA.HI.X R0, R4, c[0x0][0x4ac], R9, 0x2, P0 ;  /* 0x00012b0004007a11 */ /* 0x000fe200000f1409 */
[----:B------:R-:W-:Y:S04]  /*faa0*/  SHFL.IDX PT, R12, R2, RZ, 0x1c1f ;  /* 0x001c1fff020c7589 */ /* 0x000fe800000e0000 */
[----:B------:R-:W2:Y:S04]  /*fab0*/  SHFL.IDX PT, R13, R0, RZ, 0x1c1f ;  /* 0x001c1fff000d7589 */ /* 0x000ea800000e0000 */
[----:B------:R-:W-:Y:S01]  /*fac0*/  SHFL.IDX PT, R10, R2, 0x1, 0x1c1f ;  /* 0x003c1f00020a7f89 */ /* 0x000fe200000e0000 */
[----:B-1----:R-:W-:-:S04]  /*fad0*/  SHF.R.S32.HI R16, RZ, 0x1f, R14 ;  /* 0x0000001fff107819 */ /* 0x002fc8000001140e */
[----:B------:R-:W-:Y:S01]  /*fae0*/  LEA.HI R16, R16, R14, RZ, 0x5 ;  /* 0x0000000e10107211 */ /* 0x000fe200078f28ff */
[----:B------:R-:W1:Y:S03]  /*faf0*/  SHFL.IDX PT, R11, R0, 0x1, 0x1c1f ;  /* 0x003c1f00000b7f89 */ /* 0x000e6600000e0000 */
[----:B------:R-:W-:-:S04]  /*fb00*/  LOP3.LUT R16, R16, 0xffffffe0, RZ, 0xc0, !PT ;  /* 0xffffffe010107812 */ /* 0x000fc800078ec0ff */
[----:B------:R-:W-:Y:S02]  /*fb10*/  IADD3 R16, -R16, R14, RZ ;  /* 0x0000000e10107210 */ /* 0x000fe40007ffe1ff */
[C---:B------:R-:W-:Y:S02]  /*fb20*/  IADD3 R17, R3.reuse, 0x8, RZ ;  /* 0x0000000803117810 */ /* 0x040fe40007ffe0ff */
[----:B------:R-:W-:Y:S02]  /*fb30*/  LOP3.LUT P1, RZ, R16, 0x3, RZ, 0xc0, !PT ;  /* 0x0000000310ff7812 */ /* 0x000fe4000782c0ff */
[----:B------:R-:W-:Y:S01]  /*fb40*/  SHF.R.S32.HI R4, RZ, 0x1f, R5 ;  /* 0x0000001fff047819 */ /* 0x000fe20000011405 */
[----:B------:R-:W-:Y:S01]  /*fb50*/  SHFL.IDX PT, R9, R0, 0x2, 0x1c1f ;  /* 0x005c1f0000097f89 */ /* 0x000fe200000e0000 */
[----:B------:R-:W-:Y:S02]  /*fb60*/  MOV R6, R8 ;  /* 0x0000000800067202 */ /* 0x000fe40000000f00 */
[----:B------:R-:W-:Y:S01]  /*fb70*/  ISETP.GE.OR P4, PT, R3, UR4, P1 ;  /* 0x0000000403007c0c */ /* 0x000fe20008f86670 */
[----:B------:R-:W3:Y:S01]  /*fb80*/  SHFL.IDX PT, R8, R2, 0x2, 0x1c1f ;  /* 0x005c1f0002087f89 */ /* 0x000ee200000e0000 */
[----:B------:R-:W-:-:S03]  /*fb90*/  ISETP.GE.OR P3, PT, R17, UR4, P1 ;  /* 0x0000000411007c0c */ /* 0x000fc60008f66670 */
[----:B------:R-:W-:Y:S04]  /*fba0*/  SHFL.IDX PT, R14, R2, 0x3, 0x1c1f ;  /* 0x007c1f00020e7f89 */ /* 0x000fe800000e0000 */
[----:B------:R4:W3:Y:S01]  /*fbb0*/  SHFL.IDX PT, R15, R0, 0x3, 0x1c1f ;  /* 0x007c1f00000f7f89 */ /* 0x0008e200000e0000 */
[----:B------:R-:W-:-:S03]  /*fbc0*/  IADD3 R16, R3, 0x40, RZ ;  /* 0x0000004003107810 */ /* 0x000fc60007ffe0ff */
[----:B--2---:R2:W-:Y:S01]  /*fbd0*/  @!P4 ST.E [R12.64], R21 ;  /* 0x000000150c00c985 */ /* 0x0045e2000c101906 */
[----:B------:R-:W-:-:S03]  /*fbe0*/  ISETP.GE.OR P2, PT, R16, UR4, P1 ;  /* 0x0000000410007c0c */ /* 0x000fc60008f46670 */
[----:B-1----:R2:W-:Y:S01]  /*fbf0*/  @!P3 ST.E [R10.64], R22 ;  /* 0x000000160a00b985 */ /* 0x0025e2000c101906 */
[----:B------:R-:W-:Y:S01]  /*fc00*/  ISETP.GE.AND P3, PT, R3, UR4, PT ;  /* 0x0000000403007c0c */ /* 0x000fe2000bf66270 */
[----:B----4-:R-:W-:-:S04]  /*fc10*/  IMAD R0, R4, c[0x0][0x428], RZ ;  /* 0x00010a0004007a24 */ /* 0x010fc800078e02ff */
[C---:B------:R-:W-:Y:S02]  /*fc20*/  IMAD R0, R5.reuse, c[0x0][0x42c], R0 ;  /* 0x00010b0005007a24 */ /* 0x040fe400078e0200 */
[----:B------:R-:W-:Y:S01]  /*fc30*/  IMAD.WIDE.U32 R4, R5, c[0x0][0x428], R6 ;  /* 0x00010a0005047a25 */ /* 0x000fe200078e0006 */
[----:B------:R-:W-:-:S04]  /*fc40*/  IADD3 R6, R3, 0x48, RZ ;  /* 0x0000004803067810 */ /* 0x000fc80007ffe0ff */
[----:B------:R-:W-:Y:S01]  /*fc50*/  ISETP.GE.OR P1, PT, R6, UR4, P1 ;  /* 0x0000000406007c0c */ /* 0x000fe20008f26670 */
[----:B------:R-:W-:Y:S01]  /*fc60*/  IMAD.IADD R0, R5, 0x1, R0 ;  /* 0x0000000105007824 */ /* 0x000fe200078e0200 */
[C---:B------:R-:W-:Y:S01]  /*fc70*/  LEA R19, P0, R4.reuse, c[0x0][0x400], 0x2 ;  /* 0x0001000004137a11 */ /* 0x040fe200078010ff */
[----:B---3--:R2:W-:Y:S03]  /*fc80*/  @!P2 ST.E [R8.64], R23 ;  /* 0x000000170800a985 */ /* 0x0085e6000c101906 */
[----:B------:R-:W-:Y:S02]  /*fc90*/  LEA.HI.X R18, R4, c[0x0][0x404], R0, 0x2, P0 ;  /* 0x0001010004127a11 */ /* 0x000fe400000f1400 */
[----:B------:R2:W1:Y:S01]  /*fca0*/  SHFL.IDX PT, R0, R19, RZ, 0x1c1f ;  /* 0x001c1fff13007589 */ /* 0x00046200000e0000 */
[----:B------:R-:W-:Y:S02]  /*fcb0*/  ISETP.GE.AND P2, PT, R17, UR4, PT ;  /* 0x0000000411007c0c */ /* 0x000fe4000bf46270 */
[----:B------:R-:W-:Y:S01]  /*fcc0*/  ISETP.GE.AND P0, PT, R6, UR4, PT ;  /* 0x0000000406007c0c */ /* 0x000fe2000bf06270 */
[----:B------:R2:W3:Y:S04]  /*fcd0*/  SHFL.IDX PT, R2, R18, RZ, 0x1c1f ;  /* 0x001c1fff12027589 */ /* 0x0004e800000e0000 */
[----:B------:R2:W-:Y:S01]  /*fce0*/  @!P1 ST.E [R14.64], R20 ;  /* 0x000000140e009985 */ /* 0x0005e2000c101906 */
[----:B------:R-:W-:Y:S01]  /*fcf0*/  ISETP.GE.AND P1, PT, R16, UR4, PT ;  /* 0x0000000410007c0c */ /* 0x000fe2000bf26270 */
[----:B------:R-:W-:Y:S07]  /*fd00*/  @P3 BRA `(.L_x_1302) ;  /* 0x0000031000003947 */ /* 0x000fee0003800000 */
[----:B-----5:R-:W-:Y:S02]  /*fd10*/  ISETP.GE.AND P4, PT, R47, c[0x0][0x3c8], PT ;  /* 0x0000f2002f007a0c */ /* 0x020fe40003f86270 */
[----:B------:R-:W-:-:S02]  /*fd20*/  ISETP.GE.AND P3, PT, R45, c[0x0][0x3c8], PT ;  /* 0x0000f2002d007a0c */ /* 0x000fc40003f66270 */
[----:B------:R-:W-:-:S09]  /*fd30*/  ISETP.GE.AND P6, PT, R29, c[0x0][0x3c8], PT ;  /* 0x0000f2001d007a0c */ /* 0x000fd20003fc6270 */
[----:B-1----:R-:W-:-:S04]  /*fd40*/  @!P4 LEA R4, P5, R47, R0, 0x2 ;  /* 0x000000002f04c211 */ /* 0x002fc800078a10ff */
[----:B---3--:R-:W-:Y:S02]  /*fd50*/  @!P4 LEA.HI.X R5, R47, R2, R48, 0x2, P5 ;  /* 0x000000022f05c211 */ /* 0x008fe400028f1430 */
[----:B------:R-:W-:-:S03]  /*fd60*/  ISETP.GE.AND P5, PT, R43, c[0x0][0x3c8], PT ;  /* 0x0000f2002b007a0c */ /* 0x000fc60003fa6270 */
[----:B------:R1:W-:Y:S02]  /*fd70*/  @!P4 ST.E.64 [R4.64], R140 ;  /* 0x0000008c0400c985 */ /* 0x0003e4000c101b06 */
[----:B-1----:R-:W-:-:S04]  /*fd80*/  @!P3 LEA R4, P4, R45, R0, 0x2 ;  /* 0x000000002d04b211 */ /* 0x002fc800078810ff */
[----:B------:R-:W-:Y:S02]  /*fd90*/  @!P3 LEA.HI.X R5, R45, R2, R46, 0x2, P4 ;  /* 0x000000022d05b211 */ /* 0x000fe400020f142e */
        /* <DEDUP_REMOVED lines=25> */
[----:B------:R1:W-:Y:S01]  /*ff30*/  @!P3 ST.E.64 [R4.64], R168 ;  /* 0x000000a80400b985 */ /* 0x0003e2000c101b06 */
[----:B--2---:R-:W-:-:S04]  /*ff40*/  @!P5 LEA R10, P3, R31, R0, 0x2 ;  /* 0x000000001f0ad211 */ /* 0x004fc800078610ff */
[----:B------:R-:W-:Y:S02]  /*ff50*/  @!P5 LEA.HI.X R11, R31, R2, R32, 0x2, P3 ;  /* 0x000000021f0bd211 */ /* 0x000fe400018f1420 */
[----:B------:R-:W-:Y:S02]  /*ff60*/  ISETP.GE.AND P5, PT, R27, c[0x0][0x3c8], PT ;  /* 0x0000f2001b007a0c */ /* 0x000fe40003fa6270 */
[----:B------:R-:W-:-:S04]  /*ff70*/  @!P6 LEA R8, P3, R29, R0, 0x2 ;  /* 0x000000001d08e211 */ /* 0x000fc800078610ff */
[----:B------:R-:W-:-:S07]  /*ff80*/  @!P6 LEA.HI.X R9, R29, R2, R30, 0x2, P3 ;  /* 0x000000021d09e211 */ /* 0x000fce00018f141e */
[----:B------:R-:W-:-:S04]  /*ff90*/  @!P5 LEA R6, P3, R27, R0, 0x2 ;  /* 0x000000001b06d211 */ /* 0x000fc800078610ff */
[----:B------:R-:W-:Y:S02]  /*ffa0*/  @!P5 LEA.HI.X R7, R27, R2, R28, 0x2, P3 ;  /* 0x000000021b07d211 */ /* 0x000fe400018f141c */
[----:B-1----:R-:W-:-:S04]  /*ffb0*/  @!P4 LEA R4, P3, R25, R0, 0x2 ;  /* 0x000000001904c211 */ /* 0x002fc800078610ff */
[----:B------:R-:W-:Y:S02]  /*ffc0*/  @!P4 LEA.HI.X R5, R25, R2, R26, 0x2, P3 ;  /* 0x000000021905c211 */ /* 0x000fe400018f141a */
[----:B------:R-:W-:-:S13]  /*ffd0*/  ISETP.GE.AND P3, PT, R31, c[0x0][0x3c8], PT ;  /* 0x0000f2001f007a0c */ /* 0x000fda0003f66270 */
[----:B------:R1:W-:Y:S04]  /*ffe0*/  @!P3 ST.E.64 [R10.64], R68 ;  /* 0x000000440a00b985 */ /* 0x0003e8000c101b06 */
[----:B------:R1:W-:Y:S04]  /*fff0*/  @!P6 ST.E.64 [R8.64], R80 ;  /* 0x000000500800e985 */ /* 0x0003e8000c101b06 */
[----:B------:R1:W-:Y:S04]  /*10000*/  @!P5 ST.E.64 [R6.64], R84 ;  /* 0x000000540600d985 */ /* 0x0003e8000c101b06 */
[----:B------:R1:W-:Y:S02]  /*10010*/  @!P4 ST.E.64 [R4.64], R96 ;  /* 0x000000600400c985 */ /* 0x0003e4000c101b06 */
.L_x_1302:
[----:B------:R-:W-:Y:S05]  /*10020*/  BSYNC B0 ;  /* 0x0000000000007941 */ /* 0x000fea0003800000 */
.L_x_1301:
[----:B---3--:R3:W4:Y:S01]  /*10030*/  SHFL.IDX PT, R2, R18, 0x1, 0x1c1f ;  /* 0x003c1f0012027f89 */ /* 0x00872200000e0000 */
[----:B------:R-:W-:Y:S03]  /*10040*/  BSSY B0, `(.L_x_1303) ;  /* 0x0000033000007945 */ /* 0x000fe60003800000 */
[----:B-1----:R3:W1:Y:S01]  /*10050*/  SHFL.IDX PT, R0, R19, 0x1, 0x1c1f ;  /* 0x003c1f0013007f89 */ /* 0x00266200000e0000 */
[----:B------:R-:W-:Y:S05]  /*10060*/  @P2 BRA `(.L_x_1304) ;  /* 0x0000030000002947 */ /* 0x000fea0003800000 */
[----:B-----5:R-:W-:Y:S02]  /*10070*/  ISETP.GE.AND P2, PT, R47, c[0x0][0x3c8], PT ;  /* 0x0000f2002f007a0c */ /* 0x020fe40003f46270 */
[----:B------:R-:W-:-:S02]  /*10080*/  ISETP.GE.AND P3, PT, R45, c[0x0][0x3c8], PT ;  /* 0x0000f2002d007a0c */ /* 0x000fc40003f66270 */
[----:B------:R-:W-:-:S09]  /*10090*/  ISETP.GE.AND P5, PT, R43, c[0x0][0x3c8], PT ;  /* 0x0000f2002b007a0c */ /* 0x000fd20003fa6270 */
[----:B-1----:R-:W-:-:S04]  /*100a0*/  @!P2 LEA R4, P4, R47, R0, 0x2 ;  /* 0x000000002f04a211 */ /* 0x002fc800078810ff */
[----:B----4-:R-:W-:Y:S02]  /*100b0*/  @!P2 LEA.HI.X R5, R47, R2, R48, 0x2, P4 ;  /* 0x000000022f05a211 */ /* 0x010fe400020f1430 */
        /* <DEDUP_REMOVED lines=8> */
[----:B----4-:R-:W-:Y:S02]  /*10140*/  @!P2 LEA R6, P4, R41, R0, 0x2 ;  /* 0x000000002906a211 */ /* 0x010fe400078810ff */
[----:B------:R1:W-:Y:S01]  /*10150*/  @!P5 ST.E.64 [R4.64], R150 ;  /* 0x000000960400d985 */ /* 0x0003e2000c101b06 */
[----:B------:R-:W-:Y:S02]  /*10160*/  ISETP.GE.AND P5, PT, R37, c[0x0][0x3c8], PT ;  /* 0x0000f20025007a0c */ /* 0x000fe40003fa6270 */
[----:B------:R-:W-:-:S05]  /*10170*/  @!P2 LEA.HI.X R7, R41, R2, R42, 0x2, P4 ;  /* 0x000000022907a211 */ /* 0x000fca00020f142a */
[----:B------:R4:W-:Y:S01]  /*10180*/  @!P2 ST.E.64 [R6.64], R154 ;  /* 0x0000009a0600a985 */ /* 0x0009e2000c101b06 */
[----:B------:R-:W-:Y:S02]  /*10190*/  ISETP.GE.AND P2, PT, R35, c[0x0][0x3c8], PT ;  /* 0x0000f20023007a0c */ /* 0x000fe40003f46270 */
[----:B-1----:R-:W-:-:S04]  /*101a0*/  @!P3 LEA R4, P4, R39, R0, 0x2 ;  /* 0x000000002704b211 */ /* 0x002fc800078810ff */
[----:B------:R-:W-:Y:S02]  /*101b0*/  @!P3 LEA.HI.X R5, R39, R2, R40, 0x2, P4 ;  /* 0x000000022705b211 */ /* 0x000fe400020f1428 */
[----:B----4-:R-:W-:-:S03]  /*101c0*/  @!P5 LEA R6, P4, R37, R0, 0x2 ;  /* 0x000000002506d211 */ /* 0x010fc600078810ff */
        /* <DEDUP_REMOVED lines=15> */
[----:B------:R-:W-:-:S03]  /*102c0*/  ISETP.GE.AND P2, PT, R25, c[0x0][0x3c8], PT ;  /* 0x0000f20019007a0c */ /* 0x000fc60003f46270 */
[----:B------:R1:W-:Y:S01]  /*102d0*/  @!P5 ST.E.64 [R4.64], R70 ;  /* 0x000000460400d985 */ /* 0x0003e2000c101b06 */
[----:B--2---:R-:W-:-:S04]  /*102e0*/  @!P4 LEA R8, P5, R29, R0, 0x2 ;  /* 0x000000001d08c211 */ /* 0x004fc800078a10ff */
[----:B------:R-:W-:Y:S02]  /*102f0*/  @!P4 LEA.HI.X R9, R29, R2, R30, 0x2, P5 ;  /* 0x000000021d09c211 */ /* 0x000fe400028f141e */
[----:B----4-:R-:W-:-:S03]  /*10300*/  @!P3 LEA R6, P5, R27, R0, 0x2 ;  /* 0x000000001b06b211 */ /* 0x010fc600078a10ff */
[----:B------:R2:W-:Y:S01]  /*10310*/  @!P4 ST.E.64 [R8.64], R82 ;  /* 0x000000520800c985 */ /* 0x0005e2000c101b06 */
[----:B------:R-:W-:-:S05]  /*10320*/  @!P3 LEA.HI.X R7, R27, R2, R28, 0x2, P5 ;  /* 0x000000021b07b211 */ /* 0x000fca00028f141c */
[----:B------:R2:W-:Y:S01]  /*10330*/  @!P3 ST.E.64 [R6.64], R86 ;  /* 0x000000560600b985 */ /* 0x0005e2000c101b06 */
[----:B-1----:R-:W-:-:S04]  /*10340*/  @!P2 LEA R4, P5, R25, R0, 0x2 ;  /* 0x000000001904a211 */ /* 0x002fc800078a10ff */
[----:B------:R-:W-:-:S05]  /*10350*/  @!P2 LEA.HI.X R5, R25, R2, R26, 0x2, P5 ;  /* 0x000000021905a211 */ /* 0x000fca00028f141a */
[----:B------:R2:W-:Y:S04]  /*10360*/  @!P2 ST.E.64 [R4.64], R98 ;  /* 0x000000620400a985 */ /* 0x0005e8000c101b06 */
.L_x_1304:
[----:B------:R-:W-:Y:S05]  /*10370*/  BSYNC B0 ;  /* 0x0000000000007941 */ /* 0x000fea0003800000 */
.L_x_1303:
[----:B----4-:R4:W2:Y:S01]  /*10380*/  SHFL.IDX PT, R2, R18, 0x2, 0x1c1f ;  /* 0x005c1f0012027f89 */ /* 0x0108a200000e0000 */
[----:B------:R-:W-:Y:S03]  /*10390*/  BSSY B0, `(.L_x_1305) ;  /* 0x0000033000007945 */ /* 0x000fe60003800000 */
[----:B-1----:R4:W1:Y:S01]  /*103a0*/  SHFL.IDX PT, R0, R19, 0x2, 0x1c1f ;  /* 0x005c1f0013007f89 */ /* 0x00286200000e0000 */
[----:B------:R-:W-:Y:S05]  /*103b0*/  @P1 BRA `(.L_x_1306) ;  /* 0x0000030000001947 */ /* 0x000fea0003800000 */
[----:B-----5:R-:W-:Y:S02]  /*103c0*/  ISETP.GE.AND P3, PT, R47, c[0x0][0x3c8], PT ;  /* 0x0000f2002f007a0c */ /* 0x020fe40003f66270 */
[----:B------:R-:W-:Y:S02]  /*103d0*/  ISETP.GE.AND P5, PT, R45, c[0x0][0x3c8], PT ;  /* 0x0000f2002d007a0c */ /* 0x000fe40003fa6270 */
[----:B------:R-:W-:Y:S02]  /*103e0*/  ISETP.GE.AND P2, PT, R43, c[0x0][0x3c8], PT ;  /* 0x0000f2002b007a0c */ /* 0x000fe40003f46270 */
[----:B------:R-:W-:-:S07]  /*103f0*/  ISETP.GE.AND P1, PT, R41, c[0x0][0x3c8], PT ;  /* 0x0000f20029007a0c */ /* 0x000fce0003f26270 */
[----:B-12---:R-:W-:-:S04]  /*10400*/  @!P3 LEA R4, P4, R47, R0, 0x2 ;  /* 0x000000002f04b211 */ /* 0x006fc800078810ff */
        /* <DEDUP_REMOVED lines=8> */
[----:B------:R-:W-:Y:S02]  /*10490*/  @!P2 LEA.HI.X R5, R43, R2, R44, 0x2, P4 ;  /* 0x000000022b05a211 */ /* 0x000fe400020f142c */
[----:B--2---:R-:W-:-:S03]  /*104a0*/  @!P1 LEA R6, P4, R41, R0, 0x2 ;  /* 0x0000000029069211 */ /* 0x004fc600078810ff */
[----:B------:R1:W-:Y:S01]  /*104b0*/  @!P2 ST.E.64 [R4.64], R128 ;  /* 0x000000800400a985 */ /* 0x0003e2000c101b06 */
[----:B------:R-:W-:Y:S02]  /*104c0*/  @!P1 LEA.HI.X R7, R41, R2, R42, 0x2, P4 ;  /* 0x0000000229079211 */ /* 0x000fe400020f142a */
[----:B------:R-:W-:-:S03]  /*104d0*/  ISETP.GE.AND P2, PT, R35, c[0x0][0x3c8], PT ;  /* 0x0000f20023007a0c */ /* 0x000fc60003f46270 */
[----:B------:R2:W-:Y:S01]  /*104e0*/  @!P1 ST.E.64 [R6.64], R124 ;  /* 0x0000007c06009985 */ /* 0x0005e2000c101b06 */
[----:B------:R-:W-:Y:S02]  /*104f0*/  ISETP.GE.AND P1, PT, R33, c[0x0][0x3c8], PT ;  /* 0x0000f20021007a0c */ /* 0x000fe40003f26270 */
[----:B-1----:R-:W-:-:S04]  /*10500*/  @!P3 LEA R4, P4, R39, R0, 0x2 ;  /* 0x000000002704b211 */ /* 0x002fc800078810ff */
[----:B------:R-:W-:Y:S02]  /*10510*/  @!P3 LEA.HI.X R5, R39, R2, R40, 0x2, P4 ;  /* 0x000000022705b211 */ /* 0x000fe400020f1428 */
[----:B------:R-:W-:-:S03]  /*10520*/  @!P5 LEA R8, P4, R37, R0, 0x2 ;  /* 0x000000002508d211 */ /* 0x000fc600078810ff */
[----:B------:R1:W-:Y:S01]  /*10530*/  @!P3 ST.E.64 [R4.64], R120 ;  /* 0x000000780400b985 */ /* 0x0003e2000c101b06 */
[----:B------:R-:W-:Y:S02]  /*10540*/  @!P5 LEA.HI.X R9, R37, R2, R38, 0x2, P4 ;  /* 0x000000022509d211 */ /* 0x000fe400020f1426 */
[----:B------:R-:W-:Y:S02]  /*10550*/  ISETP.GE.AND P4, PT, R31, c[0x0][0x3c8], PT ;  /* 0x0000f2001f007a0c */ /* 0x000fe40003f86270 */
[C---:B--2---:R-:W-:Y:S01]  /*10560*/  @!P2 LEA R6, P3, R35.reuse, R0, 0x2 ;  /* 0x000000002306a211 */ /* 0x044fe200078610ff */
[----:B------:R2:W-:Y:S03]  /*10570*/  @!P5 ST.E.64 [R8.64], R116 ;  /* 0x000000740800d985 */ /* 0x0005e6000c101b06 */
        /* <DEDUP_REMOVED lines=8> */
[----:B------:R-:W-:Y:S02]  /*10600*/  ISETP.GE.AND P1, PT, R25, c[0x0][0x3c8], PT ;  /* 0x0000f20019007a0c */ /* 0x000fe40003f26270 */
[----:B------:R-:W-:Y:S02]  /*10610*/  @!P4 LEA.HI.X R11, R31, R2, R32, 0x2, P5 ;  /* 0x000000021f0bc211 */ /* 0x000fe400028f1420 */
[----:B--2---:R-:W-:-:S03]  /*10620*/  @!P3 LEA R8, P5, R29, R0, 0x2 ;  /* 0x000000001d08b211 */ /* 0x004fc600078a10ff */
[----:B------:R2:W-:Y:S01]  /*10630*/  @!P4 ST.E.64 [R10.64], R72 ;  /* 0x000000480a00c985 */ /* 0x0005e2000c101b06 */
[----:B------:R-:W-:Y:S02]  /*10640*/  @!P3 LEA.HI.X R9, R29, R2, R30, 0x2, P5 ;  /* 0x000000021d09b211 */ /* 0x000fe400028f141e */
[----:B---3--:R-:W-:-:S03]  /*10650*/  @!P2 LEA R6, P5, R27, R0, 0x2 ;  /* 0x000000001b06a211 */ /* 0x008fc600078a10ff */
[----:B------:R2:W-:Y:S01]  /*10660*/  @!P3 ST.E.64 [R8.64], R76 ;  /* 0x0000004c0800b985 */ /* 0x0005e2000c101b06 */
[----:B------:R-:W-:-:S05]  /*10670*/  @!P2 LEA.HI.X R7, R27, R2, R28, 0x2, P5 ;  /* 0x000000021b07a211 */ /* 0x000fca00028f141c */
[----:B------:R2:W-:Y:S01]  /*10680*/  @!P2 ST.E.64 [R6.64], R88 ;  /* 0x000000580600a985 */ /* 0x0005e2000c101b06 */
[----:B-1----:R-:W-:-:S04]  /*10690*/  @!P1 LEA R4, P5, R25, R0, 0x2 ;  /* 0x0000000019049211 */ /* 0x002fc800078a10ff */
[----:B------:R-:W-:-:S05]  /*106a0*/  @!P1 LEA.HI.X R5, R25, R2, R26, 0x2, P5 ;  /* 0x0000000219059211 */ /* 0x000fca00028f141a */
[----:B------:R2:W-:Y:S04]  /*106b0*/  @!P1 ST.E.64 [R4.64], R92 ;  /* 0x0000005c04009985 */ /* 0x0005e8000c101b06 */
.L_x_1306:
[----:B------:R-:W-:Y:S05]  /*106c0*/  BSYNC B0 ;  /* 0x0000000000007941 */ /* 0x000fea0003800000 */
.L_x_1305:
[----:B--2---:R2:W3:Y:S04]  /*106d0*/  SHFL.IDX PT, R2, R18, 0x3, 0x1c1f ;  /* 0x007c1f0012027f89 */ /* 0x0044e800000e0000 */
[----:B-1----:R2:W1:Y:S01]  /*106e0*/  SHFL.IDX PT, R0, R19, 0x3, 0x1c1f ;  /* 0x007c1f0013007f89 */ /* 0x00246200000e0000 */
[----:B------:R-:W-:Y:S05]  /*106f0*/  @P0 BRA `(.L_x_1307) ;  /* 0x000005e000000947 */ /* 0x000fea0003800000 */
[----:B-----5:R-:W-:Y:S02]  /*10700*/  ISETP.GE.AND P1, PT, R47, c[0x0][0x3c8], PT ;  /* 0x0000f2002f007a0c */ /* 0x020fe40003f26270 */
[----:B------:R-:W-:Y:S02]  /*10710*/  ISETP.GE.AND P2, PT, R45, c[0x0][0x3c8], PT ;  /* 0x0000f2002d007a0c */ /* 0x000fe40003f46270 */
[----:B------:R-:W-:Y:S02]  /*10720*/  ISETP.GE.AND P4, PT, R43, c[0x0][0x3c8], PT ;  /* 0x0000f2002b007a0c */ /* 0x000fe40003f86270 */
[----:B------:R-:W-:-:S07]  /*10730*/  ISETP.GE.AND P3, PT, R41, c[0x0][0x3c8], PT ;  /* 0x0000f20029007a0c */ /* 0x000fce0003f66270 */
[----:B-1----:R-:W-:-:S04]  /*10740*/  @!P1 LEA R4, P0, R47, R0, 0x2 ;  /* 0x000000002f049211 */ /* 0x002fc800078010ff */
[----:B---3--:R-:W-:Y:S02]  /*10750*/  @!P1 LEA.HI.X R5, R47, R2, R48, 0x2, P0 ;  /* 0x000000022f059211 */ /* 0x008fe400000f1430 */
[----:B------:R-:W-:-:S03]  /*10760*/  @!P2 LEA R6, P0, R45, R0, 0x2 ;  /* 0x000000002d06a211 */ /* 0x000fc600078010ff */
[----:B------:R1:W-:Y:S01]  /*10770*/  @!P1 ST.E.64 [R4.64], R138 ;  /* 0x0000008a04009985 */ /* 0x0003e2000c101b06 */
[----:B------:R-:W-:Y:S02]  /*10780*/  ISETP.GE.AND P1, PT, R39, c[0x0][0x3c8], PT ;  /* 0x0000f20027007a0c */ /* 0x000fe40003f26270 */
[----:B------:R-:W-:Y:S02]  /*10790*/  @!P2 LEA.HI.X R7, R45, R2, R46, 0x2, P0 ;  /* 0x000000022d07a211 */ /* 0x000fe400000f142e */
[----:B------:R-:W-:-:S03]  /*107a0*/  ISETP.GE.AND P0, PT, R37, c[0x0][0x3c8], PT ;  /* 0x0000f20025007a0c */ /* 0x000fc60003f06270 */
[----:B------:R3:W-:Y:S01]  /*107b0*/  @!P2 ST.E.64 [R6.64], R134 ;  /* 0x000000860600a985 */ /* 0x0007e2000c101b06 */
[----:B------:R-:W-:-:S04]  /*107c0*/  @!P3 LEA R8, P2, R41, R0, 0x2 ;  /* 0x000000002908b211 */ /* 0x000fc800078410ff */
[----:B------:R-:W-:Y:S02]  /*107d0*/  @!P3 LEA.HI.X R9, R41, R2, R42, 0x2, P2 ;  /* 0x000000022909b211 */ /* 0x000fe400010f142a */
[----:B-1----:R-:W-:-:S04]  /*107e0*/  @!P4 LEA R4, P5, R43, R0, 0x2 ;  /* 0x000000002b04c211 */ /* 0x002fc800078a10ff */
[----:B------:R-:W-:Y:S02]  /*107f0*/  @!P4 LEA.HI.X R5, R43, R2, R44, 0x2, P5 ;  /* 0x000000022b05c211 */ /* 0x000fe400028f142c */
[----:B---3--:R-:W-:-:S03]  /*10800*/  @!P0 LEA R6, P2, R37, R0, 0x2 ;  /* 0x0000000025068211 */ /* 0x008fc600078410ff */
[----:B------:R1:W-:Y:S01]  /*10810*/  @!P4 ST.E.64 [R4.64], R130 ;  /* 0x000000820400c985 */ /* 0x0003e2000c101b06 */
[----:B------:R-:W-:Y:S02]  /*10820*/  ISETP.GE.AND P4, PT, R35, c[0x0][0x3c8], PT ;  /* 0x0000f20023007a0c */ /* 0x000fe40003f86270 */
[----:B------:R-:W-:Y:S01]  /*10830*/  @!P0 LEA.HI.X R7, R37, R2, R38, 0x2, P2 ;  /* 0x0000000225078211 */ /* 0x000fe200010f1426 */
[----:B------:R-:W-:Y:S01]  /*10840*/  @!P3 ST.E.64 [R8.64], R126 ;  /* 0x0000007e0800b985 */ /* 0x000fe2000c101b06 */
[----:B------:R-:W-:Y:S02]  /*10850*/  ISETP.GE.AND P3, PT, R33, c[0x0][0x3c8], PT ;  /* 0x0000f20021007a0c */ /* 0x000fe40003f66270 */
[----:B------:R-:W-:Y:S02]  /*10860*/  ISETP.GE.AND P2, PT, R31, c[0x0][0x3c8], PT ;  /* 0x0000f2001f007a0c */ /* 0x000fe40003f46270 */
[----:B-1----:R-:W-:-:S04]  /*10870*/  @!P1 LEA R4, P5, R39, R0, 0x2 ;  /* 0x0000000027049211 */ /* 0x002fc800078a10ff */
[----:B------:R-:W-:-:S05]  /*10880*/  @!P1 LEA.HI.X R5, R39, R2, R40, 0x2, P5 ;  /* 0x0000000227059211 */ /* 0x000fca00028f1428 */
[----:B------:R1:W-:Y:S01]  /*10890*/  @!P1 ST.E.64 [R4.64], R122 ;  /* 0x0000007a04009985 */ /* 0x0003e2000c101b06 */
[----:B------:R-:W-:-:S03]  /*108a0*/  ISETP.GE.AND P1, PT, R29, c[0x0][0x3c8], PT ;  /* 0x0000f2001d007a0c */ /* 0x000fc60003f26270 */
[----:B------:R3:W-:Y:S01]  /*108b0*/  @!P0 ST.E.64 [R6.64], R118 ;  /* 0x0000007606008985 */ /* 0x0007e2000c101b06 */
[----:B------:R-:W-:Y:S02]  /*108c0*/  ISETP.GE.AND P0, PT, R27, c[0x0][0x3c8], PT ;  /* 0x0000f2001b007a0c */ /* 0x000fe40003f06270 */
[----:B-1----:R-:W-:-:S04]  /*108d0*/  @!P4 LEA R4, P5, R35, R0, 0x2 ;  /* 0x000000002304c211 */ /* 0x002fc800078a10ff */
[----:B------:R-:W-:Y:S02]  /*108e0*/  @!P4 LEA.HI.X R5, R35, R2, R36, 0x2, P5 ;  /* 0x000000022305c211 */ /* 0x000fe400028f1424 */
[----:B------:R-:W-:-:S03]  /*108f0*/  @!P3 LEA R10, P5, R33, R0, 0x2 ;  /* 0x00000000210ab211 */ /* 0x000fc600078a10ff */
[----:B------:R1:W-:Y:S01]  /*10900*/  @!P4 ST.E.64 [R4.64], R114 ;  /* 0x000000720400c985 */ /* 0x0003e2000c101b06 */
[----:B------:R-:W-:Y:S02]  /*10910*/  @!P2 LEA R8, P4, R31, R0, 0x2 ;  /* 0x000000001f08a211 */ /* 0x000fe400078810ff */
[----:B------:R-:W-:Y:S02]  /*10920*/  @!P3 LEA.HI.X R11, R33, R2, R34, 0x2, P5 ;  /* 0x00000002210bb211 */ /* 0x000fe400028f1422 */
[----:B---3--:R-:W-:Y:S02]  /*10930*/  @!P1 LEA R6, P5, R29, R0, 0x2 ;  /* 0x000000001d069211 */ /* 0x008fe400078a10ff */
[-C--:B------:R-:W-:Y:S01]  /*10940*/  @!P2 LEA.HI.X R9, R31, R2.reuse, R32, 0x2, P4 ;  /* 0x000000021f09a211 */ /* 0x080fe200020f1420 */
[----:B------:R3:W-:Y:S01]  /*10950*/  @!P3 ST.E.64 [R10.64], R110 ;  /* 0x0000006e0a00b985 */ /* 0x0007e2000c101b06 */
[----:B------:R-:W-:-:S03]  /*10960*/  @!P1 LEA.HI.X R7, R29, R2, R30, 0x2, P5 ;  /* 0x000000021d079211 */ /* 0x000fc600028f141e */
[----:B------:R3:W-:Y:S04]  /*10970*/  @!P2 ST.E.64 [R8.64], R74 ;  /* 0x0000004a0800a985 */ /* 0x0007e8000c101b06 */
[----:B------:R3:W-:Y:S01]  /*10980*/  @!P1 ST.E.64 [R6.64], R78 ;  /* 0x0000004e06009985 */ /* 0x0007e2000c101b06 */
[----:B-1----:R-:W-:-:S04]  /*10990*/  @!P0 LEA R4, P4, R27, R0, 0x2 ;  /* 0x000000001b048211 */ /* 0x002fc800078810ff */
[----:B------:R-:W-:-:S05]  /*109a0*/  @!P0 LEA.HI.X R5, R27, R2, R28, 0x2, P4 ;  /* 0x000000021b058211 */ /* 0x000fca00020f141c */
[----:B------:R3:W-:Y:S01]  /*109b0*/  @!P0 ST.E.64 [R4.64], R90 ;  /* 0x0000005a04008985 */ /* 0x0007e2000c101b06 */
[----:B------:R-:W-:-:S13]  /*109c0*/  ISETP.GE.AND P0, PT, R25, c[0x0][0x3c8], PT ;  /* 0x0000f20019007a0c */ /* 0x000fda0003f06270 */
[----:B------:R-:W-:Y:S05]  /*109d0*/  @P0 BRA `(.L_x_1307) ;  /* 0x0000030000000947 */ /* 0x000fea0003800000 */
[----:B---3--:R-:W-:-:S04]  /*109e0*/  LEA R4, P0, R25, R0, 0x2 ;  /* 0x0000000019047211 */ /* 0x008fc800078010ff */
[----:B------:R-:W-:-:S05]  /*109f0*/  LEA.HI.X R5, R25, R2, R26, 0x2, P0 ;  /* 0x0000000219057211 */ /* 0x000fca00000f141a */
[----:B------:R1:W-:Y:S01]  /*10a00*/  ST.E.64 [R4.64], R94 ;  /* 0x0000005e04007985 */ /* 0x0003e2000c101b06 */
[----:B------:R-:W-:Y:S05]  /*10a10*/  BRA `(.L_x_1307) ;  /* 0x000002c000007947 */ /* 0x000fea0003800000 */
.L_x_1299:
[----:B------:R-:W2:Y:S02]  /*10a20*/  S2R R4, SR_TID.X ;  /* 0x0000000000047919 */ /* 0x000ea40000002100 */
[----:B--2---:R-:W-:-:S13]  /*10a30*/  ISETP.GT.AND P0, PT, R4, 0x7f, PT ;  /* 0x0000007f0400780c */ /* 0x004fda0003f04270 */
[----:B------:R-:W-:Y:S05]  /*10a40*/  @P0 BRA `(.L_x_1307) ;  /* 0x0000029000000947 */ /* 0x000fea0003800000 */
[----:B------:R-:W2:Y:S01]  /*10a50*/  LDL.LU R3, [R1+0x78] ;  /* 0x0000780001037983 */ /* 0x000ea20000300800 */
[----:B------:R-:W-:-:S05]  /*10a60*/  MOV R2, c[0x0][0x4e8] ;  /* 0x00013a0000027a02 */ /* 0x000fca0000000f00 */
[----:B------:R-:W-:Y:S01]  /*10a70*/  IMAD R0, R2, c[0x0][0x388], RZ ;  /* 0x0000e20002007a24 */ /* 0x000fe200078e02ff */
[----:B--2---:R-:W-:-:S04]  /*10a80*/  IADD3 R4, R3, R4, RZ ;  /* 0x0000000403047210 */ /* 0x004fc80007ffe0ff */
[----:B------:R-:W-:-:S13]  /*10a90*/  ISETP.GE.AND P0, PT, R4, R0, PT ;  /* 0x000000000400720c */ /* 0x000fda0003f06270 */
[----:B------:R-:W-:Y:S05]  /*10aa0*/  @P0 BRA `(.L_x_1307) ;  /* 0x0000023000000947 */ /* 0x000fea0003800000 */
[----:B------:R-:W2:Y:S04]  /*10ab0*/  LDL.LU R3, [R1+0x44] ;  /* 0x0000440001037983 */ /* 0x000ea80000300800 */
[----:B------:R-:W3:Y:S04]  /*10ac0*/  LDL.LU R9, [R1+0x40] ;  /* 0x0000400001097983 */ /* 0x000ee80000300800 */
[----:B------:R-:W4:Y:S01]  /*10ad0*/  LDL.LU R8, [R1+0x48] ;  /* 0x0000480001087983 */ /* 0x000f220000300800 */
[----:B------:R-:W-:-:S13]  /*10ae0*/  ISETP.NE.AND P0, PT, R2, 0x1, PT ;  /* 0x000000010200780c */ /* 0x000fda0003f05270 */
[----:B------:R-:W-:Y:S01]  /*10af0*/  @P0 IMAD.HI.U32 R7, R4, c[0x0][0x4ec], RZ ;  /* 0x00013b0004070a27 */ /* 0x000fe200078e00ff */
[----:B--2---:R-:W-:Y:S02]  /*10b00*/  SHF.R.S32.HI R0, RZ, 0x1f, R3 ;  /* 0x0000001fff007819 */ /* 0x004fe40000011403 */
[----:B---3--:R-:W-:-:S03]  /*10b10*/  SHF.R.S32.HI R6, RZ, 0x1f, R9 ;  /* 0x0000001fff067819 */ /* 0x008fc60000011409 */
[----:B------:R-:W-:-:S04]  /*10b20*/  IMAD R0, R0, c[0x0][0x4d0], RZ ;  /* 0x0001340000007a24 */ /* 0x000fc800078e02ff */
[C---:B------:R-:W-:Y:S01]  /*10b30*/  IMAD R5, R3.reuse, c[0x0][0x4d4], R0 ;  /* 0x0001350003057a24 */ /* 0x040fe200078e0200 */
[----:B------:R-:W-:Y:S01]  /*10b40*/  MOV R0, R4 ;  /* 0x0000000400007202 */ /* 0x000fe20000000f00 */
[----:B------:R-:W-:Y:S01]  /*10b50*/  IMAD.WIDE.U32 R2, R3, c[0x0][0x4d0], RZ ;  /* 0x0001340003027a25 */ /* 0x000fe200078e00ff */
[----:B------:R-:W-:-:S03]  /*10b60*/  @P0 SHF.R.U32.HI R0, RZ, c[0x0][0x4f0], R7 ;  /* 0x00013c00ff000a19 */ /* 0x000fc60000011607 */
[----:B------:R-:W-:Y:S01]  /*10b70*/  IMAD R6, R6, c[0x0][0x4d8], RZ ;  /* 0x0001360006067a24 */ /* 0x000fe200078e02ff */
[----:B------:R-:W-:Y:S02]  /*10b80*/  IADD3 R3, R3, R5, RZ ;  /* 0x0000000503037210 */ /* 0x000fe40007ffe0ff */
[----:B----4-:R-:W-:Y:S01]  /*10b90*/  SHF.R.S32.HI R5, RZ, 0x1f, R8 ;  /* 0x0000001fff057819 */ /* 0x010fe20000011408 */
[C---:B------:R-:W-:Y:S01]  /*10ba0*/  IMAD R7, R9.reuse, c[0x0][0x4dc], R6 ;  /* 0x0001370009077a24 */ /* 0x040fe200078e0206 */
[----:B------:R-:W-:Y:S01]  /*10bb0*/  IADD3 R6, -R0, RZ, RZ ;  /* 0x000000ff00067210 */ /* 0x000fe20007ffe1ff */
[----:B------:R-:W-:-:S04]  /*10bc0*/  IMAD.WIDE.U32 R2, R9, c[0x0][0x4d8], R2 ;  /* 0x0001360009027a25 */ /* 0x000fc800078e0002 */
[----:B------:R-:W-:Y:S01]  /*10bd0*/  IMAD R5, R5, c[0x0][0x4e0], RZ ;  /* 0x0001380005057a24 */ /* 0x000fe200078e02ff */
[----:B------:R-:W-:Y:S01]  /*10be0*/  IADD3 R3, R3, R7, RZ ;  /* 0x0000000703037210 */ /* 0x000fe20007ffe0ff */
[----:B------:R-:W-:Y:S01]  /*10bf0*/  IMAD R4, R6, c[0x0][0x4e8], R4 ;  /* 0x00013a0006047a24 */ /* 0x000fe200078e0204 */
[----:B------:R-:W-:Y:S01]  /*10c00*/  SHF.R.S32.HI R7, RZ, 0x1f, R0 ;  /* 0x0000001fff077819 */ /* 0x000fe20000011400 */
[C---:B------:R-:W-:Y:S02]  /*10c10*/  IMAD R6, R8.reuse, c[0x0][0x4e4], R5 ;  /* 0x0001390008067a24 */ /* 0x040fe400078e0205 */
[----:B------:R-:W-:Y:S01]  /*10c20*/  IMAD.WIDE.U32 R2, R8, c[0x0][0x4e0], R2 ;  /* 0x0001380008027a25 */ /* 0x000fe200078e0002 */
[----:B------:R-:W-:-:S04]  /*10c30*/  SHF.R.S32.HI R5, RZ, 0x1f, R4 ;  /* 0x0000001fff057819 */ /* 0x000fc80000011404 */
[----:B------:R-:W-:Y:S01]  /*10c40*/  IADD3 R2, P0, R0, R2, RZ ;  /* 0x0000000200027210 */ /* 0x000fe20007f1e0ff */
[----:B------:R-:W-:-:S03]  /*10c50*/  IMAD R0, R5, c[0x0][0x4c8], RZ ;  /* 0x0001320005007a24 */ /* 0x000fc600078e02ff */
[----:B------:R-:W-:Y:S01]  /*10c60*/  IADD3.X R3, R7, R3, R6, P0, !PT ;  /* 0x0000000307037210 */ /* 0x000fe200007fe406 */
[----:B------:R-:W-:-:S04]  /*10c70*/  IMAD R0, R4, c[0x0][0x4cc], R0 ;  /* 0x0001330004007a24 */ /* 0x000fc800078e0200 */
[----:B------:R-:W-:-:S05]  /*10c80*/  IMAD.WIDE.U32 R2, R4, c[0x0][0x4c8], R2 ;  /* 0x0001320004027a25 */ /* 0x000fca00078e0002 */
[----:B------:R-:W-:Y:S02]  /*10c90*/  IADD3 R0, R3, R0, RZ ;  /* 0x0000000003007210 */ /* 0x000fe40007ffe0ff */
[----:B------:R-:W-:-:S04]  /*10ca0*/  LEA R4, P0, R2, c[0x0][0x4a8], 0x2 ;  /* 0x00012a0002047a11 */ /* 0x000fc800078010ff */
[----:B------:R-:W-:Y:S02]  /*10cb0*/  LEA.HI.X R5, R2, c[0x0][0x4ac], R0, 0x2, P0 ;  /* 0x00012b0002057a11 */ /* 0x000fe400000f1400 */
[----:B------:R-:W-:-:S05]  /*10cc0*/  MOV R0, 0xff800000 ;  /* 0xff80000000007802 */ /* 0x000fca0000000f00 */
[----:B------:R2:W-:Y:S02]  /*10cd0*/  STG.E [R4.64], R0 ;  /* 0x0000000004007986 */ /* 0x0005e4000c101906 */
.L_x_1307:
[----:B------:R-:W-:Y:S05]  /*10ce0*/  BSYNC B1 ;  /* 0x0000000000017941 */ /* 0x000fea0003800000 */
.L_x_1298:
[----:B-12---:R-:W2:Y:S02]  /*10cf0*/  LDL R0, [R1+0xb8] ;  /* 0x0000b80001007983 */ /* 0x006ea40000100800 */
[----:B--2---:R-:W-:-:S13]  /*10d00*/  ISETP.NE.AND P0, PT, R0, RZ, PT ;  /* 0x000000ff0000720c */ /* 0x004fda0003f05270 */
[----:B------:R-:W-:Y:S01]  /*10d10*/  @P0 WARPSYNC 0xffffffff ;  /* 0xffffffff00000948 */ /* 0x000fe20003800000 */
[----:B------:R-:W-:Y:S06]  /*10d20*/  @P0 BAR.SYNC.DEFER_BLOCKING 0x5, 0x80 ;  /* 0x0142000000000b1d */ /* 0x000fec0000010000 */
[----:B------:R-:W1:Y:S04]  /*10d30*/  @P0 LDS R0, [0xc100] ;  /* 0x00c10000ff000984 */ /* 0x000e680000000800 */
[----:B-1----:R1:W-:Y:S04]  /*10d40*/  @P0 STL [R1+0x7c], R0 ;  /* 0x00007c0001000387 */ /* 0x0023e80000100800 */
[----:B------:R-:W-:Y:S06]  /*10d50*/  @P0 BAR.ARV 0x4, 0x80 ;  /* 0x0102000000000b1d */ /* 0x000fec0000002000 */
[----:B------:R-:W-:Y:S05]  /*10d60*/  @P0 BRA `(.L_x_1308) ;  /* 0x0000009000000947 */ /* 0x000fea0003800000 */
[----:B------:R-:W-:Y:S05]  /*10d70*/  BRA.DIV ~URZ, `(.L_x_1309) ;  /* 0x00002f427f007947 */ /* 0x000fea000b800000 */
[----:B-1----:R1:W2:Y:S02]  /*10d80*/  SHFL.IDX PT, R0, R24, RZ, 0x1f ;  /* 0x00001fff18007589 */ /* 0x0022a400000e0000 */
.L_x_1334:
[----:B---3--:R-:W3:Y:S01]  /*10d90*/  S2R R2, SR_TID.X ;  /* 0x0000000000027919 */ /* 0x008ee20000002100 */
[----:B------:R-:W-:Y:S03]  /*10da0*/  WARPSYNC 0xffffffff ;  /* 0xffffffff00007948 */ /* 0x000fe60003800000 */
[----:B------:R-:W-:Y:S06]  /*10db0*/  BAR.SYNC.DEFER_BLOCKING 0x4, 0x80 ;  /* 0x0102000000007b1d */ /* 0x000fec0000010000 */
[----:B--2---:R2:W-:Y:S01]  /*10dc0*/  STL [R1+0x7c], R0 ;  /* 0x00007c0001007387 */ /* 0x0045e20000100800 */
[----:B---3--:R-:W-:-:S13]  /*10dd0*/  LOP3.LUT P0, RZ, R2, 0x7f, RZ, 0xc0, !PT ;  /* 0x0000007f02ff7812 */ /* 0x008fda000780c0ff */
[----:B------:R2:W-:Y:S04]  /*10de0*/  @!P0 STS [0xc100], R24 ;  /* 0x00c10018ff008388 */ /* 0x0005e80000000800 */
[----:B------:R-:W-:Y:S06]  /*10df0*/  BAR.ARV 0x5, 0x80 ;  /* 0x0142000000007b1d */ /* 0x000fec0000002000 */
.L_x_1308:
[----:B-12---:R-:W2:Y:S02]  /*10e00*/  LDL R0, [R1+0x7c] ;  /* 0x00007c0001007983 */ /* 0x006ea40000100800 */
[----:B--2---:R-:W-:-:S13]  /*10e10*/  ISETP.GE.AND P0, PT, R0, c[0x0][0x538], PT ;  /* 0x00014e0000007a0c */ /* 0x004fda0003f06270 */
[----:B---345:R-:W-:Y:S01]  /*10e20*/  @P0 CALL.REL.NOINC `(.L_x_1310) ;  /* 0x0000001000000944 */ /* 0x038fe20003c00000 */
[----:B------:R-:W-:Y:S05]  /*10e30*/  BRA `(.L_x_1311) ;  /* 0xfffefcb000007947 */ /* 0x000fea000383ffff */
.L_x_1310:
[----:B------:R-:W-:Y:S05]  /*10e40*/  EXIT ;  /* 0x000000000000794d */ /* 0x000fea0003800000 */
.L_x_1256:
[----:B------:R-:W-:Y:S01]  /*10e50*/  IMAD.MOV.U32 R5, RZ, RZ, R10 ;  /* 0x000000ffff057224 */ /* 0x000fe200078e000a */
[----:B------:R-:W-:Y:S01]  /*10e60*/  MOV R3, RZ ;  /* 0x000000ff00037202 */ /* 0x000fe20000000f00 */
[----:B------:R-:W-:Y:S01]  /*10e70*/  IMAD.MOV.U32 R0, RZ, RZ, 0x1c1f ;  /* 0x00001c1fff007424 */ /* 0x000fe200078e00ff */
[----:B------:R-:W-:Y:S02]  /*10e80*/  MOV R2, 0x10ea0 ;  /* 0x00010ea000027802 */ /* 0x000fe40000000f00 */
[----:B-----5:R-:W-:Y:S05]  /*10e90*/  CALL.REL.NOINC `($__internal_18_$__cuda_sm70_shflsync_idx_p) ;  /* 0x00002ee000007944 */ /* 0x020fea0003c00000 */
[----:B------:R-:W-:Y:S01]  /*10ea0*/  MOV R4, R0 ;  /* 0x0000000000047202 */ /* 0x000fe20000000f00 */
[----:B------:R-:W-:Y:S05]  /*10eb0*/  BRA `(.L_x_1312) ;  /* 0xffff09f000007947 */ /* 0x000fea000383ffff */
.L_x_1257:
[----:B------:R-:W-:Y:S01]  /*10ec0*/  IMAD.MOV.U32 R5, RZ, RZ, R12 ;  /* 0x000000ffff057224 */ /* 0x000fe200078e000c */
[----:B------:R-:W-:Y:S01]  /*10ed0*/  MOV R3, RZ ;  /* 0x000000ff00037202 */ /* 0x000fe20000000f00 */
[----:B------:R-:W-:Y:S01]  /*10ee0*/  IMAD.MOV.U32 R0, RZ, RZ, 0x1c1f ;  /* 0x00001c1fff007424 */ /* 0x000fe200078e00ff */
[----:B------:R-:W-:Y:S02]  /*10ef0*/  MOV R2, 0x10f10 ;  /* 0x00010f1000027802 */ /* 0x000fe40000000f00 */
[----:B-12--5:R-:W-:Y:S05]  /*10f00*/  CALL.REL.NOINC `($__internal_18_$__cuda_sm70_shflsync_idx_p) ;  /* 0x00002e7000007944 */ /* 0x026fea0003c00000 */
[----:B------:R-:W-:Y:S05]  /*10f10*/  BRA `(.L_x_1313) ;  /* 0xffff09b000007947 */ /* 0x000fea000383ffff */
.L_x_1260:
[----:B------:R-:W-:Y:S01]  /*10f20*/  IMAD.MOV.U32 R5, RZ, RZ, R10 ;  /* 0x000000ffff057224 */ /* 0x000fe200078e000a */
[----:B-1----:R-:W-:Y:S01]  /*10f30*/  MOV R3, 0x1 ;  /* 0x0000000100037802 */ /* 0x002fe20000000f00 */
[----:B----4-:R-:W-:Y:S01]  /*10f40*/  IMAD.MOV.U32 R0, RZ, RZ, 0x1c1f ;  /* 0x00001c1fff007424 */ /* 0x010fe200078e00ff */
[----:B------:R-:W-:-:S02]  /*10f50*/  MOV R2, 0x10f70 ;  /* 0x00010f7000027802 */ /* 0x000fc40000000f00 */
[----:B--2--5:R-:W-:Y:S05]  /*10f60*/  CALL.REL.NOINC `($__internal_18_$__cuda_sm70_shflsync_idx_p) ;  /* 0x00002e1000007944 */ /* 0x024fea0003c00000 */
[----:B------:R-:W-:Y:S01]  /*10f70*/  IMAD.MOV.U32 R4, RZ, RZ, R0 ;  /* 0x000000ffff047224 */ /* 0x000fe200078e0000 */
[----:B------:R-:W-:Y:S01]  /*10f80*/  MOV R3, 0x1 ;  /* 0x0000000100037802 */ /* 0x000fe20000000f00 */
[----:B------:R-:W-:Y:S01]  /*10f90*/  IMAD.MOV.U32 R5, RZ, RZ, R12 ;  /* 0x000000ffff057224 */ /* 0x000fe200078e000c */
[----:B------:R-:W-:-:S02]  /*10fa0*/  MOV R0, 0x1c1f ;  /* 0x00001c1f00007802 */ /* 0x000fc40000000f00 */
[----:B------:R-:W-:Y:S02]  /*10fb0*/  MOV R2, 0x10fd0 ;  /* 0x00010fd000027802 */ /* 0x000fe40000000f00 */
[----:B------:R-:W-:Y:S05]  /*10fc0*/  CALL.REL.NOINC `($__internal_18_$__cuda_sm70_shflsync_idx_p) ;  /* 0x00002db000007944 */ /* 0x000fea0003c00000 */
[----:B------:R-:W-:Y:S05]  /*10fd0*/  BRA `(.L_x_1314) ;  /* 0xffff0b3000007947 */ /* 0x000fea000383ffff */
.L_x_1263:
[----:B------:R-:W-:Y:S01]  /*10fe0*/  IMAD.MOV.U32 R5, RZ, RZ, R10 ;  /* 0x000000ffff057224 */ /* 0x000fe200078e000a */
[----:B-1----:R-:W-:Y:S01]  /*10ff0*/  MOV R3, 0x2 ;  /* 0x0000000200037802 */ /* 0x002fe20000000f00 */
[----:B------:R-:W-:Y:S01]  /*11000*/  IMAD.MOV.U32 R0, RZ, RZ, 0x1c1f ;  /* 0x00001c1fff007424 */ /* 0x000fe200078e00ff */
[----:B------:R-:W-:Y:S02]  /*11010*/  MOV R2, 0x11030 ;  /* 0x0001103000027802 */ /* 0x000fe40000000f00 */
[----:B--23-5:R-:W-:Y:S05]  /*11020*/  CALL.REL.NOINC `($__internal_18_$__cuda_sm70_shflsync_idx_p) ;  /* 0x00002d5000007944 */ /* 0x02cfea0003c00000 */
[----:B------:R-:W-:Y:S01]  /*11030*/  MOV R4, R0 ;  /* 0x0000000000047202 */ /* 0x000fe20000000f00 */
[----:B------:R-:W-:Y:S05]  /*11040*/  BRA `(.L_x_1315) ;  /* 0xffff0c8000007947 */ /* 0x000fea000383ffff */
.L_x_1264:
[----:B------:R-:W-:Y:S01]  /*11050*/  IMAD.MOV.U32 R5, RZ, RZ, R12 ;  /* 0x000000ffff057224 */ /* 0x000fe200078e000c */
[----:B-1----:R-:W-:Y:S01]  /*11060*/  MOV R3, 0x2 ;  /* 0x0000000200037802 */ /* 0x002fe20000000f00 */
[----:B------:R-:W-:Y:S01]  /*11070*/  IMAD.MOV.U32 R0, RZ, RZ, 0x1c1f ;  /* 0x00001c1fff007424 */ /* 0x000fe200078e00ff */
[----:B------:R-:W-:Y:S02]  /*11080*/  MOV R2, 0x110a0 ;  /* 0x000110a000027802 */ /* 0x000fe40000000f00 */
[----:B--2345:R-:W-:Y:S05]  /*11090*/  CALL.REL.NOINC `($__internal_18_$__cuda_sm70_shflsync_idx_p) ;  /* 0x00002ce000007944 */ /* 0x03cfea0003c00000 */
[----:B------:R-:W-:Y:S05]  /*110a0*/  BRA `(.L_x_1316) ;  /* 0xffff0c4000007947 */ /* 0x000fea000383ffff */
.L_x_1267:
[----:B------:R-:W-:Y:S01]  /*110b0*/  IMAD.MOV.U32 R5, RZ, RZ, R10 ;  /* 0x000000ffff057224 */ /* 0x000fe200078e000a */
[----:B--2---:R-:W-:Y:S01]  /*110c0*/  MOV R3, 0x3 ;  /* 0x0000000300037802 */ /* 0x004fe20000000f00 */
[----:B------:R-:W-:Y:S01]  /*110d0*/  IMAD.MOV.U32 R0, RZ, RZ, 0x1c1f ;  /* 0x00001c1fff007424 */ /* 0x000fe200078e00ff */
[----:B------:R-:W-:-:S02]  /*110e0*/  MOV R2, 0x11100 ;  /* 0x0001110000027802 */ /* 0x000fc40000000f00 */
[----:B-1-345:R-:W-:Y:S05]  /*110f0*/  CALL.REL.NOINC `($__internal_18_$__cuda_sm70_shflsync_idx_p) ;  /* 0x00002c8000007944 */ /* 0x03afea0003c00000 */
[----:B------:R-:W-:Y:S01]  /*11100*/  IMAD.MOV.U32 R4, RZ, RZ, R0 ;  /* 0x000000ffff047224 */ /* 0x000fe200078e0000 */
[----:B------:R-:W-:Y:S01]  /*11110*/  MOV R3, 0x3 ;  /* 0x0000000300037802 */ /* 0x000fe20000000f00 */
[----:B------:R-:W-:Y:S01]  /*11120*/  IMAD.MOV.U32 R5, RZ, RZ, R12 ;  /* 0x000000ffff057224 */ /* 0x000fe200078e000c */
[----:B------:R-:W-:-:S02]  /*11130*/  MOV R0, 0x1c1f ;  /* 0x00001c1f00007802 */ /* 0x000fc40000000f00 */
[----:B------:R-:W-:Y:S02]  /*11140*/  MOV R2, 0x11160 ;  /* 0x0001116000027802 */ /* 0x000fe40000000f00 */
[----:B------:R-:W-:Y:S05]  /*11150*/  CALL.REL.NOINC `($__internal_18_$__cuda_sm70_shflsync_idx_p) ;  /* 0x00002c2000007944 */ /* 0x000fea0003c00000 */
[----:B------:R-:W-:Y:S05]  /*11160*/  BRA `(.L_x_1317) ;  /* 0xffff0d5000007947 */ /* 0x000fea000383ffff */
.L_x_1270:
[----:B------:R-:W-:Y:S01]  /*11170*/  IMAD.MOV.U32 R5, RZ, RZ, R10 ;  /* 0x000000ffff057224 */ /* 0x000fe200078e000a */
[----:B------:R-:W-:Y:S01]  /*11180*/  MOV R3, RZ ;  /* 0x000000ff00037202 */ /* 0x000fe20000000f00 */
[----:B------:R-:W-:Y:S01]  /*11190*/  IMAD.MOV.U32 R0, RZ, RZ, 0x1c1f ;  /* 0x00001c1fff007424 */ /* 0x000fe200078e00ff */
[----:B------:R-:W-:Y:S02]  /*111a0*/  MOV R2, 0x111c0 ;  /* 0x000111c000027802 */ /* 0x000fe40000000f00 */
[----:B------:R-:W-:Y:S05]  /*111b0*/  CALL.REL.NOINC `($__internal_18_$__cuda_sm70_shflsync_idx_p) ;  /* 0x00002bc000007944 */ /* 0x000fea0003c00000 */
[----:B------:R-:W-:Y:S01]  /*111c0*/  MOV R4, R0 ;  /* 0x0000000000047202 */ /* 0x000fe20000000f00 */
[----:B------:R-:W-:Y:S05]  /*111d0*/  BRA `(.L_x_1318) ;  /* 0xffff2a1000007947 */ /* 0x000fea000383ffff */
.L_x_1271:
[----:B------:R-:W-:Y:S01]  /*111e0*/  IMAD.MOV.U32 R5, RZ, RZ, R13 ;  /* 0x000000ffff057224 */ /* 0x000fe200078e000d */
[----:B------:R-:W-:Y:S01]  /*111f0*/  MOV R3, RZ ;  /* 0x000000ff00037202 */ /* 0x000fe20000000f00 */
[----:B------:R-:W-:Y:S01]  /*11200*/  IMAD.MOV.U32 R0, RZ, RZ, 0x1c1f ;  /* 0x00001c1fff007424 */ /* 0x000fe200078e00ff */
[----:B------:R-:W-:Y:S02]  /*11210*/  MOV R2, 0x11230 ;  /* 0x0001123000027802 */ /* 0x000fe40000000f00 */
[----:B-12---:R-:W-:Y:S05]  /*11220*/  CALL.REL.NOINC `($__internal_18_$__cuda_sm70_shflsync_idx_p) ;  /* 0x00002b5000007944 */ /* 0x006fea0003c00000 */
[----:B------:R-:W-:Y:S01]  /*11230*/  IADD3 R8, P0, R0, R159, RZ ;  /* 0x0000009f00087210 */ /* 0x000fe20007f1e0ff */
[----:B------:R-:W-:Y:S01]  /*11240*/  IMAD.MOV.U32 R5, RZ, RZ, R10 ;  /* 0x000000ffff057224 */ /* 0x000fe200078e000a */
[C---:B------:R-:W-:Y:S02]  /*11250*/  IADD3 R3, R240.reuse, 0x20, RZ ;  /* 0x00000020f0037810 */ /* 0x040fe40007ffe0ff */
[----:B------:R-:W-:Y:S01]  /*11260*/  IADD3 R2, R240, 0x40, RZ ;  /* 0x00000040f0027810 */ /* 0x000fe20007ffe0ff */
[----:B------:R-:W-:Y:S01]  /*11270*/  IMAD.X R9, R4, 0x1, R125, P0 ;  /* 0x0000000104097824 */ /* 0x000fe200000e067d */
[----:B------:R-:W-:-:S02]  /*11280*/  IADD3 R6, P6, R0, R160, RZ ;  /* 0x000000a000067210 */ /* 0x000fc40007fde0ff */
[----:B------:R-:W-:Y:S02]  /*11290*/  ISETP.GE.AND P5, PT, R240, c[0x0][0x1d4], PT ;  /* 0x00007500f0007a0c */ /* 0x000fe40003fa6270 */
[----:B------:R-:W-:Y:S01]  /*112a0*/  ISETP.GE.AND P4, PT, R3, c[0x0][0x1d4], PT ;  /* 0x0000750003007a0c */ /* 0x000fe20003f86270 */
[----:B------:R-:W-:Y:S01]  /*112b0*/  IMAD.X R7, R4, 0x1, R127, P6 ;  /* 0x0000000104077824 */ /* 0x000fe200030e067f */
[----:B------:R-:W-:Y:S02]  /*112c0*/  ISETP.GE.AND P0, PT, R2, c[0x0][0x1d4], PT ;  /* 0x0000750002007a0c */ /* 0x000fe40003f06270 */
[----:B------:R-:W-:Y:S01]  /*112d0*/  IADD3 R2, P6, R0, R161, RZ ;  /* 0x000000a100027210 */ /* 0x000fe20007fde0ff */
[----:B------:R-:W-:Y:S01]  /*112e0*/  IMAD.MOV.U32 R0, RZ, RZ, 0x1c1f ;  /* 0x00001c1fff007424 */ /* 0x000fe200078e00ff */
[----:B------:R-:W-:Y:S02]  /*112f0*/  SEL R12, RZ, 0x10, P5 ;  /* 0x00000010ff0c7807 */ /* 0x000fe40002800000 */
[----:B------:R-:W-:Y:S01]  /*11300*/  SEL R11, RZ, 0x10, P4 ;  /* 0x00000010ff0b7807 */ /* 0x000fe20002000000 */
[----:B------:R-:W-:Y:S01]  /*11310*/  IMAD.X R3, R4, 0x1, R126, P6 ;  /* 0x0000000104037824 */ /* 0x000fe200030e067e */
[----:B------:R-:W-:Y:S01]  /*11320*/  SEL R10, RZ, 0x10, P0 ;  /* 0x00000010ff0a7807 */ /* 0x000fe20000000000 */
[----:B------:R-:W-:Y:S01]  /*11330*/  @!PT LDS RZ, [RZ] ;  /* 0x00000000fffff984 */ /* 0x000fe20000000800 */
[----:B------:R-:W-:Y:S01]  /*11340*/  @!PT LDS RZ, [RZ] ;  /* 0x00000000fffff984 */ /* 0x000fe20000000800 */
[----:B------:R-:W-:Y:S01]  /*11350*/  @!PT LDS RZ, [RZ] ;  /* 0x00000000fffff984 */ /* 0x000fe20000000800 */
[----:B------:R1:W-:Y:S04]  /*11360*/  LDGSTS.E.BYPASS.LTC128B.128 [R217+0x3100], [R8.64], !P5 ;  /* 0x0310000008d97fae */ /* 0x0003e8000e901d46 */
[----:B------:R1:W-:Y:S04]  /*11370*/  LDGSTS.E.BYPASS.LTC128B.128 [R217+0x4100], [R6.64], !P4 ;  /* 0x0410000006d97fae */ /* 0x0003e8000e101d46 */
[----:B------:R2:W-:Y:S02]  /*11380*/  LDGSTS.E.BYPASS.LTC128B.128 [R217+0x5100], [R2.64], !P0 ;  /* 0x0510000002d97fae */ /* 0x0005e4000c101d46 */
[----:B--2---:R-:W-:Y:S01]  /*11390*/  IMAD.MOV.U32 R3, RZ, RZ, 0x1 ;  /* 0x00000001ff037424 */ /* 0x004fe200078e00ff */
[----:B------:R-:W-:-:S02]  /*113a0*/  MOV R2, 0x113c0 ;  /* 0x000113c000027802 */ /* 0x000fc40000000f00 */
[----:B-1----:R-:W-:Y:S05]  /*113b0*/  CALL.REL.NOINC `($__internal_18_$__cuda_sm70_shflsync_idx_p) ;  /* 0x000029c000007944 */ /* 0x002fea0003c00000 */
[----:B------:R-:W-:Y:S01]  /*113c0*/  IMAD.MOV.U32 R4, RZ, RZ, R0 ;  /* 0x000000ffff047224 */ /* 0x000fe200078e0000 */
[----:B------:R-:W-:Y:S01]  /*113d0*/  MOV R3, 0x1 ;  /* 0x0000000100037802 */ /* 0x000fe20000000f00 */
[----:B------:R-:W-:Y:S01]  /*113e0*/  IMAD.MOV.U32 R5, RZ, RZ, R13 ;  /* 0x000000ffff057224 */ /* 0x000fe200078e000d */
[----:B------:R-:W-:-:S02]  /*113f0*/  MOV R0, 0x1c1f ;  /* 0x00001c1f00007802 */ /* 0x000fc40000000f00 */
[----:B------:R-:W-:Y:S02]  /*11400*/  MOV R2, 0x11420 ;  /* 0x0001142000027802 */ /* 0x000fe40000000f00 */
[----:B------:R-:W-:Y:S05]  /*11410*/  CALL.REL.NOINC `($__internal_18_$__cuda_sm70_shflsync_idx_p) ;  /* 0x0000296000007944 */ /* 0x000fea0003c00000 */
[----:B------:R-:W-:Y:S05]  /*11420*/  BRA `(.L_x_1319) ;  /* 0xffff293000007947 */ /* 0x000fea000383ffff */
.L_x_1272:
[----:B------:R-:W-:Y:S01]  /*11430*/  IMAD.MOV.U32 R5, RZ, RZ, R4 ;  /* 0x000000ffff057224 */ /* 0x000fe200078e0004 */
[----:B------:R-:W-:Y:S01]  /*11440*/  MOV R3, RZ ;  /* 0x000000ff00037202 */ /* 0x000fe20000000f00 */
[----:B------:R-:W-:Y:S01]  /*11450*/  IMAD.MOV.U32 R0, RZ, RZ, 0x1c1f ;  /* 0x00001c1fff007424 */ /* 0x000fe200078e00ff */
[----:B------:R-:W-:Y:S02]  /*11460*/  MOV R2, 0x11480 ;  /* 0x0001148000027802 */ /* 0x000fe40000000f00 */
[----:B------:R-:W-:Y:S05]  /*11470*/  CALL.REL.NOINC `($__internal_18_$__cuda_sm70_shflsync_idx_p) ;  /* 0x0000290000007944 */ /* 0x000fea0003c00000 */
[----:B------:R-:W-:Y:S05]  /*11480*/  BRA `(.L_x_1320) ;  /* 0xffff2b3000007947 */ /* 0x000fea000383ffff */
.L_x_1273:
[----:B------:R-:W-:Y:S01]  /*11490*/  IMAD.MOV.U32 R5, RZ, RZ, R4 ;  /* 0x000000ffff057224 */ /* 0x000fe200078e0004 */
[----:B------:R-:W-:Y:S01]  /*114a0*/  MOV R3, 0x1 ;  /* 0x0000000100037802 */ /* 0x000fe20000000f00 */
[----:B------:R-:W-:Y:S01]  /*114b0*/  IMAD.MOV.U32 R0, RZ, RZ, 0x1c1f ;  /* 0x00001c1fff007424 */ /* 0x000fe200078e00ff */
[----:B------:R-:W-:Y:S02]  /*114c0*/  MOV R2, 0x114e0 ;  /* 0x000114e000027802 */ /* 0x000fe40000000f00 */
[----:B-1----:R-:W-:Y:S05]  /*114d0*/  CALL.REL.NOINC `($__internal_18_$__cuda_sm70_shflsync_idx_p) ;  /* 0x000028a000007944 */ /* 0x002fea0003c00000 */
[----:B------:R-:W-:Y:S01]  /*114e0*/  IMAD.IADD R0, R6, 0x1, R0 ;  /* 0x0000000106007824 */ /* 0x000fe200078e0200 */
[----:B------:R-:W-:Y:S01]  /*114f0*/  MOV R2, 0x11750 ;  /* 0x0001175000027802 */ /* 0x000fe20000000f00 */
[----:B------:R-:W-:Y:S02]  /*11500*/  IMAD.MOV.U32 R5, RZ, RZ, R4 ;  /* 0x000000ffff057224 */ /* 0x000fe400078e0004 */
[----:B------:R-:W-:Y:S01]  /*11510*/  IMAD.MOV.U32 R3, RZ, RZ, 0x2 ;  /* 0x00000002ff037424 */ /* 0x000fe200078e00ff */
        /* <DEDUP_REMOVED lines=28> */
[----:B------:R-:W-:Y:S01]  /*116e0*/  ISETP.GT.AND P0, PT, R0, 0x39, PT ;  /* 0x000000390000780c */ /* 0x000fe20003f04270 */
[----:B------:R-:W-:Y:S01]  /*116f0*/  IMAD.MOV.U32 R0, RZ, RZ, 0x1c1f ;  /* 0x00001c1fff007424 */ /* 0x000fe200078e00ff */
[----:B------:R-:W-:Y:S02]  /*11700*/  FSEL R117, R46, -INF , P6 ;  /* 0xff8000002e757808 */ /* 0x000fe40003000000 */
[----:B------:R-:W-:-:S02]  /*11710*/  FSEL R123, R47, -INF , P5 ;  /* 0xff8000002f7b7808 */ /* 0x000fc40002800000 */
[----:B------:R-:W-:Y:S02]  /*11720*/  FSEL R122, R34, -INF , P4 ;  /* 0xff800000227a7808 */ /* 0x000fe40002000000 */
[----:B------:R-:W-:Y:S02]  /*11730*/  FSEL R121, R32, -INF , P0 ;  /* 0xff80000020797808 */ /* 0x000fe40000000000 */
[----:B------:R-:W-:Y:S05]  /*11740*/  CALL.REL.NOINC `($__internal_18_$__cuda_sm70_shflsync_idx_p) ;  /* 0x0000263000007944 */ /* 0x000fea0003c00000 */
        /* <DEDUP_REMOVED lines=40> */
[----:B------:R-:W-:Y:S02]  /*119d0*/  FMNMX.FTZ R6, R9, R11, !PT ;  /* 0x0000000b09067209 */ /* 0x000fe40007810000 */
[----:B------:R-:W-:Y:S02]  /*119e0*/  FMNMX.FTZ R2, R23, R25, !PT ;  /* 0x0000001917027209 */ /* 0x000fe40007810000 */
[----:B------:R-:W-:Y:S02]  /*119f0*/  IMNMX R0, R7, R0, PT ;  /* 0x0000000007007217 */ /* 0x000fe40003800200 */
[----:B------:R-:W-:Y:S02]  /*11a00*/  FMNMX.FTZ R3, R13, R6, !PT ;  /* 0x000000060d037209 */ /* 0x000fe40007810000 */
[----:B------:R-:W-:-:S02]  /*11a10*/  ISETP.GT.AND P6, PT, R0, RZ, PT ;  /* 0x000000ff0000720c */ /* 0x000fc40003fc4270 */
[----:B------:R-:W-:Y:S02]  /*11a20*/  ISETP.GT.AND P5, PT, R0, 0x1, PT ;  /* 0x000000010000780c */ /* 0x000fe40003fa4270 */
[----:B------:R-:W-:Y:S02]  /*11a30*/  FMNMX.FTZ R4, R8, R10, !PT ;  /* 0x0000000a08047209 */ /* 0x000fe40007810000 */
[----:B------:R-:W-:Y:S02]  /*11a40*/  ISETP.GT.AND P4, PT, R0, 0x8, PT ;  /* 0x000000080000780c */ /* 0x000fe40003f84270 */
[----:B------:R-:W-:Y:S02]  /*11a50*/  FSEL R7, R156, -INF , P6 ;  /* 0xff8000009c077808 */ /* 0x000fe40003000000 */
[----:B------:R-:W-:Y:S02]  /*11a60*/  FSEL R28, R154, -INF , P5 ;  /* 0xff8000009a1c7808 */ /* 0x000fe40002800000 */
[----:B------:R-:W-:-:S02]  /*11a70*/  ISETP.GT.AND P5, PT, R0, 0x11, PT ;  /* 0x000000110000780c */ /* 0x000fc40003fa4270 */
[----:B------:R-:W-:Y:S02]  /*11a80*/  FMNMX.FTZ R2, R26, R2, !PT ;  /* 0x000000021a027209 */ /* 0x000fe40007810000 */
[----:B------:R-:W-:Y:S02]  /*11a90*/  FMNMX.FTZ R103, R15, R3, !PT ;  /* 0x000000030f677209 */ /* 0x000fe40007810000 */
[----:B------:R-:W-:Y:S02]  /*11aa0*/  ISETP.GT.AND P0, PT, R0, 0x9, PT ;  /* 0x000000090000780c */ /* 0x000fe40003f04270 */
[----:B------:R-:W-:Y:S02]  /*11ab0*/  FSEL R31, R141, -INF , P4 ;  /* 0xff8000008d1f7808 */ /* 0x000fe40002000000 */
[----:B------:R-:W-:Y:S02]  /*11ac0*/  FMNMX.FTZ R4, R12, R4, !PT ;  /* 0x000000040c047209 */ /* 0x000fe40007810000 */
[----:B------:R-:W-:-:S02]  /*11ad0*/  FMNMX.FTZ R3, R7, R28, !PT ;  /* 0x0000001c07037209 */ /* 0x000fc40007810000 */
[----:B------:R-:W-:Y:S02]  /*11ae0*/  FSEL R35, R102, -INF , P5 ;  /* 0xff80000066237808 */ /* 0x000fe40002800000 */
[----:B------:R-:W-:Y:S02]  /*11af0*/  ISETP.GT.AND P6, PT, R0, 0x10, PT ;  /* 0x000000100000780c */ /* 0x000fe40003fc4270 */
[----:B------:R-:W-:Y:S02]  /*11b00*/  FMNMX.FTZ R102, R27, R2, !PT ;  /* 0x000000021b667209 */ /* 0x000fe40007810000 */
[----:B------:R-:W-:Y:S02]  /*11b10*/  FSEL R32, R115, -INF , P0 ;  /* 0xff80000073207808 */ /* 0x000fe40000000000 */
[----:B------:R-:W-:Y:S02]  /*11b20*/  FMNMX.FTZ R4, R14, R4, !PT ;  /* 0x000000040e047209 */ /* 0x000fe40007810000 */
[----:B------:R-:W-:-:S02]  /*11b30*/  FMNMX.FTZ R2, R31, R3, !PT ;  /* 0x000000031f027209 */ /* 0x000fc40007810000 */
[----:B------:R-:W-:Y:S02]  /*11b40*/  FSEL R34, R104, -INF , P6 ;  /* 0xff80000068227808 */ /* 0x000fe40003000000 */
[----:B------:R-:W-:Y:S02]  /*11b50*/  FMNMX.FTZ R104, R16, R4, !PT ;  /* 0x0000000410687209 */ /* 0x000fe40007810000 */
[----:B------:R-:W-:Y:S02]  /*11b60*/  FMNMX.FTZ R2, R32, R2, !PT ;  /* 0x0000000220027209 */ /* 0x000fe40007810000 */
[----:B------:R-:W-:Y:S02]  /*11b70*/  ISETP.GT.AND P4, PT, R0, 0x18, PT ;  /* 0x000000180000780c */ /* 0x000fe40003f84270 */
[----:B------:R-:W-:Y:S02]  /*11b80*/  FMNMX.FTZ R104, R18, R104, !PT ;  /* 0x0000006812687209 */ /* 0x000fe40007810000 */
[----:B------:R-:W-:-:S02]  /*11b90*/  FMNMX.FTZ R2, R34, R2, !PT ;  /* 0x0000000222027209 */ /* 0x000fc40007810000 */
[----:B------:R-:W-:Y:S02]  /*11ba0*/  FMNMX.FTZ R103, R17, R103, !PT ;  /* 0x0000006711677209 */ /* 0x000fe40007810000 */
[----:B------:R-:W-:Y:S02]  /*11bb0*/  FMNMX.FTZ R102, R29, R102, !PT ;  /* 0x000000661d667209 */ /* 0x000fe40007810000 */
[----:B------:R-:W-:Y:S02]  /*11bc0*/  ISETP.GT.AND P0, PT, R0, 0x19, PT ;  /* 0x000000190000780c */ /* 0x000fe40003f04270 */
[----:B------:R-:W-:Y:S02]  /*11bd0*/  FSEL R52, R93, -INF , P4 ;  /* 0xff8000005d347808 */ /* 0x000fe40002000000 */
        /* <DEDUP_REMOVED lines=46> */
[----:B------:R-:W-:Y:S01]  /*11ec0*/  ISETP.GT.AND P0, PT, R0, 0x39, PT ;  /* 0x000000390000780c */ /* 0x000fe20003f04270 */
[----:B------:R-:W-:Y:S01]  /*11ed0*/  IMAD.MOV.U32 R0, RZ, RZ, 0x2 ;  /* 0x00000002ff007424 */ /* 0x000fe200078e00ff */
[----:B------:R-:W-:Y:S02]  /*11ee0*/  FSEL R110, R36, -INF , P4 ;  /* 0xff800000246e7808 */ /* 0x000fe40002000000 */
[----:B------:R-:W-:Y:S02]  /*11ef0*/  FMNMX.FTZ R104, R97, R104, !PT ;  /* 0x0000006861687209 */ /* 0x000fe40007810000 */
[----:B------:R-:W-:-:S02]  /*11f00*/  FMNMX.FTZ R2, R111, R2, !PT ;  /* 0x000000026f027209 */ /* 0x000fc40007810000 */
[----:B------:R-:W-:Y:S02]  /*11f10*/  FMNMX.FTZ R103, R123, R103, !PT ;  /* 0x000000677b677209 */ /* 0x000fe40007810000 */
[----:B------:R-:W-:Y:S02]  /*11f20*/  FMNMX.FTZ R102, R128, R102, !PT ;  /* 0x0000006680667209 */ /* 0x000fe40007810000 */
[----:B------:R-:W-:Y:S02]  /*11f30*/  FSEL R108, R42, -INF , P0 ;  /* 0xff8000002a6c7808 */ /* 0x000fe40000000000 */
[----:B------:R-:W-:Y:S02]  /*11f40*/  FMNMX.FTZ R104, R96, R104, !PT ;  /* 0x0000006860687209 */ /* 0x000fe40007810000 */
[----:B------:R-:W-:Y:S02]  /*11f50*/  FMNMX.FTZ R2, R110, R2, !PT ;  /* 0x000000026e027209 */ /* 0x000fe40007810000 */
[----:B------:R-:W-:Y:S01]  /*11f60*/  FMNMX.FTZ R103, R122, R103, !PT ;  /* 0x000000677a677209 */ /* 0x000fe20007810000 */
[----:B------:R-:W-:Y:S01]  /*11f70*/  IMAD.MOV.U32 R4, RZ, RZ, R104 ;  /* 0x000000ffff047224 */ /* 0x000fe200078e0068 */
[----:B------:R-:W-:-:S02]  /*11f80*/  FMNMX.FTZ R102, R127, R102, !PT ;  /* 0x000000667f667209 */ /* 0x000fc40007810000 */
[----:B------:R-:W-:Y:S02]  /*11f90*/  FMNMX.FTZ R6, R108, R2, !PT ;  /* 0x000000026c067209 */ /* 0x000fe40007810000 */
[----:B------:R-:W-:Y:S02]  /*11fa0*/  FMNMX.FTZ R103, R121, R103, !PT ;  /* 0x0000006779677209 */ /* 0x000fe40007810000 */
[----:B------:R-:W-:Y:S02]  /*11fb0*/  FMNMX.FTZ R102, R126, R102, !PT ;  /* 0x000000667e667209 */ /* 0x000fe40007810000 */
[----:B------:R-:W-:Y:S02]  /*11fc0*/  MOV R2, 0x11fe0 ;  /* 0x00011fe000027802 */ /* 0x000fe40000000f00 */
[----:B------:R-:W-:Y:S05]  /*11fd0*/  CALL.REL.NOINC `($__internal_17_$__cuda_sm70_shflsync_bfly_p) ;  /* 0x00001d4000007944 */ /* 0x000fea0003c00000 */
[----:B------:R-:W-:Y:S01]  /*11fe0*/  FMNMX.FTZ R104, R104, R0, !PT ;  /* 0x0000000068687209 */ /* 0x000fe20007810000 */
[----:B------:R-:W-:Y:S01]  /*11ff0*/  IMAD.MOV.U32 R0, RZ, RZ, 0x1 ;  /* 0x00000001ff007424 */ /* 0x000fe200078e00ff */
[----:B------:R-:W-:-:S03]  /*12000*/  MOV R2, 0x12030 ;  /* 0x0001203000027802 */ /* 0x000fc60000000f00 */
[----:B------:R-:W-:Y:S02]  /*12010*/  IMAD.MOV.U32 R4, RZ, RZ, R104 ;  /* 0x000000ffff047224 */ /* 0x000fe400078e0068 */
[----:B------:R-:W-:Y:S05]  /*12020*/  CALL.REL.NOINC `($__internal_17_$__cuda_sm70_shflsync_bfly_p) ;  /* 0x00001cf000007944 */ /* 0x000fea0003c00000 */
[----:B------:R-:W-:Y:S01]  /*12030*/  FMNMX.FTZ R104, R104, R0, !PT ;  /* 0x0000000068687209 */ /* 0x000fe20007810000 */
[----:B------:R-:W-:Y:S01]  /*12040*/  IMAD.MOV.U32 R4, RZ, RZ, R103 ;  /* 0x000000ffff047224 */ /* 0x000fe200078e0067 */
[----:B------:R-:W-:Y:S01]  /*12050*/  MOV R2, 0x12080 ;  /* 0x0001208000027802 */ /* 0x000fe20000000f00 */
[----:B------:R-:W-:Y:S02]  /*12060*/  IMAD.MOV.U32 R0, RZ, RZ, 0x2 ;  /* 0x00000002ff007424 */ /* 0x000fe400078e00ff */
        /* <DEDUP_REMOVED lines=26> */
[----:B------:R-:W-:Y:S01]  /*12210*/  MOV R101, R0 ;  /* 0x0000000000657202 */ /* 0x000fe20000000f00 */
[----:B------:R-:W-:Y:S05]  /*12220*/  BRA `(.L_x_1321) ;  /* 0xffff2b0000007947 */ /* 0x000fea000383ffff */
.L_x_1277:
[----:B------:R-:W-:Y:S01]  /*12230*/  MOV R3, RZ ;  /* 0x000000ff00037202 */ /* 0x000fe20000000f00 */
[----:B------:R-:W-:Y:S01]  /*12240*/  IMAD.MOV.U32 R5, RZ, RZ, R10 ;  /* 0x000000ffff057224 */ /* 0x000fe200078e000a */
[----:B------:R-:W-:Y:S01]  /*12250*/  MOV R2, 0x12280 ;  /* 0x0001228000027802 */ /* 0x000fe20000000f00 */
[----:B------:R-:W-:Y:S02]  /*12260*/  IMAD.MOV.U32 R0, RZ, RZ, 0x1c1f ;  /* 0x00001c1fff007424 */ /* 0x000fe400078e00ff */
[----:B------:R-:W-:Y:S05]  /*12270*/  CALL.REL.NOINC `($__internal_18_$__cuda_sm70_shflsync_idx_p) ;  /* 0x00001b0000007944 */ /* 0x000fea0003c00000 */
[----:B------:R-:W-:Y:S01]  /*12280*/  MOV R4, R0 ;  /* 0x0000000000047202 */ /* 0x000fe20000000f00 */
[----:B------:R-:W-:-:S05]  /*12290*/  BRA `(.L_x_1322) ;  /* 0xffff44e000007947 */ /* 0x000fca000383ffff */
.L_x_1278:
[----:B------:R-:W-:Y:S01]  /*122a0*/  MOV R3, RZ ;  /* 0x000000ff00037202 */ /* 0x000fe20000000f00 */
[----:B------:R-:W-:Y:S01]  /*122b0*/  IMAD.MOV.U32 R5, RZ, RZ, R13 ;  /* 0x000000ffff057224 */ /* 0x000fe200078e000d */
[----:B------:R-:W-:Y:S01]  /*122c0*/  MOV R2, 0x122f0 ;  /* 0x000122f000027802 */ /* 0x000fe20000000f00 */
[----:B------:R-:W-:Y:S02]  /*122d0*/  IMAD.MOV.U32 R0, RZ, RZ, 0x1c1f ;  /* 0x00001c1fff007424 */ /* 0x000fe400078e00ff */
[----:B-12---:R-:W-:Y:S05]  /*122e0*/  CALL.REL.NOINC `($__internal_18_$__cuda_sm70_shflsync_idx_p) ;  /* 0x00001a9000007944 */ /* 0x006fea0003c00000 */
[----:B------:R-:W-:Y:S02]  /*122f0*/  ISETP.GE.AND P6, PT, R240, c[0x0][0x1d4], PT ;  /* 0x00007500f0007a0c */ /* 0x000fe40003fc6270 */
[----:B------:R-:W-:Y:S02]  /*12300*/  IADD3 R2, P0, R0, R21, RZ ;  /* 0x0000001500027210 */ /* 0x000fe40007f1e0ff */
[C---:B------:R-:W-:Y:S02]  /*12310*/  IADD3 R6, R240.reuse, 0x20, RZ ;  /* 0x00000020f0067810 */ /* 0x040fe40007ffe0ff */
[----:B------:R-:W-:Y:S01]  /*12320*/  IADD3 R5, R240, 0x40, RZ ;  /* 0x00000040f0057810 */ /* 0x000fe20007ffe0ff */
[----:B------:R-:W-:Y:S01]  /*12330*/  IMAD.X R3, R4, 0x1, R14, P0 ;  /* 0x0000000104037824 */ /* 0x000fe200000e060e */
[----:B------:R-:W-:Y:S02]  /*12340*/  ISETP.GE.AND P5, PT, R6, c[0x0][0x1d4], PT ;  /* 0x0000750006007a0c */ /* 0x000fe40003fa6270 */
[----:B------:R-:W-:Y:S02]  /*12350*/  IADD3 R6, P4, R0, R22, RZ ;  /* 0x0000001600067210 */ /* 0x000fe40007f9e0ff */
[----:B------:R-:W-:Y:S01]  /*12360*/  ISETP.GE.AND P0, PT, R5, c[0x0][0x1d4], PT ;  /* 0x0000750005007a0c */ /* 0x000fe20003f06270 */
[----:B------:R-:W-:Y:S01]  /*12370*/  @!PT LDS RZ, [RZ] ;  /* 0x00000000fffff984 */ /* 0x000fe20000000800 */
[----:B------:R-:W-:Y:S01]  /*12380*/  @!PT LDS RZ, [RZ] ;  /* 0x00000000fffff984 */ /* 0x000fe20000000800 */
[----:B------:R-:W-:Y:S01]  /*12390*/  @!PT LDS RZ, [RZ] ;  /* 0x00000000fffff984 */ /* 0x000fe20000000800 */
[----:B------:R1:W-:Y:S01]  /*123a0*/  LDGSTS.E.BYPASS.LTC128B.128 [R217+0x100], [R2.64], !P6 ;  /* 0x0010000002d97fae */ /* 0x0003e2000f101d46 */
[----:B------:R-:W-:Y:S01]  /*123b0*/  IMAD.MOV.U32 R5, RZ, RZ, R10 ;  /* 0x000000ffff057224 */ /* 0x000fe200078e000a */
[----:B------:R-:W-:Y:S01]  /*123c0*/  SEL R12, RZ, 0x10, P6 ;  /* 0x00000010ff0c7807 */ /* 0x000fe20003000000 */
[----:B------:R-:W-:Y:S01]  /*123d0*/  IMAD.X R7, R4, 0x1, R15, P4 ;  /* 0x0000000104077824 */ /* 0x000fe200020e060f */
[----:B------:R-:W-:Y:S02]  /*123e0*/  SEL R11, RZ, 0x10, P5 ;  /* 0x00000010ff0b7807 */ /* 0x000fe40002800000 */
[----:B------:R-:W-:Y:S02]  /*123f0*/  SEL R10, RZ, 0x10, P0 ;  /* 0x00000010ff0a7807 */ /* 0x000fe40000000000 */
[----:B------:R2:W-:Y:S01]  /*12400*/  LDGSTS.E.BYPASS.LTC128B.128 [R217+0x1100], [R6.64], !P5 ;  /* 0x0110000006d97fae */ /* 0x0005e2000e901d46 */
[----:B-1----:R-:W-:Y:S01]  /*12410*/  IADD3 R2, P4, R0, R23, RZ ;  /* 0x0000001700027210 */ /* 0x002fe20007f9e0ff */
[----:B------:R-:W-:Y:S04]  /*12420*/  IMAD.MOV.U32 R0, RZ, RZ, 0x1c1f ;  /* 0x00001c1fff007424 */ /* 0x000fe800078e00ff */
[----:B------:R-:W-:Y:S05]  /*12430*/  IMAD.X R3, R4, 0x1, R20, P4 ;  /* 0x0000000104037824 */ /* 0x000fea00020e0614 */
[----:B------:R1:W-:Y:S02]  /*12440*/  LDGSTS.E.BYPASS.LTC128B.128 [R217+0x2100], [R2.64], !P0 ;  /* 0x0210000002d97fae */ /* 0x0003e4000c101d46 */
[----:B-1----:R-:W-:Y:S01]  /*12450*/  MOV R2, 0x12480 ;  /* 0x0001248000027802 */ /* 0x002fe20000000f00 */
[----:B------:R-:W-:Y:S02]  /*12460*/  IMAD.MOV.U32 R3, RZ, RZ, 0x1 ;  /* 0x00000001ff037424 */ /* 0x000fe400078e00ff */
[----:B--2---:R-:W-:Y:S05]  /*12470*/  CALL.REL.NOINC `($__internal_18_$__cuda_sm70_shflsync_idx_p) ;  /* 0x0000190000007944 */ /* 0x004fea0003c00000 */
[----:B------:R-:W-:Y:S01]  /*12480*/  MOV R3, 0x1 ;  /* 0x0000000100037802 */ /* 0x000fe20000000f00 */
[----:B------:R-:W-:Y:S01]  /*12490*/  IMAD.MOV.U32 R4, RZ, RZ, R0 ;  /* 0x000000ffff047224 */ /* 0x000fe200078e0000 */
[----:B------:R-:W-:Y:S01]  /*124a0*/  MOV R0, 0x1c1f ;  /* 0x00001c1f00007802 */ /* 0x000fe20000000f00 */
[----:B------:R-:W-:Y:S01]  /*124b0*/  IMAD.MOV.U32 R5, RZ, RZ, R13 ;  /* 0x000000ffff057224 */ /* 0x000fe200078e000d */
[----:B------:R-:W-:Y:S02]  /*124c0*/  MOV R2, 0x124e0 ;  /* 0x000124e000027802 */ /* 0x000fe40000000f00 */
[----:B------:R-:W-:Y:S05]  /*124d0*/  CALL.REL.NOINC `($__internal_18_$__cuda_sm70_shflsync_idx_p) ;  /* 0x000018a000007944 */ /* 0x000fea0003c00000 */
[----:B------:R-:W-:-:S05]  /*124e0*/  BRA `(.L_x_1323) ;  /* 0xffff440000007947 */ /* 0x000fca000383ffff */
.L_x_1281:
[----:B------:R-:W-:Y:S01]  /*124f0*/  MOV R3, RZ ;  /* 0x000000ff00037202 */ /* 0x000fe20000000f00 */
[----:B------:R-:W-:Y:S01]  /*12500*/  IMAD.MOV.U32 R5, RZ, RZ, R8 ;  /* 0x000000ffff057224 */ /* 0x000fe200078e0008 */
[----:B------:R-:W-:Y:S01]  /*12510*/  MOV R2, 0x12540 ;  /* 0x0001254000027802 */ /* 0x000fe20000000f00 */
[----:B------:R-:W-:Y:S02]  /*12520*/  IMAD.MOV.U32 R0, RZ, RZ, 0x1c1f ;  /* 0x00001c1fff007424 */ /* 0x000fe400078e00ff */
[----:B-1----:R-:W-:Y:S05]  /*12530*/  CALL.REL.NOINC `($__internal_18_$__cuda_sm70_shflsync_idx_p) ;  /* 0x0000184000007944 */ /* 0x002fea0003c00000 */
[----:B------:R-:W-:Y:S01]  /*12540*/  MOV R4, R0 ;  /* 0x0000000000047202 */ /* 0x000fe20000000f00 */
[----:B------:R-:W-:-:S05]  /*12550*/  BRA `(.L_x_1324) ;  /* 0xffff57e000007947 */ /* 0x000fca000383ffff */
.L_x_1282:
[----:B------:R-:W-:Y:S01]  /*12560*/  MOV R3, RZ ;  /* 0x000000ff00037202 */ /* 0x000fe20000000f00 */
[----:B------:R-:W-:Y:S01]  /*12570*/  IMAD.MOV.U32 R5, RZ, RZ, R9 ;  /* 0x000000ffff057224 */ /* 0x000fe200078e0009 */
[----:B------:R-:W-:Y:S01]  /*12580*/  MOV R2, 0x125b0 ;  /* 0x000125b000027802 */ /* 0x000fe20000000f00 */
[----:B------:R-:W-:Y:S02]  /*12590*/  IMAD.MOV.U32 R0, RZ, RZ, 0x1c1f ;  /* 0x00001c1fff007424 */ /* 0x000fe400078e00ff */
[----:B-123--:R-:W-:Y:S05]  /*125a0*/  CALL.REL.NOINC `($__internal_18_$__cuda_sm70_shflsync_idx_p) ;  /* 0x000017d000007944 */ /* 0x00efea0003c00000 */
        /* <DEDUP_REMOVED lines=14> */
[----:B------:R-:W-:Y:S05]  /*12690*/  IMAD.X R7, R4, 0x1, R11, P4 ;  /* 0x0000000104077824 */ /* 0x000fea00020e060b */
[----:B------:R2:W-:Y:S01]  /*126a0*/  LDGSTS.E.BYPASS.LTC128B.128 [R217+0x4100], [R6.64], !P5 ;  /* 0x0410000006d97fae */ /* 0x0005e2000e901d46 */
[----:B-1----:R-:W-:Y:S01]  /*126b0*/  IADD3 R2, P4, R0, R21, RZ ;  /* 0x0000001500027210 */ /* 0x002fe20007f9e0ff */
[----:B------:R-:W-:Y:S04]  /*126c0*/  IMAD.MOV.U32 R0, RZ, RZ, 0x1c1f ;  /* 0x00001c1fff007424 */ /* 0x000fe800078e00ff */
[----:B------:R-:W-:Y:S01]  /*126d0*/  IMAD.X R3, R4, 0x1, R12, P4 ;  /* 0x0000000104037824 */ /* 0x000fe200020e060c */
[----:B--2---:R-:W-:Y:S04]  /*126e0*/  SEL R6, RZ, 0x10, P6 ;  /* 0x00000010ff067807 */ /* 0x004fe80003000000 */
[----:B------:R1:W-:Y:S01]  /*126f0*/  LDGSTS.E.BYPASS.LTC128B.128 [R217+0x5100], [R2.64], !P0 ;  /* 0x0510000002d97fae */ /* 0x0003e2000c101d46 */
[----:B------:R-:W-:Y:S02]  /*12700*/  SEL R7, RZ, 0x10, P0 ;  /* 0x00000010ff077807 */ /* 0x000fe40000000000 */
[----:B-1----:R-:W-:Y:S01]  /*12710*/  MOV R2, 0x12740 ;  /* 0x0001274000027802 */ /* 0x002fe20000000f00 */
[----:B------:R-:W-:Y:S02]  /*12720*/  IMAD.MOV.U32 R3, RZ, RZ, 0x1 ;  /* 0x00000001ff037424 */ /* 0x000fe400078e00ff */
[----:B------:R-:W-:Y:S05]  /*12730*/  CALL.REL.NOINC `($__internal_18_$__cuda_sm70_shflsync_idx_p) ;  /* 0x0000164000007944 */ /* 0x000fea0003c00000 */
[----:B------:R-:W-:Y:S01]  /*12740*/  MOV R3, 0x1 ;  /* 0x0000000100037802 */ /* 0x000fe20000000f00 */
[----:B------:R-:W-:Y:S01]  /*12750*/  IMAD.MOV.U32 R4, RZ, RZ, R0 ;  /* 0x000000ffff047224 */ /* 0x000fe200078e0000 */
[----:B------:R-:W-:Y:S01]  /*12760*/  MOV R0, 0x1c1f ;  /* 0x00001c1f00007802 */ /* 0x000fe20000000f00 */
[----:B------:R-:W-:Y:S01]  /*12770*/  IMAD.MOV.U32 R5, RZ, RZ, R9 ;  /* 0x000000ffff057224 */ /* 0x000fe200078e0009 */
[----:B------:R-:W-:Y:S02]  /*12780*/  MOV R2, 0x127a0 ;  /* 0x000127a000027802 */ /* 0x000fe40000000f00 */
[----:B------:R-:W-:Y:S05]  /*12790*/  CALL.REL.NOINC `($__internal_18_$__cuda_sm70_shflsync_idx_p) ;  /* 0x000015e000007944 */ /* 0x000fea0003c00000 */
[----:B------:R-:W-:-:S05]  /*127a0*/  BRA `(.L_x_1325) ;  /* 0xffff570000007947 */ /* 0x000fca000383ffff */
.L_x_1283:
[----:B------:R-:W-:Y:S01]  /*127b0*/  MOV R0, 0x1c1f ;  /* 0x00001c1f00007802 */ /* 0x000fe20000000f00 */
[----:B------:R-:W-:Y:S01]  /*127c0*/  IMAD.MOV.U32 R3, RZ, RZ, RZ ;  /* 0x000000ffff037224 */ /* 0x000fe200078e00ff */
[----:B------:R-:W-:Y:S02]  /*127d0*/  MOV R2, 0x127f0 ;  /* 0x000127f000027802 */ /* 0x000fe40000000f00 */
[----:B----4-:R-:W-:Y:S05]  /*127e0*/  CALL.REL.NOINC `($__internal_18_$__cuda_sm70_shflsync_idx_p) ;  /* 0x0000159000007944 */ /* 0x010fea0003c00000 */
[----:B------:R-:W-:-:S05]  /*127f0*/  BRA `(.L_x_1326) ;  /* 0xffff58f000007947 */ /* 0x000fca000383ffff */
.L_x_1284:
[----:B------:R-:W-:Y:S01]  /*12800*/  MOV R0, 0x1c1f ;  /* 0x00001c1f00007802 */ /* 0x000fe20000000f00 */
[----:B------:R-:W-:Y:S01]  /*12810*/  IMAD.MOV.U32 R3, RZ, RZ, 0x1 ;  /* 0x00000001ff037424 */ /* 0x000fe200078e00ff */
[----:B------:R-:W-:Y:S02]  /*12820*/  MOV R2, 0x12840 ;  /* 0x0001284000027802 */ /* 0x000fe40000000f00 */
[----:B-1----:R-:W-:Y:S05]  /*12830*/  CALL.REL.NOINC `($__internal_18_$__cuda_sm70_shflsync_idx_p) ;  /* 0x0000154000007944 */ /* 0x002fea0003c00000 */
[----:B------:R-:W-:Y:S01]  /*12840*/  MOV R2, 0x12a90 ;  /* 0x00012a9000027802 */ /* 0x000fe20000000f00 */
[----:B------:R-:W-:Y:S02]  /*12850*/  IMAD.IADD R0, R4, 0x1, R0 ;  /* 0x0000000104007824 */ /* 0x000fe400078e0200 */
[----:B------:R-:W-:Y:S03]  /*12860*/  IMAD.MOV.U32 R3, RZ, RZ, 0x2 ;  /* 0x00000002ff037424 */ /* 0x000fe600078e00ff */
        /* <DEDUP_REMOVED lines=27> */
[----:B------:R-:W-:Y:S01]  /*12a20*/  ISETP.GT.AND P0, PT, R0, 0x39, PT ;  /* 0x000000390000780c */ /* 0x000fe20003f04270 */
[----:B------:R-:W-:Y:S01]  /*12a30*/  IMAD.MOV.U32 R0, RZ, RZ, 0x1c1f ;  /* 0x00001c1fff007424 */ /* 0x000fe200078e00ff */
[----:B------:R-:W-:Y:S02]  /*12a40*/  FSEL R39, R39, -INF , P6 ;  /* 0xff80000027277808 */ /* 0x000fe40003000000 */
[----:B------:R-:W-:Y:S02]  /*12a50*/  FSEL R38, R38, -INF , P5 ;  /* 0xff80000026267808 */ /* 0x000fe40002800000 */
[----:B------:R-:W-:Y:S02]  /*12a60*/  FSEL R37, R37, -INF , P4 ;  /* 0xff80000025257808 */ /* 0x000fe40002000000 */
[----:B------:R-:W-:Y:S02]  /*12a70*/  FSEL R36, R36, -INF , P0 ;  /* 0xff80000024247808 */ /* 0x000fe40000000000 */
[----:B------:R-:W-:Y:S05]  /*12a80*/  CALL.REL.NOINC `($__internal_18_$__cuda_sm70_shflsync_idx_p) ;  /* 0x000012f000007944 */ /* 0x000fea0003c00000 */
        /* <DEDUP_REMOVED lines=37> */
[----:B------:R-:W-:Y:S01]  /*12ce0*/  FMNMX.FTZ R2, R9, R100, !PT ;  /* 0x0000006409027209 */ /* 0x000fe20007810000 */
[----:B------:R-:W-:Y:S01]  /*12cf0*/  IMAD.IADD R0, R4, 0x1, R0 ;  /* 0x0000000104007824 */ /* 0x000fe200078e0200 */
[----:B------:R-:W-:Y:S02]  /*12d00*/  FMNMX.FTZ R5, R53, R106, !PT ;  /* 0x0000006a35057209 */ /* 0x000fe40007810000 */
[----:B------:R-:W-:Y:S02]  /*12d10*/  FMNMX.FTZ R4, R14, R2, !PT ;  /* 0x000000020e047209 */ /* 0x000fe40007810000 */
        /* <DEDUP_REMOVED lines=30> */
[----:B------:R-:W-:Y:S01]  /*12f00*/  FMNMX.FTZ R3, R33, R0, !PT ;  /* 0x0000000021037209 */ /* 0x000fe20007810000 */
[----:B------:R-:W-:Y:S01]  /*12f10*/  IMAD.MOV.U32 R0, RZ, RZ, 0x2 ;  /* 0x00000002ff007424 */ /* 0x000fe200078e00ff */
        /* <DEDUP_REMOVED lines=62> */
[----:B------:R-:W-:Y:S02]  /*13300*/  MOV R2, 0x13320 ;  /* 0x0001332000027802 */ /* 0x000fe40000000f00 */
[----:B------:R-:W-:Y:S05]  /*13310*/  CALL.REL.NOINC `($__internal_17_$__cuda_sm70_shflsync_bfly_p) ;  /* 0x00000a0000007944 */ /* 0x000fea0003c00000 */
[----:B------:R-:W-:Y:S01]  /*13320*/  FMNMX.FTZ R4, R4, R0, !PT ;  /* 0x0000000004047209 */ /* 0x000fe20007810000 */
[----:B------:R-:W-:Y:S01]  /*13330*/  IMAD.MOV.U32 R0, RZ, RZ, 0x1 ;  /* 0x00000001ff007424 */ /* 0x000fe200078e00ff */
[----:B------:R-:W-:Y:S02]  /*13340*/  MOV R2, 0x13360 ;  /* 0x0001336000027802 */ /* 0x000fe40000000f00 */
        /* <DEDUP_REMOVED lines=28> */
[----:B------:R-:W-:-:S05]  /*13510*/  BRA `(.L_x_1327) ;  /* 0xffff594000007947 */ /* 0x000fca000383ffff */
.L_x_1287:
[----:B-1--4-:R-:W-:Y:S01]  /*13520*/  MOV R3, RZ ;  /* 0x000000ff00037202 */ /* 0x012fe20000000f00 */
[----:B------:R-:W-:Y:S01]  /*13530*/  IMAD.MOV.U32 R5, RZ, RZ, R52 ;  /* 0x000000ffff057224 */ /* 0x000fe200078e0034 */
[----:B------:R-:W-:Y:S01]  /*13540*/  MOV R2, 0x13570 ;  /* 0x0001357000027802 */ /* 0x000fe20000000f00 */
[----:B------:R-:W-:Y:S02]  /*13550*/  IMAD.MOV.U32 R0, RZ, RZ, 0x1c1f ;  /* 0x00001c1fff007424 */ /* 0x000fe400078e00ff */
[----:B------:R-:W-:Y:S05]  /*13560*/  CALL.REL.NOINC `($__internal_18_$__cuda_sm70_shflsync_idx_p) ;  /* 0x0000081000007944 */ /* 0x000fea0003c00000 */
[----:B------:R-:W-:-:S05]  /*13570*/  BRA `(.L_x_1328) ;  /* 0xffff7a2000007947 */ /* 0x000fca000383ffff */
.L_x_1290:
[----:B------:R-:W-:Y:S01]  /*13580*/  MOV R3, RZ ;  /* 0x000000ff00037202 */ /* 0x000fe20000000f00 */
[----:B------:R-:W-:Y:S01]  /*13590*/  IMAD.MOV.U32 R5, RZ, RZ, R8 ;  /* 0x000000ffff057224 */ /* 0x000fe200078e0008 */
[----:B------:R-:W-:Y:S01]  /*135a0*/  MOV R2, 0x135d0 ;  /* 0x000135d000027802 */ /* 0x000fe20000000f00 */
[----:B------:R-:W-:Y:S02]  /*135b0*/  IMAD.MOV.U32 R0, RZ, RZ, 0x1c1f ;  /* 0x00001c1fff007424 */ /* 0x000fe400078e00ff */
[----:B-1----:R-:W-:Y:S05]  /*135c0*/  CALL.REL.NOINC `($__internal_18_$__cuda_sm70_shflsync_idx_p) ;  /* 0x000007b000007944 */ /* 0x002fea0003c00000 */
[----:B------:R-:W-:Y:S01]  /*135d0*/  MOV R4, R0 ;  /* 0x0000000000047202 */ /* 0x000fe20000000f00 */
[----:B------:R-:W-:-:S05]  /*135e0*/  BRA `(.L_x_1329) ;  /* 0xffff8ed000007947 */ /* 0x000fca000383ffff */
.L_x_1291:
[----:B------:R-:W-:Y:S01]  /*135f0*/  MOV R3, RZ ;  /* 0x000000ff00037202 */ /* 0x000fe20000000f00 */
[----:B------:R-:W-:Y:S01]  /*13600*/  IMAD.MOV.U32 R5, RZ, RZ, R9 ;  /* 0x000000ffff057224 */ /* 0x000fe200078e0009 */
[----:B------:R-:W-:Y:S01]  /*13610*/  MOV R2, 0x13640 ;  /* 0x0001364000027802 */ /* 0x000fe20000000f00 */
[----:B------:R-:W-:Y:S02]  /*13620*/  IMAD.MOV.U32 R0, RZ, RZ, 0x1c1f ;  /* 0x00001c1fff007424 */ /* 0x000fe400078e00ff */
[----:B-123--:R-:W-:Y:S05]  /*13630*/  CALL.REL.NOINC `($__internal_18_$__cuda_sm70_shflsync_idx_p) ;  /* 0x0000074000007944 */ /* 0x00efea0003c00000 */
[C---:B------:R-:W-:Y:S01]  /*13640*/  IADD3 R2, -R101.reuse, 0x10, RZ ;  /* 0x0000001065027810 */ /* 0x040fe20007ffe1ff */
[----:B------:R-:W-:Y:S01]  /*13650*/  IMAD.MOV.U32 R5, RZ, RZ, R8 ;  /* 0x000000ffff057224 */ /* 0x000fe200078e0008 */
[----:B------:R-:W-:Y:S02]  /*13660*/  ISETP.NE.U32.AND P0, PT, R101, RZ, PT ;  /* 0x000000ff6500720c */ /* 0x000fe40003f05070 */
[----:B------:R-:W-:Y:S04]  /*13670*/  LOP3.LUT R2, R2, 0xf, RZ, 0xc0, !PT ;  /* 0x0000000f02027812 */ /* 0x000fe800078ec0ff */
[----:B------:R-:W-:Y:S04]  /*13680*/  IADD3 R2, P6, P5, R2, R0, R43 ;  /* 0x0000000002027210 */ /* 0x000fe80007dde02b */
[----:B------:R-:W-:Y:S05]  /*13690*/  IADD3.X R3, RZ, R4, R10, P6, P5 ;  /* 0x00000004ff037210 */ /* 0x000fea00037ea40a */
[----:B------:R-:W-:Y:S01]  /*136a0*/  @!PT LDS RZ, [RZ] ;  /* 0x00000000fffff984 */ /* 0x000fe20000000800 */
[----:B------:R-:W-:Y:S01]  /*136b0*/  @!PT LDS RZ, [RZ] ;  /* 0x00000000fffff984 */ /* 0x000fe20000000800 */
[----:B------:R-:W-:Y:S01]  /*136c0*/  @!PT LDS RZ, [RZ] ;  /* 0x00000000fffff984 */ /* 0x000fe20000000800 */
[----:B------:R1:W-:Y:S01]  /*136d0*/  LDGSTS.E.BYPASS.LTC128B.128.ZFILL [R217+0x3100], [R2.64], P0 ;  /* 0x0310000002d97fae */ /* 0x0003e20008141d46 */
[----:B------:R-:W-:Y:S05]  /*136e0*/  IADD3 R6, P0, R0, R44, RZ ;  /* 0x0000002c00067210 */ /* 0x000fea0007f1e0ff */
[----:B------:R-:W-:Y:S05]  /*136f0*/  IMAD.X R7, R4, 0x1, R11, P0 ;  /* 0x0000000104077824 */ /* 0x000fea00000e060b */
        /* <DEDUP_REMOVED lines=15> */
.L_x_1292:
[----:B------:R-:W-:Y:S02]  /*137f0*/  MOV R0, 0x2 ;  /* 0x0000000200007802 */ /* 0x000fe40000000f00 */
        /* <DEDUP_REMOVED lines=34> */
.L_x_1294:
[----:B------:R-:W-:Y:S01]  /*13a20*/  IMAD.MOV.U32 R4, RZ, RZ, R243 ;  /* 0x000000ffff047224 */ /* 0x000fe200078e00f3 */
[----:B------:R-:W-:-:S02]  /*13a30*/  MOV R0, 0x2 ;  /* 0x0000000200007802 */ /* 0x000fc40000000f00 */
[----:B------:R-:W-:Y:S02]  /*13a40*/  MOV R2, 0x13a60 ;  /* 0x00013a6000027802 */ /* 0x000fe40000000f00 */
[----:B-1----:R-:W-:Y:S05]  /*13a50*/  CALL.REL.NOINC `($__internal_17_$__cuda_sm70_shflsync_bfly_p) ;  /* 0x000002c000007944 */ /* 0x002fea0003c00000 */
[----:B------:R-:W-:Y:S01]  /*13a60*/  MOV R7, R0 ;  /* 0x0000000000077202 */ /* 0x000fe20000000f00 */
[----:B------:R-:W-:Y:S05]  /*13a70*/  BRA `(.L_x_1332) ;  /* 0xffffaef000007947 */ /* 0x000fea000383ffff */
.L_x_1295:
[----:B------:R-:W-:Y:S01]  /*13a80*/  IMAD.MOV.U32 R4, RZ, RZ, R7 ;  /* 0x000000ffff047224 */ /* 0x000fe200078e0007 */
[----:B------:R-:W-:Y:S02]  /*13a90*/  MOV R0, 0x1 ;  /* 0x0000000100007802 */ /* 0x000fe40000000f00 */
[----:B------:R-:W-:Y:S02]  /*13aa0*/  MOV R2, 0x13ac0 ;  /* 0x00013ac000027802 */ /* 0x000fe40000000f00 */
[----:B-12---:R-:W-:Y:S05]  /*13ab0*/  CALL.REL.NOINC `($__internal_17_$__cuda_sm70_shflsync_bfly_p) ;  /* 0x0000026000007944 */ /* 0x006fea0003c00000 */
[----:B------:R-:W-:Y:S01]  /*13ac0*/  FADD.FTZ R7, R7, R0 ;  /* 0x0000000007077221 */ /* 0x000fe20000010000 */
[----:B------:R-:W-:Y:S02]  /*13ad0*/  MOV R4, R247 ;  /* 0x000000f700047202 */ /* 0x000fe40000000f00 */
[----:B------:R-:W-:Y:S02]  /*13ae0*/  MOV R0, 0x2 ;  /* 0x0000000200007802 */ /* 0x000fe40000000f00 */
[----:B------:R-:W-:Y:S02]  /*13af0*/  MOV R2, 0x13b10 ;  /* 0x00013b1000027802 */ /* 0x000fe40000000f00 */
[----:B------:R-:W-:Y:S05]  /*13b00*/  CALL.REL.NOINC `($__internal_17_$__cuda_sm70_shflsync_bfly_p) ;  /* 0x0000021000007944 */ /* 0x000fea0003c00000 */
[----:B------:R-:W-:Y:S01]  /*13b10*/  FADD.FTZ R6, R247, R0 ;  /* 0x00000000f7067221 */ /* 0x000fe20000010000 */
[----:B------:R-:W-:-:S02]  /*13b20*/  MOV R0, 0x1 ;  /* 0x0000000100007802 */ /* 0x000fc40000000f00 */
[----:B------:R-:W-:Y:S02]  /*13b30*/  MOV R2, 0x13b60 ;  /* 0x00013b6000027802 */ /* 0x000fe40000000f00 */
[----:B------:R-:W-:Y:S02]  /*13b40*/  MOV R4, R6 ;  /* 0x0000000600047202 */ /* 0x000fe40000000f00 */
[----:B------:R-:W-:Y:S05]  /*13b50*/  CALL.REL.NOINC `($__internal_17_$__cuda_sm70_shflsync_bfly_p) ;  /* 0x000001c000007944 */ /* 0x000fea0003c00000 */
[----:B------:R-:W-:Y:S01]  /*13b60*/  FADD.FTZ R6, R6, R0 ;  /* 0x0000000006067221 */ /* 0x000fe20000010000 */
[----:B------:R-:W-:Y:S02]  /*13b70*/  MOV R4, R248 ;  /* 0x000000f800047202 */ /* 0x000fe40000000f00 */
[----:B------:R-:W-:Y:S02]  /*13b80*/  MOV R0, 0x2 ;  /* 0x0000000200007802 */ /* 0x000fe40000000f00 */
[----:B------:R-:W-:Y:S02]  /*13b90*/  MOV R2, 0x13bb0 ;  /* 0x00013bb000027802 */ /* 0x000fe40000000f00 */
[----:B------:R-:W-:Y:S05]  /*13ba0*/  CALL.REL.NOINC `($__internal_17_$__cuda_sm70_shflsync_bfly_p) ;  /* 0x0000017000007944 */ /* 0x000fea0003c00000 */
[----:B------:R-:W-:Y:S01]  /*13bb0*/  FADD.FTZ R5, R248, R0 ;  /* 0x00000000f8057221 */ /* 0x000fe20000010000 */
[----:B------:R-:W-:Y:S02]  /*13bc0*/  MOV R0, 0x1 ;  /* 0x0000000100007802 */ /* 0x000fe40000000f00 */
[----:B------:R-:W-:-:S02]  /*13bd0*/  MOV R2, 0x13c00 ;  /* 0x00013c0000027802 */ /* 0x000fc40000000f00 */
        /* <DEDUP_REMOVED lines=9> */
[----:B------:R-:W-:Y:S02]  /*13c70*/  MOV R2, 0x13ca0 ;  /* 0x00013ca000027802 */ /* 0x000fe40000000f00 */
[----:B------:R-:W-:-:S02]  /*13c80*/  MOV R4, R249 ;  /* 0x000000f900047202 */ /* 0x000fc40000000f00 */
[----:B------:R-:W-:Y:S05]  /*13c90*/  CALL.REL.NOINC `($__internal_17_$__cuda_sm70_shflsync_bfly_p) ;  /* 0x0000008000007944 */ /* 0x000fea0003c00000 */
[----:B------:R-:W-:Y:S01]  /*13ca0*/  MOV R4, R0 ;  /* 0x0000000000047202 */ /* 0x000fe20000000f00 */
[----:B------:R-:W-:Y:S05]  /*13cb0*/  BRA `(.L_x_1333) ;  /* 0xffffada000007947 */ /* 0x000fea000383ffff */
.L_x_1309:
[----:B---3--:R-:W-:Y:S01]  /*13cc0*/  IMAD.MOV.U32 R5, RZ, RZ, R24 ;  /* 0x000000ffff057224 */ /* 0x008fe200078e0018 */
[----:B------:R-:W-:Y:S01]  /*13cd0*/  MOV R3, RZ ;  /* 0x000000ff00037202 */ /* 0x000fe20000000f00 */
[----:B-1----:R-:W-:Y:S01]  /*13ce0*/  IMAD.MOV.U32 R0, RZ, RZ, 0x1f ;  /* 0x0000001fff007424 */ /* 0x002fe200078e00ff */
[----:B------:R-:W-:-:S02]  /*13cf0*/  MOV R2, 0x13d10 ;  /* 0x00013d1000027802 */ /* 0x000fc40000000f00 */
[----:B----45:R-:W-:Y:S05]  /*13d00*/  CALL.REL.NOINC `($__internal_18_$__cuda_sm70_shflsync_idx_p) ;  /* 0x0000007000007944 */ /* 0x030fea0003c00000 */
[----:B------:R-:W-:Y:S05]  /*13d10*/  BRA `(.L_x_1334) ;  /* 0xffffd07000007947 */ /* 0x000fea000383ffff */
        .weak           $__internal_17_$__cuda_sm70_shflsync_bfly_p
        .type           $__internal_17_$__cuda_sm70_shflsync_bfly_p,@function
        .size           $__internal_17_$__cuda_sm70_shflsync_bfly_p,($__internal_18_$__cuda_sm70_shflsync_idx_p - $__internal_17_$__cuda_sm70_shflsync_bfly_p)
$__internal_17_$__cuda_sm70_shflsync_bfly_p:
[----:B------:R-:W-:Y:S02]  /*13d20*/  MOV R176, 0xffffffff ;  /* 0xffffffff00b07802 */ /* 0x000fe40000000f00 */
[----:B------:R-:W-:-:S02]  /*13d30*/  MOV R3, 0x1f ;  /* 0x0000001f00037802 */ /* 0x000fc40000000f00 */
[----:B------:R-:W-:Y:S04]  /*13d40*/  WARPSYNC R176 ;  /* 0x000000b000007348 */ /* 0x000fe80003800000 */
[----:B------:R1:W2:Y:S02]  /*13d50*/  SHFL.BFLY PT, R0, R4, R0, R3 ;  /* 0x0c00000004007389 */ /* 0x0002a400000e0003 */
[----:B-1----:R-:W-:-:S04]  /*13d60*/  MOV R3, 0x0 ;  /* 0x0000000000037802 */ /* 0x002fc80000000f00 */
[----:B--2---:R-:W-:Y:S05]  /*13d70*/  RET.REL.NODEC R2 `(_ZN7cutlass13device_kernelIN5flash19enable_sm80_to_sm89INS1_16FlashAttnFwdSm80INS1_25CollectiveMainloopFwdSm80ILi4ELi1ELb0EN4cute5tupleIJNS5_1CILi128EEENS7_ILi64EEENS7_ILi96EEEEEELi96ENS_6half_tEfNS_4arch4Sm80ELb1ELb0ELb1ELb0ELb1ELb0ELb1ELb1EEENS1_21CollectiveEpilogueFwdINS6_IJS8_SA_S9_EEENS6_IJNS7_ILi1EEESI_SI_EEESC_SE_Li128ELb0ELb1ELb1ELb0EEENS1_30DynamicPersistentTileSchedulerILi128ELi128ELb1ELb1ELb0EEEEEEEEEvNT_6ParamsE) ;  /* 0xfffec28002007950 */ /* 0x004fea0003c3ffff */
        .weak           $__internal_18_$__cuda_sm70_shflsync_idx_p
        .type           $__internal_18_$__cuda_sm70_shflsync_idx_p,@function
        .size           $__internal_18_$__cuda_sm70_shflsync_idx_p,(.L_x_3651 - $__internal_18_$__cuda_sm70_shflsync_idx_p)
$__internal_18_$__cuda_sm70_shflsync_idx_p:
[----:B------:R-:W-:-:S04]  /*13d80*/  MOV R55, 0xffffffff ;  /* 0xffffffff00377802 */ /* 0x000fc80000000f00 */
[----:B------:R-:W-:Y:S04]  /*13d90*/  WARPSYNC R55 ;  /* 0x0000003700007348 */ /* 0x000fe80003800000 */
[----:B------:R1:W2:Y:S02]  /*13da0*/  SHFL.IDX PT, R0, R5, R3, R0 ;  /* 0x0000000305007389 */ /* 0x0002a400000e0000 */
[----:B-1----:R-:W-:-:S04]  /*13db0*/  MOV R3, 0x0 ;  /* 0x0000000000037802 */ /* 0x002fc80000000f00 */
[----:B--2---:R-:W-:Y:S05]  /*13dc0*/  RET.REL.NODEC R2 `(_ZN7cutlass13device_kernelIN5flash19enable_sm80_to_sm89INS1_16FlashAttnFwdSm80INS1_25CollectiveMainloopFwdSm80ILi4ELi1ELb0EN4cute5tupleIJNS5_1CILi128EEENS7_ILi64EEENS7_ILi96EEEEEELi96ENS_6half_tEfNS_4arch4Sm80ELb1ELb0ELb1ELb0ELb1ELb0ELb1ELb1EEENS1_21CollectiveEpilogueFwdINS6_IJS8_SA_S9_EEENS6_IJNS7_ILi1EEESI_SI_EEESC_SE_Li128ELb0ELb1ELb1ELb0EEENS1_30DynamicPersistentTileSchedulerILi128ELi128ELb1ELb1ELb0EEEEEEEEEvNT_6ParamsE) ;  /* 0xfffec23002007950 */ /* 0x004fea0003c3ffff */
.L_x_1335:
        /* <DEDUP_REMOVED lines=11> */
.L_x_3651:


//--------------------- .text._ZN7cutlass13device_kernelIN5flash19enable_sm80_to_sm89INS1_16FlashAttnFwdSm80INS1_25CollectiveMainloopFwdSm80ILi4ELi1ELb0EN4cute5tupleIJNS5_1CILi128EEENS7_ILi48EEENS7_ILi96EEEEEELi96ENS_6half_tEfNS_4arch4Sm80ELb1ELb0ELb1ELb1ELb1ELb0ELb1ELb1EEENS1_21CollectiveEpilogueFwdINS6_IJS8_SA_S9_EEENS6_IJNS7_ILi1EEESI_SI_EEESC_SE_Li128ELb1ELb1ELb1ELb0EEENS1_36VarlenDynamicPersistentTileSchedulerILi128ELi48ELi128ELi128ELb1ELb1ELb0ELb1ELb1ELb1EEEEEEEEEvNT_6ParamsE --------------------------
	.section	.text._ZN7cutlass13device_kernelIN5flash19enable_sm80_to_sm89INS1_16FlashAttnFwdSm80INS1_25CollectiveMainloopFwdSm80ILi4ELi1ELb0EN4cute5tupleIJNS5_1CILi128EEENS7_ILi48EEENS7_ILi96EEEEEELi96ENS_6half_tEfNS_4arch4Sm80ELb1ELb0ELb1ELb1ELb1ELb0ELb1ELb1EEENS1_21CollectiveEpilogueFwdINS6_IJS8_SA_S9_EEENS6_IJNS7_ILi1EEESI_SI_EEESC_SE_Li128ELb1ELb1ELb1ELb0EEENS1_36VarlenDynamicPersistentTileSchedulerILi128ELi48ELi128ELi128ELb1ELb1ELb0ELb1ELb1ELb1EEEEEEEEEvNT_6ParamsE,"ax",@progbits
	.sectioninfo	@"SHI_REGISTERS=255"
	.align	128
.text._ZN7cutlass13device_kernelIN5flash19enable_sm80_to_sm89INS1_16FlashAttnFwdSm80INS1_25CollectiveMainloopFwdSm80ILi4ELi1ELb0EN4cute5tupleIJNS5_1CILi128EEENS7_ILi48EEENS7_ILi96EEEEEELi96ENS_6half_tEfNS_4arch4Sm80ELb1ELb0ELb1ELb1ELb1ELb0ELb1ELb1EEENS1_21CollectiveEpilogueFwdINS6_IJS8_SA_S9_EEENS6_IJNS7_ILi1EEESI_SI_EEESC_SE_Li128ELb1ELb1ELb1ELb0EEENS1_36VarlenDynamicPersistentTileSchedulerILi128ELi48ELi128ELi128ELb1ELb1ELb0ELb1ELb1ELb1EEEEEEEEEvNT_6ParamsE:
        .type           _ZN7cutlass13device_kernelIN5flash19enable_sm80_to_sm89INS1_16FlashAttnFwdSm80INS1_25CollectiveMainloopFwdSm80ILi4ELi1ELb0EN4cute5tupleIJNS5_1CILi128EEENS7_ILi48EEENS7_ILi96EEEEEELi96ENS_6half_tEfNS_4arch4Sm80ELb1ELb0ELb1ELb1ELb1ELb0ELb1ELb1EEENS1_21CollectiveEpilogueFwdINS6_IJS8_SA_S9_EEENS6_IJNS7_ILi1EEESI_SI_EEESC_SE_Li128ELb1ELb1ELb1ELb0EEENS1_36VarlenDynamicPersistentTileSchedulerILi128ELi48ELi128ELi128ELb1ELb1ELb0ELb1ELb1ELb1EEEEEEEEEvNT_6ParamsE,@function
        .size           _ZN7cutlass13device_kernelIN5flash19enable_sm80_to_sm89INS1_16FlashAttnFwdSm80INS1_25CollectiveMainloopFwdSm80ILi4ELi1ELb0EN4cute5tupleIJNS5_1CILi128EEENS7_ILi48EEENS7_ILi96EEEEEELi96ENS_6half_tEfNS_4arch4Sm80ELb1ELb0ELb1ELb1ELb1ELb0ELb1ELb1EEENS1_21CollectiveEpilogueFwdINS6_IJS8_SA_S9_EEENS6_IJNS7_ILi1EEESI_SI_EEESC_SE_Li128ELb1ELb1ELb1ELb0EEENS1_36VarlenDynamicPersistentTileSchedulerILi128ELi48ELi128ELi128ELb1ELb1ELb0ELb1ELb1ELb1EEEEEEEEEvNT_6ParamsE,(.L_x_3654 - _ZN7cutlass13device_kernelIN5flash19enable_sm80_to_sm89INS1_16FlashAttnFwdSm80INS1_25CollectiveMainloopFwdSm80ILi4ELi1ELb0EN4cute5tupleIJNS5_1CILi128EEENS7_ILi48EEENS7_ILi96EEEEEELi96ENS_6half_tEfNS_4arch4Sm80ELb1ELb0ELb1ELb1ELb1ELb0ELb1ELb1EEENS1_21CollectiveEpilogueFwdINS6_IJS8_SA_S9_EEENS6_IJNS7_ILi1EEESI_SI_EEESC_SE_Li128ELb1ELb1ELb1ELb0EEENS1_36VarlenDynamicPersistentTileSchedulerILi128ELi48ELi128ELi128ELb1ELb1ELb0ELb1ELb1ELb1EEEEEEEEEvNT_6ParamsE)
        .other          _ZN7cutlass13device_kernelIN5flash19enable_sm80_to_sm89INS1_16FlashAttnFwdSm80INS1_25CollectiveMainloopFwdSm80ILi4ELi1ELb0EN4cute5tupleIJNS5_1CILi128EEENS7_ILi48EEENS7_ILi96EEEEEELi96ENS_6half_tEfNS_4arch4Sm80ELb1ELb0ELb1ELb1ELb1ELb0ELb1ELb1EEENS1_21CollectiveEpilogueFwdINS6_IJS8_SA_S9_EEENS6_IJNS7_ILi1EEESI_SI_EEESC_SE_Li128ELb1ELb1ELb1ELb0EEENS1_36VarlenDynamicPersistentTileSchedulerILi128ELi48ELi128ELi128ELb1ELb1ELb0ELb1ELb1ELb1EEEEEEEEEvNT_6ParamsE,@"STO_CUDA_ENTRY STV_DEFAULT"
_ZN7cutlass13device_kernelIN5flash19enable_sm80_to_sm89INS1_16FlashAttnFwdSm80INS1_25CollectiveMainloopFwdSm80ILi4ELi1ELb0EN4cute5tupleIJNS5_1CILi128EEENS7_ILi48EEENS7_ILi96EEEEEELi96ENS_6half_tEfNS_4arch4Sm80ELb1ELb0ELb1ELb1ELb1ELb0ELb1ELb1EEENS1_21CollectiveEpilogueFwdINS6_IJS8_SA_S9_EEENS6_IJNS7_ILi1EEESI_SI_EEESC_SE_Li128ELb1ELb1ELb1ELb0EEENS1_36VarlenDynamicPersistentTileSchedulerILi128ELi48ELi128ELi128ELb1ELb1ELb0ELb1ELb1ELb1EEEEEEEEEvNT_6ParamsE:
        /* <DEDUP_REMOVED lines=54> */
.L_x_1341:
        /* <DEDUP_REMOVED lines=16> */
.L_x_1478:
        /* <DEDUP_REMOVED lines=16> */
.L_x_1479:
[----:B--2---:R-:W-:-:S05]  /*0560*/  IMAD R0, R0, c[0x0][0x538], RZ ;  /* 0x00014e0000007a24 */ /* 0x004fca00078e02ff */
[----:B------:R-:W-:-:S04]  /*0570*/  IADD3 R6, R0, R6, RZ ;  /* 0x0000000600067210 */ /* 0x000fc80007ffe0ff */
[----:B------:R-:W-:-:S13]  /*0580*/  ISETP.GT.AND P0, PT, R6, UR4, PT ;  /* 0x0000000406007c0c */ /* 0x000fda000bf04270 */
[----:B-1----:R-:W-:Y:S05]  /*0590*/  @!P0 BRA `(.L_x_1341) ;  /* 0xfffffdc000008947 */ /* 0x002fea000383ffff */
.L_x_1337:
[----:B------:R-:W-:-:S05]  /*05a0*/  IADD3 R11, -R0, R6, RZ ;  /* 0x00000006000b7210 */ /* 0x000fca0007ffe1ff */
[----:B------:R-:W-:-:S05]  /*05b0*/  IMAD R0, R4, c[0x0][0x538], R11 ;  /* 0x00014e0004007a24 */ /* 0x000fca00078e020b */
[----:B------:R-:W-:Y:S01]  /*05c0*/  ISETP.GT.AND P0, PT, R0, UR4, PT ;  /* 0x0000000400007c0c */ /* 0x000fe2000bf04270 */
[----:B------:R-:W-:-:S12]  /*05d0*/  BRA.DIV ~URZ, `(.L_x_1342) ;  /* 0x000123c27f007947 */ /* 0x000fd8000b800000 */
[----:B------:R-:W-:-:S04]  /*05e0*/  VOTE.ANY R10, PT, !P0 ;  /* 0x00000000000a7806 */ /* 0x000fc800040e0100 */
.L_x_1480:
[----:B------:R-:W1:Y:S02]  /*05f0*/  POPC R5, R10 ;  /* 0x0000000a00057309 */ /* 0x000e640000000000 */
[----:B-1----:R-:W-:-:S05]  /*0600*/  IADD3 R0, R5, R7, RZ ;  /* 0x0000000705007210 */ /* 0x002fca0007ffe0ff */
[----:B------:R1:W-:Y:S01]  /*0610*/  STL [R1+0xc], R0 ;  /* 0x00000c0001007387 */ /* 0x0003e20000100800 */
[----:B------:R-:W-:Y:S05]  /*0620*/  BRA.DIV ~URZ, `(.L_x_1343) ;  /* 0x000123c27f007947 */ /* 0x000fea000b800000 */
[----:B------:R2:W3:Y:S01]  /*0630*/  SHFL.IDX PT, R12, R9, R5, 0x1f ;  /* 0x00001f05090c7589 */ /* 0x0004e200000e0000 */
[----:B------:R-:W-:-:S03]  /*0640*/  MOV R6, RZ ;  /* 0x000000ff00067202 */ /* 0x000fc60000000f00 */
[----:B------:R2:W4:Y:S04]  /*0650*/  SHFL.IDX PT, R9, R8, R5, 0x1f ;  /* 0x00001f0508097589 */ /* 0x00052800000e0000 */
.L_x_1481:
[----:B------:R-:W-:Y:S01]  /*0660*/  ISETP.NE.AND P0, PT, R10, RZ, PT ;  /* 0x000000ff0a00720c */ /* 0x000fe20003f05270 */
[----:B------:R-:W-:-:S12]  /*0670*/  BSSY B0, `(.L_x_1344) ;  /* 0x0000005000007945 */ /* 0x000fd80003800000 */
[----:B------:R-:W-:Y:S05]  /*0680*/  @!P0 BRA `(.L_x_1345) ;  /* 0x0000003000008947 */ /* 0x000fea0003800000 */
[----:B-1----:R-:W-:Y:S01]  /*0690*/  IADD3 R0, R5, -0x1, RZ ;  /* 0xffffffff05007810 */ /* 0x002fe20007ffe0ff */
[----:B------:R-:W-:Y:S05]  /*06a0*/  BRA.DIV ~URZ, `(.L_x_1346) ;  /* 0x000124227f007947 */ /* 0x000fea000b800000 */
[----:B------:R1:W2:Y:S02]  /*06b0*/  SHFL.IDX PT, R6, R4, R0, 0x1f ;  /* 0x00001f0004067589 */ /* 0x0002a400000e0000 */
.L_x_1345:
[----:B------:R-:W-:Y:S05]  /*06c0*/  BSYNC B0 ;  /* 0x0000000000007941 */ /* 0x000fea0003800000 */
.L_x_1344:
        /* <DEDUP_REMOVED lines=69> */
.L_x_1348:
        /* <DEDUP_REMOVED lines=70> */
.L_x_1349:
[----:B------:R-:W-:Y:S05]  /*0f80*/  BSYNC B0 ;  /* 0x0000000000007941 */ /* 0x000fea0003800000 */
.L_x_1347:
[----:B------:R-:W-:-:S04]  /*0f90*/  LOP3.LUT R0, RZ, R0, RZ, 0x33, !PT ;  /* 0x00000000ff007212 */ /* 0x000fc800078e33ff */
[----:B------:R-:W-:-:S05]  /*0fa0*/  IADD3 R0, R0, R12, RZ ;  /* 0x0000000c00007210 */ /* 0x000fca0007ffe0ff */
[----:B------:R2:W-:Y:S01]  /*0fb0*/  STL [R1+0x4], R0 ;  /* 0x0000040001007387 */ /* 0x0005e20000100800 */
[----:B------:R-:W-:Y:S05]  /*0fc0*/  BRA `(.L_x_1350) ;  /* 0x0000006000007947 */ /* 0x000fea0003800000 */
.L_x_1338:
[----:B------:R-:W-:Y:S01]  /*0fd0*/  MOV R0, UR4 ;  /* 0x0000000400007c02 */ /* 0x000fe20008000f00 */
[----:B------:R-:W-:Y:S04]  /*0fe0*/  STL [R1+0x4], RZ ;  /* 0x000004ff01007387 */ /* 0x000fe80000100800 */
[----:B------:R1:W-:Y:S04]  /*0ff0*/  STL [R1], R0 ;  /* 0x0000000001007387 */ /* 0x0003e80000100800 */
[----:B------:R2:W-:Y:S01]  /*1000*/  STL [R1+0x8], RZ ;  /* 0x000008ff01007387 */ /* 0x0005e20000100800 */
[----:B-1----:R-:W-:-:S05]  /*1010*/  MOV R0, c[0x0][0x53c] ;  /* 0x00014f0000007a02 */ /* 0x002fca0000000f00 */
[----:B------:R2:W-:Y:S02]  /*1020*/  STL [R1+0xc], R0 ;  /* 0x00000c0001007387 */ /* 0x0005e40000100800 */
.L_x_1350:
        /* <DEDUP_REMOVED lines=8> */
.L_x_1336:
        /* <DEDUP_REMOVED lines=169> */
.L_x_1477:
[----:B------:R-:W2:Y:S01]  /*1b40*/  LDL R0, [R1+0xc] ;  /* 0x00000c0001007983 */ /* 0x000ea20000100800 */
        /* <DEDUP_REMOVED lines=33> */
.L_x_1351:
[----:B------:R-:W-:-:S04]  /*1d60*/  ISETP.NE.U32.AND P1, PT, RZ, c[0x0][0x368], PT ;  /* 0x0000da00ff007a0c */ /* 0x000fc80003f25070 */
[----:B------:R-:W-:-:S13]  /*1d70*/  ISETP.NE.AND.EX P1, PT, RZ, c[0x0][0x36c], PT, P1 ;  /* 0x0000db00ff007a0c */ /* 0x000fda0003f25310 */
[----:B------:R-:W-:Y:S05]  /*1d80*/  @!P1 BRA `(.L_x_1352) ;  /* 0x0000004000009947 */ /* 0x000fea0003800000 */
[----:B-1----:R-:W-:-:S04]  /*1d90*/  IADD3 R2, P1, R15, c[0x0][0x368], RZ ;  /* 0x0000da000f027a10 */ /* 0x002fc80007f3e0ff */
[----:B------:R-:W-:-:S05]  /*1da0*/  IADD3.X R3, R14, c[0x0][0x36c], RZ, P1, !PT ;  /* 0x0000db000e037a10 */ /* 0x000fca0000ffe4ff */
[----:B------:R1:W5:Y:S01]  /*1db0*/  LDG.E R0, [R2.64] ;  /* 0x0000000602007981 */ /* 0x000362000c1e1900 */
[----:B------:R-:W-:Y:S05]  /*1dc0*/  BRA `(.L_x_1353) ;  /* 0x0000008000007947 */ /* 0x000fea0003800000 */
.L_x_1352:
        /* <DEDUP_REMOVED lines=8> */
.L_x_1353:
[----:B-1----:R-:W2:Y:S04]  /*1e50*/  LDL.LU R3, [R1+0x4] ;  /* 0x0000040001037983 */ /* 0x002ea80000300800 */
[----:B------:R-:W3:Y:S01]  /*1e60*/  LDL R13, [R1+0x8] ;  /* 0x00000800010d7983 */ /* 0x000ee20000100800 */
[----:B------:R-:W-:Y:S01]  /*1e70*/  IMAD.MOV.U32 R2, RZ, RZ, c[0x0][0x2c4] ;  /* 0x0000b100ff027624 */ /* 0x000fe200078e00ff */
[----:B------:R-:W-:Y:S01]  /*1e80*/  BSSY B0, `(.L_x_1354) ;  /* 0x000003b000007945 */ /* 0x000fe20003800000 */
[----:B-----5:R-:W-:-:S03]  /*1e90*/  IMAD.IADD R248, R0, 0x1, -R237 ;  /* 0x0000000100f87824 */ /* 0x020fc600078e0aed */
[----:B------:R-:W-:Y:S01]  /*1ea0*/  ISETP.NE.AND P3, PT, R2, 0x1, PT ;  /* 0x000000010200780c */ /* 0x000fe20003f65270 */
[----:B--2---:R-:W-:-:S05]  /*1eb0*/  IMAD.SHL.U32 R249, R3, 0x80, RZ ;  /* 0x0000008003f97824 */ /* 0x004fca00078e00ff */
[----:B------:R-:W-:-:S07]  /*1ec0*/  IADD3 R2, R249, 0x7f, RZ ;  /* 0x0000007ff9027810 */ /* 0x000fce0007ffe0ff */
[----:B------:R-:W-:-:S04]  /*1ed0*/  @P3 IMAD.HI.U32 R3, R2, c[0x0][0x2c8], RZ ;  /* 0x0000b20002033a27 */ /* 0x000fc800078e00ff */
[----:B------:R-:W-:Y:S01]  /*1ee0*/  IMAD.MOV.U32 R0, RZ, RZ, R2 ;  /* 0x000000ffff007224 */ /* 0x000fe200078e0002 */
[C---:B------:R-:W-:Y:S02]  /*1ef0*/  IADD3 R2, R248.reuse, 0x30, -R247 ;  /* 0x00000030f8027810 */ /* 0x040fe40007ffe8f7 */
[----:B------:R-:W-:Y:S02]  /*1f00*/  @P3 SHF.R.U32.HI R0, RZ, c[0x0][0x2cc], R3 ;  /* 0x0000b300ff003a19 */ /* 0x000fe40000011603 */
[----:B------:R-:W-:-:S03]  /*1f10*/  IADD3 R3, R248, 0x2f, RZ ;  /* 0x0000002ff8037810 */ /* 0x000fc60007ffe0ff */
[----:B------:R-:W-:Y:S02]  /*1f20*/  IMAD.IADD R0, R2, 0x1, R0 ;  /* 0x0000000102007824 */ /* 0x000fe400078e0200 */
[----:B------:R-:W-:-:S04]  /*1f30*/  IMAD.HI R2, R3, 0x2aaaaaab, RZ ;  /* 0x2aaaaaab03027827 */ /* 0x000fc800078e02ff */
[----:B------:R-:W-:Y:S01]  /*1f40*/  IMAD.HI R0, R0, 0x2aaaaaab, RZ ;  /* 0x2aaaaaab00007827 */ /* 0x000fe200078e02ff */
[----:B------:R-:W-:-:S04]  /*1f50*/  SHF.R.U32.HI R4, RZ, 0x1f, R2 ;  /* 0x0000001fff047819 */ /* 0x000fc80000011602 */
[----:B------:R-:W-:Y:S02]  /*1f60*/  SHF.R.U32.HI R3, RZ, 0x1f, R0 ;  /* 0x0000001fff037819 */ /* 0x000fe40000011600 */
[----:B------:R-:W-:Y:S02]  /*1f70*/  LEA.HI.SX32 R4, R2, R4, 0x1d ;  /* 0x0000000402047211 */ /* 0x000fe400078feaff */
[----:B------:R-:W-:Y:S02]  /*1f80*/  LEA.HI.SX32 R0, R0, R3, 0x1d ;  /* 0x0000000300007211 */ /* 0x000fe400078feaff */
[C---:B---3--:R-:W-:Y:S02]  /*1f90*/  LOP3.LUT R2, R13.reuse, 0xff000000, RZ, 0xc0, !PT ;  /* 0xff0000000d027812 */ /* 0x048fe400078ec0ff */
[----:B------:R-:W-:Y:S02]  /*1fa0*/  IMNMX R6, R4, R0, PT ;  /* 0x0000000004067217 */ /* 0x000fe40003800200 */
[----:B------:R-:W-:-:S02]  /*1fb0*/  LOP3.LUT R3, R13, 0xff0000, RZ, 0xc0, !PT ;  /* 0x00ff00000d037812 */ /* 0x000fc400078ec0ff */
[----:B------:R-:W-:Y:S01]  /*1fc0*/  SHF.R.U32.HI R0, RZ, 0x8, R2 ;  /* 0x00000008ff007819 */ /* 0x000fe20000011602 */
[----:B------:R-:W-:Y:S01]  /*1fd0*/  IMAD.MOV.U32 R2, RZ, RZ, RZ ;  /* 0x000000ffff027224 */ /* 0x000fe200078e00ff */
[----:B------:R-:W-:Y:S02]  /*1fe0*/  ISETP.GE.AND P1, PT, R6, 0x1, PT ;  /* 0x000000010600780c */ /* 0x000fe40003f26270 */
        /* <DEDUP_REMOVED lines=36> */
.L_x_1355:
[----:B------:R-:W-:Y:S05]  /*2230*/  BSYNC B0 ;  /* 0x0000000000007941 */ /* 0x000fea0003800000 */
.L_x_1354:
        /* <DEDUP_REMOVED lines=59> */
[----:B------:R-:W-:-:S04]  /*25f0*/  @P1 IADD3 R2, P2, R15, c[0x0][0x340], RZ ;  /* 0x0000d0000f021a10 */ /* 0x000fc80007f5e0ff */
[----:B------:R-:W-:-:S05]  /*2600*/  @P1 IADD3.X R3, R14, c[0x0][0x344], RZ, P2, !PT ;  /* 0x0000d1000e031a10 */ /* 0x000fca00017fe4ff */
[----:B------:R2:W5:Y:S01]  /*2610*/  @P1 LDG.E R14, [R2.64] ;  /* 0x00000006020e1981 */ /* 0x000562000c1e1900 */
[----:B------:R-:W-:Y:S01]  /*2620*/  SHF.R.S32.HI R0, RZ, 0x1f, R11 ;  /* 0x0000001fff007819 */ /* 0x000fe2000001140b */
[----:B-1----:R-:W-:Y:S01]  /*2630*/  IMAD.IADD R5, R231, 0x1, R249 ;  /* 0x00000001e7057824 */ /* 0x002fe200078e02f9 */
[----:B------:R-:W-:Y:S02]  /*2640*/  LOP3.LUT R13, R13, 0xffff, RZ, 0xc0, !PT ;  /* 0x0000ffff0d0d7812 */ /* 0x000fe400078ec0ff */
[----:B------:R-:W-:Y:S01]  /*2650*/  SEL R6, R12, RZ, !P0 ;  /* 0x000000ff0c067207 */ /* 0x000fe20004000000 */
[----:B------:R-:W-:Y:S01]  /*2660*/  IMAD R0, R0, c[0x0][0x178], RZ ;  /* 0x00005e0000007a24 */ /* 0x000fe200078e02ff */
[----:B------:R-:W-:Y:S01]  /*2670*/  SEL R4, R252, RZ, !P0 ;  /* 0x000000fffc047207 */ /* 0x000fe20004000000 */
[----:B------:R-:W-:Y:S01]  /*2680*/  @P3 IMAD.HI.U32 R7, R5, c[0x0][0x2c8], RZ ;  /* 0x0000b20005073a27 */ /* 0x000fe200078e00ff */
[----:B------:R-:W-:Y:S02]  /*2690*/  ISETP.GE.AND P6, PT, R210, c[0x0][0x198], PT ;  /* 0x00006600d2007a0c */ /* 0x000fe40003fc6270 */
[----:B------:R-:W-:Y:S01]  /*26a0*/  ISETP.GE.AND P5, PT, R232, c[0x0][0x198], PT ;  /* 0x00006600e8007a0c */ /* 0x000fe20003fa6270 */
[----:B------:R-:W-:Y:S01]  /*26b0*/  IMAD R0, R11, c[0x0][0x17c], R0 ;  /* 0x00005f000b007a24 */ /* 0x000fe200078e0200 */
[----:B------:R-:W-:Y:S01]  /*26c0*/  ISETP.GE.AND P4, PT, R233, c[0x0][0x198], PT ;  /* 0x00006600e9007a0c */ /* 0x000fe20003f86270 */
[----:B------:R-:W-:Y:S01]  /*26d0*/  IMAD R6, R6, c[0x0][0x1c0], RZ ;  /* 0x0000700006067a24 */ /* 0x000fe200078e02ff */
[----:B------:R-:W-:-:S03]  /*26e0*/  IADD3 R122, R203, -0x1, RZ ;  /* 0xffffffffcb7a7810 */ /* 0x000fc60007ffe0ff */
[----:B------:R-:W-:Y:S02]  /*26f0*/  IMAD R6, R4, c[0x0][0x1c4], R6 ;  /* 0x0000710004067a24 */ /* 0x000fe400078e0206 */
[----:B--2---:R-:W-:-:S04]  /*2700*/  IMAD.WIDE.U32 R2, R11, c[0x0][0x178], RZ ;  /* 0x00005e000b027a25 */ /* 0x004fc800078e00ff */
[----:B------:R-:W-:Y:S01]  /*2710*/  IMAD.IADD R3, R3, 0x1, R0 ;  /* 0x0000000103037824 */ /* 0x000fe200078e0200 */
[----:B------:R-:W-:Y:S02]  /*2720*/  MOV R0, R5 ;  /* 0x0000000500007202 */ /* 0x000fe40000000f00 */
[----:B------:R-:W-:Y:S01]  /*2730*/  @P3 SHF.R.U32.HI R0, RZ, c[0x0][0x2cc], R7 ;  /* 0x0000b300ff003a19 */ /* 0x000fe20000011607 */
[----:B------:R-:W-:-:S03]  /*2740*/  IMAD.WIDE.U32 R2, R13, c[0x0][0x1b8], R2 ;  /* 0x00006e000d027a25 */ /* 0x000fc600078e0002 */
[----:B------:R-:W-:Y:S01]  /*2750*/  SHF.R.S32.HI R7, RZ, 0x1f, R0 ;  /* 0x0000001fff077819 */ /* 0x000fe20000011400 */
[----:B------:R-:W-:-:S04]  /*2760*/  IMAD R3, R13, c[0x0][0x1bc], R3 ;  /* 0x00006f000d037a24 */ /* 0x000fc800078e0203 */
[----:B------:R-:W-:-:S04]  /*2770*/  IMAD.WIDE.U32 R2, R4, c[0x0][0x1c0], R2 ;  /* 0x0000700004027a25 */ /* 0x000fc800078e0002 */
[----:B------:R-:W-:Y:S01]  /*2780*/  IMAD.MOV R4, RZ, RZ, -R0 ;  /* 0x000000ffff047224 */ /* 0x000fe200078e0a00 */
[----:B------:R-:W-:-:S03]  /*2790*/  IADD3 R3, R3, R6, RZ ;  /* 0x0000000603037210 */ /* 0x000fc60007ffe0ff */
        /* <DEDUP_REMOVED lines=15> */
.L_x_1482:
[----:B------:R-:W-:Y:S05]  /*2890*/  BRA.DIV ~URZ, `(.L_x_1358) ;  /* 0x000103027f007947 */ /* 0x000fea000b800000 */
[----:B------:R3:W4:Y:S02]  /*28a0*/  SHFL.IDX PT, R0, R12, RZ, 0x1c1f ;  /* 0x001c1fff0c007589 */ /* 0x00072400000e0000 */
.L_x_1483:
[----:B------:R-:W-:Y:S01]  /*28b0*/  IMAD R11, R247, c[0x0][0x2c4], RZ ;  /* 0x0000b100f70b7a24 */ /* 0x000fe200078e02ff */
[----:B------:R-:W-:Y:S01]  /*28c0*/  IADD3 R10, R236, R249, RZ ;  /* 0x000000f9ec0a7210 */ /* 0x000fe20007ffe0ff */
[----:B------:R-:W-:Y:S03]  /*28d0*/  BSSY B0, `(.L_x_1359) ;  /* 0x0000014000007945 */ /* 0x000fe60003800000 */
[----:B------:R-:W-:-:S13]  /*28e0*/  ISETP.GE.AND P0, PT, R10, R11, PT ;  /* 0x0000000b0a00720c */ /* 0x000fda0003f06270 */
[----:B------:R-:W-:Y:S05]  /*28f0*/  @P0 BRA `(.L_x_1360) ;  /* 0x0000011000000947 */ /* 0x000fea0003800000 */
[----:B---3--:R-:W3:Y:S01]  /*2900*/  LDL R15, [R1+0x2c] ;  /* 0x00002c00010f7983 */ /* 0x008ee20000100800 */
        /* <DEDUP_REMOVED lines=16> */
.L_x_1360:
[----:B------:R-:W-:Y:S05]  /*2a10*/  BSYNC B0 ;  /* 0x0000000000007941 */ /* 0x000fea0003800000 */
.L_x_1359:
[----:B------:R-:W-:Y:S05]  /*2a20*/  BRA.DIV ~URZ, `(.L_x_1361) ;  /* 0x000101d27f007947 */ /* 0x000fea000b800000 */
[----:B--2---:R2:W1:Y:S04]  /*2a30*/  SHFL.IDX PT, R4, R5, 0x1, 0x1c1f ;  /* 0x003c1f0005047f89 */ /* 0x00446800000e0000 */
[----:B----4-:R2:W4:Y:S02]  /*2a40*/  SHFL.IDX PT, R0, R12, 0x1, 0x1c1f ;  /* 0x003c1f000c007f89 */ /* 0x01052400000e0000 */
.L_x_1484:
        /* <DEDUP_REMOVED lines=21> */
.L_x_1363:
[----:B------:R-:W-:Y:S05]  /*2ba0*/  BSYNC B0 ;  /* 0x0000000000007941 */ /* 0x000fea0003800000 */
.L_x_1362:
[----:B------:R-:W-:Y:S05]  /*2bb0*/  BRA.DIV ~URZ, `(.L_x_1364) ;  /* 0x000101027f007947 */ /* 0x000fea000b800000 */
[----:B-1----:R1:W2:Y:S02]  /*2bc0*/  SHFL.IDX PT, R4, R5, 0x2, 0x1c1f ;  /* 0x005c1f0005047f89 */ /* 0x0022a400000e0000 */
.L_x_1485:
[----:B------:R-:W-:Y:S05]  /*2bd0*/  BRA.DIV ~URZ, `(.L_x_1365) ;  /* 0x000101527f007947 */ /* 0x000fea000b800000 */
[----:B----4-:R4:W1:Y:S02]  /*2be0*/  SHFL.IDX PT, R0, R12, 0x2, 0x1c1f ;  /* 0x005c1f000c007f89 */ /* 0x01086400000e0000 */
.L_x_1486:
[----:B------:R-:W-:Y:S01]  /*2bf0*/  IADD3 R2, R10, 0x40, RZ ;  /* 0x000000400a027810 */ /* 0x000fe20007ffe0ff */
[----:B------:R-:W-:Y:S03]  /*2c00*/  BSSY B0, `(.L_x_1366) ;  /* 0x0000014000007945 */ /* 0x000fe60003800000 */
[----:B------:R-:W-:-:S13]  /*2c10*/  ISETP.GE.AND P0, PT, R2, R11, PT ;  /* 0x0000000b0200720c */ /* 0x000fda0003f06270 */
[----:B------:R-:W-:Y:S05]  /*2c20*/  @P0 BRA `(.L_x_1367) ;  /* 0x0000011000000947 */ /* 0x000fea0003800000 */
[----:B---3--:R-:W3:Y:S01]  /*2c30*/  LDL R15, [R1+0x2c] ;  /* 0x00002c00010f7983 */ /* 0x008ee20000100800 */
[-C--:B-1----:R-:W-:Y:S02]  /*2c40*/  LEA R8, P2, R210, R0.reuse, 0x1 ;  /* 0x00000000d2087211 */ /* 0x082fe400078408ff */
        /* <DEDUP_REMOVED lines=15> */
.L_x_1367:
[----:B------:R-:W-:Y:S05]  /*2d40*/  BSYNC B0 ;  /* 0x0000000000007941 */ /* 0x000fea0003800000 */
.L_x_1366:
[----:B------:R-:W-:Y:S05]  /*2d50*/  BRA.DIV ~URZ, `(.L_x_1368) ;  /* 0x000100327f007947 */ /* 0x000fea000b800000 */
[----:B--2---:R2:W3:Y:S04]  /*2d60*/  SHFL.IDX PT, R4, R5, 0x3, 0x1c1f ;  /* 0x007c1f0005047f89 */ /* 0x0044e800000e0000 */
[----:B-1----:R2:W1:Y:S02]  /*2d70*/  SHFL.IDX PT, R0, R12, 0x3, 0x1c1f ;  /* 0x007c1f000c007f89 */ /* 0x00246400000e0000 */
.L_x_1487:
[----:B--2---:R-:W2:Y:S01]  /*2d80*/  LDL R16, [R1+0x2c] ;  /* 0x00002c0001107983 */ /* 0x004ea20000100800 */
[----:B------:R-:W-:Y:S01]  /*2d90*/  IADD3 R2, R10, 0x60, RZ ;  /* 0x000000600a027810 */ /* 0x000fe20007ffe0ff */
[----:B-----5:R-:W-:Y:S01]  /*2da0*/  IMAD.WIDE.U32 R240, R14, c[0x0][0x2b0], RZ ;  /* 0x0000ac000ef07a25 */ /* 0x020fe200078e00ff */
[----:B------:R-:W-:-:S02]  /*2db0*/  SHF.R.S32.HI R15, RZ, 0x1f, R210 ;  /* 0x0000001fff0f7819 */ /* 0x000fc400000114d2 */
[----:B------:R-:W-:Y:S02]  /*2dc0*/  ISETP.GE.AND P2, PT, R2, R11, PT ;  /* 0x0000000b0200720c */ /* 0x000fe40003f46270 */
[----:B------:R-:W-:Y:S02]  /*2dd0*/  SHF.R.S32.HI R29, RZ, 0x1f, R232 ;  /* 0x0000001fff1d7819 */ /* 0x000fe400000114e8 */
[----:B------:R-:W-:-:S09]  /*2de0*/  SHF.R.S32.HI R28, RZ, 0x1f, R233 ;  /* 0x0000001fff1c7819 */ /* 0x000fd200000114e9 */
[-C--:B-1----:R-:W-:Y:S02]  /*2df0*/  @!P2 LEA R8, P0, R210, R0.reuse, 0x1 ;  /* 0x00000000d208a211 */ /* 0x082fe400078008ff */
[----:B------:R-:W-:Y:S02]  /*2e00*/  @!P2 LEA R6, P1, R232, R0, 0x1 ;  /* 0x00000000e806a211 */ /* 0x000fe400078208ff */
[----:B---3--:R-:W-:Y:S02]  /*2e10*/  @!P2 LEA.HI.X R9, R210, R4, R15, 0x1, P0 ;  /* 0x00000004d209a211 */ /* 0x008fe400000f0c0f */
[----:B------:R-:W-:Y:S02]  /*2e20*/  @!P2 LEA R2, P0, R233, R0, 0x1 ;  /* 0x00000000e902a211 */ /* 0x000fe400078008ff */
[----:B------:R-:W-:Y:S02]  /*2e30*/  SHF.R.S32.HI R0, RZ, 0x1f, R14 ;  /* 0x0000001fff007819 */ /* 0x000fe4000001140e */
[----:B------:R-:W-:-:S02]  /*2e40*/  @!P2 LEA.HI.X R7, R232, R4, R29, 0x1, P1 ;  /* 0x00000004e807a211 */ /* 0x000fc400008f0c1d */
[----:B------:R-:W-:Y:S01]  /*2e50*/  @!P2 LEA.HI.X R3, R233, R4, R28, 0x1, P0 ;  /* 0x00000004e903a211 */ /* 0x000fe200000f0c1c */
        /* <DEDUP_REMOVED lines=14> */
[----:B------:R-:W-:-:S02]  /*2f40*/  IMAD.MOV.U32 R0, RZ, RZ, c[0x0][0x2b8] ;  /* 0x0000ae00ff007624 */ /* 0x000fc400078e00ff */
[----:B------:R-:W-:Y:S02]  /*2f50*/  IMAD R121, R203, R121, -0x30 ;  /* 0xffffffd0cb797424 */ /* 0x000fe400078e0279 */
[----:B------:R-:W-:Y:S01]  /*2f60*/  IMAD.MOV.U32 R200, RZ, RZ, RZ ;  /* 0x000000ffffc87224 */ /* 0x000fe200078e00ff */
[----:B------:R-:W-:Y:S01]  /*2f70*/  ISETP.NE.AND P2, PT, R0, 0x1, PT ;  /* 0x000000010000780c */ /* 0x000fe20003f45270 */
[----:B-1----:R-:W-:-:S05]  /*2f80*/  IMAD.IADD R2, R231, 0x1, R121 ;  /* 0x00000001e7027824 */ /* 0x002fca00078e0279 */
[C---:B------:R-:W-:Y:S01]  /*2f90*/  ISETP.GE.AND P1, PT, R2.reuse, R248, PT ;  /* 0x000000f80200720c */ /* 0x040fe20003f26270 */
[----:B------:R-:W-:-:S03]  /*2fa0*/  IMAD.IADD R2, R2, 0x1, R237 ;  /* 0x0000000102027824 */ /* 0x000fc600078e02ed */
[----:B------:R-:W-:Y:S01]  /*2fb0*/  ISETP.GT.OR P1, PT, R231, 0x2f, P1 ;  /* 0x0000002fe700780c */ /* 0x000fe20000f24670 */
[----:B------:R-:W-:Y:S02]  /*2fc0*/  IMAD.MOV.U32 R0, RZ, RZ, R2 ;  /* 0x000000ffff007224 */ /* 0x000fe400078e0002 */
[----:B------:R-:W-:-:S05]  /*2fd0*/  @P2 IMAD.HI.U32 R3, R2, c[0x0][0x2bc], RZ ;  /* 0x0000af0002032a27 */ /* 0x000fca00078e00ff */
[----:B------:R-:W-:-:S05]  /*2fe0*/  @P2 SHF.R.U32.HI R0, RZ, c[0x0][0x2c0], R3 ;  /* 0x0000b000ff002a19 */ /* 0x000fca0000011603 */
[----:B------:R-:W-:-:S04]  /*2ff0*/  @!P1 IADD3 R3, P0, R0, R240, RZ ;  /* 0x000000f000039210 */ /* 0x000fc80007f1e0ff */
[----:B------:R-:W-:Y:S02]  /*3000*/  @!P1 LEA.HI.X.SX32 R5, R0, R245, 0x1, P0 ;  /* 0x000000f500059211 */ /* 0x000fe400000f0eff */
[----:B------:R-:W-:-:S04]  /*3010*/  @!P1 LEA R4, P0, R3, c[0x0][0x2a0], 0x2 ;  /* 0x0000a80003049a11 */ /* 0x000fc800078010ff */
[----:B------:R-:W-:-:S05]  /*3020*/  @!P1 LEA.HI.X R5, R3, c[0x0][0x2a4], R5, 0x2, P0 ;  /* 0x0000a90003059a11 */ /* 0x000fca00000f1405 */
[----:B------:R-:W2:Y:S01]  /*3030*/  @!P1 LDG.E R200, [R4.64] ;  /* 0x0000000604c89981 */ /* 0x000ea2000c1e1900 */
[----:B------:R-:W-:Y:S01]  /*3040*/  IMAD.MOV R0, RZ, RZ, -R0 ;  /* 0x000000ffff007224 */ /* 0x000fe200078e0a00 */
[----:B------:R-:W-:Y:S01]  /*3050*/  SHF.L.U64.HI R219, R210, 0x1, R15 ;  /* 0x00000001d2db7819 */ /* 0x000fe2000001020f */
[----:B------:R-:W-:Y:S01]  /*3060*/  IMAD.WIDE.U32 R238, R13, c[0x0][0x1e8], RZ ;  /* 0x00007a000dee7a25 */ /* 0x000fe200078e00ff */
[----:B------:R-:W-:Y:S01]  /*3070*/  SHF.L.U64.HI R217, R232, 0x1, R29 ;  /* 0x00000001e8d97819 */ /* 0x000fe2000001021d */
[----:B------:R-:W-:Y:S01]  /*3080*/  BSSY B0, `(.L_x_1369) ;  /* 0x0000080000007945 */ /* 0x000fe20003800000 */
[----:B------:R-:W-:Y:S01]  /*3090*/  SHF.L.U64.HI R218, R233, 0x1, R28 ;  /* 0x00000001e9da7819 */ /* 0x000fe2000001021c */
[----:B------:R-:W-:Y:S02]  /*30a0*/  IMAD R204, R0, c[0x0][0x2b8], R2 ;  /* 0x0000ae0000cc7a24 */ /* 0x000fe400078e0202 */
[----:B------:R-:W-:Y:S02]  /*30b0*/  IMAD R244, R13, c[0x0][0x1ec], R239 ;  /* 0x00007b000df47a24 */ /* 0x000fe400078e02ef */
[----:B------:R-:W-:Y:S01]  /*30c0*/  IMAD.WIDE.U32 R2, R204, c[0x0][0x1e0], RZ ;  /* 0x00007800cc027a25 */ /* 0x000fe200078e00ff */
[----:B------:R-:W-:-:S03]  /*30d0*/  SHF.R.S32.HI R7, RZ, 0x1f, R204 ;  /* 0x0000001fff077819 */ /* 0x000fc600000114cc */
[----:B------:R-:W-:Y:S02]  /*30e0*/  IMAD R120, R122, -0x30, R248 ;  /* 0xffffffd07a787824 */ /* 0x000fe400078e02f8 */
[C---:B------:R-:W-:Y:S02]  /*30f0*/  IMAD R0, R7.reuse, c[0x0][0x1e0], RZ ;  /* 0x0000780007007a24 */ /* 0x040fe400078e02ff */
[----:B------:R-:W-:Y:S02]  /*3100*/  IMAD R7, R7, c[0x0][0x208], RZ ;  /* 0x0000820007077a24 */ /* 0x000fe400078e02ff */
[C---:B------:R-:W-:Y:S02]  /*3110*/  IMAD R0, R204.reuse, c[0x0][0x1e4], R0 ;  /* 0x00007900cc007a24 */ /* 0x040fe400078e0200 */
[----:B------:R-:W-:Y:S02]  /*3120*/  IMAD R7, R204, c[0x0][0x20c], R7 ;  /* 0x00008300cc077a24 */ /* 0x000fe400078e0207 */
[----:B------:R-:W-:-:S02]  /*3130*/  IMAD.IADD R3, R3, 0x1, R0 ;  /* 0x0000000103037824 */ /* 0x000fc400078e0200 */
[----:B------:R-:W-:-:S04]  /*3140*/  IMAD.WIDE.U32 R242, R13, c[0x0][0x210], RZ ;  /* 0x000084000df27a25 */ /* 0x000fc800078e00ff */
[----:B------:R-:W-:Y:S01]  /*3150*/  IMAD R246, R13, c[0x0][0x214], R243 ;  /* 0x000085000df67a24 */ /* 0x000fe200078e02f3 */
[----:B--2---:R-:W-:Y:S01]  /*3160*/  SHF.R.S32.HI R9, RZ, 0x1f, R200 ;  /* 0x0000001fff097819 */ /* 0x004fe200000114c8 */
[----:B------:R-:W-:-:S04]  /*3170*/  IMAD.WIDE.U32 R2, R200, c[0x0][0x1f0], R2 ;  /* 0x00007c00c8027a25 */ /* 0x000fc800078e0002 */
[----:B------:R-:W-:-:S04]  /*3180*/  IMAD R0, R9, c[0x0][0x1f0], RZ ;  /* 0x00007c0009007a24 */ /* 0x000fc800078e02ff */
[----:B------:R-:W-:Y:S01]  /*3190*/  IMAD R4, R200, c[0x0][0x1f4], R0 ;  /* 0x00007d00c8047a24 */ /* 0x000fe200078e0200 */
[----:B------:R-:W-:-:S04]  /*31a0*/  IADD3 R0, P0, R2, R238, RZ ;  /* 0x000000ee02007210 */ /* 0x000fc80007f1e0ff */
[----:B------:R-:W-:Y:S02]  /*31b0*/  IADD3.X R2, R244, R3, R4, P0, !PT ;  /* 0x00000003f4027210 */ /* 0x000fe400007fe404 */
[----:B------:R-:W-:Y:S02]  /*31c0*/  LEA R6, P0, R0, c[0x0][0x1c8], 0x1 ;  /* 0x0000720000067a11 */ /* 0x000fe400078008ff */
[----:B------:R-:W-:Y:S02]  /*31d0*/  IMNMX R3, R120, 0x30, PT ;  /* 0x0000003078037817 */ /* 0x000fe40003800200 */
[----:B----4-:R-:W-:Y:S01]  /*31e0*/  LEA.HI.X R12, R0, c[0x0][0x1cc], R2, 0x1, P0 ;  /* 0x00007300000c7a11 */ /* 0x010fe200000f0c02 */
[----:B------:R-:W-:Y:S02]  /*31f0*/  SHFL.IDX PT, R11, R6, 0x1, 0x1c1f ;  /* 0x003c1f00060b7f89 */ /* 0x000fe400000e0000 */
[----:B------:R-:W-:Y:S02]  /*3200*/  IMAD.IADD R5, R3, 0x1, -R236 ;  /* 0x0000000103057824 */ /* 0x000fe400078e0aec */
[----:B------:R-:W1:Y:S01]  /*3210*/  SHFL.IDX PT, R0, R6, RZ, 0x1c1f ;  /* 0x001c1fff06007589 */ /* 0x000e6200000e0000 */
[----:B------:R-:W-:-:S02]  /*3220*/  IMAD.WIDE.U32 R2, R204, c[0x0][0x208], RZ ;  /* 0x00008200cc027a25 */ /* 0x000fc400078e00ff */
[C---:B------:R-:W-:Y:S01]  /*3230*/  ISETP.GE.AND P6, PT, R5.reuse, 0x1, PT ;  /* 0x000000010500780c */ /* 0x040fe20003fc6270 */
[----:B------:R-:W2:Y:S01]  /*3240*/  SHFL.IDX PT, R8, R12, RZ, 0x1c1f ;  /* 0x001c1fff0c087589 */ /* 0x000ea200000e0000 */
[----:B------:R-:W-:Y:S01]  /*3250*/  ISETP.GE.AND P1, PT, R5, 0x21, PT ;  /* 0x000000210500780c */ /* 0x000fe20003f26270 */
[----:B------:R-:W-:-:S04]  /*3260*/  IMAD.IADD R3, R3, 0x1, R7 ;  /* 0x0000000103037824 */ /* 0x000fc800078e0207 */
[----:B------:R-:W-:-:S06]  /*3270*/  IMAD.WIDE.U32 R2, R200, c[0x0][0x218], R2 ;  /* 0x00008600c8027a25 */ /* 0x000fcc00078e0002 */
[----:B------:R-:W-:Y:S01]  /*3280*/  @P6 ISETP.GE.AND P4, PT, R210, c[0x0][0x1d4], PT ;  /* 0x00007500d2006a0c */ /* 0x000fe20003f86270 */
[----:B------:R-:W-:Y:S01]  /*3290*/  @P6 IMAD.SHL.U32 R10, R16, 0x2, RZ ;  /* 0x00000002100a6824 */ /* 0x000fe200078e00ff */
[----:B------:R-:W-:Y:S02]  /*32a0*/  @P6 ISETP.GE.AND P5, PT, R232, c[0x0][0x1d4], PT ;  /* 0x00007500e8006a0c */ /* 0x000fe40003fa6270 */
[----:B-1----:R-:W-:-:S04]  /*32b0*/  @P6 LEA R4, P0, R210, R0, 0x1 ;  /* 0x00000000d2046211 */ /* 0x002fc800078008ff */
[----:B--2---:R-:W-:Y:S02]  /*32c0*/  @P6 LEA.HI.X R5, R210, R8, R15, 0x1, P0 ;  /* 0x00000008d2056211 */ /* 0x004fe400000f0c0f */
[----:B------:R-:W-:-:S03]  /*32d0*/  @P6 LEA R6, P0, R232, R0, 0x1 ;  /* 0x00000000e8066211 */ /* 0x000fc600078008ff */
[----:B------:R1:W-:Y:S01]  /*32e0*/  @P6 LDGSTS.E.BYPASS.LTC128B.128 [R10+0x3c80], [R4.64], !P4 ;  /* 0x03c80000040a6fae */ /* 0x0003e2000e101d46 */
[----:B------:R-:W-:-:S05]  /*32f0*/  @P6 LEA.HI.X R7, R232, R8, R29, 0x1, P0 ;  /* 0x00000008e8076211 */ /* 0x000fca00000f0c1d */
[----:B------:R2:W-:Y:S01]  /*3300*/  @P6 LDGSTS.E.BYPASS.LTC128B.128 [R10+0x4880], [R6.64], !P5 ;  /* 0x04880000060a6fae */ /* 0x0005e2000e901d46 */
[----:B------:R-:W-:Y:S01]  /*3310*/  @P1 ISETP.GE.AND P5, PT, R210, c[0x0][0x1d4], PT ;  /* 0x00007500d2001a0c */ /* 0x000fe20003fa6270 */
[----:B-1----:R-:W-:Y:S01]  /*3320*/  IMAD R5, R9, c[0x0][0x218], RZ ;  /* 0x0000860009057a24 */ /* 0x002fe200078e02ff */
[C---:B------:R-:W-:Y:S01]  /*3330*/  @P6 LEA R4, P4, R233.reuse, R0, 0x1 ;  /* 0x00000000e9046211 */ /* 0x040fe200078808ff */
[----:B------:R1:W3:Y:S01]  /*3340*/  SHFL.IDX PT, R9, R12, 0x1, 0x1c1f ;  /* 0x003c1f000c097f89 */ /* 0x0002e200000e0000 */
[----:B------:R-:W-:Y:S01]  /*3350*/  IADD3 R0, P0, R2, R242, RZ ;  /* 0x000000f202007210 */ /* 0x000fe20007f1e0ff */
[----:B-1----:R-:W-:Y:S01]  /*3360*/  IMAD R12, R200, c[0x0][0x21c], R5 ;  /* 0x00008700c80c7a24 */ /* 0x002fe200078e0205 */
[C---:B------:R-:W-:Y:S01]  /*3370*/  @P6 LEA.HI.X R5, R233.reuse, R8, R28, 0x1, P4 ;  /* 0x00000008e9056211 */ /* 0x040fe200020f0c1c */
[----:B------:R-:W-:Y:S01]  /*3380*/  IMAD.SHL.U32 R8, R210, 0x2, RZ ;  /* 0x00000002d2087824 */ /* 0x000fe200078e00ff */
[----:B------:R-:W-:Y:S02]  /*3390*/  @P6 ISETP.GE.AND P4, PT, R233, c[0x0][0x1d4], PT ;  /* 0x00007500e9006a0c */ /* 0x000fe40003f86270 */
[----:B------:R-:W-:-:S02]  /*33a0*/  IADD3.X R2, R246, R3, R12, P0, !PT ;  /* 0x00000003f6027210 */ /* 0x000fc400007fe40c */
[----:B------:R-:W-:-:S04]  /*33b0*/  LEA R19, P0, R0, c[0x0][0x1f8], 0x1 ;  /* 0x00007e0000137a11 */ /* 0x000fc800078008ff */
[----:B------:R-:W-:Y:S01]  /*33c0*/  LEA.HI.X R18, R0, c[0x0][0x1fc], R2, 0x1, P0 ;  /* 0x00007f0000127a11 */ /* 0x000fe200000f0c02 */
[----:B------:R-:W-:Y:S01]  /*33d0*/  @P1 IMAD.SHL.U32 R0, R16, 0x2, RZ ;  /* 0x0000000210001824 */ /* 0x000fe200078e00ff */
[C---:B--2---:R-:W-:Y:S01]  /*33e0*/  @P1 LEA R6, P0, R210.reuse, R11, 0x1 ;  /* 0x0000000bd2061211 */ /* 0x044fe200078008ff */
[----:B------:R-:W1:Y:S03]  /*33f0*/  SHFL.IDX PT, R17, R19, RZ, 0x1c1f ;  /* 0x001c1fff13117589 */ /* 0x000e6600000e0000 */
[----:B---3--:R-:W-:Y:S01]  /*3400*/  @P1 LEA.HI.X R7, R210, R9, R15, 0x1, P0 ;  /* 0x00000009d2071211 */ /* 0x008fe200000f0c0f */
[----:B------:R2:W-:Y:S01]  /*3410*/  @P6 LDGSTS.E.BYPASS.LTC128B.128 [R10+0x5480], [R4.64], !P4 ;  /* 0x05480000040a6fae */ /* 0x0005e2000e101d46 */
[C---:B------:R-:W-:Y:S02]  /*3420*/  @P1 ISETP.GE.AND P4, PT, R232.reuse, c[0x0][0x1d4], PT ;  /* 0x00007500e8001a0c */ /* 0x040fe40003f86270 */
[----:B------:R-:W-:Y:S01]  /*3430*/  @P1 ISETP.GE.AND P0, PT, R233, c[0x0][0x1d4], PT ;  /* 0x00007500e9001a0c */ /* 0x000fe20003f06270 */
[----:B------:R3:W-:Y:S01]  /*3440*/  @P1 LDGSTS.E.BYPASS.LTC128B.128 [R0+0x4480], [R6.64], !P5 ;  /* 0x0448000006001fae */ /* 0x0007e2000e901d46 */
[----:B------:R-:W-:-:S03]  /*3450*/  ISETP.GE.AND P5, PT, R232, c[0x0][0x1d4], PT ;  /* 0x00007500e8007a0c */ /* 0x000fc60003fa6270 */
[----:B------:R-:W4:Y:S01]  /*3460*/  SHFL.IDX PT, R16, R18, RZ, 0x1c1f ;  /* 0x001c1fff12107589 */ /* 0x000f2200000e0000 */
[----:B--2---:R-:W-:-:S04]  /*3470*/  @P1 LEA R4, P6, R232, R11, 0x1 ;  /* 0x0000000be8041211 */ /* 0x004fc800078c08ff */
[----:B------:R-:W-:Y:S02]  /*3480*/  @P1 LEA.HI.X R5, R232, R9, R29, 0x1, P6 ;  /* 0x00000009e8051211 */ /* 0x000fe400030f0c1d */
[----:B------:R-:W-:-:S03]  /*3490*/  @P1 LEA R2, P6, R233, R11, 0x1 ;  /* 0x0000000be9021211 */ /* 0x000fc600078c08ff */
[----:B------:R2:W-:Y:S01]  /*34a0*/  @P1 LDGSTS.E.BYPASS.LTC128B.128 [R0+0x5080], [R4.64], !P4 ;  /* 0x0508000004001fae */ /* 0x0005e2000e101d46 */
[C---:B------:R-:W-:Y:S02]  /*34b0*/  @P1 LEA.HI.X R3, R233.reuse, R9, R28, 0x1, P6 ;  /* 0x00000009e9031211 */ /* 0x040fe400030f0c1c */
[----:B------:R-:W-:Y:S02]  /*34c0*/  ISETP.GE.AND P6, PT, R210, c[0x0][0x1d4], PT ;  /* 0x00007500d2007a0c */ /* 0x000fe40003fc6270 */
[----:B------:R-:W-:Y:S01]  /*34d0*/  ISETP.GE.AND P4, PT, R233, c[0x0][0x1d4], PT ;  /* 0x00007500e9007a0c */ /* 0x000fe20003f86270 */
[----:B------:R1:W-:Y:S04]  /*34e0*/  @P1 LDGSTS.E.BYPASS.LTC128B.128 [R0+0x5c80], [R2.64], !P0 ;  /* 0x05c8000002001fae */ /* 0x0003e8000c101d46 */
[----:B------:R-:W0:Y:S01]  /*34f0*/  LDGDEPBAR ;  /* 0x00000000000079af */ /* 0x000e220000000000 */
[----:B--2---:R-:W-:-:S02]  /*3500*/  IMAD.IADD R4, R120, 0x1, -R236 ;  /* 0x0000000178047824 */ /* 0x004fc400078e0aec */
[----:B------:R-:W-:Y:S01]  /*3510*/  IMAD.SHL.U32 R5, R232, 0x2, RZ ;  /* 0x00000002e8057824 */ /* 0x000fe200078e00ff */
[----:B-1----:R-:W-:Y:S01]  /*3520*/  IADD3 R2, P0, R17, R8, RZ ;  /* 0x0000000811027210 */ /* 0x002fe20007f1e0ff */
[----:B------:R-:W-:-:S04]  /*3530*/  DEPBAR.LE SB0, 0x1 ;  /* 0x000080400000791a */ /* 0x000fc80000000000 */
[----:B------:R-:W-:-:S04]  /*3540*/  DEPBAR.LE SB0, 0x0 ;  /* 0x000080000000791a */ /* 0x000fc80000000000 */
[----:B------:R-:W-:Y:S01]  /*3550*/  BAR.SYNC.DEFER_BLOCKING 0x0 ;  /* 0x0000000000007b1d */ /* 0x000fe20000010000 */
[----:B----4-:R-:W-:Y:S01]  /*3560*/  IMAD.X R3, R16, 0x1, R219, P0 ;  /* 0x0000000110037824 */ /* 0x010fe200000e06db */
[----:B------:R-:W-:Y:S01]  /*3570*/  ISETP.LT.OR P0, PT, R4, 0x1, P6 ;  /* 0x000000010400780c */ /* 0x000fe20003701670 */
[----:B---3--:R-:W-:Y:S01]  /*3580*/  IMAD.SHL.U32 R0, R233, 0x2, RZ ;  /* 0x00000002e9007824 */ /* 0x008fe200078e00ff */
[----:B------:R-:W-:-:S05]  /*3590*/  IADD3 R6, P1, R17, R5, RZ ;  /* 0x0000000511067210 */ /* 0x000fca0007f3e0ff */
[----:B------:R-:W-:Y:S01]  /*35a0*/  IMAD.X R7, R16, 0x1, R217, P1 ;  /* 0x0000000110077824 */ /* 0x000fe200008e06d9 */
[----:B------:R-:W-:Y:S01]  /*35b0*/  ISETP.LT.OR P1, PT, R4, 0x1, P5 ;  /* 0x000000010400780c */ /* 0x000fe20002f21670 */
[----:B------:R1:W2:Y:S04]  /*35c0*/  LDSM.16.M88.4 R12, [R183] ;  /* 0x00000000b70c783b */ /* 0x0002a80000000200 */
        /* <DEDUP_REMOVED lines=12> */
[----:B------:R5:W-:Y:S04]  /*3690*/  LDGSTS.E.BYPASS.LTC128B.128 [R194+0x1880], [R2.64], !P0 ;  /* 0x0188000002c27fae */ /* 0x000be8000c101d46 */
[----:B------:R1:W-:Y:S01]  /*36a0*/  LDGSTS.E.BYPASS.LTC128B.128 [R194+0x2480], [R6.64], !P1 ;  /* 0x0248000006c27fae */ /* 0x0003e2000c901d46 */
[----:B------:R-:W-:-:S02]  /*36b0*/  ISETP.GT.AND P1, PT, R231, 0x2f, PT ;  /* 0x0000002fe700780c */ /* 0x000fc40003f24270 */
[----:B-----5:R-:W-:Y:S02]  /*36c0*/  IADD3 R2, P0, R17, R0, RZ ;  /* 0x0000000011027210 */ /* 0x020fe40007f1e0ff */
[----:B------:R-:W5:Y:S03]  /*36d0*/  S2R R0, SR_TID.X ;  /* 0x0000000000007919 */ /* 0x000f660000002100 */
[----:B------:R-:W-:Y:S01]  /*36e0*/  IMAD.X R3, R16, 0x1, R218, P0 ;  /* 0x0000000110037824 */ /* 0x000fe200000e06da */
[----:B------:R-:W-:-:S13]  /*36f0*/  ISETP.LT.OR P0, PT, R4, 0x1, P4 ;  /* 0x000000010400780c */ /* 0x000fda0002701670 */
[----:B------:R1:W-:Y:S01]  /*3700*/  LDGSTS.E.BYPASS.LTC128B.128 [R194+0x3080], [R2.64], !P0 ;  /* 0x0308000002c27fae */ /* 0x0003e2000c101d46 */
[----:B-----5:R-:W-:-:S13]  /*3710*/  ISETP.GT.AND P0, PT, R0, 0x3f, PT ;  /* 0x0000003f0000780c */ /* 0x020fda0003f04270 */
[----:B------:R-:W-:Y:S05]  /*3720*/  @P0 BRA `(.L_x_1370) ;  /* 0x0000015000000947 */ /* 0x000fea0003800000 */
[----:B--234-:R-:W-:Y:S05]  /*3730*/  BRA.DIV ~URZ, `(.L_x_1371) ;  /* 0x0000f7127f007947 */ /* 0x01cfea000b800000 */
[----:B------:R2:W3:Y:S04]  /*3740*/  SHFL.IDX PT, R5, R18, 0x1, 0x1c1f ;  /* 0x003c1f0012057f89 */ /* 0x0004e800000e0000 */
[----:B------:R2:W4:Y:S02]  /*3750*/  SHFL.IDX PT, R0, R19, 0x1, 0x1c1f ;  /* 0x003c1f0013007f89 */ /* 0x00052400000e0000 */
.L_x_1488:
[----:B-1----:R-:W-:Y:S01]  /*3760*/  IMAD.SHL.U32 R3, R210, 0x2, RZ ;  /* 0x00000002d2037824 */ /* 0x002fe200078e00ff */
[----:B------:R-:W-:Y:S01]  /*3770*/  ISETP.LT.OR P6, PT, R4, 0x21, P6 ;  /* 0x000000210400780c */ /* 0x000fe200037c1670 */
[----:B------:R-:W-:Y:S01]  /*3780*/  IMAD.SHL.U32 R2, R232, 0x2, RZ ;  /* 0x00000002e8027824 */ /* 0x000fe200078e00ff */
[----:B------:R-:W-:Y:S02]  /*3790*/  ISETP.LT.OR P5, PT, R4, 0x21, P5 ;  /* 0x000000210400780c */ /* 0x000fe40002fa1670 */
[----:B----4-:R-:W-:Y:S02]  /*37a0*/  IADD3 R16, P0, R0, R3, RZ ;  /* 0x0000000300107210 */ /* 0x010fe40007f1e0ff */
[----:B------:R-:W-:-:S03]  /*37b0*/  ISETP.LT.OR P4, PT, R4, 0x21, P4 ;  /* 0x000000210400780c */ /* 0x000fc60002781670 */
[----:B---3--:R-:W-:Y:S01]  /*37c0*/  IMAD.X R17, R5, 0x1, R219, P0 ;  /* 0x0000000105117824 */ /* 0x008fe200000e06db */
[----:B------:R-:W-:Y:S01]  /*37d0*/  IADD3 R6, P0, R0, R2, RZ ;  /* 0x0000000200067210 */ /* 0x000fe20007f1e0ff */
[----:B------:R-:W-:-:S03]  /*37e0*/  IMAD.SHL.U32 R2, R233, 0x2, RZ ;  /* 0x00000002e9027824 */ /* 0x000fc600078e00ff */
[----:B------:R-:W-:Y:S01]  /*37f0*/  @!PT LDS RZ, [RZ] ;  /* 0x00000000fffff984 */ /* 0x000fe20000000800 */
[----:B------:R-:W-:Y:S01]  /*3800*/  @!PT LDS RZ, [RZ] ;  /* 0x00000000fffff984 */ /* 0x000fe20000000800 */
[----:B------:R-:W-:Y:S01]  /*3810*/  @!PT LDS RZ, [RZ] ;  /* 0x00000000fffff984 */ /* 0x000fe20000000800 */
[----:B------:R1:W-:Y:S01]  /*3820*/  LDGSTS.E.BYPASS.LTC128B.128 [R194+0x2080], [R16.64], !P6 ;  /* 0x0208000010c27fae */ /* 0x0003e2000f101d46 */
[----:B------:R-:W-:Y:S01]  /*3830*/  IMAD.X R7, R5, 0x1, R217, P0 ;  /* 0x0000000105077824 */ /* 0x000fe200000e06d9 */
[----:B------:R-:W-:-:S04]  /*3840*/  IADD3 R2, P0, R0, R2, RZ ;  /* 0x0000000200027210 */ /* 0x000fc80007f1e0ff */
[----:B------:R1:W-:Y:S01]  /*3850*/  LDGSTS.E.BYPASS.LTC128B.128 [R194+0x2c80], [R6.64], !P5 ;  /* 0x02c8000006c27fae */ /* 0x0003e2000e901d46 */
[----:B------:R-:W-:-:S05]  /*3860*/  IMAD.X R3, R5, 0x1, R218, P0 ;  /* 0x0000000105037824 */ /* 0x000fca00000e06da */
[----:B------:R1:W-:Y:S03]  /*3870*/  LDGSTS.E.BYPASS.LTC128B.128 [R194+0x3880], [R2.64], !P4 ;  /* 0x0388000002c27fae */ /* 0x0003e6000e101d46 */
.L_x_1370:
[----:B--234-:R-:W-:Y:S05]  /*3880*/  BSYNC B0 ;  /* 0x0000000000007941 */ /* 0x01cfea0003800000 */
.L_x_1369:
        /* <DEDUP_REMOVED lines=61> */
[----:B------:R-:W-:Y:S08]  /*3c60*/  HMMA.16816.F32 R52, R12, R54, R72 ;  /* 0x000000360c34723c */ /* 0x000ff00000001848 */
[----:B------:R-:W-:Y:S01]  /*3c70*/  HMMA.16816.F32 R40, R28, R48, R100 ;  /* 0x000000301c28723c */ /* 0x000fe20000001864 */
[----:B--2---:R-:W-:-:S04]  /*3c80*/  FMUL.FTZ R0, R82, c[0x0][0x320] ;  /* 0x0000c80052007a20 */ /* 0x004fc80000410000 */
[----:B------:R2:W1:Y:S03]  /*3c90*/  MUFU.TANH R102, R0 ;  /* 0x0000000000667308 */ /* 0x0004660000002400 */
[----:B----4-:R-:W-:Y:S08]  /*3ca0*/  HMMA.16816.F32 R64, R24, R60, R68 ;  /* 0x0000003c1840723c */ /* 0x010ff00000001844 */
[----:B------:R-:W-:Y:S01]  /*3cb0*/  HMMA.16816.F32 R72, R8, R46, R56 ;  /* 0x0000002e0848723c */ /* 0x000fe20000001838 */
[----:B------:R-:W4:Y:S01]  /*3cc0*/  LDSM.16.M88.4 R56, [R187] ;  /* 0x00000000bb38783b */ /* 0x000f220000000200 */
[----:B--2---:R-:W-:-:S06]  /*3cd0*/  FMUL.FTZ R0, R83, c[0x0][0x320] ;  /* 0x0000c80053007a20 */ /* 0x004fcc0000410000 */
[----:B------:R-:W-:Y:S01]  /*3ce0*/  HMMA.16816.F32 R80, R4, R46, R52 ;  /* 0x0000002e0450723c */ /* 0x000fe20000001834 */
[----:B------:R2:W1:Y:S01]  /*3cf0*/  MUFU.TANH R100, R0 ;  /* 0x0000000000647308 */ /* 0x0004620000002400 */
[----:B------:R-:W5:Y:S06]  /*3d00*/  LDSM.16.M88.4 R52, [R180+0x1400] ;  /* 0x00140000b434783b */ /* 0x000f6c0000000200 */
        /* <DEDUP_REMOVED lines=13> */
[----:B----4-:R-:W-:Y:S01]  /*3de0*/  HMMA.16816.F32 R84, R4, R56, R40 ;  /* 0x000000380454723c */ /* 0x010fe20000001828 */
[----:B------:R-:W4:Y:S07]  /*3df0*/  LDSM.16.M88.4 R40, [R180+0x2000] ;  /* 0x00200000b428783b */ /* 0x000f2e0000000200 */
[----:B------:R-:W-:Y:S01]  /*3e00*/  HMMA.16816.F32 R48, R16, R34, R48 ;  /* 0x000000221030723c */ /* 0x000fe20000001830 */
[----:B-1----:R-:W-:-:S07]  /*3e10*/  FMUL.FTZ R0, R79, c[0x0][0x320] ;  /* 0x0000c8004f007a20 */ /* 0x002fce0000410000 */
[----:B------:R-:W-:Y:S01]  /*3e20*/  HMMA.16816.F32 R76, R8, R56, R64 ;  /* 0x00000038084c723c */ /* 0x000fe20000001840 */
[----:B------:R1:W1:Y:S07]  /*3e30*/  MUFU.TANH R99, R0 ;  /* 0x0000000000637308 */ /* 0x00026e0000002400 */
[----:B------:R-:W-:Y:S08]  /*3e40*/  HMMA.16816.F32 R64, R20, R62, R68 ;  /* 0x0000003e1440723c */ /* 0x000ff00000001844 */
[----:B-----5:R-:W-:Y:S01]  /*3e50*/  HMMA.16816.F32 R60, R36, R52, R108 ;  /* 0x00000034243c723c */ /* 0x020fe2000000186c */
[----:B-1----:R-:W-:-:S04]  /*3e60*/  FMUL.FTZ R0, R72, c[0x0][0x320] ;  /* 0x0000c80048007a20 */ /* 0x002fc80000410000 */
[----:B------:R1:W1:Y:S03]  /*3e70*/  MUFU.TANH R93, R0 ;  /* 0x00000000005d7308 */ /* 0x0002660000002400 */
[----:B------:R-:W-:Y:S08]  /*3e80*/  HMMA.16816.F32 R36, R36, R54, R112 ;  /* 0x000000362424723c */ /* 0x000ff00000001870 */
[----:B------:R-:W-:Y:S01]  /*3e90*/  HMMA.16816.F32 R68, R12, R34, R64 ;  /* 0x000000220c44723c */ /* 0x000fe20000001840 */
[----:B------:R-:W5:Y:S01]  /*3ea0*/  LDSM.16.M88.4 R32, [R186] ;  /* 0x00000000ba20783b */ /* 0x000f620000000200 */
        /* <DEDUP_REMOVED lines=18> */
[C---:B----4-:R-:W-:Y:S08]  /*3fd0*/  HMMA.16816.F32 R36, R12.reuse, R40, R64 ;  /* 0x000000280c24723c */ /* 0x050ff00000001840 */
[----:B------:R-:W-:Y:S01]  /*3fe0*/  HMMA.16816.F32 R12, R12, R42, R44 ;  /* 0x0000002a0c0c723c */ /* 0x000fe2000000182c */
[----:B-1----:R-:W-:-:S04]  /*3ff0*/  FMUL.FTZ R0, R82, c[0x0][0x320] ;  /* 0x0000c80052007a20 */ /* 0x002fc80000410000 */
[----:B------:R1:W4:Y:S11]  /*4000*/  MUFU.TANH R94, R0 ;  /* 0x00000000005e7308 */ /* 0x0003360000002400 */
[----:B-----5:R-:W-:Y:S01]  /*4010*/  HMMA.16816.F32 R20, R4, R32, R36 ;  /* 0x000000200414723c */ /* 0x020fe20000001824 */
        /* <DEDUP_REMOVED lines=74> */
[----:B--234-:R-:W-:Y:S01]  /*44c0*/  IADD3 R2, R231, R121, R237 ;  /* 0x00000079e7027210 */ /* 0x01cfe20007ffe0ed */
[----:B------:R-:W-:-:S03]  /*44d0*/  IMAD.MOV.U32 R200, RZ, RZ, RZ ;  /* 0x000000ffffc87224 */ /* 0x000fc600078e00ff */
[----:B------:R-:W-:-:S05]  /*44e0*/  IADD3 R2, R2, -0x30, RZ ;  /* 0xffffffd002027810 */ /* 0x000fca0007ffe0ff */
        /* <DEDUP_REMOVED lines=27> */
.L_x_1489:
[----:B------:R-:W-:Y:S05]  /*46a0*/  BRA.DIV ~URZ, `(.L_x_1375) ;  /* 0x0000e8d27f007947 */ /* 0x000fea000b800000 */
[----:B------:R3:W4:Y:S02]  /*46b0*/  SHFL.IDX PT, R0, R10, RZ, 0x1c1f ;  /* 0x001c1fff0a007589 */ /* 0x00072400000e0000 */
.L_x_1490:
[----:B------:R-:W-:Y:S01]  /*46c0*/  BSSY B0, `(.L_x_1376) ;  /* 0x0000014000007945 */ /* 0x000fe20003800000 */
[----:B------:R-:W-:Y:S05]  /*46d0*/  @!P5 BRA `(.L_x_1377) ;  /* 0x000001200000d947 */ /* 0x000fea0003800000 */
[C---:B------:R-:W-:Y:S01]  /*46e0*/  IMAD.SHL.U32 R3, R210.reuse, 0x2, RZ ;  /* 0x00000002d2037824 */ /* 0x040fe200078e00ff */
[----:B------:R-:W-:Y:S01]  /*46f0*/  ISETP.GE.AND P5, PT, R210, c[0x0][0x1d4], PT ;  /* 0x00007500d2007a0c */ /* 0x000fe20003fa6270 */
[C---:B------:R-:W-:Y:S01]  /*4700*/  IMAD.SHL.U32 R2, R232.reuse, 0x2, RZ ;  /* 0x00000002e8027824 */ /* 0x040fe200078e00ff */
[----:B------:R-:W-:Y:S02]  /*4710*/  ISETP.GE.AND P4, PT, R232, c[0x0][0x1d4], PT ;  /* 0x00007500e8007a0c */ /* 0x000fe40003f86270 */
[C---:B----4-:R-:W-:Y:S02]  /*4720*/  IADD3 R8, P0, R0.reuse, R3, RZ ;  /* 0x0000000300087210 */ /* 0x050fe40007f1e0ff */
[----:B------:R-:W-:Y:S01]  /*4730*/  IADD3 R6, P6, R0, R2, RZ ;  /* 0x0000000200067210 */ /* 0x000fe20007fde0ff */
[----:B------:R-:W-:-:S02]  /*4740*/  IMAD.SHL.U32 R2, R233, 0x2, RZ ;  /* 0x00000002e9027824 */ /* 0x000fc400078e00ff */
[C---:B--2---:R-:W-:Y:S01]  /*4750*/  IMAD.X R9, R4.reuse, 0x1, R219, P0 ;  /* 0x0000000104097824 */ /* 0x044fe200000e06db */
[----:B------:R-:W-:Y:S01]  /*4760*/  ISETP.GE.AND P0, PT, R233, c[0x0][0x1d4], PT ;  /* 0x00007500e9007a0c */ /* 0x000fe20003f06270 */
[----:B------:R-:W-:Y:S01]  /*4770*/  IMAD.X R7, R4, 0x1, R217, P6 ;  /* 0x0000000104077824 */ /* 0x000fe200030e06d9 */
[----:B------:R-:W-:Y:S02]  /*4780*/  IADD3 R2, P6, R0, R2, RZ ;  /* 0x0000000200027210 */ /* 0x000fe40007fde0ff */
[----:B------:R-:W-:Y:S01]  /*4790*/  @!PT LDS RZ, [RZ] ;  /* 0x00000000fffff984 */ /* 0x000fe20000000800 */
[----:B------:R-:W-:Y:S01]  /*47a0*/  @!PT LDS RZ, [RZ] ;  /* 0x00000000fffff984 */ /* 0x000fe20000000800 */
[----:B------:R-:W-:Y:S01]  /*47b0*/  @!PT LDS RZ, [RZ] ;  /* 0x00000000fffff984 */ /* 0x000fe20000000800 */
[----:B------:R2:W-:Y:S03]  /*47c0*/  LDGSTS.E.BYPASS.LTC128B.128 [R194+0x3c80], [R8.64], !P5 ;  /* 0x03c8000008c27fae */ /* 0x0005e6000e901d46 */
[----:B------:R-:W-:Y:S01]  /*47d0*/  IMAD.X R3, R4, 0x1, R218, P6 ;  /* 0x0000000104037824 */ /* 0x000fe200030e06da */
[----:B------:R2:W-:Y:S05]  /*47e0*/  LDGSTS.E.BYPASS.LTC128B.128 [R194+0x4880], [R6.64], !P4 ;  /* 0x0488000006c27fae */ /* 0x0005ea000e101d46 */
[----:B------:R2:W-:Y:S02]  /*47f0*/  LDGSTS.E.BYPASS.LTC128B.128 [R194+0x5480], [R2.64], !P0 ;  /* 0x0548000002c27fae */ /* 0x0005e4000c101d46 */
.L_x_1377:
[----:B------:R-:W-:Y:S05]  /*4800*/  BSYNC B0 ;  /* 0x0000000000007941 */ /* 0x000fea0003800000 */
.L_x_1376:
[----:B------:R-:W-:Y:S01]  /*4810*/  ISETP.GE.AND P0, PT, R11, 0x21, PT ;  /* 0x000000210b00780c */ /* 0x000fe20003f06270 */
[----:B------:R-:W-:Y:S06]  /*4820*/  BRA.DIV ~URZ, `(.L_x_1378) ;  /* 0x0000e7b27f007947 */ /* 0x000fec000b800000 */
[----:B--2---:R2:W1:Y:S04]  /*4830*/  SHFL.IDX PT, R4, R5, 0x1, 0x1c1f ;  /* 0x003c1f0005047f89 */ /* 0x00446800000e0000 */
[----:B----4-:R2:W4:Y:S02]  /*4840*/  SHFL.IDX PT, R0, R10, 0x1, 0x1c1f ;  /* 0x003c1f000a007f89 */ /* 0x01052400000e0000 */
.L_x_1491:
[----:B------:R-:W-:Y:S05]  /*4850*/  @!P0 BRA `(.L_x_1373) ;  /* 0x0000012000008947 */ /* 0x000fea0003800000 */
[C---:B------:R-:W-:Y:S01]  /*4860*/  IMAD.SHL.U32 R3, R210.reuse, 0x2, RZ ;  /* 0x00000002d2037824 */ /* 0x040fe200078e00ff */
[----:B------:R-:W-:Y:S01]  /*4870*/  ISETP.GE.AND P5, PT, R210, c[0x0][0x1d4], PT ;  /* 0x00007500d2007a0c */ /* 0x000fe20003fa6270 */
[C---:B------:R-:W-:Y:S01]  /*4880*/  IMAD.SHL.U32 R2, R232.reuse, 0x2, RZ ;  /* 0x00000002e8027824 */ /* 0x040fe200078e00ff */
[----:B------:R-:W-:-:S02]  /*4890*/  ISETP.GE.AND P4, PT, R232, c[0x0][0x1d4], PT ;  /* 0x00007500e8007a0c */ /* 0x000fc40003f86270 */
[C---:B----4-:R-:W-:Y:S02]  /*48a0*/  IADD3 R8, P0, R0.reuse, R3, RZ ;  /* 0x0000000300087210 */ /* 0x050fe40007f1e0ff */
[----:B------:R-:W-:Y:S01]  /*48b0*/  IADD3 R6, P6, R0, R2, RZ ;  /* 0x0000000200067210 */ /* 0x000fe20007fde0ff */
[C---:B------:R-:W-:Y:S02]  /*48c0*/  IMAD.SHL.U32 R2, R233.reuse, 0x2, RZ ;  /* 0x00000002e9027824 */ /* 0x040fe400078e00ff */
[C---:B-1----:R-:W-:Y:S01]  /*48d0*/  IMAD.X R9, R4.reuse, 0x1, R219, P0 ;  /* 0x0000000104097824 */ /* 0x042fe200000e06db */
        /* <DEDUP_REMOVED lines=10> */
.L_x_1373:
[----:B--234-:R-:W-:Y:S05]  /*4980*/  BSYNC B1 ;  /* 0x0000000000017941 */ /* 0x01cfea0003800000 */
.L_x_1372:
[----:B-1----:R-:W-:Y:S01]  /*4990*/  IMAD.IADD R0, R251, 0x1, R249 ;  /* 0x00000001fb007824 */ /* 0x002fe200078e02f9 */
[----:B------:R-:W0:Y:S01]  /*49a0*/  LDGDEPBAR ;  /* 0x00000000000079af */ /* 0x000e220000000000 */
[----:B------:R-:W-:-:S02]  /*49b0*/  IADD3 R6, -R250, R120, RZ ;  /* 0x00000078fa067210 */ /* 0x000fc40007ffe1ff */
[----:B------:R-:W-:-:S04]  /*49c0*/  @P3 IMAD.HI.U32 R2, R0, c[0x0][0x2c8], RZ ;  /* 0x0000b20000023a27 */ /* 0x000fc800078e00ff */
[----:B------:R-:W-:Y:S01]  /*49d0*/  IMAD.MOV.U32 R4, RZ, RZ, R0 ;  /* 0x000000ffff047224 */ /* 0x000fe200078e0000 */
[----:B------:R-:W-:Y:S02]  /*49e0*/  IADD3 R0, -R250, 0x1, R120 ;  /* 0x00000001fa007810 */ /* 0x000fe40007ffe178 */
[----:B------:R-:W-:Y:S02]  /*49f0*/  @P3 SHF.R.U32.HI R4, RZ, c[0x0][0x2cc], R2 ;  /* 0x0000b300ff043a19 */ /* 0x000fe40000011602 */
[----:B------:R-:W-:Y:S01]  /*4a00*/  IADD3 R5, R0, -R247, RZ ;  /* 0x800000f700057210 */ /* 0x000fe20007ffe0ff */
[----:B------:R-:W-:Y:S05]  /*4a10*/  BRA.DIV ~URZ, `(.L_x_1379) ;  /* 0x0000e6827f007947 */ /* 0x000fea000b800000 */
[----:B------:R1:W2:Y:S02]  /*4a20*/  SHFL.IDX PT, R0, R4, RZ, 0x1c1f ;  /* 0x001c1fff04007589 */ /* 0x0002a400000e0000 */
.L_x_1492:
        /* <DEDUP_REMOVED lines=55> */
[----:B------:R-:W-:Y:S02]  /*4da0*/  IMNMX R3, R6, R3, PT ;  /* 0x0000000306037217 */ /* 0x000fe40003800200 */
[----:B------:R-:W-:-:S02]  /*4db0*/  FSEL R131, R40, -INF , P6 ;  /* 0xff80000028837808 */ /* 0x000fc40003000000 */
[----:B------:R-:W-:Y:S02]  /*4dc0*/  FSEL R130, R32, -INF , P5 ;  /* 0xff80000020827808 */ /* 0x000fe40002800000 */
[----:B------:R-:W-:Y:S02]  /*4dd0*/  FSEL R129, R22, -INF , P4 ;  /* 0xff80000016817808 */ /* 0x000fe40002000000 */
[----:B------:R-:W-:Y:S02]  /*4de0*/  FSEL R128, R20, -INF , P0 ;  /* 0xff80000014807808 */ /* 0x000fe40000000000 */
[C---:B------:R-:W-:Y:S02]  /*4df0*/  ISETP.GT.AND P6, PT, R3.reuse, RZ, PT ;  /* 0x000000ff0300720c */ /* 0x040fe40003fc4270 */
        /* <DEDUP_REMOVED lines=19> */
[----:B------:R-:W-:-:S02]  /*4f30*/  IMNMX R0, R6, R0, PT ;  /* 0x0000000006007217 */ /* 0x000fc40003800200 */
[----:B------:R-:W-:Y:S02]  /*4f40*/  FSEL R107, R44, -INF , P6 ;  /* 0xff8000002c6b7808 */ /* 0x000fe40003000000 */
[----:B------:R-:W-:Y:S02]  /*4f50*/  FSEL R106, R41, -INF , P5 ;  /* 0xff800000296a7808 */ /* 0x000fe40002800000 */
[----:B------:R-:W-:Y:S02]  /*4f60*/  FSEL R102, R31, -INF , P4 ;  /* 0xff8000001f667808 */ /* 0x000fe40002000000 */
[----:B------:R-:W-:Y:S02]  /*4f70*/  FSEL R100, R27, -INF , P0 ;  /* 0xff8000001b647808 */ /* 0x000fe40000000000 */
[C---:B------:R-:W-:Y:S02]  /*4f80*/  ISETP.GT.AND P6, PT, R0.reuse, RZ, PT ;  /* 0x000000ff0000720c */ /* 0x040fe40003fc4270 */
        /* <DEDUP_REMOVED lines=61> */
[----:B------:R-:W-:Y:S02]  /*5360*/  FMNMX.FTZ R0, R120, R0, !PT ;  /* 0x0000000078007209 */ /* 0x000fe40007810000 */
[----:B------:R-:W-:Y:S02]  /*5370*/  FMNMX.FTZ R3, R128, R3, !PT ;  /* 0x0000000380037209 */ /* 0x000fe40007810000 */
[----:B------:R-:W-:Y:S01]  /*5380*/  FSEL R124, R46, -INF , P0 ;  /* 0xff8000002e7c7808 */ /* 0x000fe20000000000 */
[----:B------:R-:W1:Y:S01]  /*5390*/  SHFL.BFLY PT, R6, R0, 0x2, 0x1f ;  /* 0x0c401f0000067f89 */ /* 0x000e6200000e0000 */
[----:B------:R-:W-:-:S03]  /*53a0*/  FMNMX.FTZ R4, R125, R5, !PT ;  /* 0x000000057d047209 */ /* 0x000fc60007810000 */
[----:B------:R-:W2:Y:S01]  /*53b0*/  SHFL.BFLY PT, R5, R2, 0x2, 0x1f ;  /* 0x0c401f0002057f89 */ /* 0x000ea200000e0000 */
[----:B------:R-:W-:-:S03]  /*53c0*/  FMNMX.FTZ R4, R124, R4, !PT ;  /* 0x000000047c047209 */ /* 0x000fc60007810000 */
[----:B------:R-:W3:Y:S04]  /*53d0*/  SHFL.BFLY PT, R7, R3, 0x2, 0x1f ;  /* 0x0c401f0003077f89 */ /* 0x000ee800000e0000 */
[----:B------:R-:W4:Y:S01]  /*53e0*/  SHFL.BFLY PT, R8, R4, 0x2, 0x1f ;  /* 0x0c401f0004087f89 */ /* 0x000f2200000e0000 */
[----:B-1----:R-:W-:Y:S02]  /*53f0*/  FMNMX.FTZ R0, R6, R0, !PT ;  /* 0x0000000006007209 */ /* 0x002fe40007810000 */
        /* <DEDUP_REMOVED lines=9> */
[----:B---3--:R-:W-:Y:S02]  /*5490*/  FMNMX.FTZ R103, R3, R7, !PT ;  /* 0x0000000703677209 */ /* 0x008fe40007810000 */
.L_x_1493:
[C---:B------:R-:W-:Y:S01]  /*54a0*/  FMUL.FTZ R0, R105.reuse, c[0x0][0x2d0] ;  /* 0x0000b40069007a20 */ /* 0x040fe20000410000 */
[----:B------:R-:W-:Y:S01]  /*54b0*/  FSETP.NEU.FTZ.AND P0, PT, R105, -INF , PT ;  /* 0xff8000006900780b */ /* 0x000fe20003f1d000 */
[----:B------:R-:W-:Y:S01]  /*54c0*/  FMUL.FTZ R3, R104, c[0x0][0x2d0] ;  /* 0x0000b40068037a20 */ /* 0x000fe20000410000 */
[----:B----4-:R-:W-:Y:S01]  /*54d0*/  FMNMX.FTZ R101, R9, R8, !PT ;  /* 0x0000000809657209 */ /* 0x010fe20007810000 */
[----:B------:R-:W-:Y:S01]  /*54e0*/  WARPSYNC 0xffffffff ;  /* 0xffffffff00007948 */ /* 0x000fe20003800000 */
[----:B------:R-:W-:Y:S01]  /*54f0*/  FSEL R20, R0, RZ, P0 ;  /* 0x000000ff00147208 */ /* 0x000fe20000000000 */
[----:B------:R-:W-:Y:S01]  /*5500*/  LDSM.16.MT88.4 R68, [R182+0xc00] ;  /* 0x000c0000b644783b */ /* 0x000fe20000004200 */
[----:B------:R-:W-:-:S02]  /*5510*/  FSETP.NEU.FTZ.AND P0, PT, R104, -INF , PT ;  /* 0xff8000006800780b */ /* 0x000fc40003f1d000 */
[----:B------:R-:W-:Y:S01]  /*5520*/  IADD3 R203, R203, -0x2, RZ ;  /* 0xfffffffecbcb7810 */ /* 0x000fe20007ffe0ff */
[--C-:B------:R-:W-:Y:S01]  /*5530*/  FFMA.FTZ R0, R10, c[0x0][0x2d0], -R20.reuse ;  /* 0x0000b4000a007a23 */ /* 0x100fe20000010814 */
[----:B------:R-:W-:Y:S01]  /*5540*/  FSEL R3, R3, RZ, P0 ;  /* 0x000000ff03037208 */ /* 0x000fe20000000000 */
[----:B------:R-:W-:Y:S01]  /*5550*/  FFMA.FTZ R2, R24, c[0x0][0x2d0], -R20 ;  /* 0x0000b40018027a23 */ /* 0x000fe20000010814 */
[----:B------:R-:W-:Y:S01]  /*5560*/  FSETP.NEU.FTZ.AND P0, PT, R103, -INF , PT ;  /* 0xff8000006700780b */ /* 0x000fe20003f1d000 */
[----:B------:R1:W-:Y:S01]  /*5570*/  MUFU.EX2 R224, R0 ;  /* 0x0000000000e07308 */ /* 0x0003e20000000800 */
[----:B------:R-:W2:Y:S01]  /*5580*/  LDSM.16.MT88.4 R48, [R181+0xc00] ;  /* 0x000c0000b530783b */ /* 0x000ea20000004200 */
[----:B------:R-:W-:-:S03]  /*5590*/  FFMA.FTZ R4, R25, c[0x0][0x2d0], -R3 ;  /* 0x0000b40019047a23 */ /* 0x000fc60000010803 */
[----:B------:R-:W3:Y:S03]  /*55a0*/  LDSM.16.MT88.4 R72, [R182+0x1800] ;  /* 0x00180000b648783b */ /* 0x000ee60000004200 */
[----:B------:R4:W-:Y:S01]  /*55b0*/  MUFU.EX2 R146, R2 ;  /* 0x0000000200927308 */ /* 0x0009e20000000800 */
[----:B------:R-:W-:Y:S04]  /*55c0*/  LDSM.16.MT88.4 R56, [R182+0x1c00] ;  /* 0x001c0000b638783b */ /* 0x000fe80000004200 */
[----:B------:R-:W5:Y:S01]  /*55d0*/  LDSM.16.MT88.4 R52, [R181+0x1800] ;  /* 0x00180000b534783b */ /* 0x000f620000004200 */
[----:B-1----:R-:W-:Y:S02]  /*55e0*/  FFMA.FTZ R0, R12, c[0x0][0x2d0], -R20 ;  /* 0x0000b4000c007a23 */ /* 0x002fe40000010814 */
[----:B------:R1:W-:Y:S01]  /*55f0*/  MUFU.EX2 R147, R4 ;  /* 0x0000000400937308 */ /* 0x0003e20000000800 */
[----:B------:R-:W2:Y:S01]  /*5600*/  LDSM.16.MT88.4 R60, [R181+0x1c00] ;  /* 0x001c0000b53c783b */ /* 0x000ea20000004200 */
[----:B----4-:R-:W-:-:S06]  /*5610*/  FMUL.FTZ R2, R103, c[0x0][0x2d0] ;  /* 0x0000b40067027a20 */ /* 0x010fcc0000410000 */
[----:B------:R4:W2:Y:S01]  /*5620*/  MUFU.EX2 R222, R0 ;  /* 0x0000000000de7308 */ /* 0x0008a20000000800 */
[----:B------:R-:W-:Y:S02]  /*5630*/  FSEL R2, R2, RZ, P0 ;  /* 0x000000ff02027208 */ /* 0x000fe40000000000 */
[----:B------:R-:W-:-:S03]  /*5640*/  FSETP.NEU.FTZ.AND P0, PT, R101, -INF , PT ;  /* 0xff8000006500780b */ /* 0x000fc60003f1d000 */
[----:B-1----:R-:W-:-:S04]  /*5650*/  FFMA.FTZ R4, R38, c[0x0][0x2d0], -R2 ;  /* 0x0000b40026047a23 */ /* 0x002fc80000010802 */
[----:B------:R1:W-:Y:S01]  /*5660*/  MUFU.EX2 R153, R4 ;  /* 0x0000000400997308 */ /* 0x0003e20000000800 */
[----:B----4-:R-:W-:-:S07]  /*5670*/  FFMA.FTZ R0, R14, c[0x0][0x2d0], -R20 ;  /* 0x0000b4000e007a23 */ /* 0x010fce0000010814 */
[----:B------:R4:W-:Y:S01]  /*5680*/  MUFU.EX2 R225, R0 ;  /* 0x0000000000e17308 */ /* 0x0009e20000000800 */
[----:B-1----:R-:W-:-:S07]  /*5690*/  FFMA.FTZ R4, R39, c[0x0][0x2d0], -R2 ;  /* 0x0000b40027047a23 */ /* 0x002fce0000010802 */
[----:B------:R-:W1:Y:S01]  /*56a0*/  MUFU.EX2 R64, R4 ;  /* 0x0000000400407308 */ /* 0x000e620000000800 */
[----:B----4-:R-:W-:Y:S01]  /*56b0*/  FFMA.FTZ R0, R16, c[0x0][0x2d0], -R20 ;  /* 0x0000b40010007a23 */ /* 0x010fe20000010814 */
[----:B--2---:R-:W-:-:S06]  /*56c0*/  F2FP.PACK_AB R16, R222, R224 ;  /* 0x000000e0de10723e */ /* 0x004fcc00000000ff */
[----:B------:R2:W4:Y:S01]  /*56d0*/  MUFU.EX2 R226, R0 ;  /* 0x0000000000e27308 */ /* 0x0005220000000800 */
[----:B-1----:R-:W-:Y:S01]  /*56e0*/  F2FP.PACK_AB R6, R64, R153 ;  /* 0x000000994006723e */ /* 0x002fe200000000ff */
[----:B--2---:R-:W-:Y:S01]  /*56f0*/  FFMA.FTZ R0, R18, c[0x0][0x2d0], -R20 ;  /* 0x0000b40012007a23 */ /* 0x004fe20000010814 */
[----:B----4-:R-:W-:-:S05]  /*5700*/  F2FP.PACK_AB R18, R226, R225 ;  /* 0x000000e1e212723e */ /* 0x010fca00000000ff */
        /* <DEDUP_REMOVED lines=9> */
[----:B-1----:R-:W-:-:S06]  /*57a0*/  FFMA.FTZ R0, R13, c[0x0][0x2d0], -R3 ;  /* 0x0000b4000d007a23 */ /* 0x002fcc0000010803 */
[----:B------:R1:W2:Y:S02]  /*57b0*/  MUFU.EX2 R209, R0 ;  /* 0x0000000000d17308 */ /* 0x0002a40000000800 */
[----:B-1----:R-:W-:-:S06]  /*57c0*/  FFMA.FTZ R0, R15, c[0x0][0x2d0], -R3 ;  /* 0x0000b4000f007a23 */ /* 0x002fcc0000010803 */
[----:B------:R1:W-:Y:S02]  /*57d0*/  MUFU.EX2 R211, R0 ;  /* 0x0000000000d37308 */ /* 0x0003e40000000800 */
[----:B-1----:R-:W-:Y:S01]  /*57e0*/  FFMA.FTZ R0, R17, c[0x0][0x2d0], -R3 ;  /* 0x0000b40011007a23 */ /* 0x002fe20000010803 */
[----:B--2---:R-:W-:-:S05]  /*57f0*/  F2FP.PACK_AB R17, R209, R216 ;  /* 0x000000d8d111723e */ /* 0x004fca00000000ff */
[----:B------:R1:W2:Y:S02]  /*5800*/  MUFU.EX2 R220, R0 ;  /* 0x0000000000dc7308 */ /* 0x0002a40000000800 */
[----:B-1----:R-:W-:Y:S01]  /*5810*/  FFMA.FTZ R0, R19, c[0x0][0x2d0], -R3 ;  /* 0x0000b40013007a23 */ /* 0x002fe20000010803 */
[----:B--2---:R-:W-:-:S05]  /*5820*/  F2FP.PACK_AB R19, R220, R211 ;  /* 0x000000d3dc13723e */ /* 0x004fca00000000ff */
[----:B------:R1:W-:Y:S02]  /*5830*/  MUFU.EX2 R227, R0 ;  /* 0x0000000000e37308 */ /* 0x0003e40000000800 */
[C---:B------:R-:W-:Y:S08]  /*5840*/  HMMA.16816.F32 R112, R16.reuse, R48, RZ ;  /* 0x000000301070723c */ /* 0x040ff000000018ff */
[----:B------:R-:W-:Y:S01]  /*5850*/  HMMA.16816.F32 R108, R16, R68, RZ ;  /* 0x00000044106c723c */ /* 0x000fe200000018ff */
[----:B-1----:R-:W-:-:S04]  /*5860*/  FFMA.FTZ R0, R23, c[0x0][0x2d0], -R3 ;  /* 0x0000b40017007a23 */ /* 0x002fc80000010803 */
[----:B------:R1:W2:Y:S03]  /*5870*/  MUFU.EX2 R144, R0 ;  /* 0x0000000000907308 */ /* 0x0002a60000000800 */
[C---:B---3--:R-:W-:Y:S08]  /*5880*/  HMMA.16816.F32 R76, R16.reuse, R72, RZ ;  /* 0x00000048104c723c */ /* 0x048ff000000018ff */
[----:B-----5:R-:W-:Y:S01]  /*5890*/  HMMA.16816.F32 R84, R16, R52, RZ ;  /* 0x000000341054723c */ /* 0x020fe200000018ff */
[----:B-1----:R-:W-:Y:S01]  /*58a0*/  FFMA.FTZ R0, R29, c[0x0][0x2d0], -R3 ;  /* 0x0000b4001d007a23 */ /* 0x002fe20000010803 */
[----:B--2---:R-:W-:-:S03]  /*58b0*/  F2FP.PACK_AB R9, R144, R227 ;  /* 0x000000e39009723e */ /* 0x004fc600000000ff */
[----:B------:R1:W2:Y:S02]  /*58c0*/  MUFU.EX2 R156, R0 ;  /* 0x00000000009c7308 */ /* 0x0002a40000000800 */
[----:B-1----:R-:W-:Y:S01]  /*58d0*/  FFMA.FTZ R0, R28, c[0x0][0x2d0], -R2 ;  /* 0x0000b4001c007a23 */ /* 0x002fe20000010802 */
[----:B--2---:R-:W-:-:S05]  /*58e0*/  F2FP.PACK_AB R11, R156, R147 ;  /* 0x000000939c0b723e */ /* 0x004fca00000000ff */
[----:B------:R1:W-:Y:S03]  /*58f0*/  MUFU.EX2 R207, R0 ;  /* 0x0000000000cf7308 */ /* 0x0003e60000000800 */
[C---:B------:R-:W-:Y:S08]  /*5900*/  HMMA.16816.F32 R164, R8.reuse, R56, R76 ;  /* 0x0000003808a4723c */ /* 0x040ff0000000184c */
[----:B------:R-:W-:Y:S01]  /*5910*/  HMMA.16816.F32 R168, R8, R60, R84 ;  /* 0x0000003c08a8723c */ /* 0x000fe20000001854 */
        /* <DEDUP_REMOVED lines=10> */
[----:B-1----:R-:W-:Y:S02]  /*59c0*/  FFMA.FTZ R0, R37, c[0x0][0x2d0], -R2 ;  /* 0x0000b40025007a23 */ /* 0x002fe40000010802 */
[----:B------:R-:W1:Y:S04]  /*59d0*/  LDSM.16.MT88.4 R36, [R181] ;  /* 0x00000000b524783b */ /* 0x000e680000004200 */
[----:B------:R2:W-:Y:S02]  /*59e0*/  MUFU.EX2 R145, R0 ;  /* 0x0000000000917308 */ /* 0x0005e40000000800 */
[----:B--2---:R-:W-:-:S05]  /*59f0*/  FMUL.FTZ R0, R101, c[0x0][0x2d0] ;  /* 0x0000b40065007a20 */ /* 0x004fca0000410000 */
[----:B------:R-:W-:-:S05]  /*5a00*/  FSEL R0, R0, RZ, P0 ;  /* 0x000000ff00007208 */ /* 0x000fca0000000000 */
[----:B------:R-:W-:-:S04]  /*5a10*/  FFMA.FTZ R4, R22, c[0x0][0x2d0], -R0 ;  /* 0x0000b40016047a23 */ /* 0x000fc80000010800 */
[----:B------:R2:W-:Y:S02]  /*5a20*/  MUFU.EX2 R201, R4 ;  /* 0x0000000400c97308 */ /* 0x0005e40000000800 */
[----:B--2---:R-:W-:-:S06]  /*5a30*/  FFMA.FTZ R4, R27, c[0x0][0x2d0], -R0 ;  /* 0x0000b4001b047a23 */ /* 0x004fcc0000010800 */
[----:B------:R2:W3:Y:S02]  /*5a40*/  MUFU.EX2 R195, R4 ;  /* 0x0000000400c37308 */ /* 0x0004e40000000800 */
[--C-:B--2---:R-:W-:Y:S01]  /*5a50*/  FFMA.FTZ R4, R31, c[0x0][0x2d0], -R0.reuse ;  /* 0x0000b4001f047a23 */ /* 0x104fe20000010800 */
[----:B---3--:R-:W-:Y:S01]  /*5a60*/  F2FP.PACK_AB R13, R195, R201 ;  /* 0x000000c9c30d723e */ /* 0x008fe200000000ff */
[----:B------:R-:W2:Y:S04]  /*5a70*/  LDSM.16.MT88.4 R28, [R181+0x400] ;  /* 0x00040000b51c783b */ /* 0x000ea80000004200 */
[----:B------:R3:W-:Y:S02]  /*5a80*/  MUFU.EX2 R202, R4 ;  /* 0x0000000400ca7308 */ /* 0x0007e40000000800 */
[----:B---3--:R-:W-:-:S06]  /*5a90*/  FFMA.FTZ R4, R32, c[0x0][0x2d0], -R0 ;  /* 0x0000b40020047a23 */ /* 0x008fcc0000010800 */
[----:B------:R3:W4:Y:S02]  /*5aa0*/  MUFU.EX2 R229, R4 ;  /* 0x0000000400e57308 */ /* 0x0007240000000800 */
[--C-:B---3--:R-:W-:Y:S01]  /*5ab0*/  FFMA.FTZ R4, R34, c[0x0][0x2d0], -R0.reuse ;  /* 0x0000b40022047a23 */ /* 0x108fe20000010800 */
[----:B----4-:R-:W-:Y:S01]  /*5ac0*/  F2FP.PACK_AB R15, R229, R202 ;  /* 0x000000cae50f723e */ /* 0x010fe200000000ff */
[-C--:B-1----:R-:W-:Y:S04]  /*5ad0*/  HMMA.16816.F32 R32, R16, R36.reuse, RZ ;  /* 0x000000241020723c */ /* 0x082fe800000018ff */
[----:B------:R1:W-:Y:S04]  /*5ae0*/  MUFU.EX2 R235, R4 ;  /* 0x0000000400eb7308 */ /* 0x0003e80000000800 */
[C---:B------:R-:W-:Y:S08]  /*5af0*/  HMMA.16816.F32 R24, R12.reuse, R36, RZ ;  /* 0x000000240c18723c */ /* 0x040ff000000018ff */
[----:B------:R-:W-:Y:S01]  /*5b00*/  HMMA.16816.F32 R88, R12, R68, RZ ;  /* 0x000000440c58723c */ /* 0x000fe200000018ff */
[----:B-1----:R-:W-:-:S04]  /*5b10*/  FFMA.FTZ R4, R40, c[0x0][0x2d0], -R0 ;  /* 0x0000b40028047a23 */ /* 0x002fc80000010800 */
[----:B------:R1:W3:Y:S03]  /*5b20*/  MUFU.EX2 R154, R4 ;  /* 0x00000004009a7308 */ /* 0x0002e60000000800 */
[----:B--2---:R-:W-:Y:S01]  /*5b30*/  HMMA.16816.F32 R132, R8, R28, R32 ;  /* 0x0000001c0884723c */ /* 0x004fe20000001820 */
[----:B------:R-:W-:Y:S07]  /*5b40*/  LDSM.16.MT88.4 R32, [R182+0x400] ;  /* 0x00040000b620783b */ /* 0x000fee0000004200 */
[C---:B------:R-:W-:Y:S01]  /*5b50*/  HMMA.16816.F32 R92, R12.reuse, R48, RZ ;  /* 0x000000300c5c723c */ /* 0x040fe200000018ff */
[--C-:B-1----:R-:W-:Y:S01]  /*5b60*/  FFMA.FTZ R4, R41, c[0x0][0x2d0], -R0.reuse ;  /* 0x0000b40029047a23 */ /* 0x102fe20000010800 */
[----:B---3--:R-:W-:Y:S01]  /*5b70*/  F2FP.PACK_AB R5, R154, R235 ;  /* 0x000000eb9a05723e */ /* 0x008fe200000000ff */
[----:B------:R-:W1:Y:S04]  /*5b80*/  LDSM.16.MT88.4 R40, [R182] ;  /* 0x00000000b628783b */ /* 0x000e680000004200 */
[----:B------:R-:W-:Y:S01]  /*5b90*/  MOV R48, R64 ;  /* 0x0000004000307202 */ /* 0x000fe20000000f00 */
[----:B------:R2:W3:Y:S01]  /*5ba0*/  MUFU.EX2 R65, R4 ;  /* 0x0000000400417308 */ /* 0x0004e20000000800 */
[C---:B------:R-:W-:Y:S08]  /*5bb0*/  HMMA.16816.F32 R80, R12.reuse, R52, RZ ;  /* 0x000000340c50723c */ /* 0x040ff000000018ff */
[-C--:B------:R-:W-:Y:S01]  /*5bc0*/  HMMA.16816.F32 R76, R12, R38.reuse, RZ ;  /* 0x000000260c4c723c */ /* 0x080fe200000018ff */
[----:B--2---:R-:W-:Y:S01]  /*5bd0*/  FFMA.FTZ R4, R44, c[0x0][0x2d0], -R0 ;  /* 0x0000b4002c047a23 */ /* 0x004fe20000010800 */
[----:B---3--:R-:W-:Y:S01]  /*5be0*/  MOV R49, R65 ;  /* 0x0000004100317202 */ /* 0x008fe20000000f00 */
[----:B------:R-:W2:Y:S05]  /*5bf0*/  LDSM.16.MT88.4 R44, [R182+0x1000] ;  /* 0x00100000b62c783b */ /* 0x000eaa0000004200 */
[----:B------:R-:W-:Y:S01]  /*5c00*/  HMMA.16816.F32 R36, R16, R38, RZ ;  /* 0x000000261024723c */ /* 0x000fe200000018ff */
[----:B------:R3:W4:Y:S02]  /*5c10*/  MUFU.EX2 R66, R4 ;  /* 0x0000000400427308 */ /* 0x0007240000000800 */
[----:B---3--:R-:W-:-:S05]  /*5c20*/  F2FP.PACK_AB R4, R145, R221 ;  /* 0x000000dd9104723e */ /* 0x008fca00000000ff */
[----:B-1----:R-:W-:Y:S01]  /*5c30*/  HMMA.16816.F32 R116, R16, R40, RZ ;  /* 0x000000281074723c */ /* 0x002fe200000018ff */
[----:B----4-:R-:W-:-:S07]  /*5c40*/  F2FP.PACK_AB R7, R66, R65 ;  /* 0x000000414207723e */ /* 0x010fce00000000ff */
[----:B------:R-:W-:Y:S07]  /*5c50*/  HMMA.16816.F32 R96, R12, R40, RZ ;  /* 0x000000280c60723c */ /* 0x000fee00000018ff */
[----:B------:R-:W-:Y:S01]  /*5c60*/  FFMA.FTZ R40, R123, c[0x0][0x2d0], -R20 ;  /* 0x0000b4007b287a23 */ /* 0x000fe20000010814 */
[----:B------:R-:W-:Y:S01]  /*5c70*/  HMMA.16816.F32 R136, R4, R28, R24 ;  /* 0x0000001c0488723c */ /* 0x000fe20000001818 */
[----:B------:R-:W1:Y:S01]  /*5c80*/  LDSM.16.MT88.4 R24, [R181+0x1000] ;  /* 0x00100000b518783b */ /* 0x000e620000004200 */
[----:B------:R-:W-:-:S03]  /*5c90*/  MOV R41, R66 ;  /* 0x0000004200297202 */ /* 0x000fc60000000f00 */
[----:B------:R-:W-:Y:S02]  /*5ca0*/  MUFU.EX2 R40, R40 ;  /* 0x0000002800287308 */ /* 0x000fe40000000800 */
[--C-:B------:R-:W-:Y:S01]  /*5cb0*/  FFMA.FTZ R29, R120, c[0x0][0x2d0], -R20.reuse ;  /* 0x0000b400781d7a23 */ /* 0x100fe20000010814 */
[-C--:B------:R-:W-:Y:S01]  /*5cc0*/  HMMA.16816.F32 R140, R8, R32.reuse, R116 ;  /* 0x00000020088c723c */ /* 0x080fe20000001874 */
[----:B------:R-:W-:Y:S01]  /*5cd0*/  FFMA.FTZ R28, R107, c[0x0][0x2d0], -R3 ;  /* 0x0000b4006b1c7a23 */ /* 0x000fe20000010803 */
[----:B------:R-:W-:Y:S01]  /*5ce0*/  MOV R107, R154 ;  /* 0x0000009a006b7202 */ /* 0x000fe20000000f00 */
[----:B------:R-:W3:Y:S02]  /*5cf0*/  LDSM.16.MT88.4 R116, [R182+0x800] ;  /* 0x00080000b674783b */ /* 0x000ee40000004200 */
[----:B------:R-:W-:Y:S03]  /*5d00*/  MUFU.EX2 R230, R29 ;  /* 0x0000001d00e67308 */ /* 0x000fe60000000800 */
[C---:B------:R-:W-:Y:S05]  /*5d10*/  HMMA.16816.F32 R148, R4.reuse, R32, R96 ;  /* 0x000000200494723c */ /* 0x040fea0000001860 */
[----:B------:R-:W-:Y:S02]  /*5d20*/  MUFU.EX2 R28, R28 ;  /* 0x0000001c001c7308 */ /* 0x000fe40000000800 */
[--C-:B------:R-:W-:Y:S01]  /*5d30*/  FFMA.FTZ R33, R122, c[0x0][0x2d0], -R20.reuse ;  /* 0x0000b4007a217a23 */ /* 0x100fe20000010814 */
[----:B--2---:R-:W-:Y:S01]  /*5d40*/  HMMA.16816.F32 R212, R4, R44, R88 ;  /* 0x0000002c04d4723c */ /* 0x004fe20000001858 */
[----:B------:R-:W-:-:S04]  /*5d50*/  FFMA.FTZ R32, R121, c[0x0][0x2d0], -R20 ;  /* 0x0000b40079207a23 */ /* 0x000fc80000010814 */
[----:B------:R-:W2:Y:S03]  /*5d60*/  MUFU.EX2 R33, R33 ;  /* 0x0000002100217308 */ /* 0x000ea60000000800 */
[C---:B------:R-:W-:Y:S05]  /*5d70*/  HMMA.16816.F32 R20, R12.reuse, R50, RZ ;  /* 0x000000320c14723c */ /* 0x040fea00000018ff */
[----:B------:R-:W4:Y:S03]  /*5d80*/  MUFU.EX2 R32, R32 ;  /* 0x0000002000207308 */ /* 0x000f260000000800 */
[----:B------:R-:W-:Y:S01]  /*5d90*/  HMMA.16816.F32 R64, R12, R72, RZ ;  /* 0x000000480c40723c */ /* 0x000fe200000018ff */
[----:B--2---:R-:W-:-:S07]  /*5da0*/  F2FP.PACK_AB R96, R33, R40 ;  /* 0x000000282160723e */ /* 0x004fce00000000ff */
[----:B------:R-:W-:Y:S01]  /*5db0*/  HMMA.16816.F32 R172, R8, R44, R108 ;  /* 0x0000002c08ac723c */ /* 0x000fe2000000186c */
[----:B------:R-:W2:Y:S01]  /*5dc0*/  LDSM.16.MT88.4 R108, [R181+0x1400] ;  /* 0x00140000b56c783b */ /* 0x000ea20000004200 */
[----:B----4-:R-:W-:-:S05]  /*5dd0*/  F2FP.PACK_AB R98, R230, R32 ;  /* 0x00000020e662723e */ /* 0x010fca00000000ff */
[----:B------:R-:W-:Y:S01]  /*5de0*/  MOV R45, R156 ;  /* 0x0000009c002d7202 */ /* 0x000fe20000000f00 */
[----:B-1----:R-:W-:Y:S01]  /*5df0*/  HMMA.16816.F32 R88, R4, R26, R20 ;  /* 0x0000001a0458723c */ /* 0x002fe20000001814 */
[----:B------:R-:W-:-:S07]  /*5e00*/  MOV R44, R155 ;  /* 0x0000009b002c7202 */ /* 0x000fce0000000f00 */
[----:B------:R-:W-:Y:S08]  /*5e10*/  HMMA.16816.F32 R20, R12, R70, RZ ;  /* 0x000000460c14723c */ /* 0x000ff000000018ff */
[----:B------:R-:W-:Y:S08]  /*5e20*/  HMMA.16816.F32 R176, R4, R56, R64 ;  /* 0x0000003804b0723c */ /* 0x000ff00000001840 */
[----:B------:R-:W-:Y:S08]  /*5e30*/  HMMA.16816.F32 R64, R12, R42, RZ ;  /* 0x0000002a0c40723c */ /* 0x000ff000000018ff */
[----:B------:R-:W-:Y:S08]  /*5e40*/  HMMA.16816.F32 R156, R4, R46, R20 ;  /* 0x0000002e049c723c */ /* 0x000ff00000001814 */
[C---:B------:R-:W-:Y:S08]  /*5e50*/  HMMA.16816.F32 R20, R12.reuse, R54, RZ ;  /* 0x000000360c14723c */ /* 0x040ff000000018ff */
[----:B------:R-:W-:Y:S08]  /*5e60*/  HMMA.16816.F32 R12, R12, R74, RZ ;  /* 0x0000004a0c0c723c */ /* 0x000ff000000018ff */
[-C--:B------:R-:W-:Y:S08]  /*5e70*/  HMMA.16816.F32 R160, R8, R24.reuse, R112 ;  /* 0x0000001808a0723c */ /* 0x080ff00000001870 */
[C---:B------:R-:W-:Y:S07]  /*5e80*/  HMMA.16816.F32 R112, R4.reuse, R24, R92 ;  /* 0x000000180470723c */ /* 0x040fee000000185c */
[--C-:B------:R-:W-:Y:S01]  /*5e90*/  FFMA.FTZ R25, R106, c[0x0][0x2d0], -R3.reuse ;  /* 0x0000b4006a197a23 */ /* 0x100fe20000010803 */
[----:B------:R-:W-:Y:S01]  /*5ea0*/  HMMA.16816.F32 R196, R4, R60, R80 ;  /* 0x0000003c04c4723c */ /* 0x000fe20000001850 */
[--C-:B------:R-:W-:Y:S01]  /*5eb0*/  FFMA.FTZ R24, R102, c[0x0][0x2d0], -R3.reuse ;  /* 0x0000b40066187a23 */ /* 0x100fe20000010803 */
[----:B------:R-:W-:Y:S01]  /*5ec0*/  MOV R102, R147 ;  /* 0x0000009300667202 */ /* 0x000fe20000000f00 */
[----:B------:R-:W-:Y:S01]  /*5ed0*/  FFMA.FTZ R3, R100, c[0x0][0x2d0], -R3 ;  /* 0x0000b40064037a23 */ /* 0x000fe20000010803 */
[----:B------:R-:W-:-:S02]  /*5ee0*/  MOV R100, R146 ;  /* 0x0000009200647202 */ /* 0x000fc40000000f00 */
[----:B------:R-:W-:Y:S01]  /*5ef0*/  MOV R106, R153 ;  /* 0x00000099006a7202 */ /* 0x000fe20000000f00 */
[----:B------:R1:W-:Y:S01]  /*5f00*/  MUFU.EX2 R223, R3 ;  /* 0x0000000300df7308 */ /* 0x0003e20000000800 */
[C---:B------:R-:W-:Y:S08]  /*5f10*/  HMMA.16816.F32 R76, R4.reuse, R30, R76 ;  /* 0x0000001e044c723c */ /* 0x040ff0000000184c */
[----:B------:R-:W-:Y:S01]  /*5f20*/  HMMA.16816.F32 R84, R4, R34, R64 ;  /* 0x000000220454723c */ /* 0x000fe20000001840 */
[----:B-1----:R-:W-:-:S07]  /*5f30*/  FFMA.FTZ R3, R131, c[0x0][0x2d0], -R2 ;  /* 0x0000b40083037a23 */ /* 0x002fce0000010802 */
[C---:B------:R-:W-:Y:S08]  /*5f40*/  HMMA.16816.F32 R20, R4.reuse, R62, R20 ;  /* 0x0000003e0414723c */ /* 0x040ff00000001814 */
[----:B------:R-:W-:Y:S08]  /*5f50*/  HMMA.16816.F32 R12, R4, R58, R12 ;  /* 0x0000003a040c723c */ /* 0x000ff0000000180c */
[----:B------:R-:W-:Y:S07]  /*5f60*/  HMMA.16816.F32 R4, R16, R42, RZ ;  /* 0x0000002a1004723c */ /* 0x000fee00000018ff */
[----:B------:R-:W-:Y:S01]  /*5f70*/  MOV R43, R145 ;  /* 0x00000091002b7202 */ /* 0x000fe20000000f00 */
[C---:B------:R-:W-:Y:S01]  /*5f80*/  HMMA.16816.F32 R36, R8.reuse, R30, R36 ;  /* 0x0000001e0824723c */ /* 0x040fe20000001824 */
[----:B------:R-:W-:Y:S01]  /*5f90*/  MOV R42, R144 ;  /* 0x00000090002a7202 */ /* 0x000fe20000000f00 */
[----:B------:R-:W1:Y:S08]  /*5fa0*/  MUFU.EX2 R30, R25 ;  /* 0x00000019001e7308 */ /* 0x000e700000000800 */
[----:B------:R-:W4:Y:S06]  /*5fb0*/  MUFU.EX2 R31, R24 ;  /* 0x00000018001f7308 */ /* 0x000f2c0000000800 */
[----:B------:R-:W-:Y:S01]  /*5fc0*/  HMMA.16816.F32 R144, R8, R34, R4 ;  /* 0x000000220890723c */ /* 0x000fe20000001804 */
[----:B-1----:R-:W-:-:S06]  /*5fd0*/  F2FP.PACK_AB R97, R30, R28 ;  /* 0x0000001c1e61723e */ /* 0x002fcc00000000ff */
[----:B------:R-:W-:Y:S01]  /*5fe0*/  MOV R35, R152 ;  /* 0x0000009800237202 */ /* 0x000fe20000000f00 */
[----:B------:R-:W-:Y:S01]  /*5ff0*/  HMMA.16816.F32 R4, R16, R50, RZ ;  /* 0x000000321004723c */ /* 0x000fe200000018ff */
[----:B----4-:R-:W-:-:S07]  /*6000*/  F2FP.PACK_AB R99, R223, R31 ;  /* 0x0000001fdf63723e */ /* 0x010fce00000000ff */
[C---:B---3--:R-:W-:Y:S08]  /*6010*/  HMMA.16816.F32 R140, R96.reuse, R116, R140 ;  /* 0x00000074608c723c */ /* 0x048ff0000000188c */
[----:B------:R-:W-:Y:S08]  /*6020*/  HMMA.16816.F32 R144, R96, R118, R144 ;  /* 0x000000766090723c */ /* 0x000ff00000001890 */
[----:B------:R-:W-:Y:S01]  /*6030*/  HMMA.16816.F32 R152, R8, R26, R4 ;  /* 0x0000001a0898723c */ /* 0x000fe20000001804 */
[----:B------:R1:W-:Y:S07]  /*6040*/  MUFU.EX2 R26, R3 ;  /* 0x00000003001a7308 */ /* 0x0003ee0000000800 */
[----:B------:R-:W-:Y:S01]  /*6050*/  HMMA.16816.F32 R4, R16, R70, RZ ;  /* 0x000000461004723c */ /* 0x000fe200000018ff */
[----:B-1----:R-:W-:-:S04]  /*6060*/  FFMA.FTZ R3, R130, c[0x0][0x2d0], -R2 ;  /* 0x0000b40082037a23 */ /* 0x002fc80000010802 */
[----:B------:R1:W3:Y:S11]  /*6070*/  MUFU.EX2 R27, R3 ;  /* 0x00000003001b7308 */ /* 0x0002f60000000800 */
[----:B--2---:R-:W-:Y:S08]  /*6080*/  HMMA.16816.F32 R152, R96, R110, R152 ;  /* 0x0000006e6098723c */ /* 0x004ff00000001898 */
[----:B------:R-:W-:Y:S01]  /*6090*/  HMMA.16816.F32 R64, R8, R46, R4 ;  /* 0x0000002e0840723c */ /* 0x000fe20000001804 */
[--C-:B-1----:R-:W-:Y:S01]  /*60a0*/  FFMA.FTZ R3, R129, c[0x0][0x2d0], -R2.reuse ;  /* 0x0000b40081037a23 */ /* 0x102fe20000010802 */
[----:B---3--:R-:W-:Y:S01]  /*60b0*/  F2FP.PACK_AB R92, R27, R26 ;  /* 0x0000001a1b5c723e */ /* 0x008fe200000000ff */
[----:B------:R-:W-:-:S05]  /*60c0*/  FFMA.FTZ R2, R128, c[0x0][0x2d0], -R2 ;  /* 0x0000b40080027a23 */ /* 0x000fca0000010802 */
[C---:B------:R-:W-:Y:S01]  /*60d0*/  HMMA.16816.F32 R4, R16.reuse, R54, RZ ;  /* 0x000000361004723c */ /* 0x040fe200000018ff */
[----:B------:R1:W-:Y:S07]  /*60e0*/  MUFU.EX2 R29, R3 ;  /* 0x00000003001d7308 */ /* 0x0003ee0000000800 */
[----:B------:R-:W-:Y:S01]  /*60f0*/  HMMA.16816.F32 R16, R16, R74, RZ ;  /* 0x0000004a1010723c */ /* 0x000fe200000018ff */
[----:B-1----:R-:W-:-:S04]  /*6100*/  FFMA.FTZ R3, R127, c[0x0][0x2d0], -R0 ;  /* 0x0000b4007f037a23 */ /* 0x002fc80000010800 */
[----:B------:R1:W-:Y:S11]  /*6110*/  MUFU.EX2 R25, R3 ;  /* 0x0000000300197308 */ /* 0x0003f60000000800 */
[C---:B------:R-:W-:Y:S01]  /*6120*/  HMMA.16816.F32 R80, R8.reuse, R62, R4 ;  /* 0x0000003e0850723c */ /* 0x040fe20000001804 */
[----:B------:R-:W2:Y:S06]  /*6130*/  LDSM.16.MT88.4 R60, [R182+0x1400] ;  /* 0x00140000b63c783b */ /* 0x000eac0000004200 */
[----:B------:R-:W-:Y:S01]  /*6140*/  FADD.FTZ R5, R224, R222 ;  /* 0x000000dee0057221 */ /* 0x000fe20000010000 */
[----:B------:R-:W-:Y:S01]  /*6150*/  HMMA.16816.F32 R16, R8, R58, R16 ;  /* 0x0000003a0810723c */ /* 0x000fe20000001810 */
[----:B------:R-:W3:Y:S01]  /*6160*/  MUFU.EX2 R224, R2 ;  /* 0x0000000200e07308 */ /* 0x000ee20000000800 */
[----:B------:R-:W-:-:S02]  /*6170*/  FFMA.FTZ R4, R125, c[0x0][0x2d0], -R0 ;  /* 0x0000b4007d047a23 */ /* 0x000fc40000010800 */
[----:B------:R-:W-:Y:S02]  /*6180*/  FADD.FTZ R5, R225, R5 ;  /* 0x00000005e1057221 */ /* 0x000fe40000010000 */
[----:B------:R-:W-:Y:S02]  /*6190*/  FADD.FTZ R6, R216, R209 ;  /* 0x000000d1d8067221 */ /* 0x000fe40000010000 */
[----:B------:R-:W-:Y:S01]  /*61a0*/  FADD.FTZ R7, R207, R205 ;  /* 0x000000cdcf077221 */ /* 0x000fe20000010000 */
[----:B------:R-:W-:Y:S01]  /*61b0*/  MUFU.EX2 R11, R4 ;  /* 0x00000004000b7308 */ /* 0x000fe20000000800 */
[----:B-1----:R-:W-:Y:S02]  /*61c0*/  FADD.FTZ R3, R211, R6 ;  /* 0x00000006d3037221 */ /* 0x002fe40000010000 */
[----:B------:R-:W-:Y:S02]  /*61d0*/  FADD.FTZ R6, R206, R7 ;  /* 0x00000007ce067221 */ /* 0x000fe40000010000 */
[----:B------:R-:W-:-:S02]  /*61e0*/  FADD.FTZ R7, R201, R195 ;  /* 0x000000c3c9077221 */ /* 0x000fc40000010000 */
[----:B------:R-:W-:Y:S01]  /*61f0*/  FADD.FTZ R5, R226, R5 ;  /* 0x00000005e2057221 */ /* 0x000fe20000010000 */
[----:B---3--:R-:W-:Y:S01]  /*6200*/  F2FP.PACK_AB R94, R224, R29 ;  /* 0x0000001de05e723e */ /* 0x008fe200000000ff */
[--C-:B------:R-:W-:Y:S02]  /*6210*/  FFMA.FTZ R2, R126, c[0x0][0x2d0], -R0.reuse ;  /* 0x0000b4007e027a23 */ /* 0x100fe40000010800 */
[----:B------:R-:W-:Y:S02]  /*6220*/  FFMA.FTZ R0, R124, c[0x0][0x2d0], -R0 ;  /* 0x0000b4007c007a23 */ /* 0x000fe40000010800 */
[----:B------:R-:W1:Y:S01]  /*6230*/  LDSM.16.MT88.4 R124, [R181+0x800] ;  /* 0x00080000b57c783b */ /* 0x000e620000004200 */
[----:B------:R-:W3:Y:S01]  /*6240*/  MUFU.EX2 R24, R2 ;  /* 0x0000000200187308 */ /* 0x000ee20000000800 */
[----:B------:R-:W-:Y:S02]  /*6250*/  FADD.FTZ R10, R202, R7 ;  /* 0x00000007ca0a7221 */ /* 0x000fe40000010000 */
[----:B------:R-:W-:-:S02]  /*6260*/  FADD.FTZ R9, R228, R5 ;  /* 0x00000005e4097221 */ /* 0x000fc40000010000 */
[----:B------:R-:W-:-:S03]  /*6270*/  FADD.FTZ R3, R220, R3 ;  /* 0x00000003dc037221 */ /* 0x000fc60000010000 */
[----:B------:R-:W4:Y:S01]  /*6280*/  MUFU.EX2 R225, R0 ;  /* 0x0000000000e17308 */ /* 0x000f220000000800 */
[----:B------:R-:W-:Y:S01]  /*6290*/  FADD.FTZ R3, R227, R3 ;  /* 0x00000003e3037221 */ /* 0x000fe20000010000 */
[----:B--2---:R-:W-:Y:S03]  /*62a0*/  HMMA.16816.F32 R52, R96, R60, R172 ;  /* 0x0000003c6034723c */ /* 0x004fe600000018ac */
[----:B------:R-:W-:Y:S01]  /*62b0*/  FADD.FTZ R3, R42, R3 ;  /* 0x000000032a037221 */ /* 0x000fe20000010000 */
[----:B---3--:R-:W-:Y:S01]  /*62c0*/  F2FP.PACK_AB R93, R24, R25 ;  /* 0x00000019185d723e */ /* 0x008fe200000000ff */
[----:B------:R-:W-:-:S03]  /*62d0*/  FADD.FTZ R2, R208, R6 ;  /* 0x00000006d0027221 */ /* 0x000fc60000010000 */
[----:B------:R-:W-:Y:S01]  /*62e0*/  HMMA.16816.F32 R64, R96, R62, R64 ;  /* 0x0000003e6040723c */ /* 0x000fe20000001840 */
[----:B------:R-:W-:Y:S01]  /*62f0*/  LDSM.16.MT88.4 R4, [R182+0x2000] ;  /* 0x00200000b604783b */ /* 0x000fe20000004200 */
[----:B------:R-:W-:Y:S02]  /*6300*/  FADD.FTZ R8, R221, R2 ;  /* 0x00000002dd087221 */ /* 0x000fe40000010000 */
[----:B------:R-:W-:Y:S01]  /*6310*/  @P3 IMAD.HI.U32 R2, R249, c[0x0][0x2c8], RZ ;  /* 0x0000b200f9023a27 */ /* 0x000fe200078e00ff */
[----:B----4-:R-:W-:Y:S02]  /*6320*/  F2FP.PACK_AB R95, R225, R11 ;  /* 0x0000000be15f723e */ /* 0x010fe400000000ff */
[----:B------:R-:W-:Y:S02]  /*6330*/  MOV R0, R249 ;  /* 0x000000f900007202 */ /* 0x000fe40000000f00 */
[----:B------:R-:W-:-:S03]  /*6340*/  @P3 SHF.R.U32.HI R0, RZ, c[0x0][0x2cc], R2 ;  /* 0x0000b300ff003a19 */ /* 0x000fc60000011602 */
[----:B------:R-:W-:Y:S01]  /*6350*/  HMMA.16816.F32 R120, R92, R116, R148 ;  /* 0x000000745c78723c */ /* 0x000fe20000001894 */
[----:B------:R-:W-:-:S05]  /*6360*/  IADD3 R0, R0, R248, -R247 ;  /* 0x000000f800007210 */ /* 0x000fca0007ffe8f7 */
[----:B------:R-:W-:Y:S02]  /*6370*/  IMAD.HI R0, R0, 0x2aaaaaab, RZ ;  /* 0x2aaaaaab00007827 */ /* 0x000fe400078e02ff */
[----:B-1----:R-:W-:Y:S03]  /*6380*/  HMMA.16816.F32 R128, R92, R124, R136 ;  /* 0x0000007c5c80723c */ /* 0x002fe60000001888 */
[----:B------:R-:W-:-:S05]  /*6390*/  SHF.R.U32.HI R2, RZ, 0x1f, R0 ;  /* 0x0000001fff027819 */ /* 0x000fca0000011600 */
[C---:B------:R-:W-:Y:S08]  /*63a0*/  HMMA.16816.F32 R132, R96.reuse, R124, R132 ;  /* 0x0000007c6084723c */ /* 0x040ff00000001884 */
[-C--:B------:R-:W-:Y:S08]  /*63b0*/  HMMA.16816.F32 R136, R96, R126.reuse, R36 ;  /* 0x0000007e6088723c */ /* 0x080ff00000001824 */
[----:B------:R-:W-:Y:S01]  /*63c0*/  HMMA.16816.F32 R124, R92, R126, R76 ;  /* 0x0000007e5c7c723c */ /* 0x000fe2000000184c */
[----:B------:R-:W1:Y:S07]  /*63d0*/  LDSM.16.MT88.4 R76, [R181+0x2000] ;  /* 0x00200000b54c783b */ /* 0x000e6e0000004200 */
[-C--:B------:R-:W-:Y:S08]  /*63e0*/  HMMA.16816.F32 R148, R96, R108.reuse, R160 ;  /* 0x0000006c6094723c */ /* 0x080ff000000018a0 */
[C---:B------:R-:W-:Y:S08]  /*63f0*/  HMMA.16816.F32 R112, R92.reuse, R108, R112 ;  /* 0x0000006c5c70723c */ /* 0x040ff00000001870 */
[C---:B------:R-:W-:Y:S08]  /*6400*/  HMMA.16816.F32 R116, R92.reuse, R118, R84 ;  /* 0x000000765c74723c */ /* 0x040ff00000001854 */
[C---:B------:R-:W-:Y:S08]  /*6410*/  HMMA.16816.F32 R108, R92.reuse, R110, R88 ;  /* 0x0000006e5c6c723c */ /* 0x040ff00000001858 */
[----:B------:R-:W-:Y:S08]  /*6420*/  HMMA.16816.F32 R56, R92, R60, R212 ;  /* 0x0000003c5c38723c */ /* 0x000ff000000018d4 */
[C---:B-1----:R-:W-:Y:S08]  /*6430*/  HMMA.16816.F32 R68, R96.reuse, R76, R168 ;  /* 0x0000004c6044723c */ /* 0x042ff000000018a8 */
[----:B------:R-:W-:Y:S08]  /*6440*/  HMMA.16816.F32 R80, R96, R78, R80 ;  /* 0x0000004e6050723c */ /* 0x000ff00000001850 */
[----:B------:R-:W-:Y:S08]  /*6450*/  HMMA.16816.F32 R72, R92, R76, R196 ;  /* 0x0000004c5c48723c */ /* 0x000ff000000018c4 */
[----:B------:R-:W-:Y:S08]  /*6460*/  HMMA.16816.F32 R84, R96, R4, R164 ;  /* 0x000000046054723c */ /* 0x000ff000000018a4 */
[C---:B------:R-:W-:Y:S08]  /*6470*/  HMMA.16816.F32 R60, R92.reuse, R62, R156 ;  /* 0x0000003e5c3c723c */ /* 0x040ff0000000189c */
[C---:B------:R-:W-:Y:S08]  /*6480*/  HMMA.16816.F32 R76, R92.reuse, R78, R20 ;  /* 0x0000004e5c4c723c */ /* 0x040ff00000001814 */
[----:B------:R-:W-:Y:S07]  /*6490*/  HMMA.16816.F32 R88, R92, R4, R176 ;  /* 0x000000045c58723c */ /* 0x000fee00000018b0 */
[----:B------:R-:W-:Y:S01]  /*64a0*/  FADD.FTZ R4, R43, R8 ;  /* 0x000000082b047221 */ /* 0x000fe20000010000 */
[----:B------:R-:W-:Y:S03]  /*64b0*/  HMMA.16816.F32 R96, R96, R6, R16 ;  /* 0x000000066060723c */ /* 0x000fe60000001810 */
[----:B------:R-:W-:-:S05]  /*64c0*/  FADD.FTZ R4, R106, R4 ;  /* 0x000000046a047221 */ /* 0x000fca0000010000 */
[----:B------:R-:W-:Y:S07]  /*64d0*/  HMMA.16816.F32 R92, R92, R6, R12 ;  /* 0x000000065c5c723c */ /* 0x000fee000000180c */
[----:B------:R-:W-:Y:S01]  /*64e0*/  LEA.HI.SX32 R7, R0, R2, 0x1d ;  /* 0x0000000200077211 */ /* 0x000fe200078feaff */
[----:B------:R-:W-:Y:S02]  /*64f0*/  FADD.FTZ R2, R229, R10 ;  /* 0x0000000ae5027221 */ /* 0x000fe40000010000 */
[----:B------:R-:W-:-:S02]  /*6500*/  FADD.FTZ R0, R35, R9 ;  /* 0x0000000923007221 */ /* 0x000fc40000010000 */
[----:B------:R-:W-:Y:S01]  /*6510*/  FADD.FTZ R5, R235, R2 ;  /* 0x00000002eb057221 */ /* 0x000fe20000010000 */
[----:B------:R-:W-:Y:S01]  /*6520*/  IMNMX R235, R234, R7, !PT ;  /* 0x00000007eaeb7217 */ /* 0x000fe20007800200 */
[----:B------:R-:W-:Y:S02]  /*6530*/  FADD.FTZ R2, R100, R0 ;  /* 0x0000000064027221 */ /* 0x000fe40000010000 */
[----:B------:R-:W-:Y:S01]  /*6540*/  FADD.FTZ R0, R102, R3 ;  /* 0x0000000366007221 */ /* 0x000fe20000010000 */
[----:B------:R-:W-:Y:S01]  /*6550*/  ISETP.GE.AND P0, PT, R203, R235, PT ;  /* 0x000000ebcb00720c */ /* 0x000fe20003f06270 */
        /* <DEDUP_REMOVED lines=21> */
[----:B------:R-:W-:Y:S01]  /*66b0*/  FADD.FTZ R225, R225, R0 ;  /* 0x00000000e1e17221 */ /* 0x000fe20000010000 */
[----:B------:R-:W-:Y:S05]  /*66c0*/  @!P0 BRA `(.L_x_1381) ;  /* 0x0000392000008947 */ /* 0x000fea0003800000 */
[----:B------:R-:W-:Y:S01]  /*66d0*/  IMAD.MOV.U32 R102, RZ, RZ, R104 ;  /* 0x000000ffff667224 */ /* 0x000fe200078e0068 */
[----:B------:R-:W-:Y:S01]  /*66e0*/  MOV R107, R101 ;  /* 0x00000065006b7202 */ /* 0x000fe20000000f00 */
[----:B------:R-:W-:Y:S01]  /*66f0*/  IMAD.MOV.U32 R100, RZ, RZ, R105 ;  /* 0x000000ffff647224 */ /* 0x000fe200078e0069 */
[----:B------:R-:W-:Y:S02]  /*6700*/  MOV R106, R103 ;  /* 0x00000067006a7202 */ /* 0x000fe40000000f00 */
.L_x_1394:
        /* <DEDUP_REMOVED lines=16> */
[----:B------:R-:W-:Y:S01]  /*6810*/  IMAD.WIDE.U32 R2, R204, c[0x0][0x208], RZ ;  /* 0x00008200cc027a25 */ /* 0x000fe200078e00ff */
[----:B------:R-:W-:Y:S05]  /*6820*/  SHF.R.S32.HI R0, RZ, 0x1f, R204 ;  /* 0x0000001fff007819 */ /* 0x000fea00000114cc */
[----:B------:R-:W-:Y:S04]  /*6830*/  IMAD R0, R0, c[0x0][0x208], RZ ;  /* 0x0000820000007a24 */ /* 0x000fe800078e02ff */
[----:B------:R-:W-:Y:S05]  /*6840*/  IMAD R0, R204, c[0x0][0x20c], R0 ;  /* 0x00008300cc007a24 */ /* 0x000fea00078e0200 */
[----:B------:R-:W-:Y:S02]  /*6850*/  IADD3 R3, R3, R0, RZ ;  /* 0x0000000003037210 */ /* 0x000fe40007ffe0ff */
[----:B------:R-:W-:Y:S03]  /*6860*/  SHF.R.S32.HI R0, RZ, 0x1f, R200 ;  /* 0x0000001fff007819 */ /* 0x000fe600000114c8 */
[----:B------:R-:W-:Y:S04]  /*6870*/  IMAD.WIDE.U32 R2, R200, c[0x0][0x218], R2 ;  /* 0x00008600c8027a25 */ /* 0x000fe800078e0002 */
[----:B------:R-:W-:Y:S01]  /*6880*/  IMAD R4, R0, c[0x0][0x218], RZ ;  /* 0x0000860000047a24 */ /* 0x000fe200078e02ff */
[----:B------:R-:W-:Y:S03]  /*6890*/  IADD3 R0, P4, R242, R2, RZ ;  /* 0x00000002f2007210 */ /* 0x000fe60007f9e0ff */
[----:B------:R-:W-:Y:S01]  /*68a0*/  IMAD R4, R200, c[0x0][0x21c], R4 ;  /* 0x00008700c8047a24 */ /* 0x000fe200078e0204 */
[----:B------:R-:W-:Y:S04]  /*68b0*/  LEA R10, P0, R0, c[0x0][0x1f8], 0x1 ;  /* 0x00007e00000a7a11 */ /* 0x000fe800078008ff */
[----:B------:R-:W-:Y:S04]  /*68c0*/  IADD3.X R2, R246, R3, R4, P4, !PT ;  /* 0x00000003f6027210 */ /* 0x000fe800027fe404 */
[----:B------:R-:W-:Y:S01]  /*68d0*/  LEA.HI.X R5, R0, c[0x0][0x1fc], R2, 0x1, P0 ;  /* 0x00007f0000057a11 */ /* 0x000fe200000f0c02 */
[----:B------:R-:W-:-:S05]  /*68e0*/  BRA.DIV ~URZ, `(.L_x_1384) ;  /* 0x0000d3327f007947 */ /* 0x000fca000b800000 */
[----:B------:R4:W3:Y:S02]  /*68f0*/  SHFL.IDX PT, R4, R5, RZ, 0x1c1f ;  /* 0x001c1fff05047589 */ /* 0x0008e400000e0000 */
.L_x_1494:
[----:B------:R-:W-:-:S05]  /*6900*/  BRA.DIV ~URZ, `(.L_x_1385) ;  /* 0x0000d3827f007947 */ /* 0x000fca000b800000 */
[----:B------:R4:W3:Y:S02]  /*6910*/  SHFL.IDX PT, R0, R10, RZ, 0x1c1f ;  /* 0x001c1fff0a007589 */ /* 0x0008e400000e0000 */
.L_x_1495:
[----:B------:R-:W5:Y:S01]  /*6920*/  S2R R11, SR_TID.X ;  /* 0x00000000000b7919 */ /* 0x000f620000002100 */
[C---:B------:R-:W-:Y:S01]  /*6930*/  ISETP.GE.AND P6, PT, R210.reuse, c[0x0][0x1d4], PT ;  /* 0x00007500d2007a0c */ /* 0x040fe20003fc6270 */
[----:B------:R-:W-:Y:S01]  /*6940*/  IMAD.SHL.U32 R3, R210, 0x2, RZ ;  /* 0x00000002d2037824 */ /* 0x000fe200078e00ff */
[C---:B------:R-:W-:Y:S01]  /*6950*/  ISETP.GE.AND P5, PT, R232.reuse, c[0x0][0x1d4], PT ;  /* 0x00007500e8007a0c */ /* 0x040fe20003fa6270 */
[----:B------:R-:W-:Y:S03]  /*6960*/  IMAD.SHL.U32 R2, R232, 0x2, RZ ;  /* 0x00000002e8027824 */ /* 0x000fe600078e00ff */
[C---:B---3--:R-:W-:Y:S02]  /*6970*/  IADD3 R8, P4, R0.reuse, R3, RZ ;  /* 0x0000000300087210 */ /* 0x048fe40007f9e0ff */
[----:B------:R-:W-:Y:S01]  /*6980*/  IADD3 R6, P0, R0, R2, RZ ;  /* 0x0000000200067210 */ /* 0x000fe20007f1e0ff */
[C---:B------:R-:W-:Y:S02]  /*6990*/  IMAD.SHL.U32 R2, R233.reuse, 0x2, RZ ;  /* 0x00000002e9027824 */ /* 0x040fe400078e00ff */
[C---:B------:R-:W-:Y:S01]  /*69a0*/  IMAD.X R9, R4.reuse, 0x1, R219, P4 ;  /* 0x0000000104097824 */ /* 0x040fe200020e06db */
        /* <DEDUP_REMOVED lines=8> */
[----:B------:R3:W-:Y:S01]  /*6a30*/  LDGSTS.E.BYPASS.LTC128B.128 [R194+0x2480], [R6.64], !P5 ;  /* 0x0248000006c27fae */ /* 0x0007e2000e901d46 */
[----:B-----5:R-:W-:Y:S04]  /*6a40*/  ISETP.GT.AND P0, PT, R11, 0x3f, PT ;  /* 0x0000003f0b00780c */ /* 0x020fe80003f04270 */
[----:B------:R3:W-:Y:S09]  /*6a50*/  LDGSTS.E.BYPASS.LTC128B.128 [R194+0x3080], [R2.64], !P4 ;  /* 0x0308000002c27fae */ /* 0x0007f2000e101d46 */
[----:B------:R-:W-:-:S05]  /*6a60*/  @P0 BRA `(.L_x_1383) ;  /* 0x0000012000000947 */ /* 0x000fca0003800000 */
[----:B------:R-:W-:-:S05]  /*6a70*/  BRA.DIV ~URZ, `(.L_x_1386) ;  /* 0x0000d2727f007947 */ /* 0x000fca000b800000 */
[----:B------:R3:W4:Y:S04]  /*6a80*/  SHFL.IDX PT, R4, R5, 0x1, 0x1c1f ;  /* 0x003c1f0005047f89 */ /* 0x00072800000e0000 */
[----:B------:R3:W2:Y:S02]  /*6a90*/  SHFL.IDX PT, R0, R10, 0x1, 0x1c1f ;  /* 0x003c1f000a007f89 */ /* 0x0006a400000e0000 */
.L_x_1496:
        /* <DEDUP_REMOVED lines=15> */
.L_x_1383:
[----:B------:R-:W-:Y:S05]  /*6b90*/  BSYNC B0 ;  /* 0x0000000000007941 */ /* 0x000fea0003800000 */
.L_x_1382:
        /* <DEDUP_REMOVED lines=197> */
[----:B--234-:R-:W-:Y:S01]  /*77f0*/  IMAD R2, R203, 0x30, R237 ;  /* 0x00000030cb027824 */ /* 0x01cfe200078e02ed */
[----:B------:R-:W-:Y:S01]  /*7800*/  IADD3 R5, -R236, 0x30, RZ ;  /* 0x00000030ec057810 */ /* 0x000fe20007ffe1ff */
[----:B------:R-:W-:Y:S03]  /*7810*/  IMAD.MOV.U32 R200, RZ, RZ, RZ ;  /* 0x000000ffffc87224 */ /* 0x000fe600078e00ff */
[----:B------:R-:W-:Y:S02]  /*7820*/  IADD3 R2, R2, -0x30, R231 ;  /* 0xffffffd002027810 */ /* 0x000fe40007ffe0e7 */
[----:B------:R-:W-:Y:S03]  /*7830*/  ISETP.GE.AND P5, PT, R5, 0x1, PT ;  /* 0x000000010500780c */ /* 0x000fe60003fa6270 */
[----:B------:R-:W-:Y:S04]  /*7840*/  @P2 IMAD.HI.U32 R3, R2, c[0x0][0x2bc], RZ ;  /* 0x0000af0002032a27 */ /* 0x000fe800078e00ff */
[----:B-1----:R-:W-:Y:S01]  /*7850*/  IMAD.MOV.U32 R0, RZ, RZ, R2 ;  /* 0x000000ffff007224 */ /* 0x002fe200078e0002 */
        /* <DEDUP_REMOVED lines=23> */
.L_x_1497:
[----:B------:R-:W-:-:S05]  /*79d0*/  BRA.DIV ~URZ, `(.L_x_1390) ;  /* 0x0000c4427f007947 */ /* 0x000fca000b800000 */
[----:B------:R3:W4:Y:S02]  /*79e0*/  SHFL.IDX PT, R0, R9, RZ, 0x1c1f ;  /* 0x001c1fff09007589 */ /* 0x00072400000e0000 */
.L_x_1498:
[C---:B------:R-:W-:Y:S01]  /*79f0*/  @P5 ISETP.GE.AND P0, PT, R210.reuse, c[0x0][0x1d4], PT ;  /* 0x00007500d2005a0c */ /* 0x040fe20003f06270 */
[----:B------:R-:W-:Y:S02]  /*7a00*/  IMAD.SHL.U32 R2, R210, 0x2, RZ ;  /* 0x00000002d2027824 */ /* 0x000fe400078e00ff */
[----:B------:R-:W-:Y:S02]  /*7a10*/  IMAD.SHL.U32 R6, R232, 0x2, RZ ;  /* 0x00000002e8067824 */ /* 0x000fe400078e00ff */
[C---:B------:R-:W-:Y:S01]  /*7a20*/  IMAD.SHL.U32 R14, R233.reuse, 0x2, RZ ;  /* 0x00000002e90e7824 */ /* 0x040fe200078e00ff */
[C---:B----4-:R-:W-:Y:S02]  /*7a30*/  @P5 IADD3 R2, P4, R0.reuse, R2, RZ ;  /* 0x0000000200025210 */ /* 0x050fe40007f9e0ff */
[----:B------:R-:W-:Y:S03]  /*7a40*/  @P5 IADD3 R6, P6, R0, R6, RZ ;  /* 0x0000000600065210 */ /* 0x000fe60007fde0ff */
[----:B--2---:R-:W-:Y:S01]  /*7a50*/  @P5 IMAD.X R3, R4, 0x1, R219, P4 ;  /* 0x0000000104035824 */ /* 0x004fe200020e06db */
[----:B------:R-:W-:Y:S01]  /*7a60*/  @P5 ISETP.GE.AND P4, PT, R232, c[0x0][0x1d4], PT ;  /* 0x00007500e8005a0c */ /* 0x000fe20003f86270 */
[----:B------:R-:W-:Y:S03]  /*7a70*/  @P5 IMAD.X R7, R4, 0x1, R217, P6 ;  /* 0x0000000104075824 */ /* 0x000fe600030e06d9 */
[----:B------:R-:W-:Y:S01]  /*7a80*/  @!PT LDS RZ, [RZ] ;  /* 0x00000000fffff984 */ /* 0x000fe20000000800 */
[----:B------:R-:W-:Y:S01]  /*7a90*/  @!PT LDS RZ, [RZ] ;  /* 0x00000000fffff984 */ /* 0x000fe20000000800 */
[----:B------:R-:W-:Y:S01]  /*7aa0*/  @!PT LDS RZ, [RZ] ;  /* 0x00000000fffff984 */ /* 0x000fe20000000800 */
[----:B------:R2:W-:Y:S01]  /*7ab0*/  @P5 LDGSTS.E.BYPASS.LTC128B.128 [R194+0x3c80], [R2.64], !P0 ;  /* 0x03c8000002c25fae */ /* 0x0005e2000c101d46 */
[----:B------:R-:W-:Y:S08]  /*7ac0*/  @P5 ISETP.GE.AND P0, PT, R233, c[0x0][0x1d4], PT ;  /* 0x00007500e9005a0c */ /* 0x000ff00003f06270 */
[----:B------:R4:W-:Y:S01]  /*7ad0*/  @P5 LDGSTS.E.BYPASS.LTC128B.128 [R194+0x4880], [R6.64], !P4 ;  /* 0x0488000006c25fae */ /* 0x0009e2000e101d46 */
[----:B--2---:R-:W-:Y:S05]  /*7ae0*/  @P5 IADD3 R2, P6, R0, R14, RZ ;  /* 0x0000000e00025210 */ /* 0x004fea0007fde0ff */
[----:B------:R-:W-:Y:S05]  /*7af0*/  @P5 IMAD.X R3, R4, 0x1, R218, P6 ;  /* 0x0000000104035824 */ /* 0x000fea00030e06da */
[----:B------:R4:W-:Y:S01]  /*7b00*/  @P5 LDGSTS.E.BYPASS.LTC128B.128 [R194+0x5480], [R2.64], !P0 ;  /* 0x0548000002c25fae */ /* 0x0009e2000c101d46 */
[----:B------:R-:W-:Y:S01]  /*7b10*/  ISETP.GE.AND P5, PT, R5, 0x21, PT ;  /* 0x000000210500780c */ /* 0x000fe20003fa6270 */
[----:B------:R-:W-:-:S06]  /*7b20*/  BRA.DIV ~URZ, `(.L_x_1391) ;  /* 0x0000c3527f007947 */ /* 0x000fcc000b800000 */
[----:B------:R2:W1:Y:S04]  /*7b30*/  SHFL.IDX PT, R4, R8, 0x1, 0x1c1f ;  /* 0x003c1f0008047f89 */ /* 0x00046800000e0000 */
[----:B------:R2:W3:Y:S02]  /*7b40*/  SHFL.IDX PT, R0, R9, 0x1, 0x1c1f ;  /* 0x003c1f0009007f89 */ /* 0x0004e400000e0000 */
.L_x_1499:
[C---:B----4-:R-:W-:Y:S01]  /*7b50*/  IMAD.SHL.U32 R2, R210.reuse, 0x2, RZ ;  /* 0x00000002d2027824 */ /* 0x050fe200078e00ff */
[----:B------:R-:W-:Y:S01]  /*7b60*/  @P5 ISETP.GE.AND P0, PT, R210, c[0x0][0x1d4], PT ;  /* 0x00007500d2005a0c */ /* 0x000fe20003f06270 */
[----:B------:R-:W-:Y:S02]  /*7b70*/  IMAD.SHL.U32 R6, R232, 0x2, RZ ;  /* 0x00000002e8067824 */ /* 0x000fe400078e00ff */
[C---:B------:R-:W-:Y:S01]  /*7b80*/  IMAD.SHL.U32 R5, R233.reuse, 0x2, RZ ;  /* 0x00000002e9057824 */ /* 0x040fe200078e00ff */
[C---:B---3--:R-:W-:Y:S02]  /*7b90*/  @P5 IADD3 R2, P4, R0.reuse, R2, RZ ;  /* 0x0000000200025210 */ /* 0x048fe40007f9e0ff */
[----:B------:R-:W-:Y:S03]  /*7ba0*/  @P5 IADD3 R6, P6, R0, R6, RZ ;  /* 0x0000000600065210 */ /* 0x000fe60007fde0ff */
[----:B-1----:R-:W-:Y:S01]  /*7bb0*/  @P5 IMAD.X R3, R4, 0x1, R219, P4 ;  /* 0x0000000104035824 */ /* 0x002fe200020e06db */
        /* <DEDUP_REMOVED lines=8> */
[----:B-1----:R-:W-:Y:S05]  /*7c40*/  @P5 IADD3 R2, P6, R0, R5, RZ ;  /* 0x0000000500025210 */ /* 0x002fea0007fde0ff */
[----:B------:R-:W-:Y:S05]  /*7c50*/  @P5 IMAD.X R3, R4, 0x1, R218, P6 ;  /* 0x0000000104035824 */ /* 0x000fea00030e06da */
[----:B------:R3:W-:Y:S03]  /*7c60*/  @P5 LDGSTS.E.BYPASS.LTC128B.128 [R194+0x5c80], [R2.64], !P0 ;  /* 0x05c8000002c25fae */ /* 0x0007e6000c101d46 */
.L_x_1388:
[----:B--234-:R-:W-:Y:S05]  /*7c70*/  BSYNC B0 ;  /* 0x0000000000007941 */ /* 0x01cfea0003800000 */
.L_x_1387:
[----:B------:R-:W-:Y:S01]  /*7c80*/  IADD3 R4, R251, R249, RZ ;  /* 0x000000f9fb047210 */ /* 0x000fe20007ffe0ff */
[----:B------:R-:W0:Y:S04]  /*7c90*/  LDGDEPBAR ;  /* 0x00000000000079af */ /* 0x000e280000000000 */
[----:B-1----:R-:W-:Y:S05]  /*7ca0*/  @P3 IMAD.HI.U32 R0, R4, c[0x0][0x2c8], RZ ;  /* 0x0000b20004003a27 */ /* 0x002fea00078e00ff */
[----:B------:R-:W-:Y:S01]  /*7cb0*/  @P3 SHF.R.U32.HI R4, RZ, c[0x0][0x2cc], R0 ;  /* 0x0000b300ff043a19 */ /* 0x000fe20000011600 */
[----:B------:R-:W-:Y:S05]  /*7cc0*/  IMAD R0, R203, -0x30, RZ ;  /* 0xffffffd0cb007824 */ /* 0x000fea00078e02ff */
[----:B------:R-:W-:Y:S04]  /*7cd0*/  IADD3 R0, -R250, 0x1, R0 ;  /* 0x00000001fa007810 */ /* 0x000fe80007ffe100 */
[----:B------:R-:W-:Y:S01]  /*7ce0*/  IADD3 R5, -R247, R0, R248 ;  /* 0x00000000f7057210 */ /* 0x000fe20007ffe1f8 */
[----:B------:R-:W-:-:S05]  /*7cf0*/  BRA.DIV ~URZ, `(.L_x_1392) ;  /* 0x0000c2427f007947 */ /* 0x000fca000b800000 */
[----:B------:R1:W2:Y:S02]  /*7d00*/  SHFL.IDX PT, R0, R4, RZ, 0x1c1f ;  /* 0x001c1fff04007589 */ /* 0x0002a400000e0000 */
.L_x_1500:
[----:B--2---:R-:W-:Y:S05]  /*7d10*/  IMAD.IADD R0, R5, 0x1, R0 ;  /* 0x0000000105007824 */ /* 0x004fea00078e0200 */
[C---:B------:R-:W-:Y:S02]  /*7d20*/  ISETP.GT.AND P6, PT, R0.reuse, RZ, PT ;  /* 0x000000ff0000720c */ /* 0x040fe40003fc4270 */
[C---:B------:R-:W-:Y:S02]  /*7d30*/  ISETP.GT.AND P5, PT, R0.reuse, 0x1, PT ;  /* 0x000000010000780c */ /* 0x040fe40003fa4270 */
[C---:B------:R-:W-:Y:S02]  /*7d40*/  ISETP.GT.AND P4, PT, R0.reuse, 0x8, PT ;  /* 0x000000080000780c */ /* 0x040fe40003f84270 */
        /* <DEDUP_REMOVED lines=18> */
[----:B------:R-:W-:Y:S02]  /*7e70*/  FSEL R12, R12, -INF , P5 ;  /* 0xff8000000c0c7808 */ /* 0x000fe40002800000 */
[----:B------:R-:W-:Y:S02]  /*7e80*/  FSEL R11, R11, -INF , P4 ;  /* 0xff8000000b0b7808 */ /* 0x000fe40002000000 */
[----:B------:R-:W-:Y:S01]  /*7e90*/  FSEL R10, R10, -INF , P0 ;  /* 0xff8000000a0a7808 */ /* 0x000fe20000000000 */
[----:B------:R-:W-:-:S05]  /*7ea0*/  BRA.DIV ~URZ, `(.L_x_1393) ;  /* 0x0000c0f27f007947 */ /* 0x000fca000b800000 */
[----:B------:R-:W-:Y:S08]  /*7eb0*/  SHFL.IDX PT, R3, R4, 0x1, 0x1c1f ;  /* 0x003c1f0004037f89 */ /* 0x000ff000000e0000 */
[----:B------:R-:W-:Y:S08]  /*7ec0*/  SHFL.IDX PT, R2, R4, 0x2, 0x1c1f ;  /* 0x005c1f0004027f89 */ /* 0x000ff000000e0000 */
[----:B------:R-:W2:Y:S02]  /*7ed0*/  SHFL.IDX PT, R0, R4, 0x3, 0x1c1f ;  /* 0x007c1f0004007f89 */ /* 0x000ea400000e0000 */
[C---:B--2---:R-:W-:Y:S02]  /*7ee0*/  IMAD.IADD R0, R5.reuse, 0x1, R0 ;  /* 0x0000000105007824 */ /* 0x044fe400078e0200 */
[C---:B------:R-:W-:Y:S02]  /*7ef0*/  IMAD.IADD R3, R5.reuse, 0x1, R3 ;  /* 0x0000000105037824 */ /* 0x040fe400078e0203 */
[----:B------:R-:W-:Y:S03]  /*7f00*/  IMAD.IADD R2, R5, 0x1, R2 ;  /* 0x0000000105027824 */ /* 0x000fe600078e0202 */
[C---:B------:R-:W-:Y:S02]  /*7f10*/  ISETP.GT.AND P6, PT, R3.reuse, RZ, PT ;  /* 0x000000ff0300720c */ /* 0x040fe40003fc4270 */
[C---:B------:R-:W-:Y:S02]  /*7f20*/  ISETP.GT.AND P5, PT, R3.reuse, 0x1, PT ;  /* 0x000000010300780c */ /* 0x040fe40003fa4270 */
[C---:B------:R-:W-:Y:S02]  /*7f30*/  ISETP.GT.AND P4, PT, R3.reuse, 0x8, PT ;  /* 0x000000080300780c */ /* 0x040fe40003f84270 */
        /* <DEDUP_REMOVED lines=18> */
[C---:B------:R-:W-:Y:S02]  /*8060*/  ISETP.GT.AND P6, PT, R2.reuse, RZ, PT ;  /* 0x000000ff0200720c */ /* 0x040fe40003fc4270 */
        /* <DEDUP_REMOVED lines=22> */
[----:B------:R-:W-:Y:S02]  /*81d0*/  FMNMX.FTZ R2, R9, R100, !PT ;  /* 0x0000006409027209 */ /* 0x000fe40007810000 */
[----:B------:R-:W-:Y:S02]  /*81e0*/  FSEL R45, R33, -INF , P6 ;  /* 0xff800000212d7808 */ /* 0x000fe40003000000 */
[----:B------:R-:W-:Y:S02]  /*81f0*/  FMNMX.FTZ R2, R14, R2, !PT ;  /* 0x000000020e027209 */ /* 0x000fe40007810000 */
[----:B------:R-:W-:Y:S02]  /*8200*/  ISETP.GT.AND P6, PT, R0, RZ, PT ;  /* 0x000000ff0000720c */ /* 0x000fe40003fc4270 */
[----:B------:R-:W-:Y:S02]  /*8210*/  FMNMX.FTZ R2, R21, R2, !PT ;  /* 0x0000000215027209 */ /* 0x000fe40007810000 */
[----:B------:R-:W-:Y:S02]  /*8220*/  FSEL R43, R32, -INF , P5 ;  /* 0xff800000202b7808 */ /* 0x000fe40002800000 */
[----:B------:R-:W-:Y:S02]  /*8230*/  FMNMX.FTZ R2, R20, R2, !PT ;  /* 0x0000000214027209 */ /* 0x000fe40007810000 */
[----:B------:R-:W-:Y:S02]  /*8240*/  ISETP.GT.AND P5, PT, R0, 0x1, PT ;  /* 0x000000010000780c */ /* 0x000fe40003fa4270 */
        /* <DEDUP_REMOVED lines=11> */
[C---:B------:R-:W-:Y:S02]  /*8300*/  ISETP.GT.AND P6, PT, R0.reuse, 0x10, PT ;  /* 0x000000100000780c */ /* 0x040fe40003fc4270 */
[----:B------:R-:W-:Y:S02]  /*8310*/  FMNMX.FTZ R2, R11, R2, !PT ;  /* 0x000000020b027209 */ /* 0x000fe40007810000 */
        /* <DEDUP_REMOVED lines=15> */
[----:B------:R-:W-:Y:S01]  /*8410*/  FSEL R7, R169, -INF , P6 ;  /* 0xff800000a9077808 */ /* 0x000fe20003000000 */
[----:B------:R-:W2:Y:S01]  /*8420*/  SHFL.BFLY PT, R0, R2, 0x2, 0x1f ;  /* 0x0c401f0002007f89 */ /* 0x000ea200000e0000 */
[----:B------:R-:W-:Y:S02]  /*8430*/  FSEL R6, R168, -INF , P5 ;  /* 0xff800000a8067808 */ /* 0x000fe40002800000 */
[----:B------:R-:W-:Y:S02]  /*8440*/  FSEL R5, R157, -INF , P4 ;  /* 0xff8000009d057808 */ /* 0x000fe40002000000 */
[----:B------:R-:W-:Y:S02]  /*8450*/  FSEL R8, R156, -INF , P0 ;  /* 0xff8000009c087808 */ /* 0x000fe40000000000 */
[----:B--2---:R-:W-:Y:S05]  /*8460*/  FMNMX.FTZ R0, R0, R2, !PT ;  /* 0x0000000200007209 */ /* 0x004fea0007810000 */
[----:B------:R-:W2:Y:S02]  /*8470*/  SHFL.BFLY PT, R2, R0, 0x1, 0x1f ;  /* 0x0c201f0000027f89 */ /* 0x000ea400000e0000 */
[----:B--2---:R-:W-:Y:S02]  /*8480*/  FMNMX.FTZ R105, R0, R2, !PT ;  /* 0x0000000200697209 */ /* 0x004fe40007810000 */
        /* <DEDUP_REMOVED lines=12> */
[----:B------:R-:W2:Y:S02]  /*8550*/  SHFL.BFLY PT, R2, R0, 0x2, 0x1f ;  /* 0x0c401f0000027f89 */ /* 0x000ea400000e0000 */
[----:B--2---:R-:W-:Y:S06]  /*8560*/  FMNMX.FTZ R0, R0, R2, !PT ;  /* 0x0000000200007209 */ /* 0x004fec0007810000 */
        /* <DEDUP_REMOVED lines=31> */
[----:B-12---:R-:W-:Y:S06]  /*8760*/  FMNMX.FTZ R4, R0, R2, !PT ;  /* 0x0000000200047209 */ /* 0x006fec0007810000 */
[----:B------:R1:W2:Y:S02]  /*8770*/  SHFL.BFLY PT, R0, R4, 0x1, 0x1f ;  /* 0x0c201f0004007f89 */ /* 0x0002a400000e0000 */
.L_x_1501:
        /* <DEDUP_REMOVED lines=22> */
[----:B------:R-:W-:Y:S01]  /*88e0*/  FFMA.FTZ R207, R10, c[0x0][0x2d0], -R2 ;  /* 0x0000b4000acf7a23 */ /* 0x000fe20000010802 */
[----:B------:R-:W-:Y:S10]  /*88f0*/  MUFU.EX2 R13, R9 ;  /* 0x00000009000d7308 */ /* 0x000ff40000000800 */
[----:B------:R-:W2:Y:S10]  /*8900*/  MUFU.EX2 R2, R4 ;  /* 0x0000000400027308 */ /* 0x000eb40000000800 */
[----:B------:R-:W-:Y:S01]  /*8910*/  MUFU.EX2 R14, R14 ;  /* 0x0000000e000e7308 */ /* 0x000fe20000000800 */
[C---:B-1----:R-:W-:Y:S02]  /*8920*/  FFMA.FTZ R0, R100.reuse, R230, R3 ;  /* 0x000000e664007223 */ /* 0x042fe40000010003 */
[C---:B------:R-:W-:Y:S02]  /*8930*/  FMUL.FTZ R52, R100.reuse, R52 ;  /* 0x0000003464347220 */ /* 0x040fe40000410000 */
[C---:B------:R-:W-:Y:S02]  /*8940*/  FMUL.FTZ R53, R100.reuse, R53 ;  /* 0x0000003564357220 */ /* 0x040fe40000410000 */
[C---:B------:R-:W-:Y:S02]  /*8950*/  FMUL.FTZ R64, R100.reuse, R64 ;  /* 0x0000004064407220 */ /* 0x040fe40000410000 */
[C---:B------:R-:W-:Y:S02]  /*8960*/  FMUL.FTZ R65, R100.reuse, R65 ;  /* 0x0000004164417220 */ /* 0x040fe40000410000 */
[C---:B------:R-:W-:Y:S02]  /*8970*/  FMUL.FTZ R68, R100.reuse, R68 ;  /* 0x0000004464447220 */ /* 0x040fe40000410000 */
[----:B------:R-:W-:Y:S01]  /*8980*/  FMUL.FTZ R69, R100, R69 ;  /* 0x0000004564457220 */ /* 0x000fe20000410000 */
[C---:B--2---:R-:W-:Y:S01]  /*8990*/  F2FP.PACK_AB R156, R2.reuse, R3 ;  /* 0x00000003029c723e */ /* 0x044fe200000000ff */
        /* <DEDUP_REMOVED lines=28> */
[----:B------:R-:W-:Y:S09]  /*8b60*/  FMUL.FTZ R85, R100, R85 ;  /* 0x0000005564557220 */ /* 0x000ff20000410000 */
[----:B------:R3:W-:Y:S01]  /*8b70*/  MUFU.EX2 R215, R38 ;  /* 0x0000002600d77308 */ /* 0x0007e20000000800 */
[C---:B-1----:R-:W-:Y:S02]  /*8b80*/  FFMA.FTZ R0, R3.reuse, R223, R11 ;  /* 0x000000df03007223 */ /* 0x042fe4000001000b */
[C---:B------:R-:W-:Y:S02]  /*8b90*/  FMUL.FTZ R54, R3.reuse, R54 ;  /* 0x0000003603367220 */ /* 0x040fe40000410000 */
[C---:B------:R-:W-:Y:S02]  /*8ba0*/  FMUL.FTZ R55, R3.reuse, R55 ;  /* 0x0000003703377220 */ /* 0x040fe40000410000 */
[C---:B------:R-:W-:Y:S03]  /*8bb0*/  FMUL.FTZ R66, R3.reuse, R66 ;  /* 0x0000004203427220 */ /* 0x040fe60000410000 */
[----:B------:R-:W-:Y:S01]  /*8bc0*/  MUFU.EX2 R222, R171 ;  /* 0x000000ab00de7308 */ /* 0x000fe20000000800 */
[----:B------:R-:W-:Y:S02]  /*8bd0*/  FMUL.FTZ R67, R3, R67 ;  /* 0x0000004303437220 */ /* 0x000fe40000410000 */
[C---:B--2---:R-:W-:Y:S01]  /*8be0*/  FADD.FTZ R35, R2.reuse, R0 ;  /* 0x0000000002237221 */ /* 0x044fe20000010000 */
[----:B------:R-:W-:Y:S01]  /*8bf0*/  F2FP.PACK_AB R157, R2, R11 ;  /* 0x0000000b029d723e */ /* 0x000fe200000000ff */
[C---:B------:R-:W-:Y:S01]  /*8c00*/  FMUL.FTZ R2, R103.reuse, c[0x0][0x2d0] ;  /* 0x0000b40067027a20 */ /* 0x040fe20000410000 */
[----:B------:R-:W-:Y:S01]  /*8c10*/  FSEL R0, R103, RZ, P0 ;  /* 0x000000ff67007208 */ /* 0x000fe20000000000 */
[C---:B------:R-:W-:Y:S02]  /*8c20*/  FMUL.FTZ R70, R3.reuse, R70 ;  /* 0x0000004603467220 */ /* 0x040fe40000410000 */
[----:B------:R-:W-:Y:S01]  /*8c30*/  FMUL.FTZ R71, R3, R71 ;  /* 0x0000004703477220 */ /* 0x000fe20000410000 */
[----:B------:R-:W-:Y:S01]  /*8c40*/  FSEL R2, R2, RZ, P0 ;  /* 0x000000ff02027208 */ /* 0x000fe20000000000 */
[----:B------:R-:W-:Y:S01]  /*8c50*/  FADD.FTZ R0, -R0, R106 ;  /* 0x0000006a00007221 */ /* 0x000fe20000010100 */
[----:B------:R-:W-:Y:S01]  /*8c60*/  FSETP.NEU.FTZ.AND P0, PT, R101, -INF , PT ;  /* 0xff8000006500780b */ /* 0x000fe20003f1d000 */
[----:B------:R-:W-:Y:S01]  /*8c70*/  FMUL.FTZ R82, R3, R82 ;  /* 0x0000005203527220 */ /* 0x000fe20000410000 */
[----:B------:R-:W-:Y:S01]  /*8c80*/  MUFU.EX2 R106, R173 ;  /* 0x000000ad006a7308 */ /* 0x000fe20000000800 */
[--C-:B------:R-:W-:Y:S02]  /*8c90*/  FFMA.FTZ R4, R40, c[0x0][0x2d0], -R2.reuse ;  /* 0x0000b40028047a23 */ /* 0x100fe40000010802 */
[--C-:B------:R-:W-:Y:S02]  /*8ca0*/  FFMA.FTZ R197, R39, c[0x0][0x2d0], -R2.reuse ;  /* 0x0000b40027c57a23 */ /* 0x100fe40000010802 */
[--C-:B------:R-:W-:Y:S01]  /*8cb0*/  FFMA.FTZ R9, R46, c[0x0][0x2d0], -R2.reuse ;  /* 0x0000b4002e097a23 */ /* 0x100fe20000010802 */
[----:B---3--:R-:W-:Y:S01]  /*8cc0*/  LDSM.16.MT88.4 R36, [R182] ;  /* 0x00000000b624783b */ /* 0x008fe20000004200 */
[--C-:B------:R-:W-:Y:S01]  /*8cd0*/  FFMA.FTZ R34, R158, c[0x0][0x2d0], -R2.reuse ;  /* 0x0000b4009e227a23 */ /* 0x100fe20000010802 */
[----:B------:R-:W-:Y:S01]  /*8ce0*/  F2FP.PACK_AB R158, R14, R13 ;  /* 0x0000000d0e9e723e */ /* 0x000fe200000000ff */
        /* <DEDUP_REMOVED lines=9> */
[----:B------:R-:W-:Y:S01]  /*8d80*/  FFMA.FTZ R195, R45, c[0x0][0x2d0], -R2 ;  /* 0x0000b4002dc37a23 */ /* 0x000fe20000010802 */
[C---:B------:R-:W-:Y:S01]  /*8d90*/  FSEL R2, R101.reuse, RZ, P0 ;  /* 0x000000ff65027208 */ /* 0x040fe20000000000 */
[----:B------:R-:W-:Y:S02]  /*8da0*/  FMUL.FTZ R0, R0, c[0x0][0x2d0] ;  /* 0x0000b40000007a20 */ /* 0x000fe40000410000 */
[----:B------:R-:W-:Y:S02]  /*8db0*/  FMUL.FTZ R48, R100, R152 ;  /* 0x0000009864307220 */ /* 0x000fe40000410000 */
[----:B------:R-:W-:Y:S01]  /*8dc0*/  FADD.FTZ R2, -R2, R107 ;  /* 0x0000006b02027221 */ /* 0x000fe20000010100 */
[----:B------:R-:W-:Y:S01]  /*8dd0*/  MUFU.EX2 R214, R34 ;  /* 0x0000002200d67308 */ /* 0x000fe20000000800 */
[----:B------:R-:W-:Y:S02]  /*8de0*/  FMUL.FTZ R49, R100, R153 ;  /* 0x0000009964317220 */ /* 0x000fe40000410000 */
[----:B------:R-:W-:Y:S02]  /*8df0*/  FMUL.FTZ R2, R2, c[0x0][0x2d0] ;  /* 0x0000b40002027a20 */ /* 0x000fe40000410000 */
[----:B-1----:R-:W-:Y:S02]  /*8e00*/  FMUL.FTZ R4, R101, c[0x0][0x2d0] ;  /* 0x0000b40065047a20 */ /* 0x002fe40000410000 */
[C---:B------:R-:W-:Y:S02]  /*8e10*/  FMUL.FTZ R50, R3.reuse, R154 ;  /* 0x0000009a03327220 */ /* 0x040fe40000410000 */
[C---:B------:R-:W-:Y:S01]  /*8e20*/  FMUL.FTZ R51, R3.reuse, R155 ;  /* 0x0000009b03337220 */ /* 0x040fe20000410000 */
[----:B------:R-:W-:Y:S01]  /*8e30*/  FSEL R4, R4, RZ, P0 ;  /* 0x000000ff04047208 */ /* 0x000fe20000000000 */
[----:B------:R-:W1:Y:S01]  /*8e40*/  MUFU.EX2 R0, R0 ;  /* 0x0000000000007308 */ /* 0x000e620000000800 */
[----:B------:R-:W-:Y:S01]  /*8e50*/  LDSM.16.MT88.4 R152, [R181+0x1400] ;  /* 0x00140000b598783b */ /* 0x000fe20000004200 */
[----:B------:R-:W-:Y:S01]  /*8e60*/  FMUL.FTZ R83, R3, R83 ;  /* 0x0000005303537220 */ /* 0x000fe20000410000 */
[----:B------:R-:W-:Y:S01]  /*8e70*/  ISETP.GT.AND P0, PT, R203, R235, PT ;  /* 0x000000ebcb00720c */ /* 0x000fe20003f04270 */
[--C-:B------:R-:W-:Y:S01]  /*8e80*/  FFMA.FTZ R16, R33, c[0x0][0x2d0], -R4.reuse ;  /* 0x0000b40021107a23 */ /* 0x100fe20000010804 */
[----:B------:R-:W-:Y:S01]  /*8e90*/  IADD3 R203, R203, -0x1, RZ ;  /* 0xffffffffcbcb7810 */ /* 0x000fe20007ffe0ff */
[--C-:B------:R-:W-:Y:S02]  /*8ea0*/  FFMA.FTZ R11, R22, c[0x0][0x2d0], -R4.reuse ;  /* 0x0000b400160b7a23 */ /* 0x100fe40000010804 */
[--C-:B------:R-:W-:Y:S02]  /*8eb0*/  FFMA.FTZ R168, R23, c[0x0][0x2d0], -R4.reuse ;  /* 0x0000b40017a87a23 */ /* 0x100fe40000010804 */
[----:B------:R-:W2:Y:S01]  /*8ec0*/  MUFU.EX2 R33, R10 ;  /* 0x0000000a00217308 */ /* 0x000ea20000000800 */
[--C-:B------:R-:W-:Y:S02]  /*8ed0*/  FFMA.FTZ R18, R44, c[0x0][0x2d0], -R4.reuse ;  /* 0x0000b4002c127a23 */ /* 0x100fe40000010804 */
[--C-:B------:R-:W-:Y:S02]  /*8ee0*/  FFMA.FTZ R17, R41, c[0x0][0x2d0], -R4.reuse ;  /* 0x0000b40029117a23 */ /* 0x100fe40000010804 */
[--C-:B------:R-:W-:Y:S02]  /*8ef0*/  FFMA.FTZ R160, R32, c[0x0][0x2d0], -R4.reuse ;  /* 0x0000b40020a07a23 */ /* 0x100fe40000010804 */
[--C-:B------:R-:W-:Y:S02]  /*8f00*/  FFMA.FTZ R162, R26, c[0x0][0x2d0], -R4.reuse ;  /* 0x0000b4001aa27a23 */ /* 0x100fe40000010804 */
[--C-:B------:R-:W-:Y:S01]  /*8f10*/  FFMA.FTZ R167, R24, c[0x0][0x2d0], -R4.reuse ;  /* 0x0000b40018a77a23 */ /* 0x100fe20000010804 */
[----:B------:R-:W3:Y:S01]  /*8f20*/  MUFU.EX2 R2, R2 ;  /* 0x0000000200027308 */ /* 0x000ee20000000800 */
[--C-:B------:R-:W-:Y:S02]  /*8f30*/  FFMA.FTZ R178, R7, c[0x0][0x2d0], -R4.reuse ;  /* 0x0000b40007b27a23 */ /* 0x100fe40000010804 */
[--C-:B------:R-:W-:Y:S02]  /*8f40*/  FFMA.FTZ R196, R6, c[0x0][0x2d0], -R4.reuse ;  /* 0x0000b40006c47a23 */ /* 0x100fe40000010804 */
[--C-:B------:R-:W-:Y:S02]  /*8f50*/  FFMA.FTZ R198, R5, c[0x0][0x2d0], -R4.reuse ;  /* 0x0000b40005c67a23 */ /* 0x100fe40000010804 */
[----:B------:R-:W-:Y:S02]  /*8f60*/  FFMA.FTZ R199, R8, c[0x0][0x2d0], -R4 ;  /* 0x0000b40008c77a23 */ /* 0x000fe40000010804 */
[C---:B-1----:R-:W-:Y:S01]  /*8f70*/  FFMA.FTZ R4, R0.reuse, R224, R21 ;  /* 0x000000e000047223 */ /* 0x042fe20000010015 */
[----:B------:R-:W1:Y:S01]  /*8f80*/  MUFU.EX2 R228, R19 ;  /* 0x0000001300e47308 */ /* 0x000e620000000800 */
[----:B------:R-:W-:Y:S01]  /*8f90*/  FMUL.FTZ R44, R0, R108 ;  /* 0x0000006c002c7220 */ /* 0x000fe20000410000 */
[----:B------:R-:W-:Y:S01]  /*8fa0*/  F2FP.PACK_AB R108, R20, R21 ;  /* 0x00000015146c723e */ /* 0x000fe200000000ff */
[C---:B------:R-:W-:Y:S01]  /*8fb0*/  FMUL.FTZ R24, R0.reuse, R120 ;  /* 0x0000007800187220 */ /* 0x040fe20000410000 */
[----:B--2---:R-:W-:Y:S01]  /*8fc0*/  F2FP.PACK_AB R159, R215, R33 ;  /* 0x00000021d79f723e */ /* 0x004fe200000000ff */
[C---:B------:R-:W-:Y:S02]  /*8fd0*/  FMUL.FTZ R25, R0.reuse, R121 ;  /* 0x0000007900197220 */ /* 0x040fe40000410000 */
[C---:B------:R-:W-:Y:S02]  /*8fe0*/  FMUL.FTZ R28, R0.reuse, R116 ;  /* 0x00000074001c7220 */ /* 0x040fe40000410000 */
[C---:B------:R-:W-:Y:S01]  /*8ff0*/  FMUL.FTZ R29, R0.reuse, R117 ;  /* 0x00000075001d7220 */ /* 0x040fe20000410000 */
[----:B------:R-:W-:Y:S01]  /*9000*/  MUFU.EX2 R212, R18 ;  /* 0x0000001200d47308 */ /* 0x000fe20000000800 */
[C---:B------:R-:W-:Y:S02]  /*9010*/  FMUL.FTZ R40, R0.reuse, R112 ;  /* 0x0000007000287220 */ /* 0x040fe40000410000 */
[----:B------:R-:W-:Y:S02]  /*9020*/  FMUL.FTZ R41, R0, R113 ;  /* 0x0000007100297220 */ /* 0x000fe40000410000 */
[----:B---3--:R-:W-:Y:S02]  /*9030*/  FMUL.FTZ R10, R2, R130 ;  /* 0x00000082020a7220 */ /* 0x008fe40000410000 */
[----:B------:R-:W-:Y:S02]  /*9040*/  FADD.FTZ R130, R20, R4 ;  /* 0x0000000414827221 */ /* 0x000fe40000010000 */
[----:B------:R-:W2:Y:S01]  /*9050*/  LDSM.16.MT88.4 R20, [R181] ;  /* 0x00000000b514783b */ /* 0x000ea20000004200 */
[----:B------:R-:W-:Y:S01]  /*9060*/  FADD.FTZ R6, R13, R12 ;  /* 0x0000000c0d067221 */ /* 0x000fe20000010000 */
[----:B------:R-:W-:Y:S01]  /*9070*/  MUFU.EX2 R213, R17 ;  /* 0x0000001100d57308 */ /* 0x000fe20000000800 */
[C---:B------:R-:W-:Y:S02]  /*9080*/  FMUL.FTZ R12, R0.reuse, R124 ;  /* 0x0000007c000c7220 */ /* 0x040fe40000410000 */
[C---:B------:R-:W-:Y:S02]  /*9090*/  FMUL.FTZ R13, R0.reuse, R125 ;  /* 0x0000007d000d7220 */ /* 0x040fe40000410000 */
[C---:B------:R-:W-:Y:S02]  /*90a0*/  FMUL.FTZ R45, R0.reuse, R109 ;  /* 0x0000006d002d7220 */ /* 0x040fe40000410000 */
[C---:B------:R-:W-:Y:S02]  /*90b0*/  FMUL.FTZ R56, R0.reuse, R56 ;  /* 0x0000003800387220 */ /* 0x040fe40000410000 */
[C---:B------:R-:W-:Y:S01]  /*90c0*/  FMUL.FTZ R57, R0.reuse, R57 ;  /* 0x0000003900397220 */ /* 0x040fe20000410000 */
[----:B------:R-:W3:Y:S01]  /*90d0*/  MUFU.EX2 R229, R16 ;  /* 0x0000001000e57308 */ /* 0x000ee20000000800 */
        /* <DEDUP_REMOVED lines=14> */
[----:B------:R-:W-:Y:S02]  /*91c0*/  FADD.FTZ R165, R14, R6 ;  /* 0x000000060ea57221 */ /* 0x000fe40000010000 */
[C---:B------:R-:W-:Y:S02]  /*91d0*/  FMUL.FTZ R5, R100.reuse, R133 ;  /* 0x0000008564057220 */ /* 0x040fe40000410000 */
[C---:B------:R-:W-:Y:S01]  /*91e0*/  FMUL.FTZ R6, R3.reuse, R134 ;  /* 0x0000008603067220 */ /* 0x040fe20000410000 */
[----:B------:R-:W4:Y:S01]  /*91f0*/  MUFU.EX2 R0, R11 ;  /* 0x0000000b00007308 */ /* 0x000f220000000800 */
[----:B------:R-:W-:Y:S02]  /*9200*/  FMUL.FTZ R7, R3, R135 ;  /* 0x0000008703077220 */ /* 0x000fe40000410000 */
[----:B------:R-:W-:Y:S02]  /*9210*/  FMUL.FTZ R4, R100, R132 ;  /* 0x0000008464047220 */ /* 0x000fe40000410000 */
[C---:B------:R-:W-:Y:S02]  /*9220*/  FMUL.FTZ R14, R2.reuse, R126 ;  /* 0x0000007e020e7220 */ /* 0x040fe40000410000 */
[C---:B------:R-:W-:Y:S02]  /*9230*/  FMUL.FTZ R15, R2.reuse, R127 ;  /* 0x0000007f020f7220 */ /* 0x040fe40000410000 */
[----:B------:R-:W-:Y:S01]  /*9240*/  LDSM.16.MT88.4 R124, [R181+0x1000] ;  /* 0x00100000b57c783b */ /* 0x000fe20000004200 */
[-C--:B--2---:R-:W-:Y:S01]  /*9250*/  HMMA.16816.F32 R4, R156, R20.reuse, R4 ;  /* 0x000000149c04723c */ /* 0x084fe20000001804 */
[----:B------:R-:W-:Y:S04]  /*9260*/  MUFU.EX2 R132, R172 ;  /* 0x000000ac00847308 */ /* 0x000fe80000000800 */
[----:B------:R-:W-:Y:S01]  /*9270*/  FMUL.FTZ R46, R2, R110 ;  /* 0x0000006e022e7220 */ /* 0x000fe20000410000 */
[----:B-1----:R-:W-:Y:S01]  /*9280*/  F2FP.PACK_AB R110, R228, R214 ;  /* 0x000000d6e46e723e */ /* 0x002fe200000000ff */
[----:B------:R-:W-:Y:S01]  /*9290*/  FMUL.FTZ R47, R2, R111 ;  /* 0x0000006f022f7220 */ /* 0x000fe20000410000 */
[----:B---3--:R-:W-:Y:S01]  /*92a0*/  F2FP.PACK_AB R111, R229, R213 ;  /* 0x000000d5e56f723e */ /* 0x008fe200000000ff */
[C---:B------:R-:W-:Y:S02]  /*92b0*/  FMUL.FTZ R16, R100.reuse, R136 ;  /* 0x0000008864107220 */ /* 0x040fe40000410000 */
[----:B------:R-:W-:Y:S01]  /*92c0*/  MUFU.EX2 R223, R164 ;  /* 0x000000a400df7308 */ /* 0x000fe20000000800 */
[----:B------:R-:W-:Y:S01]  /*92d0*/  FMUL.FTZ R17, R100, R137 ;  /* 0x0000008964117220 */ /* 0x000fe20000410000 */
[----:B----4-:R-:W-:Y:S01]  /*92e0*/  F2FP.PACK_AB R109, R212, R0 ;  /* 0x00000000d46d723e */ /* 0x010fe200000000ff */
[C---:B------:R-:W-:Y:S02]  /*92f0*/  FMUL.FTZ R11, R2.reuse, R131 ;  /* 0x00000083020b7220 */ /* 0x040fe40000410000 */
[C---:B------:R-:W-:Y:S02]  /*9300*/  FMUL.FTZ R18, R3.reuse, R138 ;  /* 0x0000008a03127220 */ /* 0x040fe40000410000 */
[C---:B------:R-:W-:Y:S02]  /*9310*/  FMUL.FTZ R19, R3.reuse, R139 ;  /* 0x0000008b03137220 */ /* 0x040fe40000410000 */
[----:B------:R-:W-:Y:S01]  /*9320*/  LDSM.16.MT88.4 R136, [R181+0x800] ;  /* 0x00080000b588783b */ /* 0x000fe20000004200 */
[C---:B------:R-:W-:Y:S01]  /*9330*/  HMMA.16816.F32 R8, R108.reuse, R20, R8 ;  /* 0x000000146c08723c */ /* 0x040fe20000001808 */
[----:B------:R-:W-:Y:S03]  /*9340*/  MUFU.EX2 R131, R166 ;  /* 0x000000a600837308 */ /* 0x000fe60000000800 */
[C---:B------:R-:W-:Y:S02]  /*9350*/  FMUL.FTZ R42, R2.reuse, R114 ;  /* 0x00000072022a7220 */ /* 0x040fe40000410000 */
[C---:B------:R-:W-:Y:S02]  /*9360*/  FMUL.FTZ R43, R2.reuse, R115 ;  /* 0x00000073022b7220 */ /* 0x040fe40000410000 */
[-C--:B------:R-:W-:Y:S01]  /*9370*/  HMMA.16816.F32 R12, R108, R22.reuse, R12 ;  /* 0x000000166c0c723c */ /* 0x080fe2000000180c */
[----:B------:R-:W1:Y:S02]  /*9380*/  LDSM.16.MT88.4 R112, [R181+0xc00] ;  /* 0x000c0000b570783b */ /* 0x000e640000004200 */
[----:B------:R-:W-:Y:S01]  /*9390*/  MUFU.EX2 R224, R163 ;  /* 0x000000a300e07308 */ /* 0x000fe20000000800 */
[C---:B------:R-:W-:Y:S02]  /*93a0*/  FMUL.FTZ R26, R2.reuse, R122 ;  /* 0x0000007a021a7220 */ /* 0x040fe40000410000 */
[----:B------:R-:W-:Y:S02]  /*93b0*/  FMUL.FTZ R27, R2, R123 ;  /* 0x0000007b021b7220 */ /* 0x000fe40000410000 */
[C---:B------:R-:W-:Y:S01]  /*93c0*/  HMMA.16816.F32 R16, R156.reuse, R22, R16 ;  /* 0x000000169c10723c */ /* 0x040fe20000001810 */
[----:B------:R-:W-:Y:S03]  /*93d0*/  LDSM.16.MT88.4 R120, [R182+0x400] ;  /* 0x00040000b678783b */ /* 0x000fe60000004200 */
[C---:B------:R-:W-:Y:S01]  /*93e0*/  FMUL.FTZ R20, R100.reuse, R140 ;  /* 0x0000008c64147220 */ /* 0x040fe20000410000 */
[----:B------:R-:W-:Y:S01]  /*93f0*/  MUFU.EX2 R227, R161 ;  /* 0x000000a100e37308 */ /* 0x000fe20000000800 */
[----:B------:R-:W-:Y:S02]  /*9400*/  FMUL.FTZ R21, R100, R141 ;  /* 0x0000008d64157220 */ /* 0x000fe40000410000 */
[C---:B------:R-:W-:Y:S04]  /*9410*/  FMUL.FTZ R22, R3.reuse, R142 ;  /* 0x0000008e03167220 */ /* 0x040fe80000410000 */
[C---:B------:R-:W-:Y:S02]  /*9420*/  FMUL.FTZ R23, R3.reuse, R143 ;  /* 0x0000008f03177220 */ /* 0x040fe40000410000 */
[C---:B------:R-:W-:Y:S01]  /*9430*/  FMUL.FTZ R30, R2.reuse, R118 ;  /* 0x00000076021e7220 */ /* 0x040fe20000410000 */
[----:B------:R-:W-:Y:S01]  /*9440*/  MUFU.EX2 R221, R160 ;  /* 0x000000a000dd7308 */ /* 0x000fe20000000800 */
[----:B------:R-:W-:Y:S02]  /*9450*/  FMUL.FTZ R31, R2, R119 ;  /* 0x00000077021f7220 */ /* 0x000fe40000410000 */
[----:B------:R-:W-:Y:S01]  /*9460*/  LDSM.16.MT88.4 R116, [R181+0x400] ;  /* 0x00040000b574783b */ /* 0x000fe20000004200 */
[-C--:B------:R-:W-:Y:S03]  /*9470*/  HMMA.16816.F32 R20, R156, R36.reuse, R20 ;  /* 0x000000249c14723c */ /* 0x080fe60000001814 */
[C---:B------:R-:W-:Y:S02]  /*9480*/  FMUL.FTZ R32, R100.reuse, R144 ;  /* 0x0000009064207220 */ /* 0x040fe40000410000 */
[----:B------:R-:W-:Y:S01]  /*9490*/  FMUL.FTZ R34, R3, R146 ;  /* 0x0000009203227220 */ /* 0x000fe20000410000 */
[----:B------:R-:W-:Y:S01]  /*94a0*/  MUFU.EX2 R220, R162 ;  /* 0x000000a200dc7308 */ /* 0x000fe20000000800 */
[----:B------:R-:W-:Y:S01]  /*94b0*/  FADD.FTZ R128, R33, R35 ;  /* 0x0000002321807221 */ /* 0x000fe20000010000 */
[C---:B------:R-:W-:Y:S04]  /*94c0*/  HMMA.16816.F32 R24, R108.reuse, R36, R24 ;  /* 0x000000246c18723c */ /* 0x040fe80000001818 */
[C---:B------:R-:W-:Y:S02]  /*94d0*/  FMUL.FTZ R33, R100.reuse, R145 ;  /* 0x0000009164217220 */ /* 0x040fe40000410000 */
[C---:B------:R-:W-:Y:S02]  /*94e0*/  FMUL.FTZ R35, R3.reuse, R147 ;  /* 0x0000009303237220 */ /* 0x040fe40000410000 */
[-C--:B------:R-:W-:Y:S01]  /*94f0*/  HMMA.16816.F32 R28, R108, R38.reuse, R28 ;  /* 0x000000266c1c723c */ /* 0x080fe2000000181c */
[----:B------:R-:W-:Y:S01]  /*9500*/  LDSM.16.MT88.4 R144, [R182+0x800] ;  /* 0x00080000b690783b */ /* 0x000fe20000004200 */
[----:B------:R-:W-:Y:S02]  /*9510*/  MUFU.EX2 R216, R167 ;  /* 0x000000a700d87308 */ /* 0x000fe40000000800 */
[C---:B------:R-:W-:Y:S02]  /*9520*/  FMUL.FTZ R36, R100.reuse, R148 ;  /* 0x0000009464247220 */ /* 0x040fe40000410000 */
[----:B------:R-:W-:Y:S02]  /*9530*/  FMUL.FTZ R37, R100, R149 ;  /* 0x0000009564257220 */ /* 0x000fe40000410000 */
[C---:B------:R-:W-:Y:S04]  /*9540*/  HMMA.16816.F32 R32, R156.reuse, R38, R32 ;  /* 0x000000269c20723c */ /* 0x040fe80000001820 */
[C---:B------:R-:W-:Y:S01]  /*9550*/  FMUL.FTZ R58, R2.reuse, R58 ;  /* 0x0000003a023a7220 */ /* 0x040fe20000410000 */
[----:B------:R-:W-:Y:S01]  /*9560*/  MUFU.EX2 R176, R168 ;  /* 0x000000a800b07308 */ /* 0x000fe20000000800 */
[C---:B------:R-:W-:Y:S02]  /*9570*/  FMUL.FTZ R59, R2.reuse, R59 ;  /* 0x0000003b023b7220 */ /* 0x040fe40000410000 */
[C---:B------:R-:W-:Y:S04]  /*9580*/  FMUL.FTZ R38, R3.reuse, R150 ;  /* 0x0000009603267220 */ /* 0x040fe80000410000 */
[C---:B------:R-:W-:Y:S02]  /*9590*/  FMUL.FTZ R39, R3.reuse, R151 ;  /* 0x0000009703277220 */ /* 0x040fe40000410000 */
[C---:B------:R-:W-:Y:S01]  /*95a0*/  FMUL.FTZ R62, R2.reuse, R62 ;  /* 0x0000003e023e7220 */ /* 0x040fe20000410000 */
[----:B------:R-:W-:Y:S01]  /*95b0*/  MUFU.EX2 R171, R205 ;  /* 0x000000cd00ab7308 */ /* 0x000fe20000000800 */
[C---:B------:R-:W-:Y:S02]  /*95c0*/  FMUL.FTZ R63, R2.reuse, R63 ;  /* 0x0000003f023f7220 */ /* 0x040fe40000410000 */
[C---:B------:R-:W-:Y:S01]  /*95d0*/  FMUL.FTZ R74, R2.reuse, R74 ;  /* 0x0000004a024a7220 */ /* 0x040fe20000410000 */
[-C--:B-1----:R-:W-:Y:S03]  /*95e0*/  HMMA.16816.F32 R36, R156, R112.reuse, R36 ;  /* 0x000000709c24723c */ /* 0x082fe60000001824 */
[C---:B------:R-:W-:Y:S02]  /*95f0*/  FMUL.FTZ R75, R2.reuse, R75 ;  /* 0x0000004b024b7220 */ /* 0x040fe40000410000 */
[C---:B------:R-:W-:Y:S01]  /*9600*/  FMUL.FTZ R78, R2.reuse, R78 ;  /* 0x0000004e024e7220 */ /* 0x040fe20000410000 */
[----:B------:R-:W-:Y:S01]  /*9610*/  MUFU.EX2 R174, R202 ;  /* 0x000000ca00ae7308 */ /* 0x000fe20000000800 */
[C---:B------:R-:W-:Y:S01]  /*9620*/  FMUL.FTZ R79, R2.reuse, R79 ;  /* 0x0000004f024f7220 */ /* 0x040fe20000410000 */
[C---:B------:R-:W-:Y:S04]  /*9630*/  HMMA.16816.F32 R40, R108.reuse, R112, R40 ;  /* 0x000000706c28723c */ /* 0x040fe80000001828 */
[C---:B------:R-:W-:Y:S02]  /*9640*/  FMUL.FTZ R86, R3.reuse, R86 ;  /* 0x0000005603567220 */ /* 0x040fe40000410000 */
[C---:B------:R-:W-:Y:S02]  /*9650*/  FMUL.FTZ R87, R3.reuse, R87 ;  /* 0x0000005703577220 */ /* 0x040fe40000410000 */
[-C--:B------:R-:W-:Y:S01]  /*9660*/  HMMA.16816.F32 R44, R108, R114.reuse, R44 ;  /* 0x000000726c2c723c */ /* 0x080fe2000000182c */
[----:B------:R-:W-:Y:S03]  /*9670*/  MUFU.EX2 R169, R195 ;  /* 0x000000c300a97308 */ /* 0x000fe60000000800 */
[----:B------:R-:W-:Y:S02]  /*9680*/  FFMA.FTZ R129, R2, R225, R0 ;  /* 0x000000e102817223 */ /* 0x000fe40000010000 */
[C---:B------:R-:W-:Y:S02]  /*9690*/  FMUL.FTZ R98, R3.reuse, R98 ;  /* 0x0000006203627220 */ /* 0x040fe40000410000 */
[C---:B------:R-:W-:Y:S01]  /*96a0*/  HMMA.16816.F32 R48, R156.reuse, R114, R48 ;  /* 0x000000729c30723c */ /* 0x040fe20000001830 */
[----:B------:R-:W1:Y:S02]  /*96b0*/  LDSM.16.MT88.4 R112, [R182+0xc00] ;  /* 0x000c0000b670783b */ /* 0x000e640000004200 */
[----:B------:R-:W-:Y:S01]  /*96c0*/  MUFU.EX2 R225, R170 ;  /* 0x000000aa00e17308 */ /* 0x000fe20000000800 */
[----:B------:R-:W-:Y:S02]  /*96d0*/  FMUL.FTZ R99, R3, R99 ;  /* 0x0000006303637220 */ /* 0x000fe40000410000 */
[----:B------:R-:W-:Y:S02]  /*96e0*/  FADD.FTZ R3, R214, R130 ;  /* 0x00000082d6037221 */ /* 0x000fe40000010000 */
[----:B------:R-:W-:Y:S04]  /*96f0*/  FADD.FTZ R100, R215, R128 ;  /* 0x00000080d7647221 */ /* 0x000fe80000010000 */
        /* <DEDUP_REMOVED lines=9> */
[----:B------:R-:W-:Y:S03]  /*9790*/  MUFU.EX2 R175, R201 ;  /* 0x000000c900af7308 */ /* 0x000fe60000000800 */
[----:B--2---:R-:W-:Y:S01]  /*97a0*/  FADD.FTZ R0, R2, R0 ;  /* 0x0000000002007221 */ /* 0x004fe20000010000 */
[C---:B------:R-:W-:Y:S06]  /*97b0*/  HMMA.16816.F32 R56, R108.reuse, R112, R56 ;  /* 0x000000706c38723c */ /* 0x040fec0000001838 */
[----:B------:R-:W1:Y:S01]  /*97c0*/  MUFU.EX2 R172, R179 ;  /* 0x000000b300ac7308 */ /* 0x000e620000000800 */
[----:B------:R-:W-:Y:S01]  /*97d0*/  FADD.FTZ R0, R107, R0 ;  /* 0x000000006b007221 */ /* 0x000fe20000010000 */
[-C--:B------:R-:W-:Y:S08]  /*97e0*/  HMMA.16816.F32 R60, R108, R114.reuse, R60 ;  /* 0x000000726c3c723c */ /* 0x080ff0000000183c */
[----:B------:R-:W-:Y:S01]  /*97f0*/  MUFU.EX2 R173, R177 ;  /* 0x000000b100ad7308 */ /* 0x000fe20000000800 */
[C---:B------:R-:W-:Y:S01]  /*9800*/  HMMA.16816.F32 R64, R156.reuse, R114, R64 ;  /* 0x000000729c40723c */ /* 0x040fe20000001840 */
[----:B------:R-:W2:Y:S08]  /*9810*/  LDSM.16.MT88.4 R112, [R181+0x1800] ;  /* 0x00180000b570783b */ /* 0x000eb00000004200 */
[----:B------:R-:W3:Y:S03]  /*9820*/  MUFU.EX2 R168, R197 ;  /* 0x000000c500a87308 */ /* 0x000ee60000000800 */
[----:B-1----:R-:W-:Y:S07]  /*9830*/  F2FP.PACK_AB R160, R172, R169 ;  /* 0x000000a9aca0723e */ /* 0x002fee00000000ff */
[----:B------:R-:W-:Y:S10]  /*9840*/  MUFU.EX2 R167, R178 ;  /* 0x000000b200a77308 */ /* 0x000ff40000000800 */
[----:B------:R-:W1:Y:S01]  /*9850*/  MUFU.EX2 R166, R196 ;  /* 0x000000c400a67308 */ /* 0x000e620000000800 */
[----:B---3--:R-:W-:Y:S09]  /*9860*/  F2FP.PACK_AB R162, R168, R173 ;  /* 0x000000ada8a2723e */ /* 0x008ff200000000ff */
[----:B------:R-:W-:Y:S01]  /*9870*/  MUFU.EX2 R165, R198 ;  /* 0x000000c600a57308 */ /* 0x000fe20000000800 */
[-C--:B--2---:R-:W-:Y:S09]  /*9880*/  HMMA.16816.F32 R68, R156, R112.reuse, R68 ;  /* 0x000000709c44723c */ /* 0x084ff20000001844 */
[----:B------:R-:W2:Y:S01]  /*9890*/  MUFU.EX2 R164, R199 ;  /* 0x000000c700a47308 */ /* 0x000ea20000000800 */
[C---:B------:R-:W-:Y:S04]  /*98a0*/  HMMA.16816.F32 R72, R108.reuse, R112, R72 ;  /* 0x000000706c48723c */ /* 0x040fe80000001848 */
[----:B-1----:R-:W-:Y:S04]  /*98b0*/  F2FP.PACK_AB R161, R166, R167 ;  /* 0x000000a7a6a1723e */ /* 0x002fe800000000ff */
[-C--:B------:R-:W-:Y:S08]  /*98c0*/  HMMA.16816.F32 R76, R108, R114.reuse, R76 ;  /* 0x000000726c4c723c */ /* 0x080ff0000000184c */
[C---:B------:R-:W-:Y:S01]  /*98d0*/  HMMA.16816.F32 R80, R156.reuse, R114, R80 ;  /* 0x000000729c50723c */ /* 0x040fe20000001850 */
[----:B------:R-:W1:Y:S03]  /*98e0*/  LDSM.16.MT88.4 R112, [R182+0x1800] ;  /* 0x00180000b670783b */ /* 0x000e660000004200 */
[----:B--2---:R-:W-:Y:S04]  /*98f0*/  F2FP.PACK_AB R163, R164, R165 ;  /* 0x000000a5a4a3723e */ /* 0x004fe800000000ff */
        /* <DEDUP_REMOVED lines=18> */
[----:B------:R-:W-:Y:S02]  /*9a20*/  F2FP.PACK_AB R157, R171, R170 ;  /* 0x000000aaab9d723e */ /* 0x000fe400000000ff */
[----:B------:R-:W-:Y:S01]  /*9a30*/  F2FP.PACK_AB R159, R175, R174 ;  /* 0x000000aeaf9f723e */ /* 0x000fe200000000ff */
[C---:B------:R-:W-:Y:S04]  /*9a40*/  HMMA.16816.F32 R8, R112.reuse, R116, R8 ;  /* 0x000000747008723c */ /* 0x040fe80000001808 */
[----:B------:R-:W3:Y:S04]  /*9a50*/  MUFU.EX2 R106, R209 ;  /* 0x000000d1006a7308 */ /* 0x000ee80000000800 */
[-C--:B------:R-:W-:Y:S04]  /*9a60*/  HMMA.16816.F32 R12, R112, R118.reuse, R12 ;  /* 0x00000076700c723c */ /* 0x080fe8000000180c */
[----:B-1----:R-:W-:Y:S02]  /*9a70*/  FADD.FTZ R0, R107, R2 ;  /* 0x000000026b007221 */ /* 0x002fe40000010000 */
[----:B------:R-:W-:Y:S01]  /*9a80*/  FADD.FTZ R2, R229, R102 ;  /* 0x00000066e5027221 */ /* 0x000fe20000010000 */
[----:B------:R-:W-:Y:S01]  /*9a90*/  MOV R102, R104 ;  /* 0x0000006800667202 */ /* 0x000fe20000000f00 */
[C---:B------:R-:W-:Y:S01]  /*9aa0*/  HMMA.16816.F32 R16, R108.reuse, R118, R16 ;  /* 0x000000766c10723c */ /* 0x040fe20000001810 */
[----:B------:R-:W1:Y:S03]  /*9ab0*/  LDSM.16.MT88.4 R116, [R182+0x1000] ;  /* 0x00100000b674783b */ /* 0x000e660000004200 */
[----:B--2---:R-:W-:Y:S01]  /*9ac0*/  F2FP.PACK_AB R158, R128, R129 ;  /* 0x00000081809e723e */ /* 0x004fe200000000ff */
[----:B------:R-:W-:Y:S03]  /*9ad0*/  FADD.FTZ R2, R221, R2 ;  /* 0x00000002dd027221 */ /* 0x000fe60000010000 */
[-C--:B------:R-:W-:Y:S04]  /*9ae0*/  HMMA.16816.F32 R20, R108, R120.reuse, R20 ;  /* 0x000000786c14723c */ /* 0x080fe80000001814 */
[C---:B---3--:R-:W-:Y:S01]  /*9af0*/  F2FP.PACK_AB R156, R106.reuse, R107 ;  /* 0x0000006b6a9c723e */ /* 0x048fe200000000ff */
[----:B------:R-:W-:Y:S01]  /*9b00*/  FADD.FTZ R0, R106, R0 ;  /* 0x000000006a007221 */ /* 0x000fe20000010000 */
[----:B------:R-:W-:Y:S01]  /*9b10*/  MOV R106, R103 ;  /* 0x00000067006a7202 */ /* 0x000fe20000000f00 */
[----:B------:R-:W-:Y:S01]  /*9b20*/  FADD.FTZ R2, R220, R2 ;  /* 0x00000002dc027221 */ /* 0x000fe20000010000 */
[C---:B------:R-:W-:Y:S04]  /*9b30*/  HMMA.16816.F32 R24, R112.reuse, R120, R24 ;  /* 0x000000787018723c */ /* 0x040fe80000001818 */
[----:B------:R-:W-:Y:S01]  /*9b40*/  FADD.FTZ R0, R129, R0 ;  /* 0x0000000081007221 */ /* 0x000fe20000010000 */
[----:B------:R-:W-:Y:S01]  /*9b50*/  MOV R107, R101 ;  /* 0x00000065006b7202 */ /* 0x000fe20000000f00 */
        /* <DEDUP_REMOVED lines=10> */
[----:B------:R-:W-:Y:S01]  /*9c00*/  FADD.FTZ R3, R223, R100 ;  /* 0x00000064df037221 */ /* 0x000fe20000010000 */
[----:B------:R-:W-:Y:S01]  /*9c10*/  MOV R100, R105 ;  /* 0x0000006900647202 */ /* 0x000fe20000000f00 */
        /* <DEDUP_REMOVED lines=56> */
[-C--:B---3--:R-:W-:Y:S08]  /*9fa0*/  HMMA.16816.F32 R84, R156, R12.reuse, R84 ;  /* 0x0000000c9c54723c */ /* 0x088ff00000001854 */
[C---:B------:R-:W-:Y:S08]  /*9fb0*/  HMMA.16816.F32 R88, R160.reuse, R12, R88 ;  /* 0x0000000ca058723c */ /* 0x040ff00000001858 */
[-C--:B------:R-:W-:Y:S08]  /*9fc0*/  HMMA.16816.F32 R92, R160, R14.reuse, R92 ;  /* 0x0000000ea05c723c */ /* 0x080ff0000000185c */
[----:B------:R-:W-:Y:S01]  /*9fd0*/  HMMA.16816.F32 R96, R156, R14, R96 ;  /* 0x0000000e9c60723c */ /* 0x000fe20000001860 */
[----:B------:R-:W-:-:S07]  /*9fe0*/  @P0 BRA `(.L_x_1394) ;  /* 0xffffc72000000947 */ /* 0x000fce000383ffff */
.L_x_1381:
[----:B------:R-:W-:-:S13]  /*9ff0*/  ISETP.GE.AND P0, PT, R203, R234, PT ;  /* 0x000000eacb00720c */ /* 0x000fda0003f06270 */
[----:B------:R-:W-:Y:S05]  /*a000*/  @!P0 BRA `(.L_x_1395) ;  /* 0x000030c000008947 */ /* 0x000fea0003800000 */
.L_x_1407:
[----:B------:R-:W-:Y:S04]  /*a010*/  DEPBAR.LE SB0, 0x0 ;  /* 0x000080000000791a */ /* 0x000fe80000000000 */
[----:B------:R-:W-:Y:S01]  /*a020*/  WARPSYNC 0xffffffff ;  /* 0xffffffff00007948 */ /* 0x000fe20003800000 */
[----:B------:R-:W-:Y:S01]  /*a030*/  BAR.SYNC.DEFER_BLOCKING 0x0 ;  /* 0x0000000000007b1d */ /* 0x000fe20000010000 */
[----:B------:R-:W-:Y:S01]  /*a040*/  SHF.R.S32.HI R0, RZ, 0x1f, R204 ;  /* 0x0000001fff007819 */ /* 0x000fe200000114cc */
[----:B------:R-:W-:Y:S01]  /*a050*/  IMAD.WIDE.U32 R2, R204, c[0x0][0x208], RZ ;  /* 0x00008200cc027a25 */ /* 0x000fe200078e00ff */
[----:B------:R-:W-:Y:S02]  /*a060*/  MOV R107, R104 ;  /* 0x00000068006b7202 */ /* 0x000fe40000000f00 */
[----:B------:R-:W-:Y:S01]  /*a070*/  MOV R106, R103 ;  /* 0x00000067006a7202 */ /* 0x000fe20000000f00 */
[----:B------:R-:W-:Y:S02]  /*a080*/  IMAD R0, R0, c[0x0][0x208], RZ ;  /* 0x0000820000007a24 */ /* 0x000fe400078e02ff */
[----:B------:R-:W-:Y:S02]  /*a090*/  IMAD.MOV.U32 R100, RZ, RZ, R105 ;  /* 0x000000ffff647224 */ /* 0x000fe400078e0069 */
        /* <DEDUP_REMOVED lines=13> */
[----:B------:R-:W-:Y:S03]  /*a170*/  LEA.HI.X R8, R0, c[0x0][0x1fc], R2, 0x1, P0 ;  /* 0x00007f0000087a11 */ /* 0x000fe600000f0c02 */
        /* <DEDUP_REMOVED lines=8> */
.L_x_1502:
[----:B------:R-:W5:Y:S01]  /*a200*/  SHFL.IDX PT, R2, R9, RZ, 0x1c1f ;  /* 0x001c1fff09027589 */ /* 0x000f6200000e0000 */
[C---:B------:R-:W-:Y:S01]  /*a210*/  IMAD.SHL.U32 R3, R210.reuse, 0x2, RZ ;  /* 0x00000002d2037824 */ /* 0x040fe200078e00ff */
[----:B------:R-:W-:Y:S01]  /*a220*/  ISETP.GE.AND P5, PT, R210, c[0x0][0x1d4], PT ;  /* 0x00007500d2007a0c */ /* 0x000fe20003fa6270 */
[C---:B------:R-:W-:Y:S01]  /*a230*/  IMAD.SHL.U32 R4, R232.reuse, 0x2, RZ ;  /* 0x00000002e8047824 */ /* 0x040fe200078e00ff */
[----:B------:R-:W4:Y:S01]  /*a240*/  S2R R10, SR_TID.X ;  /* 0x00000000000a7919 */ /* 0x000f220000002100 */
[----:B------:R-:W-:Y:S01]  /*a250*/  ISETP.GE.AND P4, PT, R232, c[0x0][0x1d4], PT ;  /* 0x00007500e8007a0c */ /* 0x000fe20003f86270 */
[----:B------:R-:W-:Y:S01]  /*a260*/  BSSY B0, `(.L_x_1397) ;  /* 0x0000022000007945 */ /* 0x000fe20003800000 */
[C---:B------:R-:W-:Y:S02]  /*a270*/  ISETP.GE.AND P3, PT, R233.reuse, c[0x0][0x1d4], PT ;  /* 0x00007500e9007a0c */ /* 0x040fe40003f66270 */
[C---:B-----5:R-:W-:Y:S01]  /*a280*/  IADD3 R6, P0, R2.reuse, R3, RZ ;  /* 0x0000000302067210 */ /* 0x060fe20007f1e0ff */
[----:B------:R-:W-:Y:S01]  /*a290*/  IMAD.SHL.U32 R3, R233, 0x2, RZ ;  /* 0x00000002e9037824 */ /* 0x000fe200078e00ff */
[----:B------:R-:W-:Y:S03]  /*a2a0*/  IADD3 R4, P6, R2, R4, RZ ;  /* 0x0000000402047210 */ /* 0x000fe60007fde0ff */
[----:B---3--:R-:W-:Y:S01]  /*a2b0*/  IMAD.X R7, R0, 0x1, R219, P0 ;  /* 0x0000000100077824 */ /* 0x008fe200000e06db */
[----:B------:R-:W-:Y:S01]  /*a2c0*/  IADD3 R2, P0, R2, R3, RZ ;  /* 0x0000000302027210 */ /* 0x000fe20007f1e0ff */
[C---:B------:R-:W-:Y:S03]  /*a2d0*/  IMAD.X R5, R0.reuse, 0x1, R217, P6 ;  /* 0x0000000100057824 */ /* 0x040fe600030e06d9 */
[----:B------:R-:W-:Y:S01]  /*a2e0*/  @!PT LDS RZ, [RZ] ;  /* 0x00000000fffff984 */ /* 0x000fe20000000800 */
[----:B------:R-:W-:Y:S01]  /*a2f0*/  @!PT LDS RZ, [RZ] ;  /* 0x00000000fffff984 */ /* 0x000fe20000000800 */
[----:B------:R3:W-:Y:S01]  /*a300*/  LDGSTS.E.BYPASS.LTC128B.128 [R194+0x1880], [R6.64], !P5 ;  /* 0x0188000006c27fae */ /* 0x0007e2000e901d46 */
[----:B------:R-:W-:Y:S01]  /*a310*/  IMAD.X R3, R0, 0x1, R218, P0 ;  /* 0x0000000100037824 */ /* 0x000fe200000e06da */
[----:B----4-:R-:W-:Y:S02]  /*a320*/  ISETP.GT.AND P0, PT, R10, 0x3f, PT ;  /* 0x0000003f0a00780c */ /* 0x010fe40003f04270 */
[----:B------:R3:W-:Y:S04]  /*a330*/  LDGSTS.E.BYPASS.LTC128B.128 [R194+0x2480], [R4.64], !P4 ;  /* 0x0248000004c27fae */ /* 0x0007e8000e101d46 */
[----:B------:R3:W-:Y:S07]  /*a340*/  LDGSTS.E.BYPASS.LTC128B.128 [R194+0x3080], [R2.64], !P3 ;  /* 0x0308000002c27fae */ /* 0x0007ee000d901d46 */
[----:B------:R-:W-:-:S05]  /*a350*/  @P0 BRA `(.L_x_1398) ;  /* 0x0000012000000947 */ /* 0x000fca0003800000 */
[----:B------:R-:W-:-:S05]  /*a360*/  BRA.DIV ~URZ, `(.L_x_1399) ;  /* 0x0000a7627f007947 */ /* 0x000fca000b800000 */
[----:B---3--:R3:W4:Y:S04]  /*a370*/  SHFL.IDX PT, R4, R8, 0x1, 0x1c1f ;  /* 0x003c1f0008047f89 */ /* 0x00872800000e0000 */
[----:B------:R3:W2:Y:S02]  /*a380*/  SHFL.IDX PT, R0, R9, 0x1, 0x1c1f ;  /* 0x003c1f0009007f89 */ /* 0x0006a400000e0000 */
.L_x_1503:
[----:B------:R-:W-:Y:S01]  /*a390*/  IMAD.SHL.U32 R5, R210, 0x2, RZ ;  /* 0x00000002d2057824 */ /* 0x000fe200078e00ff */
[----:B------:R-:W-:Y:S01]  /*a3a0*/  SHF.L.U32 R2, R233, 0x1, RZ ;  /* 0x00000001e9027819 */ /* 0x000fe200000006ff */
[----:B------:R-:W-:Y:S03]  /*a3b0*/  IMAD.SHL.U32 R3, R232, 0x2, RZ ;  /* 0x00000002e8037824 */ /* 0x000fe600078e00ff */
[C---:B--23--:R-:W-:Y:S02]  /*a3c0*/  IADD3 R8, P0, R0.reuse, R5, RZ ;  /* 0x0000000500087210 */ /* 0x04cfe40007f1e0ff */
[----:B------:R-:W-:Y:S03]  /*a3d0*/  IADD3 R6, P6, R0, R3, RZ ;  /* 0x0000000300067210 */ /* 0x000fe60007fde0ff */
[----:B----4-:R-:W-:Y:S01]  /*a3e0*/  IMAD.X R9, R4, 0x1, R219, P0 ;  /* 0x0000000104097824 */ /* 0x010fe200000e06db */
[----:B------:R-:W-:Y:S02]  /*a3f0*/  IADD3 R2, P0, R0, R2, RZ ;  /* 0x0000000200027210 */ /* 0x000fe40007f1e0ff */
[C---:B------:R-:W-:Y:S02]  /*a400*/  IADD3.X R7, R4.reuse, R217, RZ, P6, !PT ;  /* 0x000000d904077210 */ /* 0x040fe400037fe4ff */
[----:B------:R-:W-:Y:S01]  /*a410*/  @!PT LDS RZ, [RZ] ;  /* 0x00000000fffff984 */ /* 0x000fe20000000800 */
[----:B------:R-:W-:Y:S01]  /*a420*/  @!PT LDS RZ, [RZ] ;  /* 0x00000000fffff984 */ /* 0x000fe20000000800 */
[----:B------:R-:W-:Y:S01]  /*a430*/  @!PT LDS RZ, [RZ] ;  /* 0x00000000fffff984 */ /* 0x000fe20000000800 */
[----:B------:R2:W-:Y:S01]  /*a440*/  LDGSTS.E.BYPASS.LTC128B.128 [R194+0x2080], [R8.64], !P5 ;  /* 0x0208000008c27fae */ /* 0x0005e2000e901d46 */
[----:B------:R-:W-:Y:S03]  /*a450*/  IMAD.X R3, R4, 0x1, R218, P0 ;  /* 0x0000000104037824 */ /* 0x000fe600000e06da */
[----:B------:R2:W-:Y:S04]  /*a460*/  LDGSTS.E.BYPASS.LTC128B.128 [R194+0x2c80], [R6.64], !P4 ;  /* 0x02c8000006c27fae */ /* 0x0005e8000e101d46 */
[----:B------:R2:W-:Y:S02]  /*a470*/  LDGSTS.E.BYPASS.LTC128B.128 [R194+0x3880], [R2.64], !P3 ;  /* 0x0388000002c27fae */ /* 0x0005e4000d901d46 */
.L_x_1398:
[----:B------:R-:W-:Y:S05]  /*a480*/  BSYNC B0 ;  /* 0x0000000000007941 */ /* 0x000fea0003800000 */
.L_x_1397:
[----:B------:R-:W0:Y:S01]  /*a490*/  LDGDEPBAR ;  /* 0x00000000000079af */ /* 0x000e220000000000 */
[----:B------:R-:W-:Y:S01]  /*a4a0*/  WARPSYNC 0xffffffff ;  /* 0xffffffff00007948 */ /* 0x000fe20003800000 */
[-C--:B--23--:R-:W-:Y:S01]  /*a4b0*/  HMMA.16816.F32 R4, R48, R16.reuse, RZ ;  /* 0x000000103004723c */ /* 0x08cfe200000018ff */
        /* <DEDUP_REMOVED lines=90> */
[----:B------:R-:W-:Y:S02]  /*aa60*/  FMUL.FTZ R11, R11, c[0x0][0x320] ;  /* 0x0000c8000b0b7a20 */ /* 0x000fe40000410000 */
[----:B------:R-:W-:Y:S02]  /*aa70*/  FMUL.FTZ R2, R13, c[0x0][0x320] ;  /* 0x0000c8000d027a20 */ /* 0x000fe40000410000 */
[----:B------:R-:W-:Y:S03]  /*aa80*/  FMUL.FTZ R3, R12, c[0x0][0x320] ;  /* 0x0000c8000c037a20 */ /* 0x000fe60000410000 */
[----:B------:R1:W4:Y:S10]  /*aa90*/  MUFU.TANH R177, R0 ;  /* 0x0000000000b17308 */ /* 0x0003340000002400 */
[----:B------:R-:W2:Y:S10]  /*aaa0*/  MUFU.TANH R199, R11 ;  /* 0x0000000b00c77308 */ /* 0x000eb40000002400 */
[----:B------:R-:W2:Y:S01]  /*aab0*/  MUFU.TANH R176, R2 ;  /* 0x0000000200b07308 */ /* 0x000ea20000002400 */
[----:B-1----:R-:W-:Y:S09]  /*aac0*/  FMUL.FTZ R0, R6, c[0x0][0x320] ;  /* 0x0000c80006007a20 */ /* 0x002ff20000410000 */
[----:B------:R1:W1:Y:S10]  /*aad0*/  MUFU.TANH R195, R0 ;  /* 0x0000000000c37308 */ /* 0x0002740000002400 */
        /* <DEDUP_REMOVED lines=99> */
[----:B------:R-:W-:Y:S05]  /*b110*/  IADD3 R2, R2, -0x30, R231 ;  /* 0xffffffd002027810 */ /* 0x000fea0007ffe0e7 */
        /* <DEDUP_REMOVED lines=26> */
.L_x_1504:
[----:B------:R-:W-:-:S05]  /*b2c0*/  BRA.DIV ~URZ, `(.L_x_1403) ;  /* 0x000099327f007947 */ /* 0x000fca000b800000 */
[----:B------:R3:W4:Y:S02]  /*b2d0*/  SHFL.IDX PT, R0, R9, RZ, 0x1c1f ;  /* 0x001c1fff09007589 */ /* 0x00072400000e0000 */
.L_x_1505:
[----:B------:R-:W-:Y:S01]  /*b2e0*/  IMAD.SHL.U32 R2, R210, 0x2, RZ ;  /* 0x00000002d2027824 */ /* 0x000fe200078e00ff */
[----:B------:R-:W-:Y:S01]  /*b2f0*/  SHF.L.U32 R10, R233, 0x1, RZ ;  /* 0x00000001e90a7819 */ /* 0x000fe200000006ff */
[----:B------:R-:W-:Y:S03]  /*b300*/  IMAD.SHL.U32 R6, R232, 0x2, RZ ;  /* 0x00000002e8067824 */ /* 0x000fe600078e00ff */
[----:B----4-:R-:W-:Y:S05]  /*b310*/  @P0 IADD3 R2, P6, R0, R2, RZ ;  /* 0x0000000200020210 */ /* 0x010fea0007fde0ff */
[----:B--2---:R-:W-:Y:S01]  /*b320*/  @P0 IMAD.X R3, R4, 0x1, R219, P6 ;  /* 0x0000000104030824 */ /* 0x004fe200030e06db */
[----:B------:R-:W-:Y:S04]  /*b330*/  @P0 IADD3 R6, P6, R0, R6, RZ ;  /* 0x0000000600060210 */ /* 0x000fe80007fde0ff */
[----:B------:R-:W-:Y:S01]  /*b340*/  @!PT LDS RZ, [RZ] ;  /* 0x00000000fffff984 */ /* 0x000fe20000000800 */
[----:B------:R-:W-:Y:S01]  /*b350*/  @!PT LDS RZ, [RZ] ;  /* 0x00000000fffff984 */ /* 0x000fe20000000800 */
[----:B------:R-:W-:Y:S01]  /*b360*/  @!PT LDS RZ, [RZ] ;  /* 0x00000000fffff984 */ /* 0x000fe20000000800 */
[----:B------:R2:W-:Y:S01]  /*b370*/  @P0 LDGSTS.E.BYPASS.LTC128B.128 [R194+0x3c80], [R2.64], !P5 ;  /* 0x03c8000002c20fae */ /* 0x0005e2000e901d46 */
[----:B------:R-:W-:Y:S05]  /*b380*/  @P0 IMAD.X R7, R4, 0x1, R217, P6 ;  /* 0x0000000104070824 */ /* 0x000fea00030e06d9 */
[----:B------:R4:W-:Y:S01]  /*b390*/  @P0 LDGSTS.E.BYPASS.LTC128B.128 [R194+0x4880], [R6.64], !P4 ;  /* 0x0488000006c20fae */ /* 0x0009e2000e101d46 */
[----:B--2---:R-:W-:Y:S04]  /*b3a0*/  @P0 IADD3 R2, P6, R0, R10, RZ ;  /* 0x0000000a00020210 */ /* 0x004fe80007fde0ff */
[----:B------:R-:W-:Y:S05]  /*b3b0*/  @P0 IADD3.X R3, R4, R218, RZ, P6, !PT ;  /* 0x000000da04030210 */ /* 0x000fea00037fe4ff */
[----:B------:R4:W-:Y:S01]  /*b3c0*/  @P0 LDGSTS.E.BYPASS.LTC128B.128 [R194+0x5480], [R2.64], !P3 ;  /* 0x0548000002c20fae */ /* 0x0009e2000d901d46 */
[----:B------:R-:W-:Y:S01]  /*b3d0*/  ISETP.GE.AND P0, PT, R5, 0x21, PT ;  /* 0x000000210500780c */ /* 0x000fe20003f06270 */
[----:B------:R-:W-:-:S06]  /*b3e0*/  BRA.DIV ~URZ, `(.L_x_1404) ;  /* 0x000098727f007947 */ /* 0x000fcc000b800000 */
[----:B------:R2:W1:Y:S04]  /*b3f0*/  SHFL.IDX PT, R4, R8, 0x1, 0x1c1f ;  /* 0x003c1f0008047f89 */ /* 0x00046800000e0000 */
[----:B------:R2:W3:Y:S02]  /*b400*/  SHFL.IDX PT, R0, R9, 0x1, 0x1c1f ;  /* 0x003c1f0009007f89 */ /* 0x0004e400000e0000 */
.L_x_1506:
[----:B----4-:R-:W-:Y:S02]  /*b410*/  IMAD.SHL.U32 R2, R210, 0x2, RZ ;  /* 0x00000002d2027824 */ /* 0x010fe400078e00ff */
[----:B------:R-:W-:Y:S02]  /*b420*/  IMAD.SHL.U32 R6, R232, 0x2, RZ ;  /* 0x00000002e8067824 */ /* 0x000fe400078e00ff */
[----:B------:R-:W-:Y:S01]  /*b430*/  IMAD.SHL.U32 R5, R233, 0x2, RZ ;  /* 0x00000002e9057824 */ /* 0x000fe200078e00ff */
[----:B---3--:R-:W-:Y:S04]  /*b440*/  @P0 IADD3 R2, P6, R0, R2, RZ ;  /* 0x0000000200020210 */ /* 0x008fe80007fde0ff */
[----:B-1----:R-:W-:Y:S05]  /*b450*/  @P0 IADD3.X R3, R4, R219, RZ, P6, !PT ;  /* 0x000000db04030210 */ /* 0x002fea00037fe4ff */
[----:B------:R-:W-:Y:S01]  /*b460*/  @!PT LDS RZ, [RZ] ;  /* 0x00000000fffff984 */ /* 0x000fe20000000800 */
[----:B------:R-:W-:Y:S01]  /*b470*/  @!PT LDS RZ, [RZ] ;  /* 0x00000000fffff984 */ /* 0x000fe20000000800 */
[----:B------:R-:W-:Y:S01]  /*b480*/  @!PT LDS RZ, [RZ] ;  /* 0x00000000fffff984 */ /* 0x000fe20000000800 */
[----:B------:R1:W-:Y:S01]  /*b490*/  @P0 LDGSTS.E.BYPASS.LTC128B.128 [R194+0x4480], [R2.64], !P5 ;  /* 0x0448000002c20fae */ /* 0x0003e2000e901d46 */
[----:B------:R-:W-:Y:S04]  /*b4a0*/  @P0 IADD3 R6, P5, R0, R6, RZ ;  /* 0x0000000600060210 */ /* 0x000fe80007fbe0ff */
[----:B------:R-:W-:Y:S05]  /*b4b0*/  @P0 IADD3.X R7, R4, R217, RZ, P5, !PT ;  /* 0x000000d904070210 */ /* 0x000fea0002ffe4ff */
[----:B------:R3:W-:Y:S01]  /*b4c0*/  @P0 LDGSTS.E.BYPASS.LTC128B.128 [R194+0x5080], [R6.64], !P4 ;  /* 0x0508000006c20fae */ /* 0x0007e2000e101d46 */
[----:B-1----:R-:W-:Y:S05]  /*b4d0*/  @P0 IADD3 R2, P5, R0, R5, RZ ;  /* 0x0000000500020210 */ /* 0x002fea0007fbe0ff */
[----:B------:R-:W-:Y:S05]  /*b4e0*/  @P0 IMAD.X R3, R4, 0x1, R218, P5 ;  /* 0x0000000104030824 */ /* 0x000fea00028e06da */
[----:B------:R3:W-:Y:S03]  /*b4f0*/  @P0 LDGSTS.E.BYPASS.LTC128B.128 [R194+0x5c80], [R2.64], !P3 ;  /* 0x05c8000002c20fae */ /* 0x0007e6000d901d46 */
.L_x_1401:
[----:B--234-:R-:W-:Y:S05]  /*b500*/  BSYNC B0 ;  /* 0x0000000000007941 */ /* 0x01cfea0003800000 */
.L_x_1400:
        /* <DEDUP_REMOVED lines=51> */
.L_x_1507:
        /* <DEDUP_REMOVED lines=15> */
.L_x_1508:
[----:B--2---:R-:W-:Y:S01]  /*b930*/  FMNMX.FTZ R102, R0, R4, !PT ;  /* 0x0000000400667209 */ /* 0x004fe20007810000 */
[C---:B------:R-:W-:Y:S01]  /*b940*/  FADD.FTZ R0, -R105.reuse, R100 ;  /* 0x0000006469007221 */ /* 0x040fe20000010100 */
[----:B------:R-:W-:Y:S01]  /*b950*/  WARPSYNC 0xffffffff ;  /* 0xffffffff00007948 */ /* 0x000fe20003800000 */
[----:B------:R-:W-:Y:S01]  /*b960*/  FMUL.FTZ R2, R105, c[0x0][0x2d0] ;  /* 0x0000b40069027a20 */ /* 0x000fe20000410000 */
[----:B------:R-:W-:Y:S01]  /*b970*/  LDSM.16.MT88.4 R36, [R182] ;  /* 0x00000000b624783b */ /* 0x000fe20000004200 */
[----:B------:R-:W-:Y:S01]  /*b980*/  FMUL.FTZ R0, R0, c[0x0][0x2d0] ;  /* 0x0000b40000007a20 */ /* 0x000fe20000410000 */
[----:B------:R-:W-:Y:S01]  /*b990*/  ISETP.GT.AND P0, PT, R203, R234, PT ;  /* 0x000000eacb00720c */ /* 0x000fe20003f04270 */
[--C-:B------:R-:W-:Y:S02]  /*b9a0*/  FFMA.FTZ R3, R177, c[0x0][0x2d0], -R2.reuse ;  /* 0x0000b400b1037a23 */ /* 0x100fe40000010802 */
[----:B------:R2:W-:Y:S01]  /*b9b0*/  MUFU.EX2 R100, R0 ;  /* 0x0000000000647308 */ /* 0x0005e20000000800 */
[--C-:B------:R-:W-:Y:S02]  /*b9c0*/  FFMA.FTZ R213, R12, c[0x0][0x2d0], -R2.reuse ;  /* 0x0000b4000cd57a23 */ /* 0x100fe40000010802 */
[--C-:B-1----:R-:W-:Y:S02]  /*b9d0*/  FFMA.FTZ R4, R178, c[0x0][0x2d0], -R2.reuse ;  /* 0x0000b400b2047a23 */ /* 0x102fe40000010802 */
        /* <DEDUP_REMOVED lines=9> */
[----:B------:R3:W4:Y:S01]  /*ba70*/  MUFU.EX2 R13, R4 ;  /* 0x00000004000d7308 */ /* 0x0007220000000800 */
[----:B------:R-:W-:Y:S02]  /*ba80*/  FFMA.FTZ R215, R19, c[0x0][0x2d0], -R2 ;  /* 0x0000b40013d77a23 */ /* 0x000fe40000010802 */
[----:B--2---:R-:W-:Y:S04]  /*ba90*/  FMUL.FTZ R0, R104, c[0x0][0x2d0] ;  /* 0x0000b40068007a20 */ /* 0x004fe80000410000 */
        /* <DEDUP_REMOVED lines=15> */
[C---:B------:R-:W-:Y:S02]  /*bb90*/  FADD.FTZ R0, -R103.reuse, R106 ;  /* 0x0000006a67007221 */ /* 0x040fe40000010100 */
[----:B-1----:R-:W-:Y:S02]  /*bba0*/  FMUL.FTZ R3, R103, c[0x0][0x2d0] ;  /* 0x0000b40067037a20 */ /* 0x002fe40000410000 */
[----:B------:R-:W-:Y:S02]  /*bbb0*/  FMUL.FTZ R0, R0, c[0x0][0x2d0] ;  /* 0x0000b40000007a20 */ /* 0x000fe40000410000 */
[--C-:B---3--:R-:W-:Y:S02]  /*bbc0*/  FFMA.FTZ R4, R198, c[0x0][0x2d0], -R3.reuse ;  /* 0x0000b400c6047a23 */ /* 0x108fe40000010803 */
        /* <DEDUP_REMOVED lines=14> */
[----:B-1----:R-:W-:Y:S02]  /*bcb0*/  FADD.FTZ R0, -R104, R107 ;  /* 0x0000006b68007221 */ /* 0x002fe40000010100 */
[----:B------:R-:W-:Y:S02]  /*bcc0*/  FMUL.FTZ R107, R102, c[0x0][0x2d0] ;  /* 0x0000b400666b7a20 */ /* 0x000fe40000410000 */
[----:B------:R-:W-:Y:S05]  /*bcd0*/  FMUL.FTZ R0, R0, c[0x0][0x2d0] ;  /* 0x0000b40000007a20 */ /* 0x000fea0000410000 */
[----:B------:R-:W-:Y:S10]  /*bce0*/  MUFU.EX2 R20, R5 ;  /* 0x0000000500147308 */ /* 0x000ff40000000800 */
[----:B------:R1:W-:Y:S10]  /*bcf0*/  MUFU.EX2 R3, R0 ;  /* 0x0000000000037308 */ /* 0x0003f40000000800 */
[----:B------:R-:W-:Y:S10]  /*bd00*/  MUFU.EX2 R18, R9 ;  /* 0x0000000900127308 */ /* 0x000ff40000000800 */
[----:B------:R-:W-:Y:S01]  /*bd10*/  MUFU.EX2 R17, R8 ;  /* 0x0000000800117308 */ /* 0x000fe20000000800 */
[----:B-1----:R-:W-:Y:S02]  /*bd20*/  FADD.FTZ R0, -R102, R101 ;  /* 0x0000006566007221 */ /* 0x002fe40000010100 */
[----:B------:R-:W-:Y:S02]  /*bd30*/  FFMA.FTZ R101, R169, c[0x0][0x2d0], -R107 ;  /* 0x0000b400a9657a23 */ /* 0x000fe4000001086b */
[----:B------:R-:W-:Y:S05]  /*bd40*/  FMUL.FTZ R0, R0, c[0x0][0x2d0] ;  /* 0x0000b40000007a20 */ /* 0x000fea0000410000 */
[----:B------:R-:W-:Y:S10]  /*bd50*/  MUFU.EX2 R198, R19 ;  /* 0x0000001300c67308 */ /* 0x000ff40000000800 */
[----:B------:R-:W1:Y:S10]  /*bd60*/  MUFU.EX2 R0, R0 ;  /* 0x0000000000007308 */ /* 0x000e740000000800 */
[----:B------:R-:W-:Y:S10]  /*bd70*/  MUFU.EX2 R227, R174 ;  /* 0x000000ae00e37308 */ /* 0x000ff40000000800 */
[----:B------:R-:W-:Y:S10]  /*bd80*/  MUFU.EX2 R226, R164 ;  /* 0x000000a400e27308 */ /* 0x000ff40000000800 */
[----:B------:R-:W-:Y:S10]  /*bd90*/  MUFU.EX2 R169, R212 ;  /* 0x000000d400a97308 */ /* 0x000ff40000000800 */
[----:B------:R-:W-:Y:S10]  /*bda0*/  MUFU.EX2 R174, R211 ;  /* 0x000000d300ae7308 */ /* 0x000ff40000000800 */
[----:B------:R-:W-:Y:S01]  /*bdb0*/  MUFU.EX2 R179, R179 ;  /* 0x000000b300b37308 */ /* 0x000fe20000000800 */
[----:B----4-:R-:W-:Y:S01]  /*bdc0*/  FFMA.FTZ R4, R100, R230, R13 ;  /* 0x000000e664047223 */ /* 0x010fe2000001000d */
[----:B------:R-:W-:Y:S01]  /*bdd0*/  F2FP.PACK_AB R156, R12, R13 ;  /* 0x0000000d0c9c723e */ /* 0x000fe200000000ff */
[----:B-1----:R-:W-:Y:S01]  /*bde0*/  FMUL.FTZ R15, R0, R127 ;  /* 0x0000007f000f7220 */ /* 0x002fe20000410000 */
[----:B------:R-:W-:Y:S01]  /*bdf0*/  F2FP.PACK_AB R157, R17, R18 ;  /* 0x00000012119d723e */ /* 0x000fe200000000ff */
[----:B------:R-:W-:Y:S01]  /*be00*/  FADD.FTZ R16, R12, R4 ;  /* 0x000000040c107221 */ /* 0x000fe20000010000 */
[----:B------:R-:W-:Y:S01]  /*be10*/  F2FP.PACK_AB R158, R221, R32 ;  /* 0x00000020dd9e723e */ /* 0x000fe200000000ff */
[--C-:B------:R-:W-:Y:S01]  /*be20*/  FFMA.FTZ R4, R197, c[0x0][0x2d0], -R107.reuse ;  /* 0x0000b400c5047a23 */ /* 0x100fe2000001086b */
[----:B------:R-:W-:Y:S01]  /*be30*/  F2FP.PACK_AB R159, R222, R220 ;  /* 0x000000dcde9f723e */ /* 0x000fe200000000ff */
[C---:B------:R-:W-:Y:S02]  /*be40*/  FMUL.FTZ R26, R0.reuse, R122 ;  /* 0x0000007a001a7220 */ /* 0x040fe40000410000 */
[----:B------:R1:W2:Y:S01]  /*be50*/  MUFU.EX2 R7, R4 ;  /* 0x0000000400077308 */ /* 0x0002a20000000800 */
        /* <DEDUP_REMOVED lines=12> */
[----:B-1----:R-:W-:Y:S02]  /*bf20*/  FFMA.FTZ R4, R199, c[0x0][0x2d0], -R107 ;  /* 0x0000b400c7047a23 */ /* 0x002fe4000001086b */
[----:B------:R1:W3:Y:S01]  /*bf30*/  MUFU.EX2 R199, R14 ;  /* 0x0000000e00c77308 */ /* 0x0002e20000000800 */
[C---:B------:R-:W-:Y:S02]  /*bf40*/  FMUL.FTZ R74, R0.reuse, R74 ;  /* 0x0000004a004a7220 */ /* 0x040fe40000410000 */
[C---:B------:R-:W-:Y:S02]  /*bf50*/  FMUL.FTZ R75, R0.reuse, R75 ;  /* 0x0000004b004b7220 */ /* 0x040fe40000410000 */
[C---:B------:R-:W-:Y:S02]  /*bf60*/  FMUL.FTZ R78, R0.reuse, R78 ;  /* 0x0000004e004e7220 */ /* 0x040fe40000410000 */
[C---:B------:R-:W-:Y:S02]  /*bf70*/  FMUL.FTZ R79, R0.reuse, R79 ;  /* 0x0000004f004f7220 */ /* 0x040fe40000410000 */
[C---:B------:R-:W-:Y:S02]  /*bf80*/  FMUL.FTZ R11, R0.reuse, R131 ;  /* 0x00000083000b7220 */ /* 0x040fe40000410000 */
[C---:B--2---:R-:W-:Y:S02]  /*bf90*/  FFMA.FTZ R5, R0.reuse, R225, R7 ;  /* 0x000000e100057223 */ /* 0x044fe40000010007 */
[C---:B------:R-:W-:Y:S01]  /*bfa0*/  FMUL.FTZ R90, R0.reuse, R90 ;  /* 0x0000005a005a7220 */ /* 0x040fe20000410000 */
[----:B------:R-:W-:Y:S01]  /*bfb0*/  MUFU.EX2 R225, R162 ;  /* 0x000000a200e17308 */ /* 0x000fe20000000800 */
[C---:B------:R-:W-:Y:S02]  /*bfc0*/  FMUL.FTZ R91, R0.reuse, R91 ;  /* 0x0000005b005b7220 */ /* 0x040fe40000410000 */
[C---:B------:R-:W-:Y:S02]  /*bfd0*/  FMUL.FTZ R94, R0.reuse, R94 ;  /* 0x0000005e005e7220 */ /* 0x040fe40000410000 */
[----:B------:R-:W-:Y:S02]  /*bfe0*/  FMUL.FTZ R95, R0, R95 ;  /* 0x0000005f005f7220 */ /* 0x000fe40000410000 */
[C---:B------:R-:W-:Y:S02]  /*bff0*/  FFMA.FTZ R6, R2.reuse, R224, R21 ;  /* 0x000000e002067223 */ /* 0x040fe40000010015 */
[----:B------:R-:W-:Y:S01]  /*c000*/  FMUL.FTZ R44, R2, R108 ;  /* 0x0000006c022c7220 */ /* 0x000fe20000410000 */
[----:B------:R-:W-:Y:S01]  /*c010*/  F2FP.PACK_AB R108, R20, R21 ;  /* 0x00000015146c723e */ /* 0x000fe200000000ff */
[----:B-1----:R-:W-:Y:S01]  /*c020*/  FMUL.FTZ R14, R0, R126 ;  /* 0x0000007e000e7220 */ /* 0x002fe20000410000 */
[----:B---3--:R-:W-:Y:S01]  /*c030*/  F2FP.PACK_AB R110, R198, R199 ;  /* 0x000000c7c66e723e */ /* 0x008fe200000000ff */
[--C-:B------:R-:W-:Y:S01]  /*c040*/  FFMA.FTZ R0, R202, c[0x0][0x2d0], -R107.reuse ;  /* 0x0000b400ca007a23 */ /* 0x100fe2000001086b */
[----:B------:R-:W-:Y:S01]  /*c050*/  MUFU.EX2 R224, R177 ;  /* 0x000000b100e07308 */ /* 0x000fe20000000800 */
[----:B------:R-:W-:Y:S02]  /*c060*/  FADD.FTZ R130, R20, R6 ;  /* 0x0000000614827221 */ /* 0x000fe40000010000 */
[----:B------:R-:W1:Y:S01]  /*c070*/  LDSM.16.MT88.4 R20, [R181] ;  /* 0x00000000b514783b */ /* 0x000e620000004200 */
[C---:B------:R-:W-:Y:S02]  /*c080*/  FMUL.FTZ R12, R2.reuse, R124 ;  /* 0x0000007c020c7220 */ /* 0x040fe40000410000 */
[C---:B------:R-:W-:Y:S02]  /*c090*/  FMUL.FTZ R13, R2.reuse, R125 ;  /* 0x0000007d020d7220 */ /* 0x040fe40000410000 */
[C---:B------:R-:W-:Y:S02]  /*c0a0*/  FMUL.FTZ R24, R2.reuse, R120 ;  /* 0x0000007802187220 */ /* 0x040fe40000410000 */
[----:B------:R2:W-:Y:S01]  /*c0b0*/  MUFU.EX2 R196, R0 ;  /* 0x0000000000c47308 */ /* 0x0005e20000000800 */
[C---:B------:R-:W-:Y:S01]  /*c0c0*/  FMUL.FTZ R25, R2.reuse, R121 ;  /* 0x0000007902197220 */ /* 0x040fe20000410000 */
[----:B------:R-:W-:Y:S01]  /*c0d0*/  LDSM.16.MT88.4 R124, [R181+0x1000] ;  /* 0x00100000b57c783b */ /* 0x000fe20000004200 */
[C---:B------:R-:W-:Y:S02]  /*c0e0*/  FMUL.FTZ R28, R2.reuse, R116 ;  /* 0x00000074021c7220 */ /* 0x040fe40000410000 */
[C---:B------:R-:W-:Y:S02]  /*c0f0*/  FMUL.FTZ R29, R2.reuse, R117 ;  /* 0x00000075021d7220 */ /* 0x040fe40000410000 */
[C---:B------:R-:W-:Y:S02]  /*c100*/  FMUL.FTZ R40, R2.reuse, R112 ;  /* 0x0000007002287220 */ /* 0x040fe40000410000 */
[C---:B------:R-:W-:Y:S01]  /*c110*/  FMUL.FTZ R41, R2.reuse, R113 ;  /* 0x0000007102297220 */ /* 0x040fe20000410000 */
[----:B------:R-:W-:Y:S01]  /*c120*/  LDSM.16.MT88.4 R116, [R181+0x400] ;  /* 0x00040000b574783b */ /* 0x000fe20000004200 */
[C---:B------:R-:W-:Y:S01]  /*c130*/  FMUL.FTZ R45, R2.reuse, R109 ;  /* 0x0000006d022d7220 */ /* 0x040fe20000410000 */
[----:B------:R-:W-:Y:S01]  /*c140*/  MUFU.EX2 R177, R195 ;  /* 0x000000c300b17308 */ /* 0x000fe20000000800 */
[C---:B------:R-:W-:Y:S02]  /*c150*/  FMUL.FTZ R56, R2.reuse, R56 ;  /* 0x0000003802387220 */ /* 0x040fe40000410000 */
[C---:B------:R-:W-:Y:S02]  /*c160*/  FMUL.FTZ R57, R2.reuse, R57 ;  /* 0x0000003902397220 */ /* 0x040fe40000410000 */
[C---:B------:R-:W-:Y:S01]  /*c170*/  FMUL.FTZ R60, R2.reuse, R60 ;  /* 0x0000003c023c7220 */ /* 0x040fe20000410000 */
[----:B------:R-:W3:Y:S01]  /*c180*/  LDSM.16.MT88.4 R112, [R181+0xc00] ;  /* 0x000c0000b570783b */ /* 0x000ee20000004200 */
[C---:B------:R-:W-:Y:S02]  /*c190*/  FMUL.FTZ R61, R2.reuse, R61 ;  /* 0x0000003d023d7220 */ /* 0x040fe40000410000 */
[C---:B------:R-:W-:Y:S02]  /*c1a0*/  FMUL.FTZ R72, R2.reuse, R72 ;  /* 0x0000004802487220 */ /* 0x040fe40000410000 */
[C---:B------:R-:W-:Y:S02]  /*c1b0*/  FMUL.FTZ R73, R2.reuse, R73 ;  /* 0x0000004902497220 */ /* 0x040fe40000410000 */
[C---:B------:R-:W-:Y:S01]  /*c1c0*/  FMUL.FTZ R76, R2.reuse, R76 ;  /* 0x0000004c024c7220 */ /* 0x040fe20000410000 */
[----:B------:R-:W-:Y:S01]  /*c1d0*/  LDSM.16.MT88.4 R120, [R182+0x400] ;  /* 0x00040000b678783b */ /* 0x000fe20000004200 */
[C---:B------:R-:W-:Y:S02]  /*c1e0*/  FMUL.FTZ R77, R2.reuse, R77 ;  /* 0x0000004d024d7220 */ /* 0x040fe40000410000 */
[C---:B------:R-:W-:Y:S02]  /*c1f0*/  FMUL.FTZ R8, R2.reuse, R128 ;  /* 0x0000008002087220 */ /* 0x040fe40000410000 */
[C---:B------:R-:W-:Y:S02]  /*c200*/  FMUL.FTZ R9, R2.reuse, R129 ;  /* 0x0000008102097220 */ /* 0x040fe40000410000 */
[C---:B------:R-:W-:Y:S02]  /*c210*/  FMUL.FTZ R88, R2.reuse, R88 ;  /* 0x0000005802587220 */ /* 0x040fe40000410000 */
[C---:B------:R-:W-:Y:S02]  /*c220*/  FMUL.FTZ R89, R2.reuse, R89 ;  /* 0x0000005902597220 */ /* 0x040fe40000410000 */
[C---:B------:R-:W-:Y:S02]  /*c230*/  FMUL.FTZ R92, R2.reuse, R92 ;  /* 0x0000005c025c7220 */ /* 0x040fe40000410000 */
[----:B------:R-:W-:Y:S02]  /*c240*/  FMUL.FTZ R93, R2, R93 ;  /* 0x0000005d025d7220 */ /* 0x000fe40000410000 */
[----:B------:R-:W-:Y:S02]  /*c250*/  FFMA.FTZ R2, R3, R223, R18 ;  /* 0x000000df03027223 */ /* 0x000fe40000010012 */
[----:B--2---:R-:W-:Y:S01]  /*c260*/  FFMA.FTZ R0, R201, c[0x0][0x2d0], -R107 ;  /* 0x0000b400c9007a23 */ /* 0x004fe2000001086b */
[----:B------:R-:W-:Y:S01]  /*c270*/  MUFU.EX2 R223, R166 ;  /* 0x000000a600df7308 */ /* 0x000fe20000000800 */
[----:B------:R-:W-:Y:S02]  /*c280*/  FADD.FTZ R165, R17, R2 ;  /* 0x0000000211a57221 */ /* 0x000fe40000010000 */
[C---:B------:R-:W-:Y:S02]  /*c290*/  FMUL.FTZ R6, R3.reuse, R134 ;  /* 0x0000008603067220 */ /* 0x040fe40000410000 */
[----:B------:R-:W-:Y:S02]  /*c2a0*/  FMUL.FTZ R17, R100, R137 ;  /* 0x0000008964117220 */ /* 0x000fe40000410000 */
[C---:B------:R-:W-:Y:S02]  /*c2b0*/  FMUL.FTZ R18, R3.reuse, R138 ;  /* 0x0000008a03127220 */ /* 0x040fe40000410000 */
[C---:B------:R-:W-:Y:S01]  /*c2c0*/  FMUL.FTZ R19, R3.reuse, R139 ;  /* 0x0000008b03137220 */ /* 0x040fe20000410000 */
[----:B------:R-:W2:Y:S01]  /*c2d0*/  MUFU.EX2 R2, R4 ;  /* 0x0000000400027308 */ /* 0x000ea20000000800 */
[----:B------:R-:W-:Y:S02]  /*c2e0*/  FADD.FTZ R129, R32, R16 ;  /* 0x0000001020817221 */ /* 0x000fe40000010000 */
[C---:B------:R-:W-:Y:S02]  /*c2f0*/  FMUL.FTZ R16, R100.reuse, R136 ;  /* 0x0000008864107220 */ /* 0x040fe40000410000 */
[C---:B------:R-:W-:Y:S01]  /*c300*/  FMUL.FTZ R32, R100.reuse, R144 ;  /* 0x0000009064207220 */ /* 0x040fe20000410000 */
[----:B------:R-:W-:Y:S01]  /*c310*/  LDSM.16.MT88.4 R136, [R181+0x800] ;  /* 0x00080000b588783b */ /* 0x000fe20000004200 */
[C---:B------:R-:W-:Y:S02]  /*c320*/  FMUL.FTZ R33, R100.reuse, R145 ;  /* 0x0000009164217220 */ /* 0x040fe40000410000 */
[C---:B------:R-:W-:Y:S01]  /*c330*/  FMUL.FTZ R34, R3.reuse, R146 ;  /* 0x0000009203227220 */ /* 0x040fe20000410000 */
[----:B------:R-:W4:Y:S01]  /*c340*/  MUFU.EX2 R197, R0 ;  /* 0x0000000000c57308 */ /* 0x000f220000000800 */
[C---:B------:R-:W-:Y:S02]  /*c350*/  FMUL.FTZ R35, R3.reuse, R147 ;  /* 0x0000009303237220 */ /* 0x040fe40000410000 */
[C---:B------:R-:W-:Y:S01]  /*c360*/  FMUL.FTZ R48, R100.reuse, R152 ;  /* 0x0000009864307220 */ /* 0x040fe20000410000 */
[----:B------:R-:W-:Y:S01]  /*c370*/  LDSM.16.MT88.4 R144, [R182+0x800] ;  /* 0x00080000b690783b */ /* 0x000fe20000004200 */
[C---:B------:R-:W-:Y:S02]  /*c380*/  FMUL.FTZ R49, R100.reuse, R153 ;  /* 0x0000009964317220 */ /* 0x040fe40000410000 */
[C---:B------:R-:W-:Y:S02]  /*c390*/  FMUL.FTZ R50, R3.reuse, R154 ;  /* 0x0000009a03327220 */ /* 0x040fe40000410000 */
[C---:B------:R-:W-:Y:S01]  /*c3a0*/  FMUL.FTZ R51, R3.reuse, R155 ;  /* 0x0000009b03337220 */ /* 0x040fe20000410000 */
[----:B------:R-:W-:Y:S01]  /*c3b0*/  MUFU.EX2 R134, R172 ;  /* 0x000000ac00867308 */ /* 0x000fe20000000800 */
[C---:B------:R-:W-:Y:S01]  /*c3c0*/  FMUL.FTZ R52, R100.reuse, R52 ;  /* 0x0000003464347220 */ /* 0x040fe20000410000 */
[----:B------:R-:W-:Y:S01]  /*c3d0*/  LDSM.16.MT88.4 R152, [R181+0x1400] ;  /* 0x00140000b598783b */ /* 0x000fe20000004200 */
[----:B------:R-:W-:Y:S01]  /*c3e0*/  FMUL.FTZ R53, R100, R53 ;  /* 0x0000003564357220 */ /* 0x000fe20000410000 */
[C---:B--2---:R-:W-:Y:S01]  /*c3f0*/  F2FP.PACK_AB R109, R2.reuse, R7 ;  /* 0x00000007026d723e */ /* 0x044fe200000000ff */
[----:B------:R-:W-:Y:S02]  /*c400*/  FADD.FTZ R128, R2, R5 ;  /* 0x0000000502807221 */ /* 0x000fe40000010000 */
[C---:B------:R-:W-:Y:S02]  /*c410*/  FMUL.FTZ R4, R100.reuse, R132 ;  /* 0x0000008464047220 */ /* 0x040fe40000410000 */
[C---:B------:R-:W-:Y:S01]  /*c420*/  FMUL.FTZ R5, R100.reuse, R133 ;  /* 0x0000008564057220 */ /* 0x040fe20000410000 */
[----:B------:R-:W-:Y:S01]  /*c430*/  MUFU.EX2 R172, R167 ;  /* 0x000000a700ac7308 */ /* 0x000fe20000000800 */
[C---:B------:R-:W-:Y:S02]  /*c440*/  FMUL.FTZ R7, R3.reuse, R135 ;  /* 0x0000008703077220 */ /* 0x040fe40000410000 */
[----:B------:R-:W-:Y:S01]  /*c450*/  FMUL.FTZ R54, R3, R54 ;  /* 0x0000003603367220 */ /* 0x000fe20000410000 */
[----:B----4-:R-:W-:Y:S01]  /*c460*/  F2FP.PACK_AB R111, R197, R196 ;  /* 0x000000c4c56f723e */ /* 0x010fe200000000ff */
[C---:B------:R-:W-:Y:S02]  /*c470*/  FMUL.FTZ R55, R3.reuse, R55 ;  /* 0x0000003703377220 */ /* 0x040fe40000410000 */
[C---:B------:R-:W-:Y:S01]  /*c480*/  FMUL.FTZ R64, R100.reuse, R64 ;  /* 0x0000004064407220 */ /* 0x040fe20000410000 */
[-C--:B-1----:R-:W-:Y:S02]  /*c490*/  HMMA.16816.F32 R4, R156, R20.reuse, R4 ;  /* 0x000000149c04723c */ /* 0x082fe40000001804 */
[----:B------:R-:W-:Y:S03]  /*c4a0*/  MUFU.EX2 R135, R209 ;  /* 0x000000d100877308 */ /* 0x000fe60000000800 */
[C---:B------:R-:W-:Y:S02]  /*c4b0*/  FMUL.FTZ R65, R100.reuse, R65 ;  /* 0x0000004164417220 */ /* 0x040fe40000410000 */
[C---:B------:R-:W-:Y:S01]  /*c4c0*/  FMUL.FTZ R66, R3.reuse, R66 ;  /* 0x0000004203427220 */ /* 0x040fe20000410000 */
[C---:B------:R-:W-:Y:S04]  /*c4d0*/  HMMA.16816.F32 R8, R108.reuse, R20, R8 ;  /* 0x000000146c08723c */ /* 0x040fe80000001808 */
[C---:B------:R-:W-:Y:S01]  /*c4e0*/  FMUL.FTZ R67, R3.reuse, R67 ;  /* 0x0000004303437220 */ /* 0x040fe20000410000 */
[----:B------:R-:W-:Y:S01]  /*c4f0*/  MUFU.EX2 R133, R161 ;  /* 0x000000a100857308 */ /* 0x000fe20000000800 */
[C---:B------:R-:W-:Y:S02]  /*c500*/  FMUL.FTZ R68, R100.reuse, R68 ;  /* 0x0000004464447220 */ /* 0x040fe40000410000 */
[-C--:B------:R-:W-:Y:S04]  /*c510*/  HMMA.16816.F32 R12, R108, R22.reuse, R12 ;  /* 0x000000166c0c723c */ /* 0x080fe8000000180c */
[C---:B------:R-:W-:Y:S02]  /*c520*/  FMUL.FTZ R69, R100.reuse, R69 ;  /* 0x0000004564457220 */ /* 0x040fe40000410000 */
[C---:B------:R-:W-:Y:S01]  /*c530*/  FMUL.FTZ R70, R3.reuse, R70 ;  /* 0x0000004603467220 */ /* 0x040fe20000410000 */
        /* <DEDUP_REMOVED lines=9> */
[----:B------:R-:W-:Y:S01]  /*c5d0*/  FMUL.FTZ R81, R100, R81 ;  /* 0x0000005164517220 */ /* 0x000fe20000410000 */
[-C--:B------:R-:W-:Y:S01]  /*c5e0*/  HMMA.16816.F32 R20, R156, R36.reuse, R20 ;  /* 0x000000249c14723c */ /* 0x080fe20000001814 */
[----:B------:R-:W-:Y:S02]  /*c5f0*/  MUFU.EX2 R142, R170 ;  /* 0x000000aa008e7308 */ /* 0x000fe40000000800 */
[C---:B------:R-:W-:Y:S02]  /*c600*/  FMUL.FTZ R82, R3.reuse, R82 ;  /* 0x0000005203527220 */ /* 0x040fe40000410000 */
[----:B------:R-:W-:Y:S02]  /*c610*/  FMUL.FTZ R83, R3, R83 ;  /* 0x0000005303537220 */ /* 0x000fe40000410000 */
[----:B------:R-:W-:Y:S01]  /*c620*/  FADD.FTZ R2, R199, R130 ;  /* 0x00000082c7027221 */ /* 0x000fe20000010000 */
[C---:B------:R-:W-:Y:S03]  /*c630*/  HMMA.16816.F32 R24, R108.reuse, R36, R24 ;  /* 0x000000246c18723c */ /* 0x040fe60000001818 */
[----:B------:R-:W-:Y:S01]  /*c640*/  MUFU.EX2 R141, R160 ;  /* 0x000000a0008d7308 */ /* 0x000fe20000000800 */
[----:B------:R-:W-:Y:S02]  /*c650*/  FADD.FTZ R129, R221, R129 ;  /* 0x00000081dd817221 */ /* 0x000fe40000010000 */
[--C-:B------:R-:W-:Y:S02]  /*c660*/  FFMA.FTZ R0, R206, c[0x0][0x2d0], -R107.reuse ;  /* 0x0000b400ce007a23 */ /* 0x100fe4000001086b */
[-C--:B------:R-:W-:Y:S04]  /*c670*/  HMMA.16816.F32 R28, R108, R38.reuse, R28 ;  /* 0x000000266c1c723c */ /* 0x080fe8000000181c */
[C---:B------:R-:W-:Y:S01]  /*c680*/  FMUL.FTZ R36, R100.reuse, R148 ;  /* 0x0000009464247220 */ /* 0x040fe20000410000 */
[----:B------:R1:W-:Y:S01]  /*c690*/  MUFU.EX2 R131, R0 ;  /* 0x0000000000837308 */ /* 0x0003e20000000800 */
[C---:B------:R-:W-:Y:S02]  /*c6a0*/  FMUL.FTZ R37, R100.reuse, R149 ;  /* 0x0000009564257220 */ /* 0x040fe40000410000 */
[C---:B------:R-:W-:Y:S04]  /*c6b0*/  HMMA.16816.F32 R32, R156.reuse, R38, R32 ;  /* 0x000000269c20723c */ /* 0x040fe80000001820 */
[C---:B------:R-:W-:Y:S02]  /*c6c0*/  FMUL.FTZ R96, R100.reuse, R96 ;  /* 0x0000006064607220 */ /* 0x040fe40000410000 */
[C---:B------:R-:W-:Y:S01]  /*c6d0*/  FMUL.FTZ R97, R100.reuse, R97 ;  /* 0x0000006164617220 */ /* 0x040fe20000410000 */
[----:B------:R-:W-:Y:S01]  /*c6e0*/  MUFU.EX2 R170, R216 ;  /* 0x000000d800aa7308 */ /* 0x000fe20000000800 */
[C---:B------:R-:W-:Y:S04]  /*c6f0*/  FMUL.FTZ R38, R3.reuse, R150 ;  /* 0x0000009603267220 */ /* 0x040fe80000410000 */
[C---:B------:R-:W-:Y:S02]  /*c700*/  FMUL.FTZ R39, R3.reuse, R151 ;  /* 0x0000009703277220 */ /* 0x040fe40000410000 */
[C---:B------:R-:W-:Y:S02]  /*c710*/  FMUL.FTZ R98, R3.reuse, R98 ;  /* 0x0000006203627220 */ /* 0x040fe40000410000 */
[----:B------:R-:W-:Y:S01]  /*c720*/  FMUL.FTZ R99, R3, R99 ;  /* 0x0000006303637220 */ /* 0x000fe20000410000 */
[----:B------:R-:W-:Y:S01]  /*c730*/  MUFU.EX2 R178, R215 ;  /* 0x000000d700b27308 */ /* 0x000fe20000000800 */
[----:B------:R-:W-:Y:S01]  /*c740*/  FMUL.FTZ R84, R100, R84 ;  /* 0x0000005464547220 */ /* 0x000fe20000410000 */
[-C--:B---3--:R-:W-:Y:S03]  /*c750*/  HMMA.16816.F32 R36, R156, R112.reuse, R36 ;  /* 0x000000709c24723c */ /* 0x088fe60000001824 */
[--C-:B-1----:R-:W-:Y:S02]  /*c760*/  FFMA.FTZ R0, R208, c[0x0][0x2d0], -R107.reuse ;  /* 0x0000b400d0007a23 */ /* 0x102fe4000001086b */
[----:B------:R-:W-:Y:S02]  /*c770*/  FMUL.FTZ R85, R100, R85 ;  /* 0x0000005564557220 */ /* 0x000fe40000410000 */
[----:B------:R-:W-:Y:S01]  /*c780*/  FFMA.FTZ R100, R171, c[0x0][0x2d0], -R107 ;  /* 0x0000b400ab647a23 */ /* 0x000fe2000001086b */
[C---:B------:R-:W-:Y:S01]  /*c790*/  HMMA.16816.F32 R40, R108.reuse, R112, R40 ;  /* 0x000000706c28723c */ /* 0x040fe20000001828 */
[----:B------:R1:W-:Y:S03]  /*c7a0*/  MUFU.EX2 R132, R0 ;  /* 0x0000000000847308 */ /* 0x0003e60000000800 */
[C---:B------:R-:W-:Y:S02]  /*c7b0*/  FMUL.FTZ R86, R3.reuse, R86 ;  /* 0x0000005603567220 */ /* 0x040fe40000410000 */
[----:B------:R-:W-:Y:S02]  /*c7c0*/  FMUL.FTZ R87, R3, R87 ;  /* 0x0000005703577220 */ /* 0x000fe40000410000 */
[-C--:B------:R-:W-:Y:S03]  /*c7d0*/  HMMA.16816.F32 R44, R108, R114.reuse, R44 ;  /* 0x000000726c2c723c */ /* 0x080fe6000000182c */
[----:B------:R-:W-:Y:S01]  /*c7e0*/  MUFU.EX2 R166, R100 ;  /* 0x0000006400a67308 */ /* 0x000fe20000000800 */
[----:B------:R-:W-:Y:S02]  /*c7f0*/  FADD.FTZ R3, R220, R165 ;  /* 0x000000a5dc037221 */ /* 0x000fe40000010000 */
[--C-:B------:R-:W-:Y:S02]  /*c800*/  FFMA.FTZ R106, R168, c[0x0][0x2d0], -R107.reuse ;  /* 0x0000b400a86a7a23 */ /* 0x100fe4000001086b */
[C---:B------:R-:W-:Y:S01]  /*c810*/  HMMA.16816.F32 R48, R156.reuse, R114, R48 ;  /* 0x000000729c30723c */ /* 0x040fe20000001830 */
[----:B------:R-:W2:Y:S04]  /*c820*/  LDSM.16.MT88.4 R112, [R182+0xc00] ;  /* 0x000c0000b670783b */ /* 0x000ea80000004200 */
[----:B------:R-:W3:Y:S01]  /*c830*/  MUFU.EX2 R165, R101 ;  /* 0x0000006500a57308 */ /* 0x000ee20000000800 */
[--C-:B-1----:R-:W-:Y:S09]  /*c840*/  FFMA.FTZ R0, R205, c[0x0][0x2d0], -R107.reuse ;  /* 0x0000b400cd007a23 */ /* 0x102ff2000001086b */
[----:B------:R1:W-:Y:S10]  /*c850*/  MUFU.EX2 R202, R0 ;  /* 0x0000000000ca7308 */ /* 0x0003f40000000800 */
[----:B------:R-:W-:Y:S01]  /*c860*/  MUFU.EX2 R168, R175 ;  /* 0x000000af00a87308 */ /* 0x000fe20000000800 */
[----:B---3--:R-:W-:Y:S09]  /*c870*/  F2FP.PACK_AB R161, R165, R166 ;  /* 0x000000a6a5a1723e */ /* 0x008ff200000000ff */
[----:B------:R-:W3:Y:S01]  /*c880*/  MUFU.EX2 R171, R173 ;  /* 0x000000ad00ab7308 */ /* 0x000ee20000000800 */
[--C-:B-1----:R-:W-:Y:S01]  /*c890*/  FFMA.FTZ R0, R207, c[0x0][0x2d0], -R107.reuse ;  /* 0x0000b400cf007a23 */ /* 0x102fe2000001086b */
[-C--:B--2---:R-:W-:Y:S03]  /*c8a0*/  HMMA.16816.F32 R52, R156, R112.reuse, R52 ;  /* 0x000000709c34723c */ /* 0x084fe60000001834 */
[----:B------:R-:W-:Y:S05]  /*c8b0*/  FFMA.FTZ R107, R163, c[0x0][0x2d0], -R107 ;  /* 0x0000b400a36b7a23 */ /* 0x000fea000001086b */
[----:B------:R1:W-:Y:S01]  /*c8c0*/  MUFU.EX2 R201, R0 ;  /* 0x0000000000c97308 */ /* 0x0003e20000000800 */
[C---:B------:R-:W-:Y:S09]  /*c8d0*/  HMMA.16816.F32 R56, R108.reuse, R112, R56 ;  /* 0x000000706c38723c */ /* 0x040ff20000001838 */
[----:B------:R-:W2:Y:S01]  /*c8e0*/  MUFU.EX2 R167, R176 ;  /* 0x000000b000a77308 */ /* 0x000ea20000000800 */
[-C--:B------:R-:W-:Y:S03]  /*c8f0*/  HMMA.16816.F32 R60, R108, R114.reuse, R60 ;  /* 0x000000726c3c723c */ /* 0x080fe6000000183c */
[----:B---3--:R-:W-:Y:S05]  /*c900*/  F2FP.PACK_AB R160, R171, R168 ;  /* 0x000000a8aba0723e */ /* 0x008fea00000000ff */
[C---:B------:R-:W-:Y:S01]  /*c910*/  HMMA.16816.F32 R64, R156.reuse, R114, R64 ;  /* 0x000000729c40723c */ /* 0x040fe20000001840 */
[----:B------:R-:W3:Y:S01]  /*c920*/  LDSM.16.MT88.4 R112, [R181+0x1800] ;  /* 0x00180000b570783b */ /* 0x000ee20000004200 */
[----:B------:R4:W-:Y:S02]  /*c930*/  MUFU.EX2 R164, R106 ;  /* 0x0000006a00a47308 */ /* 0x0009e40000000800 */
[----:B-1----:R-:W-:Y:S02]  /*c940*/  FADD.FTZ R0, R196, R128 ;  /* 0x00000080c4007221 */ /* 0x002fe40000010000 */
[----:B------:R-:W-:Y:S02]  /*c950*/  FADD.FTZ R128, R222, R3 ;  /* 0x00000003de807221 */ /* 0x000fe40000010000 */
[----:B------:R-:W-:Y:S04]  /*c960*/  FADD.FTZ R3, R198, R2 ;  /* 0x00000002c6037221 */ /* 0x000fe80000010000 */
[----:B------:R-:W-:Y:S01]  /*c970*/  FADD.FTZ R100, R134, R128 ;  /* 0x0000008086647221 */ /* 0x000fe20000010000 */
[----:B------:R-:W-:Y:S01]  /*c980*/  MUFU.EX2 R196, R214 ;  /* 0x000000d600c47308 */ /* 0x000fe20000000800 */
[----:B------:R-:W-:Y:S01]  /*c990*/  FADD.FTZ R3, R133, R3 ;  /* 0x0000000385037221 */ /* 0x000fe20000010000 */
[----:B--2---:R-:W-:Y:S01]  /*c9a0*/  F2FP.PACK_AB R162, R167, R172 ;  /* 0x000000aca7a2723e */ /* 0x004fe200000000ff */
[----:B------:R-:W-:Y:S02]  /*c9b0*/  FADD.FTZ R2, R197, R0 ;  /* 0x00000000c5027221 */ /* 0x000fe40000010000 */
[----:B------:R-:W-:Y:S02]  /*c9c0*/  FADD.FTZ R0, R135, R129 ;  /* 0x0000008187007221 */ /* 0x000fe40000010000 */
[----:B------:R-:W-:Y:S02]  /*c9d0*/  FADD.FTZ R2, R131, R2 ;  /* 0x0000000283027221 */ /* 0x000fe40000010000 */
[----:B------:R-:W-:Y:S01]  /*c9e0*/  FADD.FTZ R101, R142, R100 ;  /* 0x000000648e657221 */ /* 0x000fe20000010000 */
[----:B------:R-:W-:Y:S01]  /*c9f0*/  MUFU.EX2 R197, R213 ;  /* 0x000000d500c57308 */ /* 0x000fe20000000800 */
[----:B------:R-:W-:Y:S02]  /*ca00*/  FADD.FTZ R100, R132, R2 ;  /* 0x0000000284647221 */ /* 0x000fe40000010000 */
[----:B----4-:R-:W-:Y:S02]  /*ca10*/  FADD.FTZ R106, R140, R0 ;  /* 0x000000008c6a7221 */ /* 0x010fe40000010000 */
[----:B------:R-:W-:Y:S02]  /*ca20*/  FADD.FTZ R0, R141, R3 ;  /* 0x000000038d007221 */ /* 0x000fe40000010000 */
[----:B------:R-:W-:Y:S02]  /*ca30*/  FADD.FTZ R3, R224, R106 ;  /* 0x0000006ae0037221 */ /* 0x000fe40000010000 */
[----:B------:R-:W-:Y:S01]  /*ca40*/  FADD.FTZ R2, R223, R101 ;  /* 0x00000065df027221 */ /* 0x000fe20000010000 */
[----:B------:R-:W1:Y:S01]  /*ca50*/  MUFU.EX2 R107, R107 ;  /* 0x0000006b006b7308 */ /* 0x000e620000000800 */
[----:B------:R-:W-:Y:S01]  /*ca60*/  MOV R101, R102 ;  /* 0x0000006600657202 */ /* 0x000fe20000000f00 */
[----:B------:R-:W-:Y:S02]  /*ca70*/  FADD.FTZ R0, R209, R0 ;  /* 0x00000000d1007221 */ /* 0x000fe40000010000 */
[----:B------:R-:W-:Y:S02]  /*ca80*/  FADD.FTZ R3, R227, R3 ;  /* 0x00000003e3037221 */ /* 0x000fe40000010000 */
[----:B------:R-:W-:Y:S01]  /*ca90*/  FADD.FTZ R2, R226, R2 ;  /* 0x00000002e2027221 */ /* 0x000fe20000010000 */
[-C--:B---3--:R-:W-:Y:S03]  /*caa0*/  HMMA.16816.F32 R68, R156, R112.reuse, R68 ;  /* 0x000000709c44723c */ /* 0x088fe60000001844 */
[----:B------:R-:W-:Y:S05]  /*cab0*/  FADD.FTZ R0, R225, R0 ;  /* 0x00000000e1007221 */ /* 0x000fea0000010000 */
[C---:B------:R-:W-:Y:S08]  /*cac0*/  HMMA.16816.F32 R72, R108.reuse, R112, R72 ;  /* 0x000000706c48723c */ /* 0x040ff00000001848 */
[-C--:B------:R-:W-:Y:S04]  /*cad0*/  HMMA.16816.F32 R76, R108, R114.reuse, R76 ;  /* 0x000000726c4c723c */ /* 0x080fe8000000184c */
[----:B-1----:R-:W-:Y:S04]  /*cae0*/  F2FP.PACK_AB R163, R107, R164 ;  /* 0x000000a46ba3723e */ /* 0x002fe800000000ff */
        /* <DEDUP_REMOVED lines=9> */
[----:B------:R-:W-:Y:S02]  /*cb80*/  F2FP.PACK_AB R109, R142, R134 ;  /* 0x000000868e6d723e */ /* 0x000fe400000000ff */
[----:B------:R-:W-:Y:S02]  /*cb90*/  F2FP.PACK_AB R110, R227, R224 ;  /* 0x000000e0e36e723e */ /* 0x000fe400000000ff */
[----:B------:R-:W-:Y:S04]  /*cba0*/  F2FP.PACK_AB R111, R226, R223 ;  /* 0x000000dfe26f723e */ /* 0x000fe800000000ff */
[----:B------:R-:W-:Y:S02]  /*cbb0*/  F2FP.PACK_AB R114, R225, R209 ;  /* 0x000000d1e172723e */ /* 0x000fe400000000ff */
[----:B------:R-:W-:Y:S01]  /*cbc0*/  F2FP.PACK_AB R115, R201, R202 ;  /* 0x000000cac973723e */ /* 0x000fe200000000ff */
[-C--:B------:R-:W-:Y:S05]  /*cbd0*/  HMMA.16816.F32 R4, R108, R116.reuse, R4 ;  /* 0x000000746c04723c */ /* 0x080fea0000001804 */
[----:B------:R-:W-:Y:S02]  /*cbe0*/  F2FP.PACK_AB R156, R178, R170 ;  /* 0x000000aab29c723e */ /* 0x000fe400000000ff */
[----:B------:R-:W-:Y:S01]  /*cbf0*/  F2FP.PACK_AB R157, R174, R169 ;  /* 0x000000a9ae9d723e */ /* 0x000fe200000000ff */
[C---:B------:R-:W-:Y:S04]  /*cc00*/  HMMA.16816.F32 R8, R112.reuse, R116, R8 ;  /* 0x000000747008723c */ /* 0x040fe80000001808 */
[----:B------:R-:W-:Y:S02]  /*cc10*/  F2FP.PACK_AB R158, R197, R196 ;  /* 0x000000c4c59e723e */ /* 0x000fe400000000ff */
[----:B------:R-:W-:Y:S02]  /*cc20*/  F2FP.PACK_AB R159, R179, R177 ;  /* 0x000000b1b39f723e */ /* 0x000fe400000000ff */
        /* <DEDUP_REMOVED lines=62> */
[-C--:B---3--:R-:W-:Y:S04]  /*d010*/  HMMA.16816.F32 R84, R156, R12.reuse, R84 ;  /* 0x0000000c9c54723c */ /* 0x088fe80000001854 */
[----:B------:R-:W-:Y:S01]  /*d020*/  FADD.FTZ R2, R164, R6 ;  /* 0x00000006a4027221 */ /* 0x000fe20000010000 */
[----:B------:R-:W-:Y:S01]  /*d030*/  MOV R203, R0 ;  /* 0x0000000000cb7202 */ /* 0x000fe20000000f00 */
[----:B------:R-:W-:Y:S02]  /*d040*/  FADD.FTZ R230, R197, R5 ;  /* 0x00000005c5e67221 */ /* 0x000fe40000010000 */
[C---:B------:R-:W-:Y:S04]  /*d050*/  HMMA.16816.F32 R88, R160.reuse, R12, R88 ;  /* 0x0000000ca058723c */ /* 0x040fe80000001858 */
[----:B------:R-:W-:Y:S02]  /*d060*/  FADD.FTZ R223, R179, R4 ;  /* 0x00000004b3df7221 */ /* 0x000fe40000010000 */
[----:B------:R-:W-:Y:S02]  /*d070*/  FADD.FTZ R224, R167, R3 ;  /* 0x00000003a7e07221 */ /* 0x000fe40000010000 */
[-C--:B------:R-:W-:Y:S04]  /*d080*/  HMMA.16816.F32 R92, R160, R14.reuse, R92 ;  /* 0x0000000ea05c723c */ /* 0x080fe8000000185c */
[----:B------:R-:W-:Y:S04]  /*d090*/  FADD.FTZ R225, R107, R2 ;  /* 0x000000026be17221 */ /* 0x000fe80000010000 */
[----:B------:R-:W-:Y:S01]  /*d0a0*/  HMMA.16816.F32 R96, R156, R14, R96 ;  /* 0x0000000e9c60723c */ /* 0x000fe20000001860 */
[----:B------:R-:W-:Y:S07]  /*d0b0*/  @!UPT UIADD3 URZ, URZ, URZ, URZ ;  /* 0x0000003f3f3ff290 */ /* 0x000fee000fffe03f */
[----:B------:R-:W-:-:S11]  /*d0c0*/  @P0 BRA `(.L_x_1407) ;  /* 0xffffcf4000000947 */ /* 0x000fd6000383ffff */
.L_x_1395:
[----:B------:R-:W-:Y:S05]  /*d0d0*/  BRA.DIV ~URZ, `(.L_x_1408) ;  /* 0x00007e727f007947 */ /* 0x000fea000b800000 */
[----:B------:R1:W2:Y:S02]  /*d0e0*/  SHFL.BFLY PT, R0, R230, 0x2, 0x1f ;  /* 0x0c401f00e6007f89 */ /* 0x0002a400000e0000 */
.L_x_1509:
        /* <DEDUP_REMOVED lines=15> */
.L_x_1510:
        /* <DEDUP_REMOVED lines=61> */
[----:B------:R-:W-:Y:S02]  /*d5b0*/  FMUL.FTZ R49, R2, R57 ;  /* 0x0000003902317220 */ /* 0x000fe40000410000 */
        /* <DEDUP_REMOVED lines=72> */
.L_x_1356:
        /* <DEDUP_REMOVED lines=19> */
.L_x_1411:
[----:B--2---:R-:W-:Y:S05]  /*db70*/  BSYNC B0 ;  /* 0x0000000000007941 */ /* 0x004fea0003800000 */
.L_x_1410:
[----:B------:R-:W-:Y:S01]  /*db80*/  PRMT R0, R0, 0x9910, RZ ;  /* 0x0000991000007816 */ /* 0x000fe200000000ff */
[----:B------:R-:W-:Y:S01]  /*db90*/  BSSY B1, `(.L_x_1412) ;  /* 0x00003ad000017945 */ /* 0x000fe20003800000 */
[----:B-----5:R-:W-:Y:S02]  /*dba0*/  IMAD.MOV.U32 R74, RZ, RZ, R6 ;  /* 0x000000ffff4a7224 */ /* 0x020fe400078e0006 */
[----:B------:R-:W-:-:S13]  /*dbb0*/  ISETP.NE.AND P0, PT, R0, RZ, PT ;  /* 0x000000ff0000720c */ /* 0x000fda0003f05270 */
[----:B------:R-:W-:Y:S05]  /*dbc0*/  @!P0 BRA `(.L_x_1413) ;  /* 0x00002db000008947 */ /* 0x000fea0003800000 */
[----:B-1----:R-:W2:Y:S04]  /*dbd0*/  LDL R6, [R1+0x10] ;  /* 0x0000100001067983 */ /* 0x002ea80000100800 */
[----:B------:R-:W3:Y:S04]  /*dbe0*/  LDL R11, [R1+0x14] ;  /* 0x00001400010b7983 */ /* 0x000ee80000100800 */
[----:B------:R-:W4:Y:S04]  /*dbf0*/  LDL R10, [R1+0x1c] ;  /* 0x00001c00010a7983 */ /* 0x000f280000100800 */
[----:B------:R-:W4:Y:S04]  /*dc00*/  LDL.LU R9, [R1+0x20] ;  /* 0x0000200001097983 */ /* 0x000f280000300800 */
[----:B------:R-:W4:Y:S04]  /*dc10*/  LDL R8, [R1+0x18] ;  /* 0x0000180001087983 */ /* 0x000f280000100800 */
[----:B------:R-:W4:Y:S01]  /*dc20*/  LDL.LU R7, [R1+0x24] ;  /* 0x0000240001077983 */ /* 0x000f220000300800 */
        /* <DEDUP_REMOVED lines=8> */
[----:B------:R-:W-:Y:S01]  /*dcb0*/  ISETP.NE.AND.EX P2, PT, RZ, c[0x0][0x504], PT, P2 ;  /* 0x00014100ff007a0c */ /* 0x000fe20003f45320 */
        /* <DEDUP_REMOVED lines=78> */
[----:B------:R-:W-:Y:S02]  /*e1a0*/  ISETP.NE.U32.AND P3, PT, RZ, c[0x0][0x508], PT ;  /* 0x00014200ff007a0c */ /* 0x000fe40003f65070 */
[----:B---3--:R-:W-:-:S02]  /*e1b0*/  F2FP.PACK_AB R2, R81, R80 ;  /* 0x000000505102723e */ /* 0x008fc400000000ff */
[----:B------:R-:W-:Y:S02]  /*e1c0*/  ISETP.NE.AND.EX P3, PT, RZ, c[0x0][0x50c], PT, P3 ;  /* 0x00014300ff007a0c */ /* 0x000fe40003f65330 */
[----:B----4-:R-:W-:Y:S01]  /*e1d0*/  F2FP.PACK_AB R0, R169, R168 ;  /* 0x000000a8a900723e */ /* 0x010fe200000000ff */
[----:B------:R-:W-:-:S04]  /*e1e0*/  IMAD.MOV.U32 R11, RZ, RZ, c[0x0][0x388] ;  /* 0x0000e200ff0b7624 */ /* 0x000fc800078e00ff */
[----:B------:R1:W-:Y:S04]  /*e1f0*/  STS [R10+0x4080], R0 ;  /* 0x004080000a007388 */ /* 0x0003e80000000800 */
[----:B------:R3:W-:Y:S04]  /*e200*/  STS [R10+0x4280], R4 ;  /* 0x004280040a007388 */ /* 0x0007e80000000800 */
[----:B------:R4:W-:Y:S04]  /*e210*/  STS [R8+0x4000], R3 ;  /* 0x0040000308007388 */ /* 0x0009e80000000800 */
[----:B------:R4:W-:Y:S01]  /*e220*/  STS [R8+0x4200], R2 ;  /* 0x0042000208007388 */ /* 0x0009e20000000800 */
[----:B-1----:R-:W-:-:S02]  /*e230*/  F2FP.PACK_AB R0, R57, R56 ;  /* 0x000000383900723e */ /* 0x002fc400000000ff */
[----:B---3--:R-:W-:-:S03]  /*e240*/  @P3 IADD3 R4, P0, R9, c[0x0][0x508], RZ ;  /* 0x0001420009043a10 */ /* 0x008fc60007f1e0ff */
[----:B------:R1:W-:Y:S01]  /*e250*/  STS [R10+0x5080], R0 ;  /* 0x005080000a007388 */ /* 0x0003e20000000800 */
[----:B----4-:R-:W-:Y:S02]  /*e260*/  F2FP.PACK_AB R3, R27, R26 ;  /* 0x0000001a1b03723e */ /* 0x010fe400000000ff */
[----:B------:R-:W-:Y:S02]  /*e270*/  @P3 IADD3.X R5, R7, c[0x0][0x50c], RZ, P0, !PT ;  /* 0x0001430007053a10 */ /* 0x000fe400007fe4ff */
[----:B------:R-:W-:-:S05]  /*e280*/  F2FP.PACK_AB R2, R33, R32 ;  /* 0x000000202102723e */ /* 0x000fca00000000ff */
[----:B------:R3:W-:Y:S01]  /*e290*/  STS [R10+0x5280], R2 ;  /* 0x005280020a007388 */ /* 0x0007e20000000800 */
[----:B-1----:R-:W-:-:S05]  /*e2a0*/  F2FP.PACK_AB R0, R29, R28 ;  /* 0x0000001c1d00723e */ /* 0x002fca00000000ff */
[----:B------:R1:W-:Y:S04]  /*e2b0*/  STS [R8+0x5000], R0 ;  /* 0x0050000008007388 */ /* 0x0003e80000000800 */
[----:B------:R4:W-:Y:S04]  /*e2c0*/  STS [R8+0x5200], R3 ;  /* 0x0052000308007388 */ /* 0x0009e80000000800 */
[----:B------:R-:W-:Y:S01]  /*e2d0*/  BAR.SYNC.DEFER_BLOCKING 0x1, 0x80 ;  /* 0x0042000000007b1d */ /* 0x000fe20000010000 */
[----:B---3--:R-:W-:Y:S01]  /*e2e0*/  IADD3 R2, P1, R9, c[0x0][0x500], RZ ;  /* 0x0001400009027a10 */ /* 0x008fe20007f3e0ff */
[----:B-1----:R-:W-:-:S03]  /*e2f0*/  IMAD.MOV.U32 R0, RZ, RZ, RZ ;  /* 0x000000ffff007224 */ /* 0x002fc600078e00ff */
[----:B----4-:R-:W-:Y:S01]  /*e300*/  IADD3.X R3, R7, c[0x0][0x504], RZ, P1, !PT ;  /* 0x0001410007037a10 */ /* 0x010fe20000ffe4ff */
[----:B------:R1:W5:Y:S04]  /*e310*/  @P3 LDG.E R11, [R4.64] ;  /* 0x00000006040b3981 */ /* 0x000368000c1e1900 */
[----:B------:R3:W5:Y:S01]  /*e320*/  @P2 LDG.E R0, [R2.64] ;  /* 0x0000000602002981 */ /* 0x000762000c1e1900 */
[----:B--2---:R-:W-:-:S04]  /*e330*/  ISETP.NE.AND P0, PT, R6, RZ, PT ;  /* 0x000000ff0600720c */ /* 0x004fc80003f05270 */
[----:B-1----:R-:W-:Y:S01]  /*e340*/  SEL R5, R6, c[0x0][0x3d4], P0 ;  /* 0x0000f50006057a07 */ /* 0x002fe20000000000 */
[----:B------:R-:W-:Y:S05]  /*e350*/  @P3 BRA `(.L_x_1414) ;  /* 0x0000004000003947 */ /* 0x000fea0003800000 */
[----:B---3--:R-:W-:Y:S05]  /*e360*/  @!P2 BRA `(.L_x_1414) ;  /* 0x000000300000a947 */ /* 0x008fea0003800000 */
[----:B------:R1:W2:Y:S04]  /*e370*/  LDG.E R4, [R2.64] ;  /* 0x0000000602047981 */ /* 0x0002a8000c1e1900 */
[----:B-1----:R-:W2:Y:S02]  /*e380*/  LDG.E R2, [R2.64+0x4] ;  /* 0x0000040602027981 */ /* 0x002ea4000c1e1900 */
[----:B--2--5:R-:W-:Y:S02]  /*e390*/  IADD3 R11, -R4, R2, RZ ;  /* 0x00000002040b7210 */ /* 0x024fe40007ffe1ff */
.L_x_1414:
[----:B---3--:R-:W2:Y:S04]  /*e3a0*/  LDL.LU R4, [R1+0x34] ;  /* 0x0000340001047983 */ /* 0x008ea80000300800 */
[----:B------:R-:W3:Y:S04]  /*e3b0*/  LDL.LU R3, [R1+0x8] ;  /* 0x0000080001037983 */ /* 0x000ee80000300800 */
[----:B------:R-:W4:Y:S01]  /*e3c0*/  LDL R18, [R1+0x30] ;  /* 0x0000300001127983 */ /* 0x000f220000100800 */
[----:B------:R-:W-:Y:S01]  /*e3d0*/  IMAD.MOV.U32 R2, RZ, RZ, 0x368 ;  /* 0x00000368ff027424 */ /* 0x000fe200078e00ff */
[----:B------:R-:W-:Y:S01]  /*e3e0*/  ISETP.GT.AND P3, PT, R5, 0x1, PT ;  /* 0x000000010500780c */ /* 0x000fe20003f64270 */
[----:B------:R-:W-:Y:S01]  /*e3f0*/  IMAD.IADD R10, R251, 0x1, R249 ;  /* 0x00000001fb0a7824 */ /* 0x000fe200078e02f9 */
[----:B------:R-:W4:Y:S01]  /*e400*/  LDL R75, [R1+0x3c] ;  /* 0x00003c00014b7983 */ /* 0x000f220000100800 */
[----:B------:R-:W-:-:S02]  /*e410*/  ISETP.NE.U32.AND P0, PT, RZ, c[0x0][0x500], PT ;  /* 0x00014000ff007a0c */ /* 0x000fc40003f05070 */
[----:B------:R-:W-:Y:S02]  /*e420*/  SEL R2, R2, 0x328, P3 ;  /* 0x0000032802027807 */ /* 0x000fe40001800000 */
[----:B------:R-:W-:Y:S02]  /*e430*/  ISETP.NE.AND.EX P0, PT, RZ, c[0x0][0x504], PT, P0 ;  /* 0x00014100ff007a0c */ /* 0x000fe40003f05300 */
[----:B------:R1:W2:Y:S08]  /*e440*/  LDC.64 R6, c[0x0][R2+0x170] ;  /* 0x00005c0002067b82 */ /* 0x0002b00000000a00 */
[----:B------:R1:W2:Y:S08]  /*e450*/  LDC.64 R14, c[0x0][R2+0x168] ;  /* 0x00005a00020e7b82 */ /* 0x0002b00000000a00 */
[----:B------:R1:W2:Y:S08]  /*e460*/  LDC.64 R16, c[0x0][R2+0x178] ;  /* 0x00005e0002107b82 */ /* 0x0002b00000000a00 */
[----:B------:R1:W2:Y:S02]  /*e470*/  LDC.64 R20, c[0x0][R2+0x160] ;  /* 0x0000580002147b82 */ /* 0x0002a40000000a00 */
        /* <DEDUP_REMOVED lines=8> */
[----:B--2---:R-:W-:Y:S01]  /*e500*/  SEL R5, R4, RZ, !P0 ;  /* 0x000000ff04057207 */ /* 0x004fe20004000000 */
[----:B------:R-:W-:Y:S01]  /*e510*/  IMAD R4, R7, R2, RZ ;  /* 0x0000000207047224 */ /* 0x000fe200078e02ff */
[----:B---3--:R-:W-:-:S03]  /*e520*/  LOP3.LUT R3, R3, 0xffff, RZ, 0xc0, !PT ;  /* 0x0000ffff03037812 */ /* 0x008fc600078ec0ff */
[----:B------:R-:W-:Y:S02]  /*e530*/  IMAD R13, R6, R5, R4 ;  /* 0x00000005060d7224 */ /* 0x000fe400078e0204 */
[----:B------:R-:W-:-:S04]  /*e540*/  @P2 IMAD.HI.U32 R5, R10, c[0x0][0x4ec], RZ ;  /* 0x00013b000a052a27 */ /* 0x000fc800078e00ff */
[----:B------:R-:W-:-:S04]  /*e550*/  IMAD.WIDE.U32 R6, R6, R2, RZ ;  /* 0x0000000206067225 */ /* 0x000fc800078e00ff */
[----:B------:R-:W-:-:S04]  /*e560*/  IMAD.WIDE.U32 R8, R14, R3, RZ ;  /* 0x000000030e087225 */ /* 0x000fc800078e00ff */
[----:B------:R-:W-:Y:S01]  /*e570*/  IMAD.MOV.U32 R4, RZ, RZ, R10 ;  /* 0x000000ffff047224 */ /* 0x000fe200078e000a */
[----:B------:R-:W-:Y:S01]  /*e580*/  @P2 SHF.R.U32.HI R4, RZ, c[0x0][0x4f0], R5 ;  /* 0x00013c00ff042a19 */ /* 0x000fe20000011605 */
[----:B------:R-:W-:Y:S01]  /*e590*/  IMAD R12, R15, R3, RZ ;  /* 0x000000030f0c7224 */ /* 0x000fe200078e02ff */
[----:B----4-:R-:W-:Y:S02]  /*e5a0*/  SEL R5, R18, RZ, P3 ;  /* 0x000000ff12057207 */ /* 0x010fe40001800000 */
        /* <DEDUP_REMOVED lines=34> */
[----:B----4-:R-:W-:-:S05]  /*e7d0*/  IMAD.IADD R5, R75, 0x1, R249 ;  /* 0x000000014b057824 */ /* 0x010fca00078e02f9 */
        /* <DEDUP_REMOVED lines=18> */
[----:B-1----:R-:W-:Y:S01]  /*e900*/  IADD3 R8, R231, R249, RZ ;  /* 0x000000f9e7087210 */ /* 0x002fe20007ffe0ff */
[----:B------:R-:W-:-:S04]  /*e910*/  IMAD.WIDE.U32 R6, R0, c[0x0][0x3a0], RZ ;  /* 0x0000e80000067a25 */ /* 0x000fc800078e00ff */
[----:B------:R-:W-:Y:S01]  /*e920*/  IMAD R0, R0, c[0x0][0x3a4], R5 ;  /* 0x0000e90000007a24 */ /* 0x000fe200078e0205 */
[----:B------:R-:W-:Y:S01]  /*e930*/  MOV R5, R8 ;  /* 0x0000000800057202 */ /* 0x000fe20000000f00 */
        /* <DEDUP_REMOVED lines=39> */
.L_x_1511:
[----:B------:R-:W-:Y:S05]  /*ebb0*/  BRA.DIV ~URZ, `(.L_x_1417) ;  /* 0x000066827f007947 */ /* 0x000fea000b800000 */
[----:B------:R3:W4:Y:S02]  /*ebc0*/  SHFL.IDX PT, R0, R12, RZ, 0x1c1f ;  /* 0x001c1fff0c007589 */ /* 0x00072400000e0000 */
.L_x_1512:
        /* <DEDUP_REMOVED lines=19> */
.L_x_1419:
[----:B------:R-:W-:Y:S05]  /*ed00*/  BSYNC B0 ;  /* 0x0000000000007941 */ /* 0x000fea0003800000 */
.L_x_1418:
[----:B------:R-:W-:Y:S05]  /*ed10*/  BRA.DIV ~URZ, `(.L_x_1420) ;  /* 0x000065827f007947 */ /* 0x000fea000b800000 */
[----:B--2---:R2:W1:Y:S04]  /*ed20*/  SHFL.IDX PT, R5, R10, 0x1, 0x1c1f ;  /* 0x003c1f000a057f89 */ /* 0x00446800000e0000 */
[----:B----4-:R2:W4:Y:S02]  /*ed30*/  SHFL.IDX PT, R0, R12, 0x1, 0x1c1f ;  /* 0x003c1f000c007f89 */ /* 0x01052400000e0000 */
.L_x_1513:
        /* <DEDUP_REMOVED lines=19> */
.L_x_1422:
[----:B------:R-:W-:Y:S05]  /*ee70*/  BSYNC B0 ;  /* 0x0000000000007941 */ /* 0x000fea0003800000 */
.L_x_1421:
[----:B------:R-:W-:Y:S05]  /*ee80*/  BRA.DIV ~URZ, `(.L_x_1423) ;  /* 0x000064d27f007947 */ /* 0x000fea000b800000 */
[----:B-1----:R1:W2:Y:S02]  /*ee90*/  SHFL.IDX PT, R5, R10, 0x2, 0x1c1f ;  /* 0x005c1f000a057f89 */ /* 0x0022a400000e0000 */
.L_x_1514:
[----:B------:R-:W-:Y:S05]  /*eea0*/  BRA.DIV ~URZ, `(.L_x_1424) ;  /* 0x000065227f007947 */ /* 0x000fea000b800000 */
[----:B----4-:R4:W1:Y:S02]  /*eeb0*/  SHFL.IDX PT, R0, R12, 0x2, 0x1c1f ;  /* 0x005c1f000c007f89 */ /* 0x01086400000e0000 */
.L_x_1515:
        /* <DEDUP_REMOVED lines=19> */
.L_x_1426:
[----:B------:R-:W-:Y:S05]  /*eff0*/  BSYNC B0 ;  /* 0x0000000000007941 */ /* 0x000fea0003800000 */
.L_x_1425:
[----:B------:R-:W-:Y:S05]  /*f000*/  BRA.DIV ~URZ, `(.L_x_1427) ;  /* 0x000064227f007947 */ /* 0x000fea000b800000 */
[----:B-1----:R1:W3:Y:S04]  /*f010*/  SHFL.IDX PT, R6, R10, 0x3, 0x1c1f ;  /* 0x007c1f000a067f89 */ /* 0x0022e800000e0000 */
[----:B------:R1:W4:Y:S02]  /*f020*/  SHFL.IDX PT, R0, R12, 0x3, 0x1c1f ;  /* 0x007c1f000c007f89 */ /* 0x00032400000e0000 */
.L_x_1516:
        /* <DEDUP_REMOVED lines=20> */
.L_x_1415:
        /* <DEDUP_REMOVED lines=33> */
.L_x_1517:
[----:B------:R-:W-:Y:S05]  /*f380*/  BRA.DIV ~URZ, `(.L_x_1430) ;  /* 0x000061d27f007947 */ /* 0x000fea000b800000 */
[----:B------:R3:W4:Y:S02]  /*f390*/  SHFL.IDX PT, R0, R12, RZ, 0x1c1f ;  /* 0x001c1fff0c007589 */ /* 0x00072400000e0000 */
.L_x_1518:
        /* <DEDUP_REMOVED lines=34> */
[C---:B------:R-:W-:Y:S01]  /*f5c0*/  IADD3 R11, R250.reuse, 0x30, RZ ;  /* 0x00000030fa0b7810 */ /* 0x040fe20007ffe0ff */
        /* <DEDUP_REMOVED lines=25> */
[----:B----4-:R-:W-:-:S04]  /*f760*/  @!P3 LEA R6, P2, R9, R0, 0x2 ;  /* 0x000000000906b211 */ /* 0x010fc800078410ff */
        /* <DEDUP_REMOVED lines=8> */
[----:B------:R-:W-:-:S03]  /*f7f0*/  ISETP.GE.AND P2, PT, R10, c[0x0][0x3c8], PT ;  /* 0x0000f2000a007a0c */ /* 0x000fc60003f46270 */
[----:B------:R2:W-:Y:S01]  /*f800*/  @!P1 ST.E.64 [R2.64], R106 ;  /* 0x0000006a02009985 */ /* 0x0005e2000c101b06 */
[----:B------:R-:W-:-:S04]  /*f810*/  @!P6 LEA R8, P1, R11, R0, 0x2 ;  /* 0x000000000b08e211 */ /* 0x000fc800078210ff */
        /* <DEDUP_REMOVED lines=12> */
.L_x_1432:
[----:B------:R-:W-:Y:S05]  /*f8e0*/  BSYNC B0 ;  /* 0x0000000000007941 */ /* 0x000fea0003800000 */
.L_x_1431:
[----:B------:R-:W-:Y:S05]  /*f8f0*/  BRA.DIV ~URZ, `(.L_x_1433) ;  /* 0x00005cc27f007947 */ /* 0x000fea000b800000 */
[----:B--2---:R2:W1:Y:S04]  /*f900*/  SHFL.IDX PT, R4, R5, 0x1, 0x1c1f ;  /* 0x003c1f0005047f89 */ /* 0x00446800000e0000 */
[----:B----4-:R2:W4:Y:S02]  /*f910*/  SHFL.IDX PT, R0, R12, 0x1, 0x1c1f ;  /* 0x003c1f000c007f89 */ /* 0x01052400000e0000 */
.L_x_1519:
[----:B------:R-:W-:Y:S01]  /*f920*/  BSSY B0, `(.L_x_1434) ;  /* 0x0000054000007945 */ /* 0x000fe20003800000 */
[----:B------:R-:W-:Y:S05]  /*f930*/  @P0 BRA `(.L_x_1435) ;  /* 0x0000052000000947 */ /* 0x000fea0003800000 */
[C---:B------:R-:W-:Y:S02]  /*f940*/  ISETP.GE.AND P2, PT, R250.reuse, c[0x0][0x3c8], PT ;  /* 0x0000f200fa007a0c */ /* 0x040fe40003f46270 */
[C---:B------:R-:W-:Y:S02]  /*f950*/  IADD3 R10, R250.reuse, 0x8, RZ ;  /* 0x00000008fa0a7810 */ /* 0x040fe40007ffe0ff */
[----:B------:R-:W-:Y:S02]  /*f960*/  IADD3 R13, R250, 0x10, RZ ;  /* 0x00000010fa0d7810 */ /* 0x000fe40007ffe0ff */
[----:B------:R-:W-:-:S02]  /*f970*/  ISETP.GE.AND P6, PT, R10, c[0x0][0x3c8], PT ;  /* 0x0000f2000a007a0c */ /* 0x000fc40003fc6270 */
[----:B------:R-:W-:Y:S02]  /*f980*/  ISETP.GE.AND P1, PT, R13, c[0x0][0x3c8], PT ;  /* 0x0000f2000d007a0c */ /* 0x000fe40003f26270 */
[C---:B------:R-:W-:Y:S02]  /*f990*/  IADD3 R9, R250.reuse, 0x18, RZ ;  /* 0x00000018fa097810 */ /* 0x040fe40007ffe0ff */
[----:B------:R-:W-:Y:S02]  /*f9a0*/  SHF.R.S32.HI R6, RZ, 0x1f, R250 ;  /* 0x0000001fff067819 */ /* 0x000fe400000114fa */
[C---:B----4-:R-:W-:Y:S02]  /*f9b0*/  @!P2 LEA R2, P3, R250.reuse, R0, 0x2 ;  /* 0x00000000fa02a211 */ /* 0x050fe400078610ff */
[----:B------:R-:W-:Y:S02]  /*f9c0*/  IADD3 R11, R250, 0x8, RZ ;  /* 0x00000008fa0b7810 */ /* 0x000fe40007ffe0ff */
[----:B------:R-:W-:-:S02]  /*f9d0*/  ISETP.GE.AND P0, PT, R9, c[0x0][0x3c8], PT ;  /* 0x0000f20009007a0c */ /* 0x000fc40003f06270 */
[----:B-1----:R-:W-:Y:S02]  /*f9e0*/  @!P2 LEA.HI.X R3, R250, R4, R6, 0x2, P3 ;  /* 0x00000004fa03a211 */ /* 0x002fe400018f1406 */
[----:B------:R-:W-:Y:S02]  /*f9f0*/  SHF.R.S32.HI R11, RZ, 0x1f, R11 ;  /* 0x0000001fff0b7819 */ /* 0x000fe4000001140b */
[----:B------:R-:W-:Y:S01]  /*fa00*/  @!P6 LEA R6, P3, R10, R0, 0x2 ;  /* 0x000000000a06e211 */ /* 0x000fe200078610ff */
[----:B------:R1:W-:Y:S01]  /*fa10*/  @!P2 ST.E.64 [R2.64], R140 ;  /* 0x0000008c0200a985 */ /* 0x0003e2000c101b06 */
[C---:B------:R-:W-:Y:S02]  /*fa20*/  IADD3 R14, R250.reuse, 0x10, RZ ;  /* 0x00000010fa0e7810 */ /* 0x040fe40007ffe0ff */
[----:B------:R-:W-:Y:S02]  /*fa30*/  IADD3 R8, R250, 0x20, RZ ;  /* 0x00000020fa087810 */ /* 0x000fe40007ffe0ff */
[----:B------:R-:W-:-:S02]  /*fa40*/  @!P6 LEA.HI.X R7, R10, R4, R11, 0x2, P3 ;  /* 0x000000040a07e211 */ /* 0x000fc400018f140b */
[----:B------:R-:W-:Y:S02]  /*fa50*/  SHF.R.S32.HI R14, RZ, 0x1f, R14 ;  /* 0x0000001fff0e7819 */ /* 0x000fe4000001140e */
[----:B------:R-:W-:Y:S01]  /*fa60*/  ISETP.GE.AND P2, PT, R8, c[0x0][0x3c8], PT ;  /* 0x0000f20008007a0c */ /* 0x000fe20003f46270 */
[----:B------:R4:W-:Y:S01]  /*fa70*/  @!P6 ST.E.64 [R6.64], R144 ;  /* 0x000000900600e985 */ /* 0x0009e2000c101b06 */
[C---:B------:R-:W-:Y:S02]  /*fa80*/  IADD3 R10, R250.reuse, 0x18, RZ ;  /* 0x00000018fa0a7810 */ /* 0x040fe40007ffe0ff */
[----:B------:R-:W-:Y:S02]  /*fa90*/  IADD3 R11, R250, 0x28, RZ ;  /* 0x00000028fa0b7810 */ /* 0x000fe40007ffe0ff */
        /* <DEDUP_REMOVED lines=11> */
[----:B------:R-:W-:Y:S01]  /*fb50*/  IADD3 R14, R250, 0x28, RZ ;  /* 0x00000028fa0e7810 */ /* 0x000fe20007ffe0ff */
[----:B------:R1:W-:Y:S01]  /*fb60*/  @!P1 ST.E.64 [R2.64], R142 ;  /* 0x0000008e02009985 */ /* 0x0003e2000c101b06 */
        /* <DEDUP_REMOVED lines=9> */
[----:B------:R-:W-:Y:S02]  /*fc00*/  SHF.R.S32.HI R16, RZ, 0x1f, R16 ;  /* 0x0000001fff107819 */ /* 0x000fe40000011410 */
[----:B-1----:R-:W-:-:S04]  /*fc10*/  @!P2 LEA R2, P3, R8, R0, 0x2 ;  /* 0x000000000802a211 */ /* 0x002fc800078610ff */
[----:B------:R-:W-:Y:S02]  /*fc20*/  @!P2 LEA.HI.X R3, R8, R4, R9, 0x2, P3 ;  /* 0x000000040803a211 */ /* 0x000fe400018f1409 */
[----:B------:R-:W-:-:S03]  /*fc30*/  @!P6 LEA R8, P3, R11, R0, 0x2 ;  /* 0x000000000b08e211 */ /* 0x000fc600078610ff */
[----:B------:R1:W-:Y:S01]  /*fc40*/  @!P2 ST.E.64 [R2.64], R132 ;  /* 0x000000840200a985 */ /* 0x0003e2000c101b06 */
[----:B------:R-:W-:Y:S02]  /*fc50*/  @!P6 LEA.HI.X R9, R11, R4, R14, 0x2, P3 ;  /* 0x000000040b09e211 */ /* 0x000fe400018f140e */
[----:B------:R-:W-:Y:S02]  /*fc60*/  ISETP.GE.AND P3, PT, R17, c[0x0][0x3c8], PT ;  /* 0x0000f20011007a0c */ /* 0x000fe40003f66270 */
[C---:B----4-:R-:W-:Y:S01]  /*fc70*/  @!P1 LEA R6, P2, R13.reuse, R0, 0x2 ;  /* 0x000000000d069211 */ /* 0x050fe200078410ff */
[----:B------:R4:W-:Y:S01]  /*fc80*/  @!P6 ST.E.64 [R8.64], R134 ;  /* 0x000000860800e985 */ /* 0x0009e2000c101b06 */
[C---:B------:R-:W-:Y:S02]  /*fc90*/  IADD3 R14, R250.reuse, 0x48, RZ ;  /* 0x00000048fa0e7810 */ /* 0x040fe40007ffe0ff */
[----:B------:R-:W-:Y:S02]  /*fca0*/  IADD3 R11, R250, 0x38, RZ ;  /* 0x00000038fa0b7810 */ /* 0x000fe40007ffe0ff */
[----:B------:R-:W-:-:S02]  /*fcb0*/  @!P1 LEA.HI.X R7, R13, R4, R15, 0x2, P2 ;  /* 0x000000040d079211 */ /* 0x000fc400010f140f */
[----:B------:R-:W-:Y:S02]  /*fcc0*/  ISETP.GE.AND P2, PT, R14, c[0x0][0x3c8], PT ;  /* 0x0000f2000e007a0c */ /* 0x000fe40003f46270 */
[----:B------:R-:W-:Y:S01]  /*fcd0*/  SHF.R.S32.HI R11, RZ, 0x1f, R11 ;  /* 0x0000001fff0b7819 */ /* 0x000fe2000001140b */
[----:B------:R5:W-:Y:S01]  /*fce0*/  @!P1 ST.E.64 [R6.64], R136 ;  /* 0x0000008806009985 */ /* 0x000be2000c101b06 */
[C---:B------:R-:W-:Y:S02]  /*fcf0*/  IADD3 R15, R250.reuse, 0x50, RZ ;  /* 0x00000050fa0f7810 */ /* 0x040fe40007ffe0ff */
[----:B------:R-:W-:Y:S02]  /*fd00*/  IADD3 R13, R250, 0x58, RZ ;  /* 0x00000058fa0d7810 */ /* 0x000fe40007ffe0ff */
[----:B------:R-:W-:Y:S02]  /*fd10*/  ISETP.GE.AND P1, PT, R15, c[0x0][0x3c8], PT ;  /* 0x0000f2000f007a0c */ /* 0x000fe40003f26270 */
[----:B-1----:R-:W-:-:S04]  /*fd20*/  @!P0 LEA R2, P6, R10, R0, 0x2 ;  /* 0x000000000a028211 */ /* 0x002fc800078c10ff */
[----:B------:R-:W-:Y:S02]  /*fd30*/  @!P0 LEA.HI.X R3, R10, R4, R11, 0x2, P6 ;  /* 0x000000040a038211 */ /* 0x000fe400030f140b */
[----:B------:R-:W-:-:S03]  /*fd40*/  @!P3 LEA R10, P6, R17, R0, 0x2 ;  /* 0x00000000110ab211 */ /* 0x000fc600078c10ff */
[----:B------:R1:W-:Y:S01]  /*fd50*/  @!P0 ST.E.64 [R2.64], R138 ;  /* 0x0000008a02008985 */ /* 0x0003e2000c101b06 */
[----:B------:R-:W-:Y:S02]  /*fd60*/  @!P3 LEA.HI.X R11, R17, R4, R18, 0x2, P6 ;  /* 0x00000004110bb211 */ /* 0x000fe400030f1412 */
[C---:B----4-:R-:W-:Y:S02]  /*fd70*/  @!P2 LEA R8, P6, R14.reuse, R0, 0x2 ;  /* 0x000000000e08a211 */ /* 0x050fe400078c10ff */
[----:B------:R-:W-:Y:S01]  /*fd80*/  ISETP.GE.AND P0, PT, R13, c[0x0][0x3c8], PT ;  /* 0x0000f2000d007a0c */ /* 0x000fe20003f06270 */
[----:B------:R4:W-:Y:S01]  /*fd90*/  @!P3 ST.E.64 [R10.64], R150 ;  /* 0x000000960a00b985 */ /* 0x0009e2000c101b06 */
[----:B------:R-:W-:Y:S02]  /*fda0*/  @!P2 LEA.HI.X R9, R14, R4, R16, 0x2, P6 ;  /* 0x000000040e09a211 */ /* 0x000fe400030f1410 */
[----:B------:R-:W-:Y:S02]  /*fdb0*/  IADD3 R16, R250, 0x50, RZ ;  /* 0x00000050fa107810 */ /* 0x000fe40007ffe0ff */
[----:B-----5:R-:W-:Y:S01]  /*fdc0*/  @!P1 LEA R6, P6, R15, R0, 0x2 ;  /* 0x000000000f069211 */ /* 0x020fe200078c10ff */
[----:B------:R4:W-:Y:S01]  /*fdd0*/  @!P2 ST.E.64 [R8.64], R146 ;  /* 0x000000920800a985 */ /* 0x0009e2000c101b06 */
[----:B------:R-:W-:-:S02]  /*fde0*/  SHF.R.S32.HI R16, RZ, 0x1f, R16 ;  /* 0x0000001fff107819 */ /* 0x000fc40000011410 */
[----:B------:R-:W-:Y:S02]  /*fdf0*/  IADD3 R14, R250, 0x58, RZ ;  /* 0x00000058fa0e7810 */ /* 0x000fe40007ffe0ff */
[----:B------:R-:W-:Y:S02]  /*fe00*/  @!P1 LEA.HI.X R7, R15, R4, R16, 0x2, P6 ;  /* 0x000000040f079211 */ /* 0x000fe400030f1410 */
[----:B------:R-:W-:-:S03]  /*fe10*/  SHF.R.S32.HI R14, RZ, 0x1f, R14 ;  /* 0x0000001fff0e7819 */ /* 0x000fc6000001140e */
[----:B------:R4:W-:Y:S01]  /*fe20*/  @!P1 ST.E.64 [R6.64], R82 ;  /* 0x0000005206009985 */ /* 0x0009e2000c101b06 */
[----:B-1----:R-:W-:-:S04]  /*fe30*/  @!P0 LEA R2, P6, R13, R0, 0x2 ;  /* 0x000000000d028211 */ /* 0x002fc800078c10ff */
[----:B------:R-:W-:-:S05]  /*fe40*/  @!P0 LEA.HI.X R3, R13, R4, R14, 0x2, P6 ;  /* 0x000000040d038211 */ /* 0x000fca00030f140e */
[----:B------:R4:W-:Y:S04]  /*fe50*/  @!P0 ST.E.64 [R2.64], R80 ;  /* 0x0000005002008985 */ /* 0x0009e8000c101b06 */
.L_x_1435:
[----:B------:R-:W-:Y:S05]  /*fe60*/  BSYNC B0 ;  /* 0x0000000000007941 */ /* 0x000fea0003800000 */
.L_x_1434:
[----:B------:R-:W-:Y:S05]  /*fe70*/  BRA.DIV ~URZ, `(.L_x_1436) ;  /* 0x000058027f007947 */ /* 0x000fea000b800000 */
[----:B-1----:R1:W2:Y:S02]  /*fe80*/  SHFL.IDX PT, R4, R5, 0x2, 0x1c1f ;  /* 0x005c1f0005047f89 */ /* 0x0022a400000e0000 */
.L_x_1520:
[----:B------:R-:W-:Y:S05]  /*fe90*/  BRA.DIV ~URZ, `(.L_x_1437) ;  /* 0x000058527f007947 */ /* 0x000fea000b800000 */
[----:B----4-:R4:W1:Y:S02]  /*fea0*/  SHFL.IDX PT, R0, R12, 0x2, 0x1c1f ;  /* 0x005c1f000c007f89 */ /* 0x01086400000e0000 */
.L_x_1521:
[----:B------:R-:W-:Y:S01]  /*feb0*/  BSSY B0, `(.L_x_1438) ;  /* 0x0000054000007945 */ /* 0x000fe20003800000 */
[----:B------:R-:W-:Y:S05]  /*fec0*/  @P4 BRA `(.L_x_1439) ;  /* 0x0000052000004947 */ /* 0x000fea0003800000 */
[C---:B------:R-:W-:Y:S02]  /*fed0*/  IADD3 R6, R250.reuse, 0x8, RZ ;  /* 0x00000008fa067810 */ /* 0x040fe40007ffe0ff */
[----:B------:R-:W-:Y:S02]  /*fee0*/  ISETP.GE.AND P0, PT, R250, c[0x0][0x3c8], PT ;  /* 0x0000f200fa007a0c */ /* 0x000fe40003f06270 */
[----:B------:R-:W-:Y:S02]  /*fef0*/  ISETP.GE.AND P1, PT, R6, c[0x0][0x3c8], PT ;  /* 0x0000f20006007a0c */ /* 0x000fe40003f26270 */
[C---:B------:R-:W-:Y:S02]  /*ff00*/  IADD3 R16, R250.reuse, 0x10, RZ ;  /* 0x00000010fa107810 */ /* 0x040fe40007ffe0ff */
[C---:B------:R-:W-:Y:S02]  /*ff10*/  IADD3 R10, R250.reuse, 0x18, RZ ;  /* 0x00000018fa0a7810 */ /* 0x040fe40007ffe0ff */
[----:B------:R-:W-:-:S02]  /*ff20*/  IADD3 R7, R250, 0x8, RZ ;  /* 0x00000008fa077810 */ /* 0x000fc40007ffe0ff */
[----:B------:R-:W-:Y:S02]  /*ff30*/  ISETP.GE.AND P2, PT, R16, c[0x0][0x3c8], PT ;  /* 0x0000f20010007a0c */ /* 0x000fe40003f46270 */
[----:B------:R-:W-:Y:S02]  /*ff40*/  SHF.R.S32.HI R11, RZ, 0x1f, R250 ;  /* 0x0000001fff0b7819 */ /* 0x000fe400000114fa */
[-C--:B-1----:R-:W-:Y:S02]  /*ff50*/  @!P0 LEA R2, P6, R250, R0.reuse, 0x2 ;  /* 0x00000000fa028211 */ /* 0x082fe400078c10ff */
[----:B------:R-:W-:Y:S02]  /*ff60*/  ISETP.GE.AND P4, PT, R10, c[0x0][0x3c8], PT ;  /* 0x0000f2000a007a0c */ /* 0x000fe40003f86270 */
[----:B------:R-:W-:Y:S02]  /*ff70*/  SHF.R.S32.HI R7, RZ, 0x1f, R7 ;  /* 0x0000001fff077819 */ /* 0x000fe40000011407 */
[----:B------:R-:W-:-:S02]  /*ff80*/  @!P1 LEA R8, P3, R6, R0, 0x2 ;  /* 0x0000000006089211 */ /* 0x000fc400078610ff */
[-C--:B--2---:R-:W-:Y:S02]  /*ff90*/  @!P0 LEA.HI.X R3, R250, R4.reuse, R11, 0x2, P6 ;  /* 0x00000004fa038211 */ /* 0x084fe400030f140b */
[----:B------:R-:W-:Y:S02]  /*ffa0*/  @!P1 LEA.HI.X R9, R6, R4, R7, 0x2, P3 ;  /* 0x0000000406099211 */ /* 0x000fe400018f1407 */
[C---:B------:R-:W-:Y:S01]  /*ffb0*/  IADD3 R14, R250.reuse, 0x20, RZ ;  /* 0x00000020fa0e7810 */ /* 0x040fe20007ffe0ff */
[----:B------:R1:W-:Y:S01]  /*ffc0*/  @!P0 ST.E.64 [R2.64], R36 ;  /* 0x0000002402008985 */ /* 0x0003e2000c101b06 */
[C---:B------:R-:W-:Y:S02]  /*ffd0*/  IADD3 R13, R250.reuse, 0x28, RZ ;  /* 0x00000028fa0d7810 */ /* 0x040fe40007ffe0ff */
[C---:B------:R-:W-:Y:S01]  /*ffe0*/  IADD3 R17, R250.reuse, 0x10, RZ ;  /* 0x00000010fa117810 */ /* 0x040fe20007ffe0ff */
[----:B------:R2:W-:Y:S01]  /*fff0*/  @!P1 ST.E.64 [R8.64], R38 ;  /* 0x0000002608009985 */ /* 0x0005e2000c101b06 */
[----:B------:R-:W-:-:S02]  /*10000*/  IADD3 R15, R250, 0x18, RZ ;  /* 0x00000018fa0f7810 */ /* 0x000fc40007ffe0ff */
[----:B------:R-:W-:Y:S02]  /*10010*/  ISETP.GE.AND P3, PT, R14, c[0x0][0x3c8], PT ;  /* 0x0000f2000e007a0c */ /* 0x000fe40003f66270 */
[----:B------:R-:W-:Y:S02]  /*10020*/  ISETP.GE.AND P1, PT, R13, c[0x0][0x3c8], PT ;  /* 0x0000f2000d007a0c */ /* 0x000fe40003f26270 */
[----:B------:R-:W-:Y:S02]  /*10030*/  @!P2 LEA R6, P0, R16, R0, 0x2 ;  /* 0x000000001006a211 */ /* 0x000fe400078010ff */
[----:B------:R-:W-:Y:S02]  /*10040*/  SHF.R.S32.HI R17, RZ, 0x1f, R17 ;  /* 0x0000001fff117819 */ /* 0x000fe40000011411 */
[----:B------:R-:W-:Y:S02]  /*10050*/  SHF.R.S32.HI R15, RZ, 0x1f, R15 ;  /* 0x0000001fff0f7819 */ /* 0x000fe4000001140f */
[----:B------:R-:W-:-:S02]  /*10060*/  IADD3 R11, R250, 0x30, RZ ;  /* 0x00000030fa0b7810 */ /* 0x000fc40007ffe0ff */
[----:B------:R-:W-:Y:S02]  /*10070*/  @!P2 LEA.HI.X R7, R16, R4, R17, 0x2, P0 ;  /* 0x000000041007a211 */ /* 0x000fe400000f1411 */
[----:B------:R-:W-:Y:S02]  /*10080*/  ISETP.GE.AND P0, PT, R11, c[0x0][0x3c8], PT ;  /* 0x0000f2000b007a0c */ /* 0x000fe40003f06270 */
[C---:B------:R-:W-:Y:S01]  /*10090*/  IADD3 R16, R250.reuse, 0x20, RZ ;  /* 0x00000020fa107810 */ /* 0x040fe20007ffe0ff */
[----:B------:R5:W-:Y:S01]  /*100a0*/  @!P2 ST.E.64 [R6.64], R40 ;  /* 0x000000280600a985 */ /* 0x000be2000c101b06 */
[----:B------:R-:W-:Y:S02]  /*100b0*/  IADD3 R17, R250, 0x48, RZ ;  /* 0x00000048fa117810 */ /* 0x000fe40007ffe0ff */
[----:B------:R-:W-:Y:S02]  /*100c0*/  SHF.R.S32.HI R16, RZ, 0x1f, R16 ;  /* 0x0000001fff107819 */ /* 0x000fe40000011410 */
[----:B-1----:R-:W-:-:S02]  /*100d0*/  @!P4 LEA R2, P6, R10, R0, 0x2 ;  /* 0x000000000a02c211 */ /* 0x002fc400078c10ff */
[----:B------:R-:W-:Y:S02]  /*100e0*/  IADD3 R18, R250, 0x48, RZ ;  /* 0x00000048fa127810 */ /* 0x000fe40007ffe0ff */
[----:B------:R-:W-:Y:S02]  /*100f0*/  @!P4 LEA.HI.X R3, R10, R4, R15, 0x2, P6 ;  /* 0x000000040a03c211 */ /* 0x000fe400030f140f */
[----:B------:R-:W-:Y:S02]  /*10100*/  IADD3 R15, R250, 0x28, RZ ;  /* 0x00000028fa0f7810 */ /* 0x000fe40007ffe0ff */
[----:B--2---:R-:W-:Y:S01]  /*10110*/  @!P3 LEA R8, P2, R14, R0, 0x2 ;  /* 0x000000000e08b211 */ /* 0x004fe200078410ff */
[----:B------:R1:W-:Y:S01]  /*10120*/  @!P4 ST.E.64 [R2.64], R42 ;  /* 0x0000002a0200c985 */ /* 0x0003e2000c101b06 */
[----:B------:R-:W-:Y:S02]  /*10130*/  SHF.R.S32.HI R15, RZ, 0x1f, R15 ;  /* 0x0000001fff0f7819 */ /* 0x000fe4000001140f */
[----:B------:R-:W-:-:S02]  /*10140*/  IADD3 R10, R250, 0x38, RZ ;  /* 0x00000038fa0a7810 */ /* 0x000fc40007ffe0ff */
[----:B------:R-:W-:Y:S02]  /*10150*/  @!P3 LEA.HI.X R9, R14, R4, R16, 0x2, P2 ;  /* 0x000000040e09b211 */ /* 0x000fe400010f1410 */
[----:B------:R-:W-:Y:S02]  /*10160*/  ISETP.GE.AND P4, PT, R10, c[0x0][0x3c8], PT ;  /* 0x0000f2000a007a0c */ /* 0x000fe40003f86270 */
[C---:B------:R-:W-:Y:S01]  /*10170*/  IADD3 R14, R250.reuse, 0x40, RZ ;  /* 0x00000040fa0e7810 */ /* 0x040fe20007ffe0ff */
[----:B------:R-:W-:Y:S01]  /*10180*/  @!P3 ST.E.64 [R8.64], R66 ;  /* 0x000000420800b985 */ /* 0x000fe2000c101b06 */
[----:B------:R-:W-:Y:S02]  /*10190*/  IADD3 R16, R250, 0x40, RZ ;  /* 0x00000040fa107810 */ /* 0x000fe40007ffe0ff */
[----:B------:R-:W-:Y:S02]  /*101a0*/  ISETP.GE.AND P3, PT, R14, c[0x0][0x3c8], PT ;  /* 0x0000f2000e007a0c */ /* 0x000fe40003f66270 */
[----:B-----5:R-:W-:-:S02]  /*101b0*/  @!P0 LEA R6, P2, R11, R0, 0x2 ;  /* 0x000000000b068211 */ /* 0x020fc400078410ff */
[----:B------:R-:W-:Y:S02]  /*101c0*/  SHF.R.S32.HI R16, RZ, 0x1f, R16 ;  /* 0x0000001fff107819 */ /* 0x000fe40000011410 */
        /* <DEDUP_REMOVED lines=10> */
[----:B------:R-:W-:Y:S01]  /*10270*/  ISETP.GE.AND P2, PT, R17, c[0x0][0x3c8], PT ;  /* 0x0000f20011007a0c */ /* 0x000fe20003f46270 */
[----:B------:R2:W-:Y:S01]  /*10280*/  @!P0 ST.E.64 [R6.64], R48 ;  /* 0x0000003006008985 */ /* 0x0005e2000c101b06 */
[----:B------:R-:W-:Y:S02]  /*10290*/  IADD3 R13, R250, 0x58, RZ ;  /* 0x00000058fa0d7810 */ /* 0x000fe40007ffe0ff */
[----:B------:R-:W-:Y:S02]  /*102a0*/  SHF.R.S32.HI R11, RZ, 0x1f, R11 ;  /* 0x0000001fff0b7819 */ /* 0x000fe4000001140b */
        /* <DEDUP_REMOVED lines=20> */
.L_x_1439:
[----:B------:R-:W-:Y:S05]  /*103f0*/  BSYNC B0 ;  /* 0x0000000000007941 */ /* 0x000fea0003800000 */
.L_x_1438:
[----:B------:R-:W-:Y:S05]  /*10400*/  BRA.DIV ~URZ, `(.L_x_1440) ;  /* 0x000053427f007947 */ /* 0x000fea000b800000 */
[----:B--2---:R2:W3:Y:S04]  /*10410*/  SHFL.IDX PT, R4, R5, 0x3, 0x1c1f ;  /* 0x007c1f0005047f89 */ /* 0x0044e800000e0000 */
[----:B-1----:R2:W1:Y:S02]  /*10420*/  SHFL.IDX PT, R0, R12, 0x3, 0x1c1f ;  /* 0x007c1f000c007f89 */ /* 0x00246400000e0000 */
.L_x_1522:
[----:B------:R-:W-:Y:S05]  /*10430*/  @P5 BRA `(.L_x_1428) ;  /* 0x0000122000005947 */ /* 0x000fea0003800000 */
[C---:B---3--:R-:W-:Y:S02]  /*10440*/  IADD3 R8, R250.reuse, 0x8, RZ ;  /* 0x00000008fa087810 */ /* 0x048fe40007ffe0ff */
[----:B------:R-:W-:Y:S02]  /*10450*/  ISETP.GE.AND P4, PT, R250, c[0x0][0x3c8], PT ;  /* 0x0000f200fa007a0c */ /* 0x000fe40003f86270 */
[----:B------:R-:W-:Y:S02]  /*10460*/  ISETP.GE.AND P3, PT, R8, c[0x0][0x3c8], PT ;  /* 0x0000f20008007a0c */ /* 0x000fe40003f66270 */
[----:B------:R-:W-:-:S02]  /*10470*/  IADD3 R15, R250, 0x10, RZ ;  /* 0x00000010fa0f7810 */ /* 0x000fc40007ffe0ff */
[C---:B--2-4-:R-:W-:Y:S02]  /*10480*/  IADD3 R12, R250.reuse, 0x18, RZ ;  /* 0x00000018fa0c7810 */ /* 0x054fe40007ffe0ff */
[----:B------:R-:W-:Y:S02]  /*10490*/  IADD3 R5, R250, 0x20, RZ ;  /* 0x00000020fa057810 */ /* 0x000fe40007ffe0ff */
[----:B------:R-:W-:Y:S02]  /*104a0*/  ISETP.GE.AND P2, PT, R15, c[0x0][0x3c8], PT ;  /* 0x0000f2000f007a0c */ /* 0x000fe40003f46270 */
[----:B------:R-:W-:Y:S02]  /*104b0*/  ISETP.GE.AND P1, PT, R12, c[0x0][0x3c8], PT ;  /* 0x0000f2000c007a0c */ /* 0x000fe40003f26270 */
[C---:B------:R-:W-:Y:S02]  /*104c0*/  IADD3 R9, R250.reuse, 0x8, RZ ;  /* 0x00000008fa097810 */ /* 0x040fe40007ffe0ff */
[----:B-1----:R-:W-:-:S02]  /*104d0*/  @!P4 LEA R6, P6, R250, R0, 0x2 ;  /* 0x00000000fa06c211 */ /* 0x002fc400078c10ff */
[----:B------:R-:W-:Y:S02]  /*104e0*/  SHF.R.S32.HI R10, RZ, 0x1f, R250 ;  /* 0x0000001fff0a7819 */ /* 0x000fe400000114fa */
[----:B------:R-:W-:Y:S02]  /*104f0*/  ISETP.GE.AND P0, PT, R5, c[0x0][0x3c8], PT ;  /* 0x0000f20005007a0c */ /* 0x000fe40003f06270 */
[----:B------:R-:W-:Y:S02]  /*10500*/  SHF.R.S32.HI R9, RZ, 0x1f, R9 ;  /* 0x0000001fff097819 */ /* 0x000fe40000011409 */
[----:B------:R-:W-:Y:S02]  /*10510*/  @!P3 LEA R2, P5, R8, R0, 0x2 ;  /* 0x000000000802b211 */ /* 0x000fe400078a10ff */
[C---:B------:R-:W-:Y:S02]  /*10520*/  @!P4 LEA.HI.X R7, R250.reuse, R4, R10, 0x2, P6 ;  /* 0x00000004fa07c211 */ /* 0x040fe400030f140a */
[----:B------:R-:W-:-:S02]  /*10530*/  IADD3 R14, R250, 0x28, RZ ;  /* 0x00000028fa0e7810 */ /* 0x000fc40007ffe0ff */
[----:B------:R-:W-:Y:S01]  /*10540*/  IADD3 R16, R250, 0x10, RZ ;  /* 0x00000010fa107810 */ /* 0x000fe20007ffe0ff */
[----:B------:R1:W-:Y:S01]  /*10550*/  @!P4 ST.E.64 [R6.64], R60 ;  /* 0x0000003c0600c985 */ /* 0x0003e2000c101b06 */
[----:B------:R-:W-:Y:S02]  /*10560*/  @!P3 LEA.HI.X R3, R8, R4, R9, 0x2, P5 ;  /* 0x000000040803b211 */ /* 0x000fe400028f1409 */
[C---:B------:R-:W-:Y:S02]  /*10570*/  IADD3 R13, R250.reuse, 0x18, RZ ;  /* 0x00000018fa0d7810 */ /* 0x040fe40007ffe0ff */
[----:B------:R-:W-:Y:S01]  /*10580*/  IADD3 R11, R250, 0x20, RZ ;  /* 0x00000020fa0b7810 */ /* 0x000fe20007ffe0ff */
[----:B------:R2:W-:Y:S01]  /*10590*/  @!P3 ST.E.64 [R2.64], R34 ;  /* 0x000000220200b985 */ /* 0x0005e2000c101b06 */
[----:B------:R-:W-:Y:S02]  /*105a0*/  @!P2 LEA R8, P5, R15, R0, 0x2 ;  /* 0x000000000f08a211 */ /* 0x000fe400078a10ff */
[----:B------:R-:W-:-:S02]  /*105b0*/  ISETP.GE.AND P4, PT, R14, c[0x0][0x3c8], PT ;  /* 0x0000f2000e007a0c */ /* 0x000fc40003f86270 */
[----:B------:R-:W-:Y:S02]  /*105c0*/  SHF.R.S32.HI R16, RZ, 0x1f, R16 ;  /* 0x0000001fff107819 */ /* 0x000fe40000011410 */
[----:B------:R-:W-:Y:S02]  /*105d0*/  IADD3 R10, R250, 0x30, RZ ;  /* 0x00000030fa0a7810 */ /* 0x000fe40007ffe0ff */
[----:B------:R-:W-:Y:S02]  /*105e0*/  SHF.R.S32.HI R13, RZ, 0x1f, R13 ;  /* 0x0000001fff0d7819 */ /* 0x000fe4000001140d */
[----:B------:R-:W-:Y:S02]  /*105f0*/  SHF.R.S32.HI R11, RZ, 0x1f, R11 ;  /* 0x0000001fff0b7819 */ /* 0x000fe4000001140b */
[----:B------:R-:W-:Y:S02]  /*10600*/  @!P2 LEA.HI.X R9, R15, R4, R16, 0x2, P5 ;  /* 0x000000040f09a211 */ /* 0x000fe400028f1410 */
[----:B------:R-:W-:-:S02]  /*10610*/  ISETP.GE.AND P5, PT, R10, c[0x0][0x3c8], PT ;  /* 0x0000f2000a007a0c */ /* 0x000fc40003fa6270 */
[C---:B------:R-:W-:Y:S01]  /*10620*/  IADD3 R16, R250.reuse, 0x28, RZ ;  /* 0x00000028fa107810 */ /* 0x040fe20007ffe0ff */
[----:B------:R-:W-:Y:S01]  /*10630*/  @!P2 ST.E.64 [R8.64], R70 ;  /* 0x000000460800a985 */ /* 0x000fe2000c101b06 */
[----:B------:R-:W-:Y:S02]  /*10640*/  IADD3 R15, R250, 0x40, RZ ;  /* 0x00000040fa0f7810 */ /* 0x000fe40007ffe0ff */
[----:B------:R-:W-:Y:S02]  /*10650*/  SHF.R.S32.HI R16, RZ, 0x1f, R16 ;  /* 0x0000001fff107819 */ /* 0x000fe40000011410 */
[C---:B-1----:R-:W-:Y:S02]  /*10660*/  @!P1 LEA R6, P6, R12.reuse, R0, 0x2 ;  /* 0x000000000c069211 */ /* 0x042fe400078c10ff */
[----:B------:R-:W-:Y:S02]  /*10670*/  ISETP.GE.AND P2, PT, R15, c[0x0][0x3c8], PT ;  /* 0x0000f2000f007a0c */ /* 0x000fe40003f46270 */
[----:B------:R-:W-:-:S02]  /*10680*/  @!P1 LEA.HI.X R7, R12, R4, R13, 0x2, P6 ;  /* 0x000000040c079211 */ /* 0x000fc400030f140d */
[C---:B--2---:R-:W-:Y:S02]  /*10690*/  @!P0 LEA R2, P3, R5.reuse, R0, 0x2 ;  /* 0x0000000005028211 */ /* 0x044fe400078610ff */
[----:B------:R-:W-:Y:S01]  /*106a0*/  IADD3 R12, R250, 0x38, RZ ;  /* 0x00000038fa0c7810 */ /* 0x000fe20007ffe0ff */
[----:B------:R1:W-:Y:S01]  /*106b0*/  @!P1 ST.E.64 [R6.64], R64 ;  /* 0x0000004006009985 */ /* 0x0003e2000c101b06 */
[----:B------:R-:W-:Y:S02]  /*106c0*/  @!P0 LEA.HI.X R3, R5, R4, R11, 0x2, P3 ;  /* 0x0000000405038211 */ /* 0x000fe400018f140b */
[----:B------:R-:W-:Y:S02]  /*106d0*/  ISETP.GE.AND P3, PT, R12, c[0x0][0x3c8], PT ;  /* 0x0000f2000c007a0c */ /* 0x000fe40003f66270 */
[C---:B------:R-:W-:Y:S01]  /*106e0*/  IADD3 R11, R250.reuse, 0x30, RZ ;  /* 0x00000030fa0b7810 */ /* 0x040fe20007ffe0ff */
[----:B------:R2:W-:Y:S01]  /*106f0*/  @!P0 ST.E.64 [R2.64], R30 ;  /* 0x0000001e02008985 */ /* 0x0005e2000c101b06 */
[----:B------:R-:W-:-:S02]  /*10700*/  IADD3 R13, R250, 0x48, RZ ;  /* 0x00000048fa0d7810 */ /* 0x000fc40007ffe0ff */
[----:B------:R-:W-:Y:S02]  /*10710*/  IADD3 R5, R250, 0x50, RZ ;  /* 0x00000050fa057810 */ /* 0x000fe40007ffe0ff */
[----:B------:R-:W-:Y:S02]  /*10720*/  SHF.R.S32.HI R11, RZ, 0x1f, R11 ;  /* 0x0000001fff0b7819 */ /* 0x000fe4000001140b */
[----:B------:R-:W-:Y:S02]  /*10730*/  ISETP.GE.AND P1, PT, R13, c[0x0][0x3c8], PT ;  /* 0x0000f2000d007a0c */ /* 0x000fe40003f26270 */
[----:B-1----:R-:W-:-:S04]  /*10740*/  @!P4 LEA R6, P0, R14, R0, 0x2 ;  /* 0x000000000e06c211 */ /* 0x002fc800078010ff */
[----:B------:R-:W-:Y:S02]  /*10750*/  @!P4 LEA.HI.X R7, R14, R4, R16, 0x2, P0 ;  /* 0x000000040e07c211 */ /* 0x000fe400000f1410 */
[----:B--2---:R-:W-:Y:S02]  /*10760*/  @!P5 LEA R2, P6, R10, R0, 0x2 ;  /* 0x000000000a02d211 */ /* 0x004fe400078c10ff */
[----:B------:R-:W-:Y:S01]  /*10770*/  IADD3 R14, R250, 0x38, RZ ;  /* 0x00000038fa0e7810 */ /* 0x000fe20007ffe0ff */
[----:B------:R1:W-:Y:S01]  /*10780*/  @!P4 ST.E.64 [R6.64], R46 ;  /* 0x0000002e0600c985 */ /* 0x0003e2000c101b06 */
[----:B------:R-:W-:Y:S02]  /*10790*/  ISETP.GE.AND P0, PT, R5, c[0x0][0x3c8], PT ;  /* 0x0000f20005007a0c */ /* 0x000fe40003f06270 */
[----:B------:R-:W-:Y:S02]  /*107a0*/  @!P5 LEA.HI.X R3, R10, R4, R11, 0x2, P6 ;  /* 0x000000040a03d211 */ /* 0x000fe400030f140b */
[----:B------:R-:W-:-:S02]  /*107b0*/  @!P3 LEA R10, P4, R12, R0, 0x2 ;  /* 0x000000000c0ab211 */ /* 0x000fc400078810ff */
[----:B------:R-:W-:Y:S01]  /*107c0*/  SHF.R.S32.HI R14, RZ, 0x1f, R14 ;  /* 0x0000001fff0e7819 */ /* 0x000fe2000001140e */
[----:B------:R2:W-:Y:S01]  /*107d0*/  @!P5 ST.E.64 [R2.64], R50 ;  /* 0x000000320200d985 */ /* 0x0005e2000c101b06 */
[----:B------:R-:W-:Y:S02]  /*107e0*/  IADD3 R16, R250, 0x40, RZ ;  /* 0x00000040fa107810 */ /* 0x000fe40007ffe0ff */
[----:B------:R-:W-:Y:S02]  /*107f0*/  @!P3 LEA.HI.X R11, R12, R4, R14, 0x2, P4 ;  /* 0x000000040c0bb211 */ /* 0x000fe400020f140e */
[C---:B------:R-:W-:Y:S02]  /*10800*/  IADD3 R14, R250.reuse, 0x48, RZ ;  /* 0x00000048fa0e7810 */ /* 0x040fe40007ffe0ff */
[----:B------:R-:W-:Y:S01]  /*10810*/  IADD3 R12, R250, 0x50, RZ ;  /* 0x00000050fa0c7810 */ /* 0x000fe20007ffe0ff */
[----:B------:R3:W-:Y:S01]  /*10820*/  @!P3 ST.E.64 [R10.64], R62 ;  /* 0x0000003e0a00b985 */ /* 0x0007e2000c101b06 */
[----:B------:R-:W-:-:S02]  /*10830*/  @!P2 LEA R8, P6, R15, R0, 0x2 ;  /* 0x000000000f08a211 */ /* 0x000fc400078c10ff */
[----:B------:R-:W-:Y:S02]  /*10840*/  SHF.R.S32.HI R16, RZ, 0x1f, R16 ;  /* 0x0000001fff107819 */ /* 0x000fe40000011410 */
[----:B------:R-:W-:Y:S02]  /*10850*/  SHF.R.S32.HI R14, RZ, 0x1f, R14 ;  /* 0x0000001fff0e7819 */ /* 0x000fe4000001140e */
[----:B------:R-:W-:Y:S02]  /*10860*/  SHF.R.S32.HI R12, RZ, 0x1f, R12 ;  /* 0x0000001fff0c7819 */ /* 0x000fe4000001140c */
[----:B------:R-:W-:Y:S02]  /*10870*/  @!P2 LEA.HI.X R9, R15, R4, R16, 0x2, P6 ;  /* 0x000000040f09a211 */ /* 0x000fe400030f1410 */
[----:B-1----:R-:W-:-:S03]  /*10880*/  @!P1 LEA R6, P5, R13, R0, 0x2 ;  /* 0x000000000d069211 */ /* 0x002fc600078a10ff */
[----:B------:R3:W-:Y:S01]  /*10890*/  @!P2 ST.E.64 [R8.64], R58 ;  /* 0x0000003a0800a985 */ /* 0x0007e2000c101b06 */
[----:B------:R-:W-:Y:S02]  /*108a0*/  @!P1 LEA.HI.X R7, R13, R4, R14, 0x2, P5 ;  /* 0x000000040d079211 */ /* 0x000fe400028f140e */
[----:B--2---:R-:W-:-:S03]  /*108b0*/  @!P0 LEA R2, P4, R5, R0, 0x2 ;  /* 0x0000000005028211 */ /* 0x004fc600078810ff */
[----:B------:R3:W-:Y:S01]  /*108c0*/  @!P1 ST.E.64 [R6.64], R54 ;  /* 0x0000003606009985 */ /* 0x0007e2000c101b06 */
[----:B------:R-:W-:Y:S02]  /*108d0*/  @!P0 LEA.HI.X R3, R5, R4, R12, 0x2, P4 ;  /* 0x0000000405038211 */ /* 0x000fe400020f140c */
[----:B------:R-:W-:-:S03]  /*108e0*/  IADD3 R5, R250, 0x58, RZ ;  /* 0x00000058fa057810 */ /* 0x000fc60007ffe0ff */
[----:B------:R3:W-:Y:S01]  /*108f0*/  @!P0 ST.E.64 [R2.64], R32 ;  /* 0x0000002002008985 */ /* 0x0007e2000c101b06 */
[----:B------:R-:W-:-:S13]  /*10900*/  ISETP.GE.AND P0, PT, R5, c[0x0][0x3c8], PT ;  /* 0x0000f20005007a0c */ /* 0x000fda0003f06270 */
[----:B------:R-:W-:Y:S05]  /*10910*/  @P0 BRA `(.L_x_1428) ;  /* 0x00000d4000000947 */ /* 0x000fea0003800000 */
[----:B------:R-:W-:Y:S02]  /*10920*/  IADD3 R12, R250, 0x58, RZ ;  /* 0x00000058fa0c7810 */ /* 0x000fe40007ffe0ff */
[----:B---3--:R-:W-:Y:S02]  /*10930*/  LEA R2, P0, R5, R0, 0x2 ;  /* 0x0000000005027211 */ /* 0x008fe400078010ff */
[----:B------:R-:W-:-:S04]  /*10940*/  SHF.R.S32.HI R12, RZ, 0x1f, R12 ;  /* 0x0000001fff0c7819 */ /* 0x000fc8000001140c */
[----:B------:R-:W-:-:S05]  /*10950*/  LEA.HI.X R3, R5, R4, R12, 0x2, P0 ;  /* 0x0000000405037211 */ /* 0x000fca00000f140c */
[----:B------:R1:W-:Y:S01]  /*10960*/  ST.E.64 [R2.64], R26 ;  /* 0x0000001a02007985 */ /* 0x0003e2000c101b06 */
[----:B------:R-:W-:Y:S05]  /*10970*/  BRA `(.L_x_1428) ;  /* 0x00000ce000007947 */ /* 0x000fea0003800000 */
.L_x_1413:
        /* <DEDUP_REMOVED lines=22> */
.L_x_1441:
        /* <DEDUP_REMOVED lines=58> */
.L_x_1443:
[----:B------:R-:W-:Y:S05]  /*10e80*/  BSYNC B0 ;  /* 0x0000000000007941 */ /* 0x000fea0003800000 */
.L_x_1442:
[----:B------:R-:W-:-:S13]  /*10e90*/  ISETP.GT.AND P0, PT, R19, 0x1, PT ;  /* 0x000000011300780c */ /* 0x000fda0003f04270 */
[----:B------:R-:W-:Y:S05]  /*10ea0*/  @P0 BRA `(.L_x_1428) ;  /* 0x000007b000000947 */ /* 0x000fea0003800000 */
[----:B------:R-:W-:Y:S01]  /*10eb0*/  MOV R2, c[0x0][0x4e8] ;  /* 0x00013a0000027a02 */ /* 0x000fe20000000f00 */
[----:B-1----:R-:W-:Y:S01]  /*10ec0*/  IMAD R0, R18, c[0x0][0x3a0], RZ ;  /* 0x0000e80012007a24 */ /* 0x002fe200078e02ff */
[----:B------:R-:W-:Y:S01]  /*10ed0*/  IADD3 R4, R231, R249, RZ ;  /* 0x000000f9e7047210 */ /* 0x000fe20007ffe0ff */
[----:B------:R-:W-:Y:S01]  /*10ee0*/  IMAD R5, R21, c[0x0][0x3f0], RZ ;  /* 0x0000fc0015057a24 */ /* 0x000fe200078e02ff */
[----:B------:R-:W-:Y:S01]  /*10ef0*/  ISETP.NE.AND P0, PT, R2, 0x1, PT ;  /* 0x000000010200780c */ /* 0x000fe20003f05270 */
[----:B------:R-:W-:-:S04]  /*10f00*/  IMAD.WIDE.U32 R2, R6, c[0x0][0x3a0], RZ ;  /* 0x0000e80006027a25 */ /* 0x000fc800078e00ff */
[----:B------:R-:W-:Y:S01]  /*10f10*/  IMAD R6, R6, c[0x0][0x3a4], R0 ;  /* 0x0000e90006067a24 */ /* 0x000fe200078e0200 */
[----:B------:R-:W-:Y:S01]  /*10f20*/  MOV R0, R4 ;  /* 0x0000000400007202 */ /* 0x000fe20000000f00 */
[----:B------:R-:W-:-:S03]  /*10f30*/  IMAD R7, R13, c[0x0][0x3f4], R5 ;  /* 0x0000fd000d077a24 */ /* 0x000fc600078e0205 */
[----:B------:R-:W-:-:S03]  /*10f40*/  IADD3 R3, R3, R6, RZ ;  /* 0x0000000603037210 */ /* 0x000fc60007ffe0ff */
        /* <DEDUP_REMOVED lines=22> */
.L_x_1523:
[----:B------:R-:W-:Y:S05]  /*110b0*/  BRA.DIV ~URZ, `(.L_x_1445) ;  /* 0x000047c27f007947 */ /* 0x000fea000b800000 */
[----:B------:R3:W4:Y:S02]  /*110c0*/  SHFL.IDX PT, R0, R12, RZ, 0x1c1f ;  /* 0x001c1fff0c007589 */ /* 0x00072400000e0000 */
.L_x_1524:
        /* <DEDUP_REMOVED lines=20> */
.L_x_1447:
[----:B------:R-:W-:Y:S05]  /*11210*/  BSYNC B0 ;  /* 0x0000000000007941 */ /* 0x000fea0003800000 */
.L_x_1446:
[----:B------:R-:W-:Y:S05]  /*11220*/  BRA.DIV ~URZ, `(.L_x_1448) ;  /* 0x000046b27f007947 */ /* 0x000fea000b800000 */
[----:B--2---:R2:W1:Y:S04]  /*11230*/  SHFL.IDX PT, R4, R5, 0x1, 0x1c1f ;  /* 0x003c1f0005047f89 */ /* 0x00446800000e0000 */
[----:B----4-:R2:W4:Y:S02]  /*11240*/  SHFL.IDX PT, R0, R12, 0x1, 0x1c1f ;  /* 0x003c1f000c007f89 */ /* 0x01052400000e0000 */
.L_x_1525:
        /* <DEDUP_REMOVED lines=19> */
.L_x_1450:
[----:B------:R-:W-:Y:S05]  /*11380*/  BSYNC B0 ;  /* 0x0000000000007941 */ /* 0x000fea0003800000 */
.L_x_1449:
[----:B------:R-:W-:Y:S05]  /*11390*/  BRA.DIV ~URZ, `(.L_x_1451) ;  /* 0x000046027f007947 */ /* 0x000fea000b800000 */
[----:B-1----:R1:W2:Y:S02]  /*113a0*/  SHFL.IDX PT, R4, R5, 0x2, 0x1c1f ;  /* 0x005c1f0005047f89 */ /* 0x0022a400000e0000 */
.L_x_1526:
[----:B------:R-:W-:Y:S05]  /*113b0*/  BRA.DIV ~URZ, `(.L_x_1452) ;  /* 0x000046527f007947 */ /* 0x000fea000b800000 */
[----:B----4-:R4:W1:Y:S02]  /*113c0*/  SHFL.IDX PT, R0, R12, 0x2, 0x1c1f ;  /* 0x005c1f000c007f89 */ /* 0x01086400000e0000 */
.L_x_1527:
        /* <DEDUP_REMOVED lines=19> */
.L_x_1454:
[----:B------:R-:W-:Y:S05]  /*11500*/  BSYNC B0 ;  /* 0x0000000000007941 */ /* 0x000fea0003800000 */
.L_x_1453:
[----:B------:R-:W-:Y:S05]  /*11510*/  BRA.DIV ~URZ, `(.L_x_1455) ;  /* 0x000045527f007947 */ /* 0x000fea000b800000 */
[----:B--2---:R2:W3:Y:S04]  /*11520*/  SHFL.IDX PT, R4, R5, 0x3, 0x1c1f ;  /* 0x007c1f0005047f89 */ /* 0x0044e800000e0000 */
[----:B-1----:R2:W1:Y:S02]  /*11530*/  SHFL.IDX PT, R0, R12, 0x3, 0x1c1f ;  /* 0x007c1f000c007f89 */ /* 0x00246400000e0000 */
.L_x_1528:
        /* <DEDUP_REMOVED lines=18> */
.L_x_1428:
[----:B------:R-:W-:Y:S05]  /*11660*/  BSYNC B1 ;  /* 0x0000000000017941 */ /* 0x000fea0003800000 */
.L_x_1412:
[----:B-1--4-:R-:W4:Y:S02]  /*11670*/  LDL R0, [R1+0x38] ;  /* 0x0000380001007983 */ /* 0x012f240000100800 */
        /* <DEDUP_REMOVED lines=14> */
.L_x_1529:
[----:B------:R-:W-:Y:S05]  /*11760*/  BRA.DIV ~URZ, `(.L_x_1458) ;  /* 0x000044327f007947 */ /* 0x000fea000b800000 */
[----:B------:R3:W4:Y:S02]  /*11770*/  SHFL.IDX PT, R8, R74, 0x1, 0x1f ;  /* 0x00201f004a087f89 */ /* 0x00072400000e0000 */
.L_x_1530:
        /* <DEDUP_REMOVED lines=19> */
.L_x_1531:
        /* <DEDUP_REMOVED lines=16> */
.L_x_1532:
[----:B---3--:R-:W-:Y:S01]  /*119b0*/  IMAD R0, R0, c[0x0][0x538], RZ ;  /* 0x00014e0000007a24 */ /* 0x008fe200078e02ff */
[----:B------:R-:W-:Y:S04]  /*119c0*/  BSSY B1, `(.L_x_1461) ;  /* 0x00000ce000017945 */ /* 0x000fe80003800000 */
[----:B----4-:R-:W-:-:S04]  /*119d0*/  IADD3 R8, R0, R8, RZ ;  /* 0x0000000800087210 */ /* 0x010fc80007ffe0ff */
[----:B--2---:R-:W-:-:S13]  /*119e0*/  ISETP.GT.AND P6, PT, R8, R9, PT ;  /* 0x000000090800720c */ /* 0x004fda0003fc4270 */
[----:B------:R-:W-:Y:S05]  /*119f0*/  @P6 BRA `(.L_x_1462) ;  /* 0x0000025000006947 */ /* 0x000fea0003800000 */
.L_x_1466:
        /* <DEDUP_REMOVED lines=17> */
.L_x_1533:
        /* <DEDUP_REMOVED lines=16> */
.L_x_1534:
[----:B--2---:R-:W-:-:S05]  /*11c10*/  IMAD R0, R0, c[0x0][0x538], RZ ;  /* 0x00014e0000007a24 */ /* 0x004fca00078e02ff */
[----:B------:R-:W-:-:S04]  /*11c20*/  IADD3 R8, R0, R8, RZ ;  /* 0x0000000800087210 */ /* 0x000fc80007ffe0ff */
[----:B------:R-:W-:-:S13]  /*11c30*/  ISETP.GT.AND P6, PT, R8, R9, PT ;  /* 0x000000090800720c */ /* 0x000fda0003fc4270 */
[----:B-1----:R-:W-:Y:S05]  /*11c40*/  @!P6 BRA `(.L_x_1466) ;  /* 0xfffffdb00000e947 */ /* 0x002fea000383ffff */
.L_x_1462:
[----:B------:R-:W-:-:S05]  /*11c50*/  IADD3 R10, -R0, R8, RZ ;  /* 0x00000008000a7210 */ /* 0x000fca0007ffe1ff */
[----:B------:R-:W-:-:S05]  /*11c60*/  IMAD R0, R4, c[0x0][0x538], R10 ;  /* 0x00014e0004007a24 */ /* 0x000fca00078e020a */
[----:B------:R-:W-:Y:S01]  /*11c70*/  ISETP.GT.AND P0, PT, R0, R9, PT ;  /* 0x000000090000720c */ /* 0x000fe20003f04270 */
[----:B------:R-:W-:-:S12]  /*11c80*/  BRA.DIV ~URZ, `(.L_x_1467) ;  /* 0x000043527f007947 */ /* 0x000fd8000b800000 */
[----:B------:R-:W-:-:S03]  /*11c90*/  VOTE.ANY R11, PT, !P0 ;  /* 0x00000000000b7806 */ /* 0x000fc600040e0100 */
.L_x_1535:
[----:B------:R-:W2:Y:S01]  /*11ca0*/  LDL.LU R0, [R1+0xc] ;  /* 0x00000c0001007983 */ /* 0x000ea20000300800 */
[----:B------:R-:W2:Y:S02]  /*11cb0*/  POPC R5, R11 ;  /* 0x0000000b00057309 */ /* 0x000ea40000000000 */
[----:B--2---:R-:W-:-:S05]  /*11cc0*/  IADD3 R0, R5, R0, RZ ;  /* 0x0000000005007210 */ /* 0x004fca0007ffe0ff */
[----:B------:R2:W-:Y:S01]  /*11cd0*/  STL [R1+0xc], R0 ;  /* 0x00000c0001007387 */ /* 0x0005e20000100800 */
[----:B------:R-:W-:Y:S05]  /*11ce0*/  BRA.DIV ~URZ, `(.L_x_1468) ;  /* 0x000043427f007947 */ /* 0x000fea000b800000 */
[----:B------:R3:W4:Y:S04]  /*11cf0*/  SHFL.IDX PT, R8, R6, R5, 0x1f ;  /* 0x00001f0506087589 */ /* 0x00072800000e0000 */
[----:B------:R3:W1:Y:S02]  /*11d00*/  SHFL.IDX PT, R7, R7, R5, 0x1f ;  /* 0x00001f0507077589 */ /* 0x00066400000e0000 */
.L_x_1536:
[----:B------:R-:W-:Y:S01]  /*11d10*/  ISETP.NE.AND P0, PT, R11, RZ, PT ;  /* 0x000000ff0b00720c */ /* 0x000fe20003f05270 */
[----:B------:R-:W-:-:S12]  /*11d20*/  BSSY B0, `(.L_x_1469) ;  /* 0x0000005000007945 */ /* 0x000fd80003800000 */
[----:B------:R-:W-:Y:S05]  /*11d30*/  @!P0 BRA `(.L_x_1470) ;  /* 0x0000003000008947 */ /* 0x000fea0003800000 */
[----:B---3--:R-:W-:Y:S01]  /*11d40*/  IADD3 R5, R5, -0x1, RZ ;  /* 0xffffffff05057810 */ /* 0x008fe20007ffe0ff */
[----:B------:R-:W-:Y:S05]  /*11d50*/  BRA.DIV ~URZ, `(.L_x_1471) ;  /* 0x000043a27f007947 */ /* 0x000fea000b800000 */
[----:B------:R3:W2:Y:S02]  /*11d60*/  SHFL.IDX PT, R12, R4, R5, 0x1f ;  /* 0x00001f05040c7589 */ /* 0x0006a400000e0000 */
.L_x_1470:
[----:B------:R-:W-:Y:S05]  /*11d70*/  BSYNC B0 ;  /* 0x0000000000007941 */ /* 0x000fea0003800000 */
.L_x_1469:
[----:B--2---:R-:W-:Y:S01]  /*11d80*/  IMAD R0, R12, c[0x0][0x538], R10 ;  /* 0x00014e000c007a24 */ /* 0x004fe200078e020a */
        /* <DEDUP_REMOVED lines=10> */
[----:B---3--:R-:W1:Y:S02]  /*11e30*/  F2I.FTZ.U32.TRUNC.NTZ R5, R0 ;  /* 0x0000000000057305 */ /* 0x008e64000021f000 */
        /* <DEDUP_REMOVED lines=56> */
.L_x_1473:
[----:B-1----:R-:W2:Y:S01]  /*121c0*/  LDL R0, [R1+0xc] ;  /* 0x00000c0001007983 */ /* 0x002ea20000100800 */
[----:B------:R-:W-:-:S04]  /*121d0*/  IMAD.MOV.U32 R2, RZ, RZ, 0x4 ;  /* 0x00000004ff027424 */ /* 0x000fc800078e00ff */
        /* <DEDUP_REMOVED lines=66> */
.L_x_1474:
[----:B------:R-:W-:Y:S05]  /*12600*/  BSYNC B0 ;  /* 0x0000000000007941 */ /* 0x000fea0003800000 */
.L_x_1472:
[----:B------:R-:W-:-:S04]  /*12610*/  LOP3.LUT R2, RZ, R2, RZ, 0x33, !PT ;  /* 0x00000002ff027212 */ /* 0x000fc800078e33ff */
[----:B-1----:R-:W-:-:S05]  /*12620*/  IADD3 R0, R2, R8, RZ ;  /* 0x0000000802007210 */ /* 0x002fca0007ffe0ff */
[----:B------:R1:W-:Y:S01]  /*12630*/  STL [R1+0x4], R0 ;  /* 0x0000040001007387 */ /* 0x0003e20000100800 */
[----:B------:R-:W-:Y:S05]  /*12640*/  BRA `(.L_x_1475) ;  /* 0x0000005000007947 */ /* 0x000fea0003800000 */
.L_x_1463:
[----:B------:R-:W-:Y:S01]  /*12650*/  MOV R0, c[0x0][0x53c] ;  /* 0x00014f0000007a02 */ /* 0x000fe20000000f00 */
[----:B------:R2:W-:Y:S04]  /*12660*/  STL [R1], R9 ;  /* 0x0000000901007387 */ /* 0x0005e80000100800 */
[----:B------:R2:W-:Y:S04]  /*12670*/  STL [R1+0x4], RZ ;  /* 0x000004ff01007387 */ /* 0x0005e80000100800 */
[----:B------:R2:W-:Y:S04]  /*12680*/  STL [R1+0x8], RZ ;  /* 0x000008ff01007387 */ /* 0x0005e80000100800 */
[----:B------:R2:W-:Y:S02]  /*12690*/  STL [R1+0xc], R0 ;  /* 0x00000c0001007387 */ /* 0x0005e40000100800 */
.L_x_1475:
[----:B------:R-:W-:Y:S05]  /*126a0*/  BSYNC B1 ;  /* 0x0000000000017941 */ /* 0x000fea0003800000 */
.L_x_1461:
        /* <DEDUP_REMOVED lines=9> */
.L_x_1456:
[----:B--2---:R-:W2:Y:S02]  /*12740*/  LDL R0, [R1+0xc] ;  /* 0x00000c0001007983 */ /* 0x004ea40000100800 */
[----:B--2---:R-:W-:-:S13]  /*12750*/  ISETP.GE.AND P0, PT, R0, c[0x0][0x53c], PT ;  /* 0x00014f0000007a0c */ /* 0x004fda0003f06270 */
[----:B-1----:R-:W-:Y:S01]  /*12760*/  @P0 CALL.REL.NOINC `(.L_x_1476) ;  /* 0x0000001000000944 */ /* 0x002fe20003c00000 */
[----:B------:R-:W-:Y:S05]  /*12770*/  BRA `(.L_x_1477) ;  /* 0xfffef3c000007947 */ /* 0x000fea000383ffff */
.L_x_1476:
[----:B------:R-:W-:Y:S05]  /*12780*/  EXIT ;  /* 0x000000000000794d */ /* 0x000fea0003800000 */
.L_x_1339:
[----:B------:R-:W-:Y:S01]  /*12790*/  IMAD.MOV.U32 R0, RZ, RZ, R5 ;  /* 0x000000ffff007224 */ /* 0x000fe200078e0005 */
[----:B------:R-:W-:Y:S02]  /*127a0*/  MOV R2, 0x1 ;  /* 0x0000000100027802 */ /* 0x000fe40000000f00 */
[----:B------:R-:W-:Y:S02]  /*127b0*/  MOV R3, 0x127d0 ;  /* 0x000127d000037802 */ /* 0x000fe40000000f00 */
[----:B------:R-:W-:Y:S05]  /*127c0*/  CALL.REL.NOINC `($__internal_21_$__cuda_sm70_shflsync_up_p) ;  /* 0x00003a5000007944 */ /* 0x000fea0003c00000 */
[----:B------:R-:W-:Y:S01]  /*127d0*/  MOV R0, R4 ;  /* 0x0000000400007202 */ /* 0x000fe20000000f00 */
[----:B------:R-:W-:Y:S05]  /*127e0*/  BRA `(.L_x_1478) ;  /* 0xfffedc7000007947 */ /* 0x000fea000383ffff */
.L_x_1340:
[----:B------:R-:W-:Y:S01]  /*127f0*/  IMAD.MOV.U32 R0, RZ, RZ, R5 ;  /* 0x000000ffff007224 */ /* 0x000fe200078e0005 */
[----:B------:R-:W-:Y:S02]  /*12800*/  MOV R2, 0x2 ;  /* 0x0000000200027802 */ /* 0x000fe40000000f00 */
[----:B------:R-:W-:Y:S02]  /*12810*/  MOV R3, 0x12830 ;  /* 0x0001283000037802 */ /* 0x000fe40000000f00 */
[----:B------:R-:W-:Y:S05]  /*12820*/  CALL.REL.NOINC `($__internal_21_$__cuda_sm70_shflsync_up_p) ;  /* 0x000039f000007944 */ /* 0x000fea0003c00000 */
[----:B------:R-:W-:Y:S01]  /*12830*/  SEL R0, R4, RZ, P4 ;  /* 0x000000ff04007207 */ /* 0x000fe20002000000 */
[----:B------:R-:W-:Y:S01]  /*12840*/  IMAD.MOV.U32 R2, RZ, RZ, 0x4 ;  /* 0x00000004ff027424 */ /* 0x000fe200078e00ff */
[----:B------:R-:W-:-:S03]  /*12850*/  MOV R3, 0x12880 ;  /* 0x0001288000037802 */ /* 0x000fc60000000f00 */
[----:B------:R-:W-:Y:S02]  /*12860*/  IMAD.IADD R0, R5, 0x1, R0 ;  /* 0x0000000105007824 */ /* 0x000fe400078e0200 */
        /* <DEDUP_REMOVED lines=11> */
[----:B------:R-:W-:Y:S02]  /*12920*/  SEL R4, R4, RZ, P1 ;  /* 0x000000ff04047207 */ /* 0x000fe40000800000 */
[----:B------:R-:W-:Y:S02]  /*12930*/  MOV R3, 0x1f ;  /* 0x0000001f00037802 */ /* 0x000fe40000000f00 */
[----:B------:R-:W-:Y:S01]  /*12940*/  MOV R2, 0x12990 ;  /* 0x0001299000027802 */ /* 0x000fe20000000f00 */
[----:B------:R-:W-:Y:S02]  /*12950*/  IMAD.IADD R4, R0, 0x1, R4 ;  /* 0x0000000100047824 */ /* 0x000fe400078e0204 */
[----:B------:R-:W-:Y:S02]  /*12960*/  IMAD.MOV.U32 R0, RZ, RZ, 0x1f ;  /* 0x0000001fff007424 */ /* 0x000fe400078e00ff */
[----:B------:R-:W-:Y:S02]  /*12970*/  IMAD.MOV.U32 R209, RZ, RZ, R4 ;  /* 0x000000ffffd17224 */ /* 0x000fe400078e0004 */
[----:B------:R-:W-:Y:S05]  /*12980*/  CALL.REL.NOINC `($__internal_20_$__cuda_sm70_shflsync_idx_p) ;  /* 0x0000384000007944 */ /* 0x000fea0003c00000 */
[----:B------:R-:W-:Y:S05]  /*12990*/  BRA `(.L_x_1479) ;  /* 0xfffedbc000007947 */ /* 0x000fea000383ffff */
.L_x_1342:
[----:B------:R-:W-:Y:S02]  /*129a0*/  SEL R0, RZ, 0x1, P0 ;  /* 0x00000001ff007807 */ /* 0x000fe40000000000 */
[----:B------:R-:W-:-:S02]  /*129b0*/  MOV R2, 0x129d0 ;  /* 0x000129d000027802 */ /* 0x000fc40000000f00 */
[----:B------:R-:W-:Y:S05]  /*129c0*/  CALL.REL.NOINC `($__internal_22_$__cuda_sm70_votesync_ballot) ;  /* 0x000038c000007944 */ /* 0x000fea0003c00000 */
[----:B------:R-:W-:Y:S01]  /*129d0*/  MOV R10, R0 ;  /* 0x00000000000a7202 */ /* 0x000fe20000000f00 */
[----:B------:R-:W-:Y:S05]  /*129e0*/  BRA `(.L_x_1480) ;  /* 0xfffedc0000007947 */ /* 0x000fea000383ffff */
.L_x_1343:
[----:B------:R-:W-:Y:S01]  /*129f0*/  IMAD.MOV.U32 R209, RZ, RZ, R9 ;  /* 0x000000ffffd17224 */ /* 0x000fe200078e0009 */
[----:B-1----:R-:W-:Y:S01]  /*12a00*/  MOV R0, R5 ;  /* 0x0000000500007202 */ /* 0x002fe20000000f00 */
[----:B------:R-:W-:Y:S01]  /*12a10*/  IMAD.MOV.U32 R3, RZ, RZ, 0x1f ;  /* 0x0000001fff037424 */ /* 0x000fe200078e00ff */
[----:B------:R-:W-:-:S02]  /*12a20*/  MOV R2, 0x12a40 ;  /* 0x00012a4000027802 */ /* 0x000fc40000000f00 */
[----:B------:R-:W-:Y:S05]  /*12a30*/  CALL.REL.NOINC `($__internal_20_$__cuda_sm70_shflsync_idx_p) ;  /* 0x0000379000007944 */ /* 0x000fea0003c00000 */
[----:B------:R-:W-:Y:S01]  /*12a40*/  IMAD.MOV.U32 R12, RZ, RZ, R0 ;  /* 0x000000ffff0c7224 */ /* 0x000fe200078e0000 */
[----:B------:R-:W-:Y:S01]  /*12a50*/  MOV R209, R8 ;  /* 0x0000000800d17202 */ /* 0x000fe20000000f00 */
[----:B------:R-:W-:Y:S01]  /*12a60*/  IMAD.MOV.U32 R6, RZ, RZ, RZ ;  /* 0x000000ffff067224 */ /* 0x000fe200078e00ff */
[----:B------:R-:W-:Y:S01]  /*12a70*/  MOV R0, R5 ;  /* 0x0000000500007202 */ /* 0x000fe20000000f00 */
[----:B------:R-:W-:Y:S01]  /*12a80*/  IMAD.MOV.U32 R3, RZ, RZ, 0x1f ;  /* 0x0000001fff037424 */ /* 0x000fe200078e00ff */
[----:B------:R-:W-:-:S02]  /*12a90*/  MOV R2, 0x12ab0 ;  /* 0x00012ab000027802 */ /* 0x000fc40000000f00 */
[----:B------:R-:W-:Y:S05]  /*12aa0*/  CALL.REL.NOINC `($__internal_20_$__cuda_sm70_shflsync_idx_p) ;  /* 0x0000372000007944 */ /* 0x000fea0003c00000 */
[----:B------:R-:W-:Y:S01]  /*12ab0*/  MOV R9, R0 ;  /* 0x0000000000097202 */ /* 0x000fe20000000f00 */
[----:B------:R-:W-:Y:S05]  /*12ac0*/  BRA `(.L_x_1481) ;  /* 0xfffedb9000007947 */ /* 0x000fea000383ffff */
.L_x_1346:
[----:B------:R-:W-:Y:S01]  /*12ad0*/  IMAD.MOV.U32 R209, RZ, RZ, R4 ;  /* 0x000000ffffd17224 */ /* 0x000fe200078e0004 */
[----:B------:R-:W-:-:S02]  /*12ae0*/  MOV R3, 0x1f ;  /* 0x0000001f00037802 */ /* 0x000fc40000000f00 */
[----:B------:R-:W-:Y:S02]  /*12af0*/  MOV R2, 0x12b10 ;  /* 0x00012b1000027802 */ /* 0x000fe40000000f00 */
[----:B--234-:R-:W-:Y:S05]  /*12b00*/  CALL.REL.NOINC `($__internal_20_$__cuda_sm70_shflsync_idx_p) ;  /* 0x000036c000007944 */ /* 0x01cfea0003c00000 */
[----:B------:R-:W-:Y:S01]  /*12b10*/  MOV R6, R0 ;  /* 0x0000000000067202 */ /* 0x000fe20000000f00 */
[----:B------:R-:W-:Y:S05]  /*12b20*/  BRA `(.L_x_1345) ;  /* 0xfffedb9000007947 */ /* 0x000fea000383ffff */
.L_x_1357:
[----:B------:R-:W-:Y:S01]  /*12b30*/  IMAD.MOV.U32 R209, RZ, RZ, R5 ;  /* 0x000000ffffd17224 */ /* 0x000fe200078e0005 */
[----:B------:R-:W-:Y:S01]  /*12b40*/  MOV R0, RZ ;  /* 0x000000ff00007202 */ /* 0x000fe20000000f00 */
[----:B------:R-:W-:Y:S01]  /*12b50*/  IMAD.MOV.U32 R3, RZ, RZ, 0x1c1f ;  /* 0x00001c1fff037424 */ /* 0x000fe200078e00ff */
[----:B------:R-:W-:Y:S02]  /*12b60*/  MOV R2, 0x12b80 ;  /* 0x00012b8000027802 */ /* 0x000fe40000000f00 */
[----:B-----5:R-:W-:Y:S05]  /*12b70*/  CALL.REL.NOINC `($__internal_20_$__cuda_sm70_shflsync_idx_p) ;  /* 0x0000365000007944 */ /* 0x020fea0003c00000 */
[----:B------:R-:W-:Y:S01]  /*12b80*/  MOV R4, R0 ;  /* 0x0000000000047202 */ /* 0x000fe20000000f00 */
[----:B------:R-:W-:Y:S05]  /*12b90*/  BRA `(.L_x_1482) ;  /* 0xfffefcf000007947 */ /* 0x000fea000383ffff */
.L_x_1358:
[----:B------:R-:W-:Y:S01]  /*12ba0*/  IMAD.MOV.U32 R209, RZ, RZ, R12 ;  /* 0x000000ffffd17224 */ /* 0x000fe200078e000c */
[----:B------:R-:W-:Y:S01]  /*12bb0*/  MOV R0, RZ ;  /* 0x000000ff00007202 */ /* 0x000fe20000000f00 */
[----:B------:R-:W-:Y:S01]  /*12bc0*/  IMAD.MOV.U32 R3, RZ, RZ, 0x1c1f ;  /* 0x00001c1fff037424 */ /* 0x000fe200078e00ff */
[----:B------:R-:W-:Y:S02]  /*12bd0*/  MOV R2, 0x12bf0 ;  /* 0x00012bf000027802 */ /* 0x000fe40000000f00 */
[----:B-12--5:R-:W-:Y:S05]  /*12be0*/  CALL.REL.NOINC `($__internal_20_$__cuda_sm70_shflsync_idx_p) ;  /* 0x000035e000007944 */ /* 0x026fea0003c00000 */
[----:B------:R-:W-:Y:S05]  /*12bf0*/  BRA `(.L_x_1483) ;  /* 0xfffefcb000007947 */ /* 0x000fea000383ffff */
.L_x_1361:
[----:B------:R-:W-:Y:S01]  /*12c00*/  IMAD.MOV.U32 R209, RZ, RZ, R5 ;  /* 0x000000ffffd17224 */ /* 0x000fe200078e0005 */
[----:B--2-4-:R-:W-:Y:S01]  /*12c10*/  MOV R0, 0x1 ;  /* 0x0000000100007802 */ /* 0x014fe20000000f00 */
[----:B------:R-:W-:Y:S01]  /*12c20*/  IMAD.MOV.U32 R3, RZ, RZ, 0x1c1f ;  /* 0x00001c1fff037424 */ /* 0x000fe200078e00ff */
[----:B------:R-:W-:-:S02]  /*12c30*/  MOV R2, 0x12c50 ;  /* 0x00012c5000027802 */ /* 0x000fc40000000f00 */
[----:B-1-3-5:R-:W-:Y:S05]  /*12c40*/  CALL.REL.NOINC `($__internal_20_$__cuda_sm70_shflsync_idx_p) ;  /* 0x0000358000007944 */ /* 0x02afea0003c00000 */
[----:B------:R-:W-:Y:S01]  /*12c50*/  IMAD.MOV.U32 R4, RZ, RZ, R0 ;  /* 0x000000ffff047224 */ /* 0x000fe200078e0000 */
[----:B------:R-:W-:Y:S01]  /*12c60*/  MOV R0, 0x1 ;  /* 0x0000000100007802 */ /* 0x000fe20000000f00 */
[----:B------:R-:W-:Y:S01]  /*12c70*/  IMAD.MOV.U32 R209, RZ, RZ, R12 ;  /* 0x000000ffffd17224 */ /* 0x000fe200078e000c */
[----:B------:R-:W-:-:S02]  /*12c80*/  MOV R3, 0x1c1f ;  /* 0x00001c1f00037802 */ /* 0x000fc40000000f00 */
[----:B------:R-:W-:Y:S02]  /*12c90*/  MOV R2, 0x12cb0 ;  /* 0x00012cb000027802 */ /* 0x000fe40000000f00 */
[----:B------:R-:W-:Y:S05]  /*12ca0*/  CALL.REL.NOINC `($__internal_20_$__cuda_sm70_shflsync_idx_p) ;  /* 0x0000352000007944 */ /* 0x000fea0003c00000 */
[----:B------:R-:W-:Y:S05]  /*12cb0*/  BRA `(.L_x_1484) ;  /* 0xfffefd9000007947 */ /* 0x000fea000383ffff */
.L_x_1364:
[----:B------:R-:W-:Y:S01]  /*12cc0*/  IMAD.MOV.U32 R209, RZ, RZ, R5 ;  /* 0x000000ffffd17224 */ /* 0x000fe200078e0005 */
[----:B-1--4-:R-:W-:Y:S01]  /*12cd0*/  MOV R0, 0x2 ;  /* 0x0000000200007802 */ /* 0x012fe20000000f00 */
[----:B------:R-:W-:Y:S01]  /*12ce0*/  IMAD.MOV.U32 R3, RZ, RZ, 0x1c1f ;  /* 0x00001c1fff037424 */ /* 0x000fe200078e00ff */
[----:B------:R-:W-:Y:S02]  /*12cf0*/  MOV R2, 0x12d10 ;  /* 0x00012d1000027802 */ /* 0x000fe40000000f00 */
[----:B--23-5:R-:W-:Y:S05]  /*12d00*/  CALL.REL.NOINC `($__internal_20_$__cuda_sm70_shflsync_idx_p) ;  /* 0x000034c000007944 */ /* 0x02cfea0003c00000 */
[----:B------:R-:W-:Y:S01]  /*12d10*/  MOV R4, R0 ;  /* 0x0000000000047202 */ /* 0x000fe20000000f00 */
[----:B------:R-:W-:Y:S05]  /*12d20*/  BRA `(.L_x_1485) ;  /* 0xfffefea000007947 */ /* 0x000fea000383ffff */
.L_x_1365:
[----:B------:R-:W-:Y:S01]  /*12d30*/  IMAD.MOV.U32 R209, RZ, RZ, R12 ;  /* 0x000000ffffd17224 */ /* 0x000fe200078e000c */
[----:B----4-:R-:W-:Y:S01]  /*12d40*/  MOV R0, 0x2 ;  /* 0x0000000200007802 */ /* 0x010fe20000000f00 */
[----:B------:R-:W-:Y:S01]  /*12d50*/  IMAD.MOV.U32 R3, RZ, RZ, 0x1c1f ;  /* 0x00001c1fff037424 */ /* 0x000fe200078e00ff */
[----:B------:R-:W-:Y:S02]  /*12d60*/  MOV R2, 0x12d80 ;  /* 0x00012d8000027802 */ /* 0x000fe40000000f00 */
[----:B-123-5:R-:W-:Y:S05]  /*12d70*/  CALL.REL.NOINC `($__internal_20_$__cuda_sm70_shflsync_idx_p) ;  /* 0x0000345000007944 */ /* 0x02efea0003c00000 */
[----:B------:R-:W-:Y:S05]  /*12d80*/  BRA `(.L_x_1486) ;  /* 0xfffefe6000007947 */ /* 0x000fea000383ffff */
.L_x_1368:
[----:B------:R-:W-:Y:S01]  /*12d90*/  IMAD.MOV.U32 R209, RZ, RZ, R5 ;  /* 0x000000ffffd17224 */ /* 0x000fe200078e0005 */
[----:B-1----:R-:W-:Y:S01]  /*12da0*/  MOV R0, 0x3 ;  /* 0x0000000300007802 */ /* 0x002fe20000000f00 */
[----:B------:R-:W-:Y:S01]  /*12db0*/  IMAD.MOV.U32 R3, RZ, RZ, 0x1c1f ;  /* 0x00001c1fff037424 */ /* 0x000fe200078e00ff */
[----:B------:R-:W-:-:S02]  /*12dc0*/  MOV R2, 0x12de0 ;  /* 0x00012de000027802 */ /* 0x000fc40000000f00 */
[----:B--2345:R-:W-:Y:S05]  /*12dd0*/  CALL.REL.NOINC `($__internal_20_$__cuda_sm70_shflsync_idx_p) ;  /* 0x000033f000007944 */ /* 0x03cfea0003c00000 */
[----:B------:R-:W-:Y:S01]  /*12de0*/  IMAD.MOV.U32 R4, RZ, RZ, R0 ;  /* 0x000000ffff047224 */ /* 0x000fe200078e0000 */
[----:B------:R-:W-:Y:S01]  /*12df0*/  MOV R0, 0x3 ;  /* 0x0000000300007802 */ /* 0x000fe20000000f00 */
[----:B------:R-:W-:Y:S01]  /*12e00*/  IMAD.MOV.U32 R209, RZ, RZ, R12 ;  /* 0x000000ffffd17224 */ /* 0x000fe200078e000c */
[----:B------:R-:W-:-:S02]  /*12e10*/  MOV R3, 0x1c1f ;  /* 0x00001c1f00037802 */ /* 0x000fc40000000f00 */
[----:B------:R-:W-:Y:S02]  /*12e20*/  MOV R2, 0x12e40 ;  /* 0x00012e4000027802 */ /* 0x000fe40000000f00 */
[----:B------:R-:W-:Y:S05]  /*12e30*/  CALL.REL.NOINC `($__internal_20_$__cuda_sm70_shflsync_idx_p) ;  /* 0x0000339000007944 */ /* 0x000fea0003c00000 */
[----:B------:R-:W-:Y:S05]  /*12e40*/  BRA `(.L_x_1487) ;  /* 0xfffeff3000007947 */ /* 0x000fea000383ffff */
.L_x_1371:
[----:B------:R-:W-:Y:S01]  /*12e50*/  IMAD.MOV.U32 R209, RZ, RZ, R18 ;  /* 0x000000ffffd17224 */ /* 0x000fe200078e0012 */
[----:B------:R-:W-:Y:S01]  /*12e60*/  MOV R0, 0x1 ;  /* 0x0000000100007802 */ /* 0x000fe20000000f00 */
[----:B-1----:R-:W-:Y:S01]  /*12e70*/  IMAD.MOV.U32 R3, RZ, RZ, 0x1c1f ;  /* 0x00001c1fff037424 */ /* 0x002fe200078e00ff */
[----:B------:R-:W-:Y:S02]  /*12e80*/  MOV R2, 0x12ea0 ;  /* 0x00012ea000027802 */ /* 0x000fe40000000f00 */
[----:B------:R-:W-:Y:S05]  /*12e90*/  CALL.REL.NOINC `($__internal_20_$__cuda_sm70_shflsync_idx_p) ;  /* 0x0000333000007944 */ /* 0x000fea0003c00000 */
[----:B------:R-:W-:Y:S01]  /*12ea0*/  IMAD.MOV.U32 R5, RZ, RZ, R0 ;  /* 0x000000ffff057224 */ /* 0x000fe200078e0000 */
[----:B------:R-:W-:Y:S01]  /*12eb0*/  MOV R0, 0x1 ;  /* 0x0000000100007802 */ /* 0x000fe20000000f00 */
[----:B------:R-:W-:Y:S01]  /*12ec0*/  IMAD.MOV.U32 R209, RZ, RZ, R19 ;  /* 0x000000ffffd17224 */ /* 0x000fe200078e0013 */
[----:B------:R-:W-:Y:S02]  /*12ed0*/  MOV R3, 0x1c1f ;  /* 0x00001c1f00037802 */ /* 0x000fe40000000f00 */
[----:B------:R-:W-:Y:S02]  /*12ee0*/  MOV R2, 0x12f00 ;  /* 0x00012f0000027802 */ /* 0x000fe40000000f00 */
[----:B------:R-:W-:Y:S05]  /*12ef0*/  CALL.REL.NOINC `($__internal_20_$__cuda_sm70_shflsync_idx_p) ;  /* 0x000032d000007944 */ /* 0x000fea0003c00000 */
[----:B------:R-:W-:Y:S05]  /*12f00*/  BRA `(.L_x_1488) ;  /* 0xffff085000007947 */ /* 0x000fea000383ffff */
.L_x_1374:
[----:B------:R-:W-:Y:S01]  /*12f10*/  IMAD.MOV.U32 R209, RZ, RZ, R5 ;  /* 0x000000ffffd17224 */ /* 0x000fe200078e0005 */
[----:B------:R-:W-:Y:S01]  /*12f20*/  MOV R0, RZ ;  /* 0x000000ff00007202 */ /* 0x000fe20000000f00 */
[----:B------:R-:W-:Y:S01]  /*12f30*/  IMAD.MOV.U32 R3, RZ, RZ, 0x1c1f ;  /* 0x00001c1fff037424 */ /* 0x000fe200078e00ff */
[----:B------:R-:W-:-:S02]  /*12f40*/  MOV R2, 0x12f60 ;  /* 0x00012f6000027802 */ /* 0x000fc40000000f00 */
[----:B------:R-:W-:Y:S05]  /*12f50*/  CALL.REL.NOINC `($__internal_20_$__cuda_sm70_shflsync_idx_p) ;  /* 0x0000327000007944 */ /* 0x000fea0003c00000 */
[----:B------:R-:W-:Y:S01]  /*12f60*/  MOV R4, R0 ;  /* 0x0000000000047202 */ /* 0x000fe20000000f00 */
[----:B------:R-:W-:Y:S05]  /*12f70*/  BRA `(.L_x_1489) ;  /* 0xffff172000007947 */ /* 0x000fea000383ffff */
.L_x_1375:
[----:B------:R-:W-:Y:S01]  /*12f80*/  IMAD.MOV.U32 R209, RZ, RZ, R10 ;  /* 0x000000ffffd17224 */ /* 0x000fe200078e000a */
[----:B------:R-:W-:Y:S01]  /*12f90*/  MOV R0, RZ ;  /* 0x000000ff00007202 */ /* 0x000fe20000000f00 */
[----:B------:R-:W-:Y:S01]  /*12fa0*/  IMAD.MOV.U32 R3, RZ, RZ, 0x1c1f ;  /* 0x00001c1fff037424 */ /* 0x000fe200078e00ff */
[----:B------:R-:W-:-:S02]  /*12fb0*/  MOV R2, 0x12fd0 ;  /* 0x00012fd000027802 */ /* 0x000fc40000000f00 */
[----:B-12---:R-:W-:Y:S05]  /*12fc0*/  CALL.REL.NOINC `($__internal_20_$__cuda_sm70_shflsync_idx_p) ;  /* 0x0000320000007944 */ /* 0x006fea0003c00000 */
[----:B------:R-:W-:Y:S05]  /*12fd0*/  BRA `(.L_x_1490) ;  /* 0xffff16e000007947 */ /* 0x000fea000383ffff */
.L_x_1378:
[----:B------:R-:W-:Y:S01]  /*12fe0*/  IMAD.MOV.U32 R209, RZ, RZ, R5 ;  /* 0x000000ffffd17224 */ /* 0x000fe200078e0005 */
[----:B----4-:R-:W-:Y:S01]  /*12ff0*/  MOV R0, 0x1 ;  /* 0x0000000100007802 */ /* 0x010fe20000000f00 */
[----:B--2---:R-:W-:Y:S01]  /*13000*/  IMAD.MOV.U32 R3, RZ, RZ, 0x1c1f ;  /* 0x00001c1fff037424 */ /* 0x004fe200078e00ff */
[----:B------:R-:W-:-:S03]  /*13010*/  MOV R2, 0x13030 ;  /* 0x0001303000027802 */ /* 0x000fc60000000f00 */
[----:B-1-3--:R-:W-:Y:S05]  /*13020*/  CALL.REL.NOINC `($__internal_20_$__cuda_sm70_shflsync_idx_p) ;  /* 0x000031a000007944 */ /* 0x00afea0003c00000 */
[----:B------:R-:W-:Y:S01]  /*13030*/  IMAD.MOV.U32 R4, RZ, RZ, R0 ;  /* 0x000000ffff047224 */ /* 0x000fe200078e0000 */
[----:B------:R-:W-:Y:S01]  /*13040*/  MOV R0, 0x1 ;  /* 0x0000000100007802 */ /* 0x000fe20000000f00 */
[----:B------:R-:W-:Y:S01]  /*13050*/  IMAD.MOV.U32 R209, RZ, RZ, R10 ;  /* 0x000000ffffd17224 */ /* 0x000fe200078e000a */
[----:B------:R-:W-:-:S02]  /*13060*/  MOV R3, 0x1c1f ;  /* 0x00001c1f00037802 */ /* 0x000fc40000000f00 */
[----:B------:R-:W-:Y:S02]  /*13070*/  MOV R2, 0x13090 ;  /* 0x0001309000027802 */ /* 0x000fe40000000f00 */
[----:B------:R-:W-:Y:S05]  /*13080*/  CALL.REL.NOINC `($__internal_20_$__cuda_sm70_shflsync_idx_p) ;  /* 0x0000314000007944 */ /* 0x000fea0003c00000 */
[----:B------:R-:W-:Y:S05]  /*13090*/  BRA `(.L_x_1491) ;  /* 0xffff17b000007947 */ /* 0x000fea000383ffff */
.L_x_1379:
[----:B------:R-:W-:Y:S01]  /*130a0*/  IMAD.MOV.U32 R209, RZ, RZ, R4 ;  /* 0x000000ffffd17224 */ /* 0x000fe200078e0004 */
[----:B------:R-:W-:Y:S01]  /*130b0*/  MOV R0, RZ ;  /* 0x000000ff00007202 */ /* 0x000fe20000000f00 */
[----:B------:R-:W-:Y:S01]  /*130c0*/  IMAD.MOV.U32 R3, RZ, RZ, 0x1c1f ;  /* 0x00001c1fff037424 */ /* 0x000fe200078e00ff */
[----:B------:R-:W-:Y:S02]  /*130d0*/  MOV R2, 0x130f0 ;  /* 0x000130f000027802 */ /* 0x000fe40000000f00 */
[----:B------:R-:W-:Y:S05]  /*130e0*/  CALL.REL.NOINC `($__internal_20_$__cuda_sm70_shflsync_idx_p) ;  /* 0x000030e000007944 */ /* 0x000fea0003c00000 */
[----:B------:R-:W-:Y:S05]  /*130f0*/  BRA `(.L_x_1492) ;  /* 0xffff193000007947 */ /* 0x000fea000383ffff */
.L_x_1380:
[----:B------:R-:W-:Y:S01]  /*13100*/  IMAD.MOV.U32 R209, RZ, RZ, R4 ;  /* 0x000000ffffd17224 */ /* 0x000fe200078e0004 */
[----:B------:R-:W-:Y:S01]  /*13110*/  MOV R0, 0x1 ;  /* 0x0000000100007802 */ /* 0x000fe20000000f00 */
[----:B------:R-:W-:Y:S01]  /*13120*/  IMAD.MOV.U32 R3, RZ, RZ, 0x1c1f ;  /* 0x00001c1fff037424 */ /* 0x000fe200078e00ff */
[----:B------:R-:W-:Y:S02]  /*13130*/  MOV R2, 0x13150 ;  /* 0x0001315000027802 */ /* 0x000fe40000000f00 */
[----:B-1----:R-:W-:Y:S05]  /*13140*/  CALL.REL.NOINC `($__internal_20_$__cuda_sm70_shflsync_idx_p) ;  /* 0x0000308000007944 */ /* 0x002fea0003c00000 */
        /* <DEDUP_REMOVED lines=24> */
[----:B------:R-:W-:Y:S01]  /*132d0*/  ISETP.GT.AND P0, PT, R0, 0x29, PT ;  /* 0x000000290000780c */ /* 0x000fe20003f04270 */
[----:B------:R-:W-:Y:S01]  /*132e0*/  IMAD.MOV.U32 R0, RZ, RZ, 0x2 ;  /* 0x00000002ff007424 */ /* 0x000fe200078e00ff */
[----:B------:R-:W-:Y:S02]  /*132f0*/  FSEL R107, R44, -INF , P6 ;  /* 0xff8000002c6b7808 */ /* 0x000fe40003000000 */
[----:B------:R-:W-:Y:S02]  /*13300*/  FSEL R106, R41, -INF , P5 ;  /* 0xff800000296a7808 */ /* 0x000fe40002800000 */
[----:B------:R-:W-:Y:S02]  /*13310*/  FSEL R102, R31, -INF , P4 ;  /* 0xff8000001f667808 */ /* 0x000fe40002000000 */
[----:B------:R-:W-:-:S02]  /*13320*/  FSEL R100, R27, -INF , P0 ;  /* 0xff8000001b647808 */ /* 0x000fc40000000000 */
[----:B------:R-:W-:Y:S05]  /*13330*/  CALL.REL.NOINC `($__internal_20_$__cuda_sm70_shflsync_idx_p) ;  /* 0x00002e9000007944 */ /* 0x000fea0003c00000 */
[----:B------:R-:W-:Y:S01]  /*13340*/  IMAD.IADD R0, R5, 0x1, R0 ;  /* 0x0000000105007824 */ /* 0x000fe200078e0200 */
[----:B------:R-:W-:Y:S01]  /*13350*/  MOV R2, 0x13530 ;  /* 0x0001353000027802 */ /* 0x000fe20000000f00 */
[----:B------:R-:W-:-:S02]  /*13360*/  IMAD.MOV.U32 R209, RZ, RZ, R4 ;  /* 0x000000ffffd17224 */ /* 0x000fc400078e0004 */
        /* <DEDUP_REMOVED lines=29> */
[----:B------:R-:W-:-:S02]  /*13540*/  FMNMX.FTZ R2, R28, R30, !PT ;  /* 0x0000001e1c027209 */ /* 0x000fc40007810000 */
[----:B------:R-:W-:Y:S02]  /*13550*/  FMNMX.FTZ R4, R10, R12, !PT ;  /* 0x0000000c0a047209 */ /* 0x000fe40007810000 */
[----:B------:R-:W-:Y:S02]  /*13560*/  IMNMX R6, R6, R0, PT ;  /* 0x0000000006067217 */ /* 0x000fe40003800200 */
[----:B------:R-:W-:Y:S02]  /*13570*/  FMNMX.FTZ R0, R11, R13, !PT ;  /* 0x0000000d0b007209 */ /* 0x000fe40007810000 */
[C---:B------:R-:W-:Y:S02]  /*13580*/  ISETP.GT.AND P6, PT, R6.reuse, RZ, PT ;  /* 0x000000ff0600720c */ /* 0x040fe40003fc4270 */
[C---:B------:R-:W-:Y:S02]  /*13590*/  ISETP.GT.AND P5, PT, R6.reuse, 0x1, PT ;  /* 0x000000010600780c */ /* 0x040fe40003fa4270 */
[----:B------:R-:W-:Y:S01]  /*135a0*/  FMNMX.FTZ R3, R15, R0, !PT ;  /* 0x000000000f037209 */ /* 0x000fe20007810000 */
[----:B------:R-:W-:Y:S01]  /*135b0*/  IMAD.MOV.U32 R0, RZ, RZ, 0x2 ;  /* 0x00000002ff007424 */ /* 0x000fe200078e00ff */
[----:B------:R-:W-:-:S02]  /*135c0*/  ISETP.GT.AND P4, PT, R6, 0x8, PT ;  /* 0x000000080600780c */ /* 0x000fc40003f84270 */
[----:B------:R-:W-:Y:S02]  /*135d0*/  FSEL R22, R103, -INF , P6 ;  /* 0xff80000067167808 */ /* 0x000fe40003000000 */
[----:B------:R-:W-:Y:S02]  /*135e0*/  FSEL R27, R99, -INF , P5 ;  /* 0xff800000631b7808 */ /* 0x000fe40002800000 */
[----:B------:R-:W-:Y:S02]  /*135f0*/  FMNMX.FTZ R2, R33, R2, !PT ;  /* 0x0000000221027209 */ /* 0x000fe40007810000 */
[----:B------:R-:W-:Y:S02]  /*13600*/  FMNMX.FTZ R104, R17, R3, !PT ;  /* 0x0000000311687209 */ /* 0x000fe40007810000 */
[----:B------:R-:W-:Y:S02]  /*13610*/  ISETP.GT.AND P0, PT, R6, 0x9, PT ;  /* 0x000000090600780c */ /* 0x000fe40003f04270 */
[----:B------:R-:W-:-:S02]  /*13620*/  FSEL R31, R94, -INF , P4 ;  /* 0xff8000005e1f7808 */ /* 0x000fc40002000000 */
[----:B------:R-:W-:Y:S02]  /*13630*/  FMNMX.FTZ R4, R14, R4, !PT ;  /* 0x000000040e047209 */ /* 0x000fe40007810000 */
[----:B------:R-:W-:Y:S02]  /*13640*/  FMNMX.FTZ R3, R22, R27, !PT ;  /* 0x0000001b16037209 */ /* 0x000fe40007810000 */
[----:B------:R-:W-:Y:S02]  /*13650*/  FMNMX.FTZ R103, R35, R2, !PT ;  /* 0x0000000223677209 */ /* 0x000fe40007810000 */
[----:B------:R-:W-:Y:S02]  /*13660*/  ISETP.GT.AND P6, PT, R6, 0x10, PT ;  /* 0x000000100600780c */ /* 0x000fe40003fc4270 */
[----:B------:R-:W-:Y:S02]  /*13670*/  FSEL R32, R91, -INF , P0 ;  /* 0xff8000005b207808 */ /* 0x000fe40000000000 */
[----:B------:R-:W-:-:S02]  /*13680*/  FMNMX.FTZ R4, R16, R4, !PT ;  /* 0x0000000410047209 */ /* 0x000fc40007810000 */
[----:B------:R-:W-:Y:S02]  /*13690*/  FMNMX.FTZ R2, R31, R3, !PT ;  /* 0x000000031f027209 */ /* 0x000fe40007810000 */
[----:B------:R-:W-:Y:S02]  /*136a0*/  ISETP.GT.AND P5, PT, R6, 0x11, PT ;  /* 0x000000110600780c */ /* 0x000fe40003fa4270 */
[----:B------:R-:W-:Y:S02]  /*136b0*/  FSEL R34, R73, -INF , P6 ;  /* 0xff80000049227808 */ /* 0x000fe40003000000 */
[----:B------:R-:W-:Y:S02]  /*136c0*/  FMNMX.FTZ R105, R18, R4, !PT ;  /* 0x0000000412697209 */ /* 0x000fe40007810000 */
[----:B------:R-:W-:Y:S02]  /*136d0*/  FMNMX.FTZ R2, R32, R2, !PT ;  /* 0x0000000220027209 */ /* 0x000fe40007810000 */
[----:B------:R-:W-:-:S02]  /*136e0*/  ISETP.GT.AND P4, PT, R6, 0x18, PT ;  /* 0x000000180600780c */ /* 0x000fc40003f84270 */
[----:B------:R-:W-:Y:S02]  /*136f0*/  FSEL R40, R72, -INF , P5 ;  /* 0xff80000048287808 */ /* 0x000fe40002800000 */
[----:B------:R-:W-:Y:S02]  /*13700*/  FMNMX.FTZ R105, R21, R105, !PT ;  /* 0x0000006915697209 */ /* 0x000fe40007810000 */
[----:B------:R-:W-:Y:S02]  /*13710*/  FMNMX.FTZ R2, R34, R2, !PT ;  /* 0x0000000222027209 */ /* 0x000fe40007810000 */
        /* <DEDUP_REMOVED lines=35> */
[----:B------:R-:W-:Y:S01]  /*13950*/  FMNMX.FTZ R104, R102, R104, !PT ;  /* 0x0000006866687209 */ /* 0x000fe20007810000 */
[----:B------:R-:W-:Y:S01]  /*13960*/  IMAD.MOV.U32 R4, RZ, RZ, R105 ;  /* 0x000000ffff047224 */ /* 0x000fe200078e0069 */
[----:B------:R-:W-:Y:S02]  /*13970*/  FMNMX.FTZ R103, R129, R103, !PT ;  /* 0x0000006781677209 */ /* 0x000fe40007810000 */
[----:B------:R-:W-:Y:S02]  /*13980*/  FMNMX.FTZ R8, R124, R2, !PT ;  /* 0x000000027c087209 */ /* 0x000fe40007810000 */
[----:B------:R-:W-:-:S02]  /*13990*/  FMNMX.FTZ R104, R100, R104, !PT ;  /* 0x0000006864687209 */ /* 0x000fc40007810000 */
[----:B------:R-:W-:Y:S02]  /*139a0*/  FMNMX.FTZ R103, R128, R103, !PT ;  /* 0x0000006780677209 */ /* 0x000fe40007810000 */
[----:B------:R-:W-:Y:S02]  /*139b0*/  MOV R2, 0x139d0 ;  /* 0x000139d000027802 */ /* 0x000fe40000000f00 */
[----:B------:R-:W-:Y:S05]  /*139c0*/  CALL.REL.NOINC `($__internal_19_$__cuda_sm70_shflsync_bfly_p) ;  /* 0x000027a000007944 */ /* 0x000fea0003c00000 */
[----:B------:R-:W-:Y:S01]  /*139d0*/  FMNMX.FTZ R105, R105, R0, !PT ;  /* 0x0000000069697209 */ /* 0x000fe20007810000 */
[----:B------:R-:W-:Y:S01]  /*139e0*/  IMAD.MOV.U32 R0, RZ, RZ, 0x1 ;  /* 0x00000001ff007424 */ /* 0x000fe200078e00ff */
[----:B------:R-:W-:-:S03]  /*139f0*/  MOV R2, 0x13a20 ;  /* 0x00013a2000027802 */ /* 0x000fc60000000f00 */
[----:B------:R-:W-:Y:S02]  /*13a00*/  IMAD.MOV.U32 R4, RZ, RZ, R105 ;  /* 0x000000ffff047224 */ /* 0x000fe400078e0069 */
[----:B------:R-:W-:Y:S05]  /*13a10*/  CALL.REL.NOINC `($__internal_19_$__cuda_sm70_shflsync_bfly_p) ;  /* 0x0000275000007944 */ /* 0x000fea0003c00000 */
[----:B------:R-:W-:Y:S01]  /*13a20*/  FMNMX.FTZ R105, R105, R0, !PT ;  /* 0x0000000069697209 */ /* 0x000fe20007810000 */
[----:B------:R-:W-:Y:S01]  /*13a30*/  IMAD.MOV.U32 R4, RZ, RZ, R104 ;  /* 0x000000ffff047224 */ /* 0x000fe200078e0068 */
[----:B------:R-:W-:Y:S01]  /*13a40*/  MOV R2, 0x13a70 ;  /* 0x00013a7000027802 */ /* 0x000fe20000000f00 */
[----:B------:R-:W-:Y:S02]  /*13a50*/  IMAD.MOV.U32 R0, RZ, RZ, 0x2 ;  /* 0x00000002ff007424 */ /* 0x000fe400078e00ff */
        /* <DEDUP_REMOVED lines=26> */
[----:B------:R-:W-:Y:S01]  /*13c00*/  MOV R9, R0 ;  /* 0x0000000000097202 */ /* 0x000fe20000000f00 */
[----:B------:R-:W-:Y:S05]  /*13c10*/  BRA `(.L_x_1493) ;  /* 0xffff188000007947 */ /* 0x000fea000383ffff */
.L_x_1384:
[----:B------:R-:W-:Y:S01]  /*13c20*/  MOV R0, RZ ;  /* 0x000000ff00007202 */ /* 0x000fe20000000f00 */
[----:B------:R-:W-:Y:S01]  /*13c30*/  IMAD.MOV.U32 R209, RZ, RZ, R5 ;  /* 0x000000ffffd17224 */ /* 0x000fe200078e0005 */
[----:B------:R-:W-:Y:S01]  /*13c40*/  MOV R2, 0x13c70 ;  /* 0x00013c7000027802 */ /* 0x000fe20000000f00 */
[----:B------:R-:W-:Y:S02]  /*13c50*/  IMAD.MOV.U32 R3, RZ, RZ, 0x1c1f ;  /* 0x00001c1fff037424 */ /* 0x000fe400078e00ff */
[----:B-1234-:R-:W-:Y:S05]  /*13c60*/  CALL.REL.NOINC `($__internal_20_$__cuda_sm70_shflsync_idx_p) ;  /* 0x0000256000007944 */ /* 0x01efea0003c00000 */
[----:B------:R-:W-:Y:S01]  /*13c70*/  MOV R4, R0 ;  /* 0x0000000000047202 */ /* 0x000fe20000000f00 */
[----:B------:R-:W-:-:S05]  /*13c80*/  BRA `(.L_x_1494) ;  /* 0xffff2c7000007947 */ /* 0x000fca000383ffff */
.L_x_1385:
[----:B------:R-:W-:Y:S01]  /*13c90*/  MOV R0, RZ ;  /* 0x000000ff00007202 */ /* 0x000fe20000000f00 */
[----:B------:R-:W-:Y:S01]  /*13ca0*/  IMAD.MOV.U32 R209, RZ, RZ, R10 ;  /* 0x000000ffffd17224 */ /* 0x000fe200078e000a */
[----:B------:R-:W-:Y:S01]  /*13cb0*/  MOV R2, 0x13ce0 ;  /* 0x00013ce000027802 */ /* 0x000fe20000000f00 */
[----:B------:R-:W-:Y:S02]  /*13cc0*/  IMAD.MOV.U32 R3, RZ, RZ, 0x1c1f ;  /* 0x00001c1fff037424 */ /* 0x000fe400078e00ff */
[----:B-1234-:R-:W-:Y:S05]  /*13cd0*/  CALL.REL.NOINC `($__internal_20_$__cuda_sm70_shflsync_idx_p) ;  /* 0x000024f000007944 */ /* 0x01efea0003c00000 */
[----:B------:R-:W-:-:S05]  /*13ce0*/  BRA `(.L_x_1495) ;  /* 0xffff2c3000007947 */ /* 0x000fca000383ffff */
.L_x_1386:
[----:B------:R-:W-:Y:S01]  /*13cf0*/  MOV R0, 0x1 ;  /* 0x0000000100007802 */ /* 0x000fe20000000f00 */
[----:B------:R-:W-:Y:S01]  /*13d00*/  IMAD.MOV.U32 R209, RZ, RZ, R5 ;  /* 0x000000ffffd17224 */ /* 0x000fe200078e0005 */
[----:B---3--:R-:W-:Y:S01]  /*13d10*/  MOV R2, 0x13d40 ;  /* 0x00013d4000027802 */ /* 0x008fe20000000f00 */
[----:B------:R-:W-:Y:S02]  /*13d20*/  IMAD.MOV.U32 R3, RZ, RZ, 0x1c1f ;  /* 0x00001c1fff037424 */ /* 0x000fe400078e00ff */
[----:B-12-4-:R-:W-:Y:S05]  /*13d30*/  CALL.REL.NOINC `($__internal_20_$__cuda_sm70_shflsync_idx_p) ;  /* 0x0000249000007944 */ /* 0x016fea0003c00000 */
[----:B------:R-:W-:Y:S01]  /*13d40*/  MOV R3, 0x1c1f ;  /* 0x00001c1f00037802 */ /* 0x000fe20000000f00 */
[----:B------:R-:W-:Y:S01]  /*13d50*/  IMAD.MOV.U32 R4, RZ, RZ, R0 ;  /* 0x000000ffff047224 */ /* 0x000fe200078e0000 */
[----:B------:R-:W-:Y:S01]  /*13d60*/  MOV R0, 0x1 ;  /* 0x0000000100007802 */ /* 0x000fe20000000f00 */
[----:B------:R-:W-:Y:S01]  /*13d70*/  IMAD.MOV.U32 R209, RZ, RZ, R10 ;  /* 0x000000ffffd17224 */ /* 0x000fe200078e000a */
[----:B------:R-:W-:Y:S02]  /*13d80*/  MOV R2, 0x13da0 ;  /* 0x00013da000027802 */ /* 0x000fe40000000f00 */
[----:B------:R-:W-:Y:S05]  /*13d90*/  CALL.REL.NOINC `($__internal_20_$__cuda_sm70_shflsync_idx_p) ;  /* 0x0000243000007944 */ /* 0x000fea0003c00000 */
[----:B------:R-:W-:-:S05]  /*13da0*/  BRA `(.L_x_1496) ;  /* 0xffff2cf000007947 */ /* 0x000fca000383ffff */
.L_x_1389:
[----:B------:R-:W-:Y:S01]  /*13db0*/  MOV R0, RZ ;  /* 0x000000ff00007202 */ /* 0x000fe20000000f00 */
[----:B------:R-:W-:Y:S01]  /*13dc0*/  IMAD.MOV.U32 R209, RZ, RZ, R8 ;  /* 0x000000ffffd17224 */ /* 0x000fe200078e0008 */
[----:B------:R-:W-:Y:S01]  /*13dd0*/  MOV R2, 0x13e00 ;  /* 0x00013e0000027802 */ /* 0x000fe20000000f00 */
[----:B------:R-:W-:Y:S02]  /*13de0*/  IMAD.MOV.U32 R3, RZ, RZ, 0x1c1f ;  /* 0x00001c1fff037424 */ /* 0x000fe400078e00ff */
[----:B------:R-:W-:Y:S05]  /*13df0*/  CALL.REL.NOINC `($__internal_20_$__cuda_sm70_shflsync_idx_p) ;  /* 0x000023d000007944 */ /* 0x000fea0003c00000 */
[----:B------:R-:W-:Y:S01]  /*13e00*/  MOV R4, R0 ;  /* 0x0000000000047202 */ /* 0x000fe20000000f00 */
[----:B------:R-:W-:-:S05]  /*13e10*/  BRA `(.L_x_1497) ;  /* 0xffff3bb000007947 */ /* 0x000fca000383ffff */
.L_x_1390:
[----:B------:R-:W-:Y:S01]  /*13e20*/  MOV R0, RZ ;  /* 0x000000ff00007202 */ /* 0x000fe20000000f00 */
[----:B------:R-:W-:Y:S01]  /*13e30*/  IMAD.MOV.U32 R209, RZ, RZ, R9 ;  /* 0x000000ffffd17224 */ /* 0x000fe200078e0009 */
[----:B------:R-:W-:Y:S01]  /*13e40*/  MOV R2, 0x13e70 ;  /* 0x00013e7000027802 */ /* 0x000fe20000000f00 */
[----:B------:R-:W-:Y:S02]  /*13e50*/  IMAD.MOV.U32 R3, RZ, RZ, 0x1c1f ;  /* 0x00001c1fff037424 */ /* 0x000fe400078e00ff */
[----:B-12---:R-:W-:Y:S05]  /*13e60*/  CALL.REL.NOINC `($__internal_20_$__cuda_sm70_shflsync_idx_p) ;  /* 0x0000236000007944 */ /* 0x006fea0003c00000 */
[----:B------:R-:W-:-:S05]  /*13e70*/  BRA `(.L_x_1498) ;  /* 0xffff3b7000007947 */ /* 0x000fca000383ffff */
.L_x_1391:
[----:B------:R-:W-:Y:S01]  /*13e80*/  MOV R0, 0x1 ;  /* 0x0000000100007802 */ /* 0x000fe20000000f00 */
[----:B------:R-:W-:Y:S01]  /*13e90*/  IMAD.MOV.U32 R209, RZ, RZ, R8 ;  /* 0x000000ffffd17224 */ /* 0x000fe200078e0008 */
[----:B----4-:R-:W-:Y:S01]  /*13ea0*/  MOV R2, 0x13ed0 ;  /* 0x00013ed000027802 */ /* 0x010fe20000000f00 */
[----:B------:R-:W-:Y:S03]  /*13eb0*/  IMAD.MOV.U32 R3, RZ, RZ, 0x1c1f ;  /* 0x00001c1fff037424 */ /* 0x000fe600078e00ff */
[----:B-1-3--:R-:W-:Y:S05]  /*13ec0*/  CALL.REL.NOINC `($__internal_20_$__cuda_sm70_shflsync_idx_p) ;  /* 0x0000230000007944 */ /* 0x00afea0003c00000 */
[----:B------:R-:W-:Y:S01]  /*13ed0*/  MOV R3, 0x1c1f ;  /* 0x00001c1f00037802 */ /* 0x000fe20000000f00 */
[----:B------:R-:W-:Y:S01]  /*13ee0*/  IMAD.MOV.U32 R4, RZ, RZ, R0 ;  /* 0x000000ffff047224 */ /* 0x000fe200078e0000 */
[----:B------:R-:W-:Y:S01]  /*13ef0*/  MOV R0, 0x1 ;  /* 0x0000000100007802 */ /* 0x000fe20000000f00 */
[----:B------:R-:W-:Y:S01]  /*13f00*/  IMAD.MOV.U32 R209, RZ, RZ, R9 ;  /* 0x000000ffffd17224 */ /* 0x000fe200078e0009 */
[----:B------:R-:W-:Y:S02]  /*13f10*/  MOV R2, 0x13f30 ;  /* 0x00013f3000027802 */ /* 0x000fe40000000f00 */
[----:B------:R-:W-:Y:S05]  /*13f20*/  CALL.REL.NOINC `($__internal_20_$__cuda_sm70_shflsync_idx_p) ;  /* 0x000022a000007944 */ /* 0x000fea0003c00000 */
[----:B------:R-:W-:-:S05]  /*13f30*/  BRA `(.L_x_1499) ;  /* 0xffff3c1000007947 */ /* 0x000fca000383ffff */
.L_x_1392:
[----:B------:R-:W-:Y:S01]  /*13f40*/  MOV R0, RZ ;  /* 0x000000ff00007202 */ /* 0x000fe20000000f00 */
[----:B------:R-:W-:Y:S01]  /*13f50*/  IMAD.MOV.U32 R209, RZ, RZ, R4 ;  /* 0x000000ffffd17224 */ /* 0x000fe200078e0004 */
[----:B------:R-:W-:Y:S01]  /*13f60*/  MOV R2, 0x13f90 ;  /* 0x00013f9000027802 */ /* 0x000fe20000000f00 */
[----:B------:R-:W-:Y:S02]  /*13f70*/  IMAD.MOV.U32 R3, RZ, RZ, 0x1c1f ;  /* 0x00001c1fff037424 */ /* 0x000fe400078e00ff */
[----:B------:R-:W-:Y:S05]  /*13f80*/  CALL.REL.NOINC `($__internal_20_$__cuda_sm70_shflsync_idx_p) ;  /* 0x0000224000007944 */ /* 0x000fea0003c00000 */
[----:B------:R-:W-:-:S05]  /*13f90*/  BRA `(.L_x_1500) ;  /* 0xffff3d7000007947 */ /* 0x000fca000383ffff */
.L_x_1393:
[----:B------:R-:W-:Y:S01]  /*13fa0*/  MOV R0, 0x1 ;  /* 0x0000000100007802 */ /* 0x000fe20000000f00 */
[----:B------:R-:W-:Y:S01]  /*13fb0*/  IMAD.MOV.U32 R209, RZ, RZ, R4 ;  /* 0x000000ffffd17224 */ /* 0x000fe200078e0004 */
[----:B------:R-:W-:Y:S01]  /*13fc0*/  MOV R2, 0x13ff0 ;  /* 0x00013ff000027802 */ /* 0x000fe20000000f00 */
[----:B------:R-:W-:Y:S02]  /*13fd0*/  IMAD.MOV.U32 R3, RZ, RZ, 0x1c1f ;  /* 0x00001c1fff037424 */ /* 0x000fe400078e00ff */
[----:B-1----:R-:W-:Y:S05]  /*13fe0*/  CALL.REL.NOINC `($__internal_20_$__cuda_sm70_shflsync_idx_p) ;  /* 0x000021e000007944 */ /* 0x002fea0003c00000 */
[----:B------:R-:W-:Y:S01]  /*13ff0*/  MOV R2, 0x141d0 ;  /* 0x000141d000027802 */ /* 0x000fe20000000f00 */
[----:B------:R-:W-:Y:S02]  /*14000*/  IMAD.IADD R0, R5, 0x1, R0 ;  /* 0x0000000105007824 */ /* 0x000fe400078e0200 */
[----:B------:R-:W-:Y:S02]  /*14010*/  IMAD.MOV.U32 R209, RZ, RZ, R4 ;  /* 0x000000ffffd17224 */ /* 0x000fe400078e0004 */
[----:B------:R-:W-:Y:S01]  /*14020*/  IMAD.MOV.U32 R3, RZ, RZ, 0x1c1f ;  /* 0x00001c1fff037424 */ /* 0x000fe200078e00ff */
[C---:B------:R-:W-:Y:S02]  /*14030*/  ISETP.GT.AND P6, PT, R0.reuse, RZ, PT ;  /* 0x000000ff0000720c */ /* 0x040fe40003fc4270 */
[C---:B------:R-:W-:Y:S02]  /*14040*/  ISETP.GT.AND P5, PT, R0.reuse, 0x1, PT ;  /* 0x000000010000780c */ /* 0x040fe40003fa4270 */
[C---:B------:R-:W-:Y:S02]  /*14050*/  ISETP.GT.AND P4, PT, R0.reuse, 0x8, PT ;  /* 0x000000080000780c */ /* 0x040fe40003f84270 */
        /* <DEDUP_REMOVED lines=22> */
[----:B------:R-:W-:Y:S05]  /*141c0*/  CALL.REL.NOINC `($__internal_20_$__cuda_sm70_shflsync_idx_p) ;  /* 0x0000200000007944 */ /* 0x000fea0003c00000 */
        /* <DEDUP_REMOVED lines=30> */
[----:B------:R-:W-:Y:S01]  /*143b0*/  FMNMX.FTZ R2, R9, R100, !PT ;  /* 0x0000006409027209 */ /* 0x000fe20007810000 */
[----:B------:R-:W-:Y:S01]  /*143c0*/  IMAD.IADD R0, R5, 0x1, R0 ;  /* 0x0000000105007824 */ /* 0x000fe200078e0200 */
[----:B------:R-:W-:Y:S02]  /*143d0*/  FMNMX.FTZ R5, R40, R106, !PT ;  /* 0x0000006a28057209 */ /* 0x000fe40007810000 */
[----:B------:R-:W-:Y:S02]  /*143e0*/  FMNMX.FTZ R4, R14, R2, !PT ;  /* 0x000000020e047209 */ /* 0x000fe40007810000 */
[C---:B------:R-:W-:Y:S02]  /*143f0*/  ISETP.GT.AND P6, PT, R0.reuse, RZ, PT ;  /* 0x000000ff0000720c */ /* 0x040fe40003fc4270 */
[C---:B------:R-:W-:Y:S02]  /*14400*/  ISETP.GT.AND P5, PT, R0.reuse, 0x1, PT ;  /* 0x000000010000780c */ /* 0x040fe40003fa4270 */
[C---:B------:R-:W-:Y:S02]  /*14410*/  ISETP.GT.AND P4, PT, R0.reuse, 0x8, PT ;  /* 0x000000080000780c */ /* 0x040fe40003f84270 */
        /* <DEDUP_REMOVED lines=68> */
[----:B------:R-:W-:Y:S05]  /*14860*/  CALL.REL.NOINC `($__internal_19_$__cuda_sm70_shflsync_bfly_p) ;  /* 0x0000190000007944 */ /* 0x000fea0003c00000 */
[----:B------:R-:W-:Y:S01]  /*14870*/  FMNMX.FTZ R4, R4, R0, !PT ;  /* 0x0000000004047209 */ /* 0x000fe20007810000 */
[----:B------:R-:W-:Y:S01]  /*14880*/  IMAD.MOV.U32 R0, RZ, RZ, 0x1 ;  /* 0x00000001ff007424 */ /* 0x000fe200078e00ff */
[----:B------:R-:W-:Y:S02]  /*14890*/  MOV R2, 0x148b0 ;  /* 0x000148b000027802 */ /* 0x000fe40000000f00 */
        /* <DEDUP_REMOVED lines=28> */
[----:B------:R-:W-:-:S05]  /*14a60*/  BRA `(.L_x_1501) ;  /* 0xffff3d1000007947 */ /* 0x000fca000383ffff */
.L_x_1396:
[----:B------:R-:W-:Y:S01]  /*14a70*/  MOV R0, RZ ;  /* 0x000000ff00007202 */ /* 0x000fe20000000f00 */
[----:B------:R-:W-:Y:S01]  /*14a80*/  IMAD.MOV.U32 R209, RZ, RZ, R8 ;  /* 0x000000ffffd17224 */ /* 0x000fe200078e0008 */
[----:B------:R-:W-:Y:S01]  /*14a90*/  MOV R2, 0x14ac0 ;  /* 0x00014ac000027802 */ /* 0x000fe20000000f00 */
[----:B------:R-:W-:Y:S02]  /*14aa0*/  IMAD.MOV.U32 R3, RZ, RZ, 0x1c1f ;  /* 0x00001c1fff037424 */ /* 0x000fe400078e00ff */
[----:B-1234-:R-:W-:Y:S05]  /*14ab0*/  CALL.REL.NOINC `($__internal_20_$__cuda_sm70_shflsync_idx_p) ;  /* 0x0000171000007944 */ /* 0x01efea0003c00000 */
[----:B------:R-:W-:-:S05]  /*14ac0*/  BRA `(.L_x_1502) ;  /* 0xffff573000007947 */ /* 0x000fca000383ffff */
.L_x_1399:
[----:B------:R-:W-:Y:S01]  /*14ad0*/  MOV R0, 0x1 ;  /* 0x0000000100007802 */ /* 0x000fe20000000f00 */
[----:B------:R-:W-:Y:S01]  /*14ae0*/  IMAD.MOV.U32 R209, RZ, RZ, R8 ;  /* 0x000000ffffd17224 */ /* 0x000fe200078e0008 */
[----:B---3--:R-:W-:Y:S01]  /*14af0*/  MOV R2, 0x14b20 ;  /* 0x00014b2000027802 */ /* 0x008fe20000000f00 */
[----:B------:R-:W-:Y:S02]  /*14b00*/  IMAD.MOV.U32 R3, RZ, RZ, 0x1c1f ;  /* 0x00001c1fff037424 */ /* 0x000fe400078e00ff */
[----:B-12---:R-:W-:Y:S05]  /*14b10*/  CALL.REL.NOINC `($__internal_20_$__cuda_sm70_shflsync_idx_p) ;  /* 0x000016b000007944 */ /* 0x006fea0003c00000 */
[----:B------:R-:W-:Y:S01]  /*14b20*/  MOV R3, 0x1c1f ;  /* 0x00001c1f00037802 */ /* 0x000fe20000000f00 */
[----:B------:R-:W-:Y:S01]  /*14b30*/  IMAD.MOV.U32 R4, RZ, RZ, R0 ;  /* 0x000000ffff047224 */ /* 0x000fe200078e0000 */
[----:B------:R-:W-:Y:S01]  /*14b40*/  MOV R0, 0x1 ;  /* 0x0000000100007802 */ /* 0x000fe20000000f00 */
[----:B------:R-:W-:Y:S01]  /*14b50*/  IMAD.MOV.U32 R209, RZ, RZ, R9 ;  /* 0x000000ffffd17224 */ /* 0x000fe200078e0009 */
[----:B------:R-:W-:Y:S02]  /*14b60*/  MOV R2, 0x14b80 ;  /* 0x00014b8000027802 */ /* 0x000fe40000000f00 */
[----:B------:R-:W-:Y:S05]  /*14b70*/  CALL.REL.NOINC `($__internal_20_$__cuda_sm70_shflsync_idx_p) ;  /* 0x0000165000007944 */ /* 0x000fea0003c00000 */
[----:B------:R-:W-:-:S05]  /*14b80*/  BRA `(.L_x_1503) ;  /* 0xffff580000007947 */ /* 0x000fca000383ffff */
.L_x_1402:
[----:B------:R-:W-:Y:S01]  /*14b90*/  MOV R0, RZ ;  /* 0x000000ff00007202 */ /* 0x000fe20000000f00 */
[----:B------:R-:W-:Y:S01]  /*14ba0*/  IMAD.MOV.U32 R209, RZ, RZ, R8 ;  /* 0x000000ffffd17224 */ /* 0x000fe200078e0008 */
[----:B------:R-:W-:Y:S01]  /*14bb0*/  MOV R2, 0x14be0 ;  /* 0x00014be000027802 */ /* 0x000fe20000000f00 */
[----:B------:R-:W-:Y:S02]  /*14bc0*/  IMAD.MOV.U32 R3, RZ, RZ, 0x1c1f ;  /* 0x00001c1fff037424 */ /* 0x000fe400078e00ff */
[----:B------:R-:W-:Y:S05]  /*14bd0*/  CALL.REL.NOINC `($__internal_20_$__cuda_sm70_shflsync_idx_p) ;  /* 0x000015f000007944 */ /* 0x000fea0003c00000 */
[----:B------:R-:W-:Y:S01]  /*14be0*/  MOV R4, R0 ;  /* 0x0000000000047202 */ /* 0x000fe20000000f00 */
[----:B------:R-:W-:-:S05]  /*14bf0*/  BRA `(.L_x_1504) ;  /* 0xffff66c000007947 */ /* 0x000fca000383ffff */
.L_x_1403:
[----:B------:R-:W-:Y:S01]  /*14c00*/  MOV R0, RZ ;  /* 0x000000ff00007202 */ /* 0x000fe20000000f00 */
[----:B------:R-:W-:Y:S01]  /*14c10*/  IMAD.MOV.U32 R209, RZ, RZ, R9 ;  /* 0x000000ffffd17224 */ /* 0x000fe200078e0009 */
[----:B------:R-:W-:Y:S01]  /*14c20*/  MOV R2, 0x14c50 ;  /* 0x00014c5000027802 */ /* 0x000fe20000000f00 */
[----:B------:R-:W-:Y:S02]  /*14c30*/  IMAD.MOV.U32 R3, RZ, RZ, 0x1c1f ;  /* 0x00001c1fff037424 */ /* 0x000fe400078e00ff */
[----:B-12---:R-:W-:Y:S05]  /*14c40*/  CALL.REL.NOINC `($__internal_20_$__cuda_sm70_shflsync_idx_p) ;  /* 0x0000158000007944 */ /* 0x006fea0003c00000 */
[----:B------:R-:W-:-:S05]  /*14c50*/  BRA `(.L_x_1505) ;  /* 0xffff668000007947 */ /* 0x000fca000383ffff */
.L_x_1404:
        /* <DEDUP_REMOVED lines=12> */
.L_x_1405:
[----:B------:R-:W-:Y:S02]  /*14d20*/  MOV R0, 0x2 ;  /* 0x0000000200007802 */ /* 0x000fe40000000f00 */
[----:B------:R-:W-:Y:S02]  /*14d30*/  MOV R2, 0x14d50 ;  /* 0x00014d5000027802 */ /* 0x000fe40000000f00 */
[----:B------:R-:W-:Y:S05]  /*14d40*/  CALL.REL.NOINC `($__internal_19_$__cuda_sm70_shflsync_bfly_p) ;  /* 0x0000142000007944 */ /* 0x000fea0003c00000 */
[----:B------:R-:W-:-:S05]  /*14d50*/  BRA `(.L_x_1507) ;  /* 0xffff6ae000007947 */ /* 0x000fca000383ffff */
.L_x_1406:
[----:B------:R-:W-:Y:S02]  /*14d60*/  MOV R0, 0x1 ;  /* 0x0000000100007802 */ /* 0x000fe40000000f00 */
        /* <DEDUP_REMOVED lines=30> */
.L_x_1408:
[----:B------:R-:W-:Y:S01]  /*14f50*/  IMAD.MOV.U32 R4, RZ, RZ, R230 ;  /* 0x000000ffff047224 */ /* 0x000fe200078e00e6 */
[----:B------:R-:W-:-:S02]  /*14f60*/  MOV R0, 0x2 ;  /* 0x0000000200007802 */ /* 0x000fc40000000f00 */
[----:B------:R-:W-:Y:S02]  /*14f70*/  MOV R2, 0x14f90 ;  /* 0x00014f9000027802 */ /* 0x000fe40000000f00 */
[----:B------:R-:W-:Y:S05]  /*14f80*/  CALL.REL.NOINC `($__internal_19_$__cuda_sm70_shflsync_bfly_p) ;  /* 0x000011e000007944 */ /* 0x000fea0003c00000 */
[----:B------:R-:W-:Y:S05]  /*14f90*/  BRA `(.L_x_1509) ;  /* 0xffff815000007947 */ /* 0x000fea000383ffff */
.L_x_1409:
[----:B------:R-:W-:Y:S01]  /*14fa0*/  IMAD.MOV.U32 R4, RZ, RZ, R7 ;  /* 0x000000ffff047224 */ /* 0x000fe200078e0007 */
[----:B------:R-:W-:Y:S02]  /*14fb0*/  MOV R0, 0x1 ;  /* 0x0000000100007802 */ /* 0x000fe40000000f00 */
[----:B------:R-:W-:Y:S02]  /*14fc0*/  MOV R2, 0x14fe0 ;  /* 0x00014fe000027802 */ /* 0x000fe40000000f00 */
[----:B-1----:R-:W-:Y:S05]  /*14fd0*/  CALL.REL.NOINC `($__internal_19_$__cuda_sm70_shflsync_bfly_p) ;  /* 0x0000119000007944 */ /* 0x002fea0003c00000 */
[----:B------:R-:W-:Y:S01]  /*14fe0*/  FADD.FTZ R7, R7, R0 ;  /* 0x0000000007077221 */ /* 0x000fe20000010000 */
[----:B------:R-:W-:Y:S02]  /*14ff0*/  MOV R4, R223 ;  /* 0x000000df00047202 */ /* 0x000fe40000000f00 */
[----:B------:R-:W-:Y:S02]  /*15000*/  MOV R0, 0x2 ;  /* 0x0000000200007802 */ /* 0x000fe40000000f00 */
[----:B------:R-:W-:Y:S02]  /*15010*/  MOV R2, 0x15030 ;  /* 0x0001503000027802 */ /* 0x000fe40000000f00 */
[----:B------:R-:W-:Y:S05]  /*15020*/  CALL.REL.NOINC `($__internal_19_$__cuda_sm70_shflsync_bfly_p) ;  /* 0x0000114000007944 */ /* 0x000fea0003c00000 */
[----:B------:R-:W-:Y:S01]  /*15030*/  FADD.FTZ R6, R223, R0 ;  /* 0x00000000df067221 */ /* 0x000fe20000010000 */
[----:B------:R-:W-:Y:S02]  /*15040*/  MOV R0, 0x1 ;  /* 0x0000000100007802 */ /* 0x000fe40000000f00 */
[----:B------:R-:W-:-:S02]  /*15050*/  MOV R2, 0x15080 ;  /* 0x0001508000027802 */ /* 0x000fc40000000f00 */
[----:B------:R-:W-:Y:S02]  /*15060*/  MOV R4, R6 ;  /* 0x0000000600047202 */ /* 0x000fe40000000f00 */
[----:B------:R-:W-:Y:S05]  /*15070*/  CALL.REL.NOINC `($__internal_19_$__cuda_sm70_shflsync_bfly_p) ;  /* 0x000010f000007944 */ /* 0x000fea0003c00000 */
[----:B------:R-:W-:Y:S01]  /*15080*/  FADD.FTZ R6, R6, R0 ;  /* 0x0000000006067221 */ /* 0x000fe20000010000 */
[----:B------:R-:W-:Y:S02]  /*15090*/  MOV R4, R224 ;  /* 0x000000e000047202 */ /* 0x000fe40000000f00 */
[----:B------:R-:W-:Y:S02]  /*150a0*/  MOV R0, 0x2 ;  /* 0x0000000200007802 */ /* 0x000fe40000000f00 */
[----:B------:R-:W-:Y:S02]  /*150b0*/  MOV R2, 0x150d0 ;  /* 0x000150d000027802 */ /* 0x000fe40000000f00 */
[----:B------:R-:W-:Y:S05]  /*150c0*/  CALL.REL.NOINC `($__internal_19_$__cuda_sm70_shflsync_bfly_p) ;  /* 0x000010a000007944 */ /* 0x000fea0003c00000 */
[----:B------:R-:W-:Y:S01]  /*150d0*/  FADD.FTZ R5, R224, R0 ;  /* 0x00000000e0057221 */ /* 0x000fe20000010000 */
[----:B------:R-:W-:Y:S02]  /*150e0*/  MOV R0, 0x1 ;  /* 0x0000000100007802 */ /* 0x000fe40000000f00 */
[----:B------:R-:W-:Y:S02]  /*150f0*/  MOV R2, 0x15120 ;  /* 0x0001512000027802 */ /* 0x000fe40000000f00 */
[----:B------:R-:W-:-:S02]  /*15100*/  MOV R4, R5 ;  /* 0x0000000500047202 */ /* 0x000fc40000000f00 */
[----:B------:R-:W-:Y:S05]  /*15110*/  CALL.REL.NOINC `($__internal_19_$__cuda_sm70_shflsync_bfly_p) ;  /* 0x0000105000007944 */ /* 0x000fea0003c00000 */
[----:B------:R-:W-:Y:S01]  /*15120*/  FADD.FTZ R5, R5, R0 ;  /* 0x0000000005057221 */ /* 0x000fe20000010000 */
[----:B------:R-:W-:-:S02]  /*15130*/  MOV R4, R225 ;  /* 0x000000e100047202 */ /* 0x000fc40000000f00 */
[----:B------:R-:W-:Y:S02]  /*15140*/  MOV R0, 0x2 ;  /* 0x0000000200007802 */ /* 0x000fe40000000f00 */
[----:B------:R-:W-:Y:S02]  /*15150*/  MOV R2, 0x15170 ;  /* 0x0001517000027802 */ /* 0x000fe40000000f00 */
[----:B------:R-:W-:Y:S05]  /*15160*/  CALL.REL.NOINC `($__internal_19_$__cuda_sm70_shflsync_bfly_p) ;  /* 0x0000100000007944 */ /* 0x000fea0003c00000 */
[----:B------:R-:W-:Y:S01]  /*15170*/  FADD.FTZ R4, R225, R0 ;  /* 0x00000000e1047221 */ /* 0x000fe20000010000 */
[----:B------:R-:W-:Y:S02]  /*15180*/  MOV R0, 0x1 ;  /* 0x0000000100007802 */ /* 0x000fe40000000f00 */
[----:B------:R-:W-:Y:S02]  /*15190*/  MOV R2, 0x151b0 ;  /* 0x000151b000027802 */ /* 0x000fe40000000f00 */
[----:B------:R-:W-:Y:S05]  /*151a0*/  CALL.REL.NOINC `($__internal_19_$__cuda_sm70_shflsync_bfly_p) ;  /* 0x00000fc000007944 */ /* 0x000fea0003c00000 */
[----:B------:R-:W-:Y:S01]  /*151b0*/  MOV R8, R0 ;  /* 0x0000000000087202 */ /* 0x000fe20000000f00 */
[----:B------:R-:W-:Y:S05]  /*151c0*/  BRA `(.L_x_1510) ;  /* 0xffff801000007947 */ /* 0x000fea000383ffff */
.L_x_1416:
[----:B-1234-:R-:W-:Y:S01]  /*151d0*/  IMAD.MOV.U32 R209, RZ, RZ, R10 ;  /* 0x000000ffffd17224 */ /* 0x01efe200078e000a */
[----:B------:R-:W-:Y:S01]  /*151e0*/  MOV R0, RZ ;  /* 0x000000ff00007202 */ /* 0x000fe20000000f00 */
[----:B------:R-:W-:Y:S01]  /*151f0*/  IMAD.MOV.U32 R3, RZ, RZ, 0x1c1f ;  /* 0x00001c1fff037424 */ /* 0x000fe200078e00ff */
[----:B------:R-:W-:Y:S02]  /*15200*/  MOV R2, 0x15220 ;  /* 0x0001522000027802 */ /* 0x000fe40000000f00 */
[----:B------:R-:W-:Y:S05]  /*15210*/  CALL.REL.NOINC `($__internal_20_$__cuda_sm70_shflsync_idx_p) ;  /* 0x00000fb000007944 */ /* 0x000fea0003c00000 */
[----:B------:R-:W-:Y:S01]  /*15220*/  MOV R5, R0 ;  /* 0x0000000000057202 */ /* 0x000fe20000000f00 */
[----:B------:R-:W-:Y:S05]  /*15230*/  BRA `(.L_x_1511) ;  /* 0xffff997000007947 */ /* 0x000fea000383ffff */
.L_x_1417:
[----:B------:R-:W-:Y:S01]  /*15240*/  IMAD.MOV.U32 R209, RZ, RZ, R12 ;  /* 0x000000ffffd17224 */ /* 0x000fe200078e000c */
[----:B------:R-:W-:Y:S01]  /*15250*/  MOV R0, RZ ;  /* 0x000000ff00007202 */ /* 0x000fe20000000f00 */
[----:B------:R-:W-:Y:S01]  /*15260*/  IMAD.MOV.U32 R3, RZ, RZ, 0x1c1f ;  /* 0x00001c1fff037424 */ /* 0x000fe200078e00ff */
[----:B------:R-:W-:-:S02]  /*15270*/  MOV R2, 0x15290 ;  /* 0x0001529000027802 */ /* 0x000fc40000000f00 */
[----:B-12---:R-:W-:Y:S05]  /*15280*/  CALL.REL.NOINC `($__internal_20_$__cuda_sm70_shflsync_idx_p) ;  /* 0x00000f4000007944 */ /* 0x006fea0003c00000 */
[----:B------:R-:W-:Y:S05]  /*15290*/  BRA `(.L_x_1512) ;  /* 0xffff993000007947 */ /* 0x000fea000383ffff */
.L_x_1420:
[----:B------:R-:W-:Y:S01]  /*152a0*/  IMAD.MOV.U32 R209, RZ, RZ, R10 ;  /* 0x000000ffffd17224 */ /* 0x000fe200078e000a */
[----:B----4-:R-:W-:Y:S01]  /*152b0*/  MOV R0, 0x1 ;  /* 0x0000000100007802 */ /* 0x010fe20000000f00 */
[----:B--2---:R-:W-:Y:S01]  /*152c0*/  IMAD.MOV.U32 R3, RZ, RZ, 0x1c1f ;  /* 0x00001c1fff037424 */ /* 0x004fe200078e00ff */
[----:B------:R-:W-:-:S02]  /*152d0*/  MOV R2, 0x152f0 ;  /* 0x000152f000027802 */ /* 0x000fc40000000f00 */
        /* <DEDUP_REMOVED lines=8> */
.L_x_1423:
[----:B------:R-:W-:Y:S01]  /*15360*/  IMAD.MOV.U32 R209, RZ, RZ, R10 ;  /* 0x000000ffffd17224 */ /* 0x000fe200078e000a */
[----:B----4-:R-:W-:Y:S01]  /*15370*/  MOV R0, 0x2 ;  /* 0x0000000200007802 */ /* 0x010fe20000000f00 */
[----:B-1----:R-:W-:Y:S01]  /*15380*/  IMAD.MOV.U32 R3, RZ, RZ, 0x1c1f ;  /* 0x00001c1fff037424 */ /* 0x002fe200078e00ff */
[----:B------:R-:W-:Y:S02]  /*15390*/  MOV R2, 0x153b0 ;  /* 0x000153b000027802 */ /* 0x000fe40000000f00 */
[----:B--23--:R-:W-:Y:S05]  /*153a0*/  CALL.REL.NOINC `($__internal_20_$__cuda_sm70_shflsync_idx_p) ;  /* 0x00000e2000007944 */ /* 0x00cfea0003c00000 */
[----:B------:R-:W-:Y:S01]  /*153b0*/  MOV R5, R0 ;  /* 0x0000000000057202 */ /* 0x000fe20000000f00 */
[----:B------:R-:W-:Y:S05]  /*153c0*/  BRA `(.L_x_1514) ;  /* 0xffff9ad000007947 */ /* 0x000fea000383ffff */
.L_x_1424:
[----:B------:R-:W-:Y:S01]  /*153d0*/  IMAD.MOV.U32 R209, RZ, RZ, R12 ;  /* 0x000000ffffd17224 */ /* 0x000fe200078e000c */
[----:B----4-:R-:W-:Y:S01]  /*153e0*/  MOV R0, 0x2 ;  /* 0x0000000200007802 */ /* 0x010fe20000000f00 */
[----:B------:R-:W-:Y:S01]  /*153f0*/  IMAD.MOV.U32 R3, RZ, RZ, 0x1c1f ;  /* 0x00001c1fff037424 */ /* 0x000fe200078e00ff */
[----:B------:R-:W-:Y:S02]  /*15400*/  MOV R2, 0x15420 ;  /* 0x0001542000027802 */ /* 0x000fe40000000f00 */
[----:B-123--:R-:W-:Y:S05]  /*15410*/  CALL.REL.NOINC `($__internal_20_$__cuda_sm70_shflsync_idx_p) ;  /* 0x00000db000007944 */ /* 0x00efea0003c00000 */
[----:B------:R-:W-:Y:S05]  /*15420*/  BRA `(.L_x_1515) ;  /* 0xffff9a9000007947 */ /* 0x000fea000383ffff */
.L_x_1427:
[----:B------:R-:W-:Y:S01]  /*15430*/  IMAD.MOV.U32 R209, RZ, RZ, R10 ;  /* 0x000000ffffd17224 */ /* 0x000fe200078e000a */
[----:B-1----:R-:W-:Y:S01]  /*15440*/  MOV R0, 0x3 ;  /* 0x0000000300007802 */ /* 0x002fe20000000f00 */
[----:B------:R-:W-:Y:S01]  /*15450*/  IMAD.MOV.U32 R3, RZ, RZ, 0x1c1f ;  /* 0x00001c1fff037424 */ /* 0x000fe200078e00ff */
[----:B------:R-:W-:-:S02]  /*15460*/  MOV R2, 0x15480 ;  /* 0x0001548000027802 */ /* 0x000fc40000000f00 */
[----:B--234-:R-:W-:Y:S05]  /*15470*/  CALL.REL.NOINC `($__internal_20_$__cuda_sm70_shflsync_idx_p) ;  /* 0x00000d5000007944 */ /* 0x01cfea0003c00000 */
[----:B------:R-:W-:Y:S01]  /*15480*/  IMAD.MOV.U32 R6, RZ, RZ, R0 ;  /* 0x000000ffff067224 */ /* 0x000fe200078e0000 */
[----:B------:R-:W-:Y:S01]  /*15490*/  MOV R0, 0x3 ;  /* 0x0000000300007802 */ /* 0x000fe20000000f00 */
[----:B------:R-:W-:Y:S01]  /*154a0*/  IMAD.MOV.U32 R209, RZ, RZ, R12 ;  /* 0x000000ffffd17224 */ /* 0x000fe200078e000c */
[----:B------:R-:W-:-:S02]  /*154b0*/  MOV R3, 0x1c1f ;  /* 0x00001c1f00037802 */ /* 0x000fc40000000f00 */
[----:B------:R-:W-:Y:S02]  /*154c0*/  MOV R2, 0x154e0 ;  /* 0x000154e000027802 */ /* 0x000fe40000000f00 */
[----:B------:R-:W-:Y:S05]  /*154d0*/  CALL.REL.NOINC `($__internal_20_$__cuda_sm70_shflsync_idx_p) ;  /* 0x00000cf000007944 */ /* 0x000fea0003c00000 */
[----:B------:R-:W-:Y:S05]  /*154e0*/  BRA `(.L_x_1516) ;  /* 0xffff9b4000007947 */ /* 0x000fea000383ffff */
.L_x_1429:
[----:B------:R-:W-:Y:S01]  /*154f0*/  IMAD.MOV.U32 R209, RZ, RZ, R5 ;  /* 0x000000ffffd17224 */ /* 0x000fe200078e0005 */
[----:B------:R-:W-:Y:S01]  /*15500*/  MOV R0, RZ ;  /* 0x000000ff00007202 */ /* 0x000fe20000000f00 */
[----:B------:R-:W-:Y:S01]  /*15510*/  IMAD.MOV.U32 R3, RZ, RZ, 0x1c1f ;  /* 0x00001c1fff037424 */ /* 0x000fe200078e00ff */
[----:B------:R-:W-:Y:S02]  /*15520*/  MOV R2, 0x15540 ;  /* 0x0001554000027802 */ /* 0x000fe40000000f00 */
[----:B------:R-:W-:Y:S05]  /*15530*/  CALL.REL.NOINC `($__internal_20_$__cuda_sm70_shflsync_idx_p) ;  /* 0x00000c9000007944 */ /* 0x000fea0003c00000 */
[----:B------:R-:W-:Y:S01]  /*15540*/  MOV R4, R0 ;  /* 0x0000000000047202 */ /* 0x000fe20000000f00 */
[----:B------:R-:W-:Y:S05]  /*15550*/  BRA `(.L_x_1517) ;  /* 0xffff9e2000007947 */ /* 0x000fea000383ffff */
.L_x_1430:
[----:B------:R-:W-:Y:S01]  /*15560*/  IMAD.MOV.U32 R209, RZ, RZ, R12 ;  /* 0x000000ffffd17224 */ /* 0x000fe200078e000c */
[----:B------:R-:W-:Y:S01]  /*15570*/  MOV R0, RZ ;  /* 0x000000ff00007202 */ /* 0x000fe20000000f00 */
[----:B------:R-:W-:Y:S01]  /*15580*/  IMAD.MOV.U32 R3, RZ, RZ, 0x1c1f ;  /* 0x00001c1fff037424 */ /* 0x000fe200078e00ff */
[----:B------:R-:W-:Y:S02]  /*15590*/  MOV R2, 0x155b0 ;  /* 0x000155b000027802 */ /* 0x000fe40000000f00 */
[----:B-12---:R-:W-:Y:S05]  /*155a0*/  CALL.REL.NOINC `($__internal_20_$__cuda_sm70_shflsync_idx_p) ;  /* 0x00000c2000007944 */ /* 0x006fea0003c00000 */
[----:B------:R-:W-:Y:S05]  /*155b0*/  BRA `(.L_x_1518) ;  /* 0xffff9de000007947 */ /* 0x000fea000383ffff */
.L_x_1433:
[----:B------:R-:W-:Y:S01]  /*155c0*/  IMAD.MOV.U32 R209, RZ, RZ, R5 ;  /* 0x000000ffffd17224 */ /* 0x000fe200078e0005 */
[----:B----4-:R-:W-:Y:S01]  /*155d0*/  MOV R0, 0x1 ;  /* 0x0000000100007802 */ /* 0x010fe20000000f00 */
[----:B------:R-:W-:Y:S01]  /*155e0*/  IMAD.MOV.U32 R3, RZ, RZ, 0x1c1f ;  /* 0x00001c1fff037424 */ /* 0x000fe200078e00ff */
[----:B------:R-:W-:-:S02]  /*155f0*/  MOV R2, 0x15610 ;  /* 0x0001561000027802 */ /* 0x000fc40000000f00 */
[----:B-123--:R-:W-:Y:S05]  /*15600*/  CALL.REL.NOINC `($__internal_20_$__cuda_sm70_shflsync_idx_p) ;  /* 0x00000bc000007944 */ /* 0x00efea0003c00000 */
[----:B------:R-:W-:Y:S01]  /*15610*/  IMAD.MOV.U32 R4, RZ, RZ, R0 ;  /* 0x000000ffff047224 */ /* 0x000fe200078e0000 */
[----:B------:R-:W-:Y:S01]  /*15620*/  MOV R0, 0x1 ;  /* 0x0000000100007802 */ /* 0x000fe20000000f00 */
[----:B------:R-:W-:Y:S01]  /*15630*/  IMAD.MOV.U32 R209, RZ, RZ, R12 ;  /* 0x000000ffffd17224 */ /* 0x000fe200078e000c */
[----:B------:R-:W-:-:S02]  /*15640*/  MOV R3, 0x1c1f ;  /* 0x00001c1f00037802 */ /* 0x000fc40000000f00 */
[----:B------:R-:W-:Y:S02]  /*15650*/  MOV R2, 0x15670 ;  /* 0x0001567000027802 */ /* 0x000fe40000000f00 */
[----:B------:R-:W-:Y:S05]  /*15660*/  CALL.REL.NOINC `($__internal_20_$__cuda_sm70_shflsync_idx_p) ;  /* 0x00000b6000007944 */ /* 0x000fea0003c00000 */
[----:B------:R-:W-:Y:S05]  /*15670*/  BRA `(.L_x_1519) ;  /* 0xffffa2a000007947 */ /* 0x000fea000383ffff */
.L_x_1436:
[----:B------:R-:W-:Y:S01]  /*15680*/  IMAD.MOV.U32 R209, RZ, RZ, R5 ;  /* 0x000000ffffd17224 */ /* 0x000fe200078e0005 */
[----:B----4-:R-:W-:Y:S01]  /*15690*/  MOV R0, 0x2 ;  /* 0x0000000200007802 */ /* 0x010fe20000000f00 */
[----:B------:R-:W-:Y:S01]  /*156a0*/  IMAD.MOV.U32 R3, RZ, RZ, 0x1c1f ;  /* 0x00001c1fff037424 */ /* 0x000fe200078e00ff */
[----:B------:R-:W-:Y:S02]  /*156b0*/  MOV R2, 0x156d0 ;  /* 0x000156d000027802 */ /* 0x000fe40000000f00 */
[----:B-123--:R-:W-:Y:S05]  /*156c0*/  CALL.REL.NOINC `($__internal_20_$__cuda_sm70_shflsync_idx_p) ;  /* 0x00000b0000007944 */ /* 0x00efea0003c00000 */
[----:B------:R-:W-:Y:S01]  /*156d0*/  MOV R4, R0 ;  /* 0x0000000000047202 */ /* 0x000fe20000000f00 */
[----:B------:R-:W-:Y:S05]  /*156e0*/  BRA `(.L_x_1520) ;  /* 0xffffa7a000007947 */ /* 0x000fea000383ffff */
.L_x_1437:
[----:B------:R-:W-:Y:S01]  /*156f0*/  IMAD.MOV.U32 R209, RZ, RZ, R12 ;  /* 0x000000ffffd17224 */ /* 0x000fe200078e000c */
[----:B----4-:R-:W-:Y:S01]  /*15700*/  MOV R0, 0x2 ;  /* 0x0000000200007802 */ /* 0x010fe20000000f00 */
[----:B------:R-:W-:Y:S01]  /*15710*/  IMAD.MOV.U32 R3, RZ, RZ, 0x1c1f ;  /* 0x00001c1fff037424 */ /* 0x000fe200078e00ff */
[----:B------:R-:W-:Y:S02]  /*15720*/  MOV R2, 0x15740 ;  /* 0x0001574000027802 */ /* 0x000fe40000000f00 */
[----:B-123--:R-:W-:Y:S05]  /*15730*/  CALL.REL.NOINC `($__internal_20_$__cuda_sm70_shflsync_idx_p) ;  /* 0x00000a9000007944 */ /* 0x00efea0003c00000 */
[----:B------:R-:W-:Y:S05]  /*15740*/  BRA `(.L_x_1521) ;  /* 0xffffa76000007947 */ /* 0x000fea000383ffff */
.L_x_1440:
[----:B------:R-:W-:Y:S01]  /*15750*/  IMAD.MOV.U32 R209, RZ, RZ, R5 ;  /* 0x000000ffffd17224 */ /* 0x000fe200078e0005 */
[----:B-1----:R-:W-:Y:S01]  /*15760*/  MOV R0, 0x3 ;  /* 0x0000000300007802 */ /* 0x002fe20000000f00 */
[----:B---3--:R-:W-:Y:S01]  /*15770*/  IMAD.MOV.U32 R3, RZ, RZ, 0x1c1f ;  /* 0x00001c1fff037424 */ /* 0x008fe200078e00ff */
[----:B------:R-:W-:-:S02]  /*15780*/  MOV R2, 0x157a0 ;  /* 0x000157a000027802 */ /* 0x000fc40000000f00 */
[----:B--2-4-:R-:W-:Y:S05]  /*15790*/  CALL.REL.NOINC `($__internal_20_$__cuda_sm70_shflsync_idx_p) ;  /* 0x00000a3000007944 */ /* 0x014fea0003c00000 */
[----:B------:R-:W-:Y:S01]  /*157a0*/  IMAD.MOV.U32 R4, RZ, RZ, R0 ;  /* 0x000000ffff047224 */ /* 0x000fe200078e0000 */
[----:B------:R-:W-:Y:S01]  /*157b0*/  MOV R0, 0x3 ;  /* 0x0000000300007802 */ /* 0x000fe20000000f00 */
[----:B------:R-:W-:Y:S01]  /*157c0*/  IMAD.MOV.U32 R209, RZ, RZ, R12 ;  /* 0x000000ffffd17224 */ /* 0x000fe200078e000c */
[----:B------:R-:W-:-:S02]  /*157d0*/  MOV R3, 0x1c1f ;  /* 0x00001c1f00037802 */ /* 0x000fc40000000f00 */
[----:B------:R-:W-:Y:S02]  /*157e0*/  MOV R2, 0x15800 ;  /* 0x0001580000027802 */ /* 0x000fe40000000f00 */
[----:B------:R-:W-:Y:S05]  /*157f0*/  CALL.REL.NOINC `($__internal_20_$__cuda_sm70_shflsync_idx_p) ;  /* 0x000009d000007944 */ /* 0x000fea0003c00000 */
[----:B------:R-:W-:Y:S05]  /*15800*/  BRA `(.L_x_1522) ;  /* 0xffffac2000007947 */ /* 0x000fea000383ffff */
.L_x_1444:
[----:B------:R-:W-:Y:S01]  /*15810*/  IMAD.MOV.U32 R209, RZ, RZ, R5 ;  /* 0x000000ffffd17224 */ /* 0x000fe200078e0005 */
[----:B------:R-:W-:Y:S01]  /*15820*/  MOV R0, RZ ;  /* 0x000000ff00007202 */ /* 0x000fe20000000f00 */
[----:B------:R-:W-:Y:S01]  /*15830*/  IMAD.MOV.U32 R3, RZ, RZ, 0x1c1f ;  /* 0x00001c1fff037424 */ /* 0x000fe200078e00ff */
[----:B------:R-:W-:Y:S02]  /*15840*/  MOV R2, 0x15860 ;  /* 0x0001586000027802 */ /* 0x000fe40000000f00 */
[----:B------:R-:W-:Y:S05]  /*15850*/  CALL.REL.NOINC `($__internal_20_$__cuda_sm70_shflsync_idx_p) ;  /* 0x0000097000007944 */ /* 0x000fea0003c00000 */
[----:B------:R-:W-:Y:S01]  /*15860*/  MOV R4, R0 ;  /* 0x0000000000047202 */ /* 0x000fe20000000f00 */
[----:B------:R-:W-:Y:S05]  /*15870*/  BRA `(.L_x_1523) ;  /* 0xffffb83000007947 */ /* 0x000fea000383ffff */
.L_x_1445:
[----:B------:R-:W-:Y:S01]  /*15880*/  IMAD.MOV.U32 R209, RZ, RZ, R12 ;  /* 0x000000ffffd17224 */ /* 0x000fe200078e000c */
[----:B------:R-:W-:Y:S01]  /*15890*/  MOV R0, RZ ;  /* 0x000000ff00007202 */ /* 0x000fe20000000f00 */
[----:B------:R-:W-:Y:S01]  /*158a0*/  IMAD.MOV.U32 R3, RZ, RZ, 0x1c1f ;  /* 0x00001c1fff037424 */ /* 0x000fe200078e00ff */
[----:B------:R-:W-:Y:S02]  /*158b0*/  MOV R2, 0x158d0 ;  /* 0x000158d000027802 */ /* 0x000fe40000000f00 */
[----:B-12---:R-:W-:Y:S05]  /*158c0*/  CALL.REL.NOINC `($__internal_20_$__cuda_sm70_shflsync_idx_p) ;  /* 0x0000090000007944 */ /* 0x006fea0003c00000 */
[----:B------:R-:W-:Y:S05]  /*158d0*/  BRA `(.L_x_1524) ;  /* 0xffffb7f000007947 */ /* 0x000fea000383ffff */
.L_x_1448:
        /* <DEDUP_REMOVED lines=12> */
.L_x_1451:
[----:B------:R-:W-:Y:S01]  /*159a0*/  IMAD.MOV.U32 R209, RZ, RZ, R5 ;  /* 0x000000ffffd17224 */ /* 0x000fe200078e0005 */
[----:B----4-:R-:W-:Y:S01]  /*159b0*/  MOV R0, 0x2 ;  /* 0x0000000200007802 */ /* 0x010fe20000000f00 */
[----:B-1----:R-:W-:Y:S01]  /*159c0*/  IMAD.MOV.U32 R3, RZ, RZ, 0x1c1f ;  /* 0x00001c1fff037424 */ /* 0x002fe200078e00ff */
[----:B------:R-:W-:Y:S02]  /*159d0*/  MOV R2, 0x159f0 ;  /* 0x000159f000027802 */ /* 0x000fe40000000f00 */
[----:B--23--:R-:W-:Y:S05]  /*159e0*/  CALL.REL.NOINC `($__internal_20_$__cuda_sm70_shflsync_idx_p) ;  /* 0x000007e000007944 */ /* 0x00cfea0003c00000 */
[----:B------:R-:W-:Y:S01]  /*159f0*/  MOV R4, R0 ;  /* 0x0000000000047202 */ /* 0x000fe20000000f00 */
[----:B------:R-:W-:Y:S05]  /*15a00*/  BRA `(.L_x_1526) ;  /* 0xffffb9a000007947 */ /* 0x000fea000383ffff */
.L_x_1452:
[----:B------:R-:W-:Y:S01]  /*15a10*/  IMAD.MOV.U32 R209, RZ, RZ, R12 ;  /* 0x000000ffffd17224 */ /* 0x000fe200078e000c */
[----:B----4-:R-:W-:Y:S01]  /*15a20*/  MOV R0, 0x2 ;  /* 0x0000000200007802 */ /* 0x010fe20000000f00 */
[----:B------:R-:W-:Y:S01]  /*15a30*/  IMAD.MOV.U32 R3, RZ, RZ, 0x1c1f ;  /* 0x00001c1fff037424 */ /* 0x000fe200078e00ff */
[----:B------:R-:W-:Y:S02]  /*15a40*/  MOV R2, 0x15a60 ;  /* 0x00015a6000027802 */ /* 0x000fe40000000f00 */
[----:B-123--:R-:W-:Y:S05]  /*15a50*/  CALL.REL.NOINC `($__internal_20_$__cuda_sm70_shflsync_idx_p) ;  /* 0x0000077000007944 */ /* 0x00efea0003c00000 */
[----:B------:R-:W-:Y:S05]  /*15a60*/  BRA `(.L_x_1527) ;  /* 0xffffb96000007947 */ /* 0x000fea000383ffff */
.L_x_1455:
        /* <DEDUP_REMOVED lines=12> */
.L_x_1457:
[----:B------:R-:W-:Y:S01]  /*15b30*/  IMAD.MOV.U32 R209, RZ, RZ, R74 ;  /* 0x000000ffffd17224 */ /* 0x000fe200078e004a */
[----:B------:R-:W-:Y:S01]  /*15b40*/  MOV R0, RZ ;  /* 0x000000ff00007202 */ /* 0x000fe20000000f00 */
[----:B------:R-:W-:Y:S01]  /*15b50*/  IMAD.MOV.U32 R3, RZ, RZ, 0x1f ;  /* 0x0000001fff037424 */ /* 0x000fe200078e00ff */
[----:B------:R-:W-:Y:S02]  /*15b60*/  MOV R2, 0x15b80 ;  /* 0x00015b8000027802 */ /* 0x000fe40000000f00 */
[----:B------:R-:W-:Y:S05]  /*15b70*/  CALL.REL.NOINC `($__internal_20_$__cuda_sm70_shflsync_idx_p) ;  /* 0x0000065000007944 */ /* 0x000fea0003c00000 */
[----:B------:R-:W-:Y:S01]  /*15b80*/  MOV R9, R0 ;  /* 0x0000000000097202 */ /* 0x000fe20000000f00 */
[----:B------:R-:W-:Y:S05]  /*15b90*/  BRA `(.L_x_1529) ;  /* 0xffffbbc000007947 */ /* 0x000fea000383ffff */
.L_x_1458:
[----:B------:R-:W-:Y:S01]  /*15ba0*/  IMAD.MOV.U32 R209, RZ, RZ, R74 ;  /* 0x000000ffffd17224 */ /* 0x000fe200078e004a */
[----:B------:R-:W-:Y:S01]  /*15bb0*/  MOV R0, 0x1 ;  /* 0x0000000100007802 */ /* 0x000fe20000000f00 */
[----:B------:R-:W-:Y:S01]  /*15bc0*/  IMAD.MOV.U32 R3, RZ, RZ, 0x1f ;  /* 0x0000001fff037424 */ /* 0x000fe200078e00ff */
[----:B------:R-:W-:Y:S02]  /*15bd0*/  MOV R2, 0x15bf0 ;  /* 0x00015bf000027802 */ /* 0x000fe40000000f00 */
[----:B-12---:R-:W-:Y:S05]  /*15be0*/  CALL.REL.NOINC `($__internal_20_$__cuda_sm70_shflsync_idx_p) ;  /* 0x000005e000007944 */ /* 0x006fea0003c00000 */
[----:B------:R-:W-:Y:S01]  /*15bf0*/  MOV R8, R0 ;  /* 0x0000000000087202 */ /* 0x000fe20000000f00 */
[----:B------:R-:W-:Y:S05]  /*15c00*/  BRA `(.L_x_1530) ;  /* 0xffffbb7000007947 */ /* 0x000fea000383ffff */
.L_x_1459:
[----:B------:R-:W-:Y:S02]  /*15c10*/  MOV R2, 0x1 ;  /* 0x0000000100027802 */ /* 0x000fe40000000f00 */
[----:B------:R-:W-:-:S02]  /*15c20*/  MOV R3, 0x15c40 ;  /* 0x00015c4000037802 */ /* 0x000fc40000000f00 */
[----:B-1234-:R-:W-:Y:S05]  /*15c30*/  CALL.REL.NOINC `($__internal_21_$__cuda_sm70_shflsync_up_p) ;  /* 0x000005e000007944 */ /* 0x01efea0003c00000 */
[----:B------:R-:W-:Y:S05]  /*15c40*/  BRA `(.L_x_1531) ;  /* 0xffffbc6000007947 */ /* 0x000fea000383ffff */
.L_x_1460:
[----:B------:R-:W-:Y:S02]  /*15c50*/  MOV R2, 0x2 ;  /* 0x0000000200027802 */ /* 0x000fe40000000f00 */
[----:B------:R-:W-:-:S02]  /*15c60*/  MOV R3, 0x15c80 ;  /* 0x00015c8000037802 */ /* 0x000fc40000000f00 */
[----:B--2-4-:R-:W-:Y:S05]  /*15c70*/  CALL.REL.NOINC `($__internal_21_$__cuda_sm70_shflsync_up_p) ;  /* 0x000005a000007944 */ /* 0x014fea0003c00000 */
        /* <DEDUP_REMOVED lines=23> */
.L_x_1464:
[----:B------:R-:W-:Y:S02]  /*15df0*/  MOV R2, 0x1 ;  /* 0x0000000100027802 */ /* 0x000fe40000000f00 */
[----:B------:R-:W-:-:S02]  /*15e00*/  MOV R3, 0x15e20 ;  /* 0x00015e2000037802 */ /* 0x000fc40000000f00 */
[----:B------:R-:W-:Y:S05]  /*15e10*/  CALL.REL.NOINC `($__internal_21_$__cuda_sm70_shflsync_up_p) ;  /* 0x0000040000007944 */ /* 0x000fea0003c00000 */
[----:B------:R-:W-:Y:S01]  /*15e20*/  MOV R2, R4 ;  /* 0x0000000400027202 */ /* 0x000fe20000000f00 */
[----:B------:R-:W-:Y:S05]  /*15e30*/  BRA `(.L_x_1533) ;  /* 0xffffbcd000007947 */ /* 0x000fea000383ffff */
.L_x_1465:
[----:B------:R-:W-:Y:S02]  /*15e40*/  MOV R2, 0x2 ;  /* 0x0000000200027802 */ /* 0x000fe40000000f00 */
[----:B------:R-:W-:-:S02]  /*15e50*/  MOV R3, 0x15e70 ;  /* 0x00015e7000037802 */ /* 0x000fc40000000f00 */
        /* <DEDUP_REMOVED lines=24> */
.L_x_1467:
[----:B------:R-:W-:Y:S02]  /*15fe0*/  SEL R0, RZ, 0x1, P0 ;  /* 0x00000001ff007807 */ /* 0x000fe40000000000 */
[----:B------:R-:W-:-:S02]  /*15ff0*/  MOV R2, 0x16010 ;  /* 0x0001601000027802 */ /* 0x000fc40000000f00 */
[----:B-1----:R-:W-:Y:S05]  /*16000*/  CALL.REL.NOINC `($__internal_22_$__cuda_sm70_votesync_ballot) ;  /* 0x0000028000007944 */ /* 0x002fea0003c00000 */
[----:B------:R-:W-:Y:S01]  /*16010*/  MOV R11, R0 ;  /* 0x00000000000b7202 */ /* 0x000fe20000000f00 */
[----:B------:R-:W-:Y:S05]  /*16020*/  BRA `(.L_x_1535) ;  /* 0xffffbc7000007947 */ /* 0x000fea000383ffff */
.L_x_1468:
[----:B------:R-:W-:Y:S01]  /*16030*/  IMAD.MOV.U32 R209, RZ, RZ, R6 ;  /* 0x000000ffffd17224 */ /* 0x000fe200078e0006 */
[----:B--2---:R-:W-:Y:S01]  /*16040*/  MOV R0, R5 ;  /* 0x0000000500007202 */ /* 0x004fe20000000f00 */
[----:B------:R-:W-:Y:S01]  /*16050*/  IMAD.MOV.U32 R3, RZ, RZ, 0x1f ;  /* 0x0000001fff037424 */ /* 0x000fe200078e00ff */
[----:B------:R-:W-:-:S02]  /*16060*/  MOV R2, 0x16080 ;  /* 0x0001608000027802 */ /* 0x000fc40000000f00 */
[----:B-1----:R-:W-:Y:S05]  /*16070*/  CALL.REL.NOINC `($__internal_20_$__cuda_sm70_shflsync_idx_p) ;  /* 0x0000015000007944 */ /* 0x002fea0003c00000 */
[----:B------:R-:W-:Y:S01]  /*16080*/  IMAD.MOV.U32 R8, RZ, RZ, R0 ;  /* 0x000000ffff087224 */ /* 0x000fe200078e0000 */
[----:B------:R-:W-:Y:S01]  /*16090*/  MOV R0, R5 ;  /* 0x0000000500007202 */ /* 0x000fe20000000f00 */
[----:B------:R-:W-:Y:S01]  /*160a0*/  IMAD.MOV.U32 R209, RZ, RZ, R7 ;  /* 0x000000ffffd17224 */ /* 0x000fe200078e0007 */
[----:B------:R-:W-:-:S02]  /*160b0*/  MOV R3, 0x1f ;  /* 0x0000001f00037802 */ /* 0x000fc40000000f00 */
[----:B------:R-:W-:Y:S02]  /*160c0*/  MOV R2, 0x160e0 ;  /* 0x000160e000027802 */ /* 0x000fe40000000f00 */
[----:B------:R-:W-:Y:S05]  /*160d0*/  CALL.REL.NOINC `($__internal_20_$__cuda_sm70_shflsync_idx_p) ;  /* 0x000000f000007944 */ /* 0x000fea0003c00000 */
[----:B------:R-:W-:Y:S01]  /*160e0*/  MOV R7, R0 ;  /* 0x0000000000077202 */ /* 0x000fe20000000f00 */
[----:B------:R-:W-:Y:S05]  /*160f0*/  BRA `(.L_x_1536) ;  /* 0xffffbc1000007947 */ /* 0x000fea000383ffff */
.L_x_1471:
[----:B------:R-:W-:Y:S01]  /*16100*/  IMAD.MOV.U32 R209, RZ, RZ, R4 ;  /* 0x000000ffffd17224 */ /* 0x000fe200078e0004 */
[----:B--2---:R-:W-:Y:S01]  /*16110*/  MOV R0, R5 ;  /* 0x0000000500007202 */ /* 0x004fe20000000f00 */
[----:B------:R-:W-:Y:S01]  /*16120*/  IMAD.MOV.U32 R3, RZ, RZ, 0x1f ;  /* 0x0000001fff037424 */ /* 0x000fe200078e00ff */
[----:B------:R-:W-:Y:S02]  /*16130*/  MOV R2, 0x16150 ;  /* 0x0001615000027802 */ /* 0x000fe40000000f00 */
[----:B-1--4-:R-:W-:Y:S05]  /*16140*/  CALL.REL.NOINC `($__internal_20_$__cuda_sm70_shflsync_idx_p) ;  /* 0x0000008000007944 */ /* 0x012fea0003c00000 */
[----:B------:R-:W-:Y:S01]  /*16150*/  MOV R12, R0 ;  /* 0x00000000000c7202 */ /* 0x000fe20000000f00 */
[----:B------:R-:W-:Y:S05]  /*16160*/  BRA `(.L_x_1470) ;  /* 0xffffbc0000007947 */ /* 0x000fea000383ffff */
        .weak           $__internal_19_$__cuda_sm70_shflsync_bfly_p
        .type           $__internal_19_$__cuda_sm70_shflsync_bfly_p,@function
        .size           $__internal_19_$__cuda_sm70_shflsync_bfly_p,($__internal_20_$__cuda_sm70_shflsync_idx_p - $__internal_19_$__cuda_sm70_shflsync_bfly_p)
$__internal_19_$__cuda_sm70_shflsync_bfly_p:
[----:B------:R-:W-:Y:S02]  /*16170*/  MOV R160, 0xffffffff ;  /* 0xffffffff00a07802 */ /* 0x000fe40000000f00 */
[----:B------:R-:W-:Y:S02]  /*16180*/  MOV R3, 0x1f ;  /* 0x0000001f00037802 */ /* 0x000fe40000000f00 */
[----:B------:R-:W-:Y:S04]  /*16190*/  WARPSYNC R160 ;  /* 0x000000a000007348 */ /* 0x000fe80003800000 */
[----:B------:R1:W2:Y:S02]  /*161a0*/  SHFL.BFLY PT, R0, R4, R0, R3 ;  /* 0x0c00000004007389 */ /* 0x0002a400000e0003 */
[----:B-1----:R-:W-:-:S04]  /*161b0*/  MOV R3, 0x0 ;  /* 0x0000000000037802 */ /* 0x002fc80000000f00 */
[----:B--2---:R-:W-:Y:S05]  /*161c0*/  RET.REL.NODEC R2 `(_ZN7cutlass13device_kernelIN5flash19enable_sm80_to_sm89INS1_16FlashAttnFwdSm80INS1_25CollectiveMainloopFwdSm80ILi4ELi1ELb0EN4cute5tupleIJNS5_1CILi128EEENS7_ILi48EEENS7_ILi96EEEEEELi96ENS_6half_tEfNS_4arch4Sm80ELb1ELb0ELb1ELb1ELb1ELb0ELb1ELb1EEENS1_21CollectiveEpilogueFwdINS6_IJS8_SA_S9_EEENS6_IJNS7_ILi1EEESI_SI_EEESC_SE_Li128ELb1ELb1ELb1ELb0EEENS1_36VarlenDynamicPersistentTileSchedulerILi128ELi48ELi128ELi128ELb1ELb1ELb0ELb1ELb1ELb1EEEEEEEEEvNT_6ParamsE) ;  /* 0xfffe9e3002007950 */ /* 0x004fea0003c3ffff */
        .weak           $__internal_20_$__cuda_sm70_shflsync_idx_p
        .type           $__internal_20_$__cuda_sm70_shflsync_idx_p,@function
        .size           $__internal_20_$__cuda_sm70_shflsync_idx_p,($__internal_21_$__cuda_sm70_shflsync_up_p - $__internal_20_$__cuda_sm70_shflsync_idx_p)
$__internal_20_$__cuda_sm70_shflsync_idx_p:
[----:B------:R-:W-:-:S04]  /*161d0*/  MOV R211, 0xffffffff ;  /* 0xffffffff00d37802 */ /* 0x000fc80000000f00 */
[----:B------:R-:W-:Y:S04]  /*161e0*/  WARPSYNC R211 ;  /* 0x000000d300007348 */ /* 0x000fe80003800000 */
[----:B------:R1:W2:Y:S02]  /*161f0*/  SHFL.IDX PT, R0, R209, R0, R3 ;  /* 0x00000000d1007389 */ /* 0x0002a400000e0003 */
[----:B-1----:R-:W-:-:S04]  /*16200*/  MOV R3, 0x0 ;  /* 0x0000000000037802 */ /* 0x002fc80000000f00 */
[----:B--2---:R-:W-:Y:S05]  /*16210*/  RET.REL.NODEC R2 `(_ZN7cutlass13device_kernelIN5flash19enable_sm80_to_sm89INS1_16FlashAttnFwdSm80INS1_25CollectiveMainloopFwdSm80ILi4ELi1ELb0EN4cute5tupleIJNS5_1CILi128EEENS7_ILi48EEENS7_ILi96EEEEEELi96ENS_6half_tEfNS_4arch4Sm80ELb1ELb0ELb1ELb1ELb1ELb0ELb1ELb1EEENS1_21CollectiveEpilogueFwdINS6_IJS8_SA_S9_EEENS6_IJNS7_ILi1EEESI_SI_EEESC_SE_Li128ELb1ELb1ELb1ELb0EEENS1_36VarlenDynamicPersistentTileSchedulerILi128ELi48ELi128ELi128ELb1ELb1ELb0ELb1ELb1ELb1EEEEEEEEEvNT_6ParamsE) ;  /* 0xfffe9de002007950 */ /* 0x004fea0003c3ffff */
        .weak           $__internal_21_$__cuda_sm70_shflsync_up_p
        .type           $__internal_21_$__cuda_sm70_shflsync_up_p,@function
        .size           $__internal_21_$__cuda_sm70_shflsync_up_p,($__internal_22_$__cuda_sm70_votesync_ballot - $__internal_21_$__cuda_sm70_shflsync_up_p)
$__internal_21_$__cuda_sm70_shflsync_up_p:
[----:B------:R-:W-:Y:S02]  /*16220*/  IMAD.MOV.U32 R4, RZ, RZ, RZ ;  /* 0x000000ffff047224 */ /* 0x000fe400078e00ff */
[----:B------:R-:W-:-:S04]  /*16230*/  IMAD.MOV.U32 R10, RZ, RZ, -0x1 ;  /* 0xffffffffff0a7424 */ /* 0x000fc800078e00ff */
[----:B------:R-:W-:Y:S04]  /*16240*/  WARPSYNC R10 ;  /* 0x0000000a00007348 */ /* 0x000fe80003800000 */
[----:B------:R1:W2:Y:S02]  /*16250*/  SHFL.UP PT, R4, R0, R2, R4 ;  /* 0x0400000200047389 */ /* 0x0002a400000e0004 */
[----:B-1----:R-:W-:Y:S02]  /*16260*/  MOV R2, R3 ;  /* 0x0000000300027202 */ /* 0x002fe40000000f00 */
[----:B------:R-:W-:-:S04]  /*16270*/  MOV R3, 0x0 ;  /* 0x0000000000037802 */ /* 0x000fc80000000f00 */
[----:B--2---:R-:W-:Y:S05]  /*16280*/  RET.REL.NODEC R2 `(_ZN7cutlass13device_kernelIN5flash19enable_sm80_to_sm89INS1_16FlashAttnFwdSm80INS1_25CollectiveMainloopFwdSm80ILi4ELi1ELb0EN4cute5tupleIJNS5_1CILi128EEENS7_ILi48EEENS7_ILi96EEEEEELi96ENS_6half_tEfNS_4arch4Sm80ELb1ELb0ELb1ELb1ELb1ELb0ELb1ELb1EEENS1_21CollectiveEpilogueFwdINS6_IJS8_SA_S9_EEENS6_IJNS7_ILi1EEESI_SI_EEESC_SE_Li128ELb1ELb1ELb1ELb0EEENS1_36VarlenDynamicPersistentTileSchedulerILi128ELi48ELi128ELi128ELb1ELb1ELb0ELb1ELb1ELb1EEEEEEEEEvNT_6ParamsE) ;  /* 0xfffe9d7002007950 */ /* 0x004fea0003c3ffff */
        .weak           $__internal_22_$__cuda_sm70_votesync_ballot
        .type           $__internal_22_$__cuda_sm70_votesync_ballot,@function
        .size           $__internal_22_$__cuda_sm70_votesync_ballot,(.L_x_3654 - $__internal_22_$__cuda_sm70_votesync_ballot)
$__internal_22_$__cuda_sm70_votesync_ballot:
[----:B------:R-:W-:Y:S01]  /*16290*/  ISETP.NE.U32.AND P0, PT, R0, 0x1, PT ;  /* 0x000000010000780c */ /* 0x000fe20003f05070 */
[----:B------:R-:W-:-:S04]  /*162a0*/  IMAD.MOV.U32 R3, RZ, RZ, -0x1 ;  /* 0xffffffffff037424 */ /* 0x000fc800078e00ff */
[----:B------:R-:W-:Y:S08]  /*162b0*/  WARPSYNC R3 ;  /* 0x0000000300007348 */ /* 0x000ff00003800000 */
[----:B------:R-:W-:-:S04]  /*162c0*/  VOTE.ANY R0, PT, !P0 ;  /* 0x0000000000007806 */ /* 0x000fc800040e0100 */
[----:B------:R-:W-:Y:S01]  /*162d0*/  LOP3.LUT R0, R0, R3, RZ, 0xc0, !PT ;  /* 0x0000000300007212 */ /* 0x000fe200078ec0ff */
[----:B------:R-:W-:-:S04]  /*162e0*/  IMAD.MOV.U32 R3, RZ, RZ, 0x0 ;  /* 0x00000000ff037424 */ /* 0x000fc800078e00ff */
[----:B------:R-:W-:Y:S05]  /*162f0*/  RET.REL.NODEC R2 `(_ZN7cutlass13device_kernelIN5flash19enable_sm80_to_sm89INS1_16FlashAttnFwdSm80INS1_25CollectiveMainloopFwdSm80ILi4ELi1ELb0EN4cute5tupleIJNS5_1CILi128EEENS7_ILi48EEENS7_ILi96EEEEEELi96ENS_6half_tEfNS_4arch4Sm80ELb1ELb0ELb1ELb1ELb1ELb0ELb1ELb1EEENS1_21CollectiveEpilogueFwdINS6_IJS8_SA_S9_EEENS6_IJNS7_ILi1EEESI_SI_EEESC_SE_Li128ELb1ELb1ELb1ELb0EEENS1_36VarlenDynamicPersistentTileSchedulerILi128ELi48ELi128ELi128ELb1ELb1ELb0ELb1ELb1ELb1EEEEEEEEEvNT_6ParamsE) ;  /* 0xfffe9d0002007950 */ /* 0x000fea0003c3ffff */
.L_x_1537:
        /* <DEDUP_REMOVED lines=16> */
.L_x_3654:


//--------------------- .text._ZN7cutlass13device_kernelIN5flash19enable_sm80_to_sm89INS1_16FlashAttnFwdSm80INS1_25CollectiveMainloopFwdSm80ILi4ELi1ELb0EN4cute5tupleIJNS5_1CILi128EEENS7_ILi48EEENS7_ILi96EEEEEELi96ENS_6half_tEfNS_4arch4Sm80ELb1ELb0ELb1ELb1ELb1ELb1ELb1ELb1EEENS1_21CollectiveEpilogueFwdINS6_IJS8_SA_S9_EEENS6_IJNS7_ILi1EEESI_SI_EEESC_SE_Li128ELb1ELb1ELb1ELb0EEENS1_36VarlenDynamicPersistentTileSchedulerILi128ELi48ELi128ELi128ELb1ELb1ELb0ELb1ELb1ELb1EEEEEEEEEvNT_6ParamsE --------------------------
	.section	.text._ZN7cutlass13device_kernelIN5flash19enable_sm80_to_sm89INS1_16FlashAttnFwdSm80INS1_25CollectiveMainloopFwdSm80ILi4ELi1ELb0EN4cute5tupleIJNS5_1CILi128EEENS7_ILi48EEENS7_ILi96EEEEEELi96ENS_6half_tEfNS_4arch4Sm80ELb1ELb0ELb1ELb1ELb1ELb1ELb1ELb1EEENS1_21CollectiveEpilogueFwdINS6_IJS8_SA_S9_EEENS6_IJNS7_ILi1EEESI_SI_EEESC_SE_Li128ELb1ELb1ELb1ELb0EEENS1_36VarlenDynamicPersistentTileSchedulerILi128ELi48ELi128ELi128ELb1ELb1ELb0ELb1ELb1ELb1EEEEEEEEEvNT_6ParamsE,"ax",@progbits
	.sectioninfo	@"SHI_REGISTERS=255"
	.align	128
.text._ZN7cutlass13device_kernelIN5flash19enable_sm80_to_sm89INS1_16FlashAttnFwdSm80INS1_25CollectiveMainloopFwdSm80ILi4ELi1ELb0EN4cute5tupleIJNS5_1CILi128EEENS7_ILi48EEENS7_ILi96EEEEEELi96ENS_6half_tEfNS_4arch4Sm80ELb1ELb0ELb1ELb1ELb1ELb1ELb1ELb1EEENS1_21CollectiveEpilogueFwdINS6_IJS8_SA_S9_EEENS6_IJNS7_ILi1EEESI_SI_EEESC_SE_Li128ELb1ELb1ELb1ELb0EEENS1_36VarlenDynamicPersistentTileSchedulerILi128ELi48ELi128ELi128ELb1ELb1ELb0ELb1ELb1ELb1EEEEEEEEEvNT_6ParamsE:
        .type           _ZN7cutlass13device_kernelIN5flash19enable_sm80_to_sm89INS1_16FlashAttnFwdSm80INS1_25CollectiveMainloopFwdSm80ILi4ELi1ELb0EN4cute5tupleIJNS5_1CILi128EEENS7_ILi48EEENS7_ILi96EEEEEELi96ENS_6half_tEfNS_4arch4Sm80ELb1ELb0ELb1ELb1ELb1ELb1ELb1ELb1EEENS1_21CollectiveEpilogueFwdINS6_IJS8_SA_S9_EEENS6_IJNS7_ILi1EEESI_SI_EEESC_SE_Li128ELb1ELb1ELb1ELb0EEENS1_36VarlenDynamicPersistentTileSchedulerILi128ELi48ELi128ELi128ELb1ELb1ELb0ELb1ELb1ELb1EEEEEEEEEvNT_6ParamsE,@function
        .size           _ZN7cutlass13device_kernelIN5flash19enable_sm80_to_sm89INS1_16FlashAttnFwdSm80INS1_25CollectiveMainloopFwdSm80ILi4ELi1ELb0EN4cute5tupleIJNS5_1CILi128EEENS7_ILi48EEENS7_ILi96EEEEEELi96ENS_6half_tEfNS_4arch4Sm80ELb1ELb0ELb1ELb1ELb1ELb1ELb1ELb1EEENS1_21CollectiveEpilogueFwdINS6_IJS8_SA_S9_EEENS6_IJNS7_ILi1EEESI_SI_EEESC_SE_Li128ELb1ELb1ELb1ELb0EEENS1_36VarlenDynamicPersistentTileSchedulerILi128ELi48ELi128ELi128ELb1ELb1ELb0ELb1ELb1ELb1EEEEEEEEEvNT_6ParamsE,(.L_x_3659 - _ZN7cutlass13device_kernelIN5flash19enable_sm80_to_sm89INS1_16FlashAttnFwdSm80INS1_25CollectiveMainloopFwdSm80ILi4ELi1ELb0EN4cute5tupleIJNS5_1CILi128EEENS7_ILi48EEENS7_ILi96EEEEEELi96ENS_6half_tEfNS_4arch4Sm80ELb1ELb0ELb1ELb1ELb1ELb1ELb1ELb1EEENS1_21CollectiveEpilogueFwdINS6_IJS8_SA_S9_EEENS6_IJNS7_ILi1EEESI_SI_EEESC_SE_Li128ELb1ELb1ELb1ELb0EEENS1_36VarlenDynamicPersistentTileSchedulerILi128ELi48ELi128ELi128ELb1ELb1ELb0ELb1ELb1ELb1EEEEEEEEEvNT_6ParamsE)
        .other          _ZN7cutlass13device_kernelIN5flash19enable_sm80_to_sm89INS1_16FlashAttnFwdSm80INS1_25CollectiveMainloopFwdSm80ILi4ELi1ELb0EN4cute5tupleIJNS5_1CILi128EEENS7_ILi48EEENS7_ILi96EEEEEELi96ENS_6half_tEfNS_4arch4Sm80ELb1ELb0ELb1ELb1ELb1ELb1ELb1ELb1EEENS1_21CollectiveEpilogueFwdINS6_IJS8_SA_S9_EEENS6_IJNS7_ILi1EEESI_SI_EEESC_SE_Li128ELb1ELb1ELb1ELb0EEENS1_36VarlenDynamicPersistentTileSchedulerILi128ELi48ELi128ELi128ELb1ELb1ELb0ELb1ELb1ELb1EEEEEEEEEvNT_6ParamsE,@"STO_CUDA_ENTRY STV_DEFAULT"
_ZN7cutlass13device_kernelIN5flash19enable_sm80_to_sm89INS1_16FlashAttnFwdSm80INS1_25CollectiveMainloopFwdSm80ILi4ELi1ELb0EN4cute5tupleIJNS5_1CILi128EEENS7_ILi48EEENS7_ILi96EEEEEELi96ENS_6half_tEfNS_4arch4Sm80ELb1ELb0ELb1ELb1ELb1ELb1ELb1ELb1EEENS1_21CollectiveEpilogueFwdINS6_IJS8_SA_S9_EEENS6_IJNS7_ILi1EEESI_SI_EEESC_SE_Li128ELb1ELb1ELb1ELb0EEENS1_36VarlenDynamicPersistentTileSchedulerILi128ELi48ELi128ELi128ELb1ELb1ELb0ELb1ELb1ELb1EEEEEEEEEvNT_6ParamsE:
        /* <DEDUP_REMOVED lines=54> */
.L_x_1543:
        /* <DEDUP_REMOVED lines=16> */
.L_x_1754:
        /* <DEDUP_REMOVED lines=16> */
.L_x_1755:
[----:B--2---:R-:W-:-:S05]  /*0560*/  IMAD R0, R0, c[0x0][0x538], RZ ;  /* 0x00014e0000007a24 */ /* 0x004fca00078e02ff */
[----:B------:R-:W-:-:S04]  /*0570*/  IADD3 R7, R0, R7, RZ ;  /* 0x0000000700077210 */ /* 0x000fc80007ffe0ff */
[----:B------:R-:W-:-:S13]  /*0580*/  ISETP.GT.AND P0, PT, R7, UR4, PT ;  /* 0x0000000407007c0c */ /* 0x000fda000bf04270 */
[----:B-1----:R-:W-:Y:S05]  /*0590*/  @!P0 BRA `(.L_x_1543) ;  /* 0xfffffdc000008947 */ /* 0x002fea000383ffff */
.L_x_1539:
[----:B------:R-:W-:-:S05]  /*05a0*/  IADD3 R10, -R0, R7, RZ ;  /* 0x00000007000a7210 */ /* 0x000fca0007ffe1ff */
[----:B------:R-:W-:-:S05]  /*05b0*/  IMAD R0, R4, c[0x0][0x538], R10 ;  /* 0x00014e0004007a24 */ /* 0x000fca00078e020a */
[----:B------:R-:W-:Y:S01]  /*05c0*/  ISETP.GT.AND P0, PT, R0, UR4, PT ;  /* 0x0000000400007c0c */ /* 0x000fe2000bf04270 */
[----:B------:R-:W-:-:S12]  /*05d0*/  BRA.DIV ~URZ, `(.L_x_1544) ;  /* 0x0001f3127f007947 */ /* 0x000fd8000b800000 */
[----:B------:R-:W-:-:S04]  /*05e0*/  VOTE.ANY R7, PT, !P0 ;  /* 0x0000000000077806 */ /* 0x000fc800040e0100 */
.L_x_1756:
[----:B------:R-:W1:Y:S02]  /*05f0*/  POPC R5, R7 ;  /* 0x0000000700057309 */ /* 0x000e640000000000 */
[----:B-1----:R-:W-:-:S05]  /*0600*/  IADD3 R0, R5, R6, RZ ;  /* 0x0000000605007210 */ /* 0x002fca0007ffe0ff */
[----:B------:R1:W-:Y:S01]  /*0610*/  STL [R1+0x7c], R0 ;  /* 0x00007c0001007387 */ /* 0x0003e20000100800 */
[----:B------:R-:W-:Y:S05]  /*0620*/  BRA.DIV ~URZ, `(.L_x_1545) ;  /* 0x0001f3127f007947 */ /* 0x000fea000b800000 */
[----:B------:R2:W3:Y:S01]  /*0630*/  SHFL.IDX PT, R12, R9, R5, 0x1f ;  /* 0x00001f05090c7589 */ /* 0x0004e200000e0000 */
[----:B------:R-:W-:-:S03]  /*0640*/  MOV R6, RZ ;  /* 0x000000ff00067202 */ /* 0x000fc60000000f00 */
[----:B------:R2:W4:Y:S04]  /*0650*/  SHFL.IDX PT, R9, R8, R5, 0x1f ;  /* 0x00001f0508097589 */ /* 0x00052800000e0000 */
.L_x_1757:
[----:B------:R-:W-:Y:S01]  /*0660*/  ISETP.NE.AND P0, PT, R7, RZ, PT ;  /* 0x000000ff0700720c */ /* 0x000fe20003f05270 */
[----:B------:R-:W-:-:S12]  /*0670*/  BSSY B0, `(.L_x_1546) ;  /* 0x0000005000007945 */ /* 0x000fd80003800000 */
[----:B------:R-:W-:Y:S05]  /*0680*/  @!P0 BRA `(.L_x_1547) ;  /* 0x0000003000008947 */ /* 0x000fea0003800000 */
[----:B-1----:R-:W-:Y:S01]  /*0690*/  IADD3 R0, R5, -0x1, RZ ;  /* 0xffffffff05007810 */ /* 0x002fe20007ffe0ff */
[----:B------:R-:W-:Y:S05]  /*06a0*/  BRA.DIV ~URZ, `(.L_x_1548) ;  /* 0x0001f3727f007947 */ /* 0x000fea000b800000 */
[----:B------:R1:W2:Y:S02]  /*06b0*/  SHFL.IDX PT, R6, R4, R0, 0x1f ;  /* 0x00001f0004067589 */ /* 0x0002a400000e0000 */
.L_x_1547:
[----:B------:R-:W-:Y:S05]  /*06c0*/  BSYNC B0 ;  /* 0x0000000000007941 */ /* 0x000fea0003800000 */
.L_x_1546:
        /* <DEDUP_REMOVED lines=69> */
.L_x_1550:
        /* <DEDUP_REMOVED lines=70> */
.L_x_1551:
[----:B------:R-:W-:Y:S05]  /*0f80*/  BSYNC B0 ;  /* 0x0000000000007941 */ /* 0x000fea0003800000 */
.L_x_1549:
[----:B------:R-:W-:-:S04]  /*0f90*/  LOP3.LUT R0, RZ, R0, RZ, 0x33, !PT ;  /* 0x00000000ff007212 */ /* 0x000fc800078e33ff */
[----:B------:R-:W-:-:S05]  /*0fa0*/  IADD3 R0, R0, R12, RZ ;  /* 0x0000000c00007210 */ /* 0x000fca0007ffe0ff */
[----:B------:R2:W-:Y:S01]  /*0fb0*/  STL [R1+0x74], R0 ;  /* 0x0000740001007387 */ /* 0x0005e20000100800 */
[----:B------:R-:W-:Y:S05]  /*0fc0*/  BRA `(.L_x_1552) ;  /* 0x0000006000007947 */ /* 0x000fea0003800000 */
.L_x_1540:
[----:B------:R-:W-:Y:S01]  /*0fd0*/  MOV R0, UR4 ;  /* 0x0000000400007c02 */ /* 0x000fe20008000f00 */
[----:B------:R-:W-:Y:S04]  /*0fe0*/  STL [R1+0x74], RZ ;  /* 0x000074ff01007387 */ /* 0x000fe80000100800 */
[----:B------:R-:W-:Y:S04]  /*0ff0*/  STL [R1+0x78], RZ ;  /* 0x000078ff01007387 */ /* 0x000fe80000100800 */
[----:B------:R1:W-:Y:S02]  /*1000*/  STL [R1+0x70], R0 ;  /* 0x0000700001007387 */ /* 0x0003e40000100800 */
[----:B-1----:R-:W-:-:S05]  /*1010*/  MOV R0, c[0x0][0x53c] ;  /* 0x00014f0000007a02 */ /* 0x002fca0000000f00 */
[----:B------:R1:W-:Y:S02]  /*1020*/  STL [R1+0x7c], R0 ;  /* 0x00007c0001007387 */ /* 0x0003e40000100800 */
.L_x_1552:
        /* <DEDUP_REMOVED lines=8> */
.L_x_1538:
        /* <DEDUP_REMOVED lines=23> */
[C---:B------:R-:W-:Y:S01]  /*1220*/  IMAD.IADD R2, R23.reuse, 0x1, -R4 ;  /* 0x0000000117027824 */ /* 0x040fe200078e0a04 */
[----:B------:R-:W-:Y:S02]  /*1230*/  SHF.R.S32.HI R4, RZ, 0x3, R20 ;  /* 0x00000003ff047819 */ /* 0x000fe40000011414 */
[----:B------:R-:W-:Y:S01]  /*1240*/  LOP3.LUT R7, R12, 0xfffffffc, RZ, 0xc0, !PT ;  /* 0xfffffffc0c077812 */ /* 0x000fe200078ec0ff */
[C---:B------:R-:W-:Y:S01]  /*1250*/  IMAD.IADD R3, R23.reuse, 0x1, -R3 ;  /* 0x0000000117037824 */ /* 0x040fe200078e0a03 */
[----:B------:R-:W-:Y:S01]  /*1260*/  LEA.HI R8, R2, R2, RZ, 0x1 ;  /* 0x0000000202087211 */ /* 0x000fe200078f08ff */
[----:B------:R-:W-:Y:S01]  /*1270*/  IMAD.SHL.U32 R4, R4, 0x40, RZ ;  /* 0x0000004004047824 */ /* 0x000fe200078e00ff */
[----:B------:R-:W-:Y:S01]  /*1280*/  SHF.R.S32.HI R6, RZ, 0x1f, R2 ;  /* 0x0000001fff067819 */ /* 0x000fe20000011402 */
[----:B------:R-:W-:Y:S01]  /*1290*/  IMAD.IADD R251, R23, 0x1, -R7 ;  /* 0x0000000117fb7824 */ /* 0x000fe200078e0a07 */
[----:B------:R-:W-:-:S02]  /*12a0*/  LOP3.LUT R5, R8, 0x7fffffe, RZ, 0xc0, !PT ;  /* 0x07fffffe08057812 */ /* 0x000fc400078ec0ff */
[----:B------:R-:W-:Y:S01]  /*12b0*/  LEA.HI R15, R6, R2, RZ, 0x3 ;  /* 0x00000002060f7211 */ /* 0x000fe200078f18ff */
[----:B------:R-:W-:Y:S01]  /*12c0*/  IMAD.SHL.U32 R30, R251, 0x8, RZ ;  /* 0x00000008fb1e7824 */ /* 0x000fe200078e00ff */
[----:B------:R-:W-:Y:S01]  /*12d0*/  LEA.HI R10, R3, R3, RZ, 0x1 ;  /* 0x00000003030a7211 */ /* 0x000fe200078f08ff */
[----:B------:R-:W-:Y:S01]  /*12e0*/  IMAD.IADD R14, R2, 0x1, -R5 ;  /* 0x00000001020e7824 */ /* 0x000fe200078e0a05 */
[----:B------:R-:W-:Y:S02]  /*12f0*/  LOP3.LUT R2, R4, 0xc0, RZ, 0xc0, !PT ;  /* 0x000000c004027812 */ /* 0x000fe400078ec0ff */
[----:B------:R-:W-:Y:S02]  /*1300*/  SHF.R.S32.HI R29, RZ, 0x2, R12 ;  /* 0x00000002ff1d7819 */ /* 0x000fe4000001140c */
[----:B------:R-:W-:Y:S02]  /*1310*/  SHF.R.U32.HI R4, RZ, 0x3, R2 ;  /* 0x00000003ff047819 */ /* 0x000fe40000011602 */
[----:B------:R-:W-:-:S02]  /*1320*/  LOP3.LUT R2, R2, 0x18, R30, 0xf8, !PT ;  /* 0x0000001802027812 */ /* 0x000fc400078ef81e */
[----:B------:R-:W-:Y:S02]  /*1330*/  LOP3.LUT R5, R10, 0x3fffffe, RZ, 0xc0, !PT ;  /* 0x03fffffe0a057812 */ /* 0x000fe400078ec0ff */
[----:B------:R-:W-:Y:S02]  /*1340*/  LEA.HI R6, R12, R29, RZ, 0x1 ;  /* 0x0000001d0c067211 */ /* 0x000fe400078f08ff */
[----:B------:R-:W-:Y:S01]  /*1350*/  LOP3.LUT R9, R2, R4, RZ, 0x3c, !PT ;  /* 0x0000000402097212 */ /* 0x000fe200078e3cff */
[----:B------:R-:W-:Y:S01]  /*1360*/  IMAD.IADD R16, R3, 0x1, -R5 ;  /* 0x0000000103107824 */ /* 0x000fe200078e0a05 */
[----:B------:R-:W-:Y:S02]  /*1370*/  LEA.HI R11, R11, R23, RZ, 0x5 ;  /* 0x000000170b0b7211 */ /* 0x000fe400078f28ff */
[----:B------:R-:W-:Y:S02]  /*1380*/  LEA.HI R2, R251, R251, RZ, 0x1 ;  /* 0x000000fbfb027211 */ /* 0x000fe400078f08ff */
[----:B------:R-:W-:-:S02]  /*1390*/  LOP3.LUT R3, R6, 0x7fffffe, RZ, 0xc0, !PT ;  /* 0x07fffffe06037812 */ /* 0x000fc400078ec0ff */
[----:B------:R-:W-:Y:S02]  /*13a0*/  LOP3.LUT R4, R11, 0xffffffe0, RZ, 0xc0, !PT ;  /* 0xffffffe00b047812 */ /* 0x000fe400078ec0ff */
[C---:B------:R-:W-:Y:S01]  /*13b0*/  LOP3.LUT R5, R2.reuse, 0x1ffffffe, RZ, 0xc0, !PT ;  /* 0x1ffffffe02057812 */ /* 0x040fe200078ec0ff */
[----:B------:R-:W-:Y:S01]  /*13c0*/  IMAD.SHL.U32 R2, R2, 0x20, RZ ;  /* 0x0000002002027824 */ /* 0x000fe200078e00ff */
[----:B------:R-:W-:Y:S01]  /*13d0*/  SHF.R.S32.HI R7, RZ, 0x5, R11 ;  /* 0x00000005ff077819 */ /* 0x000fe2000001140b */
[----:B------:R-:W-:Y:S01]  /*13e0*/  IMAD.IADD R3, R29, 0x1, -R3 ;  /* 0x000000011d037824 */ /* 0x000fe200078e0a03 */
[----:B------:R-:W-:Y:S01]  /*13f0*/  SHF.R.S32.HI R6, RZ, 0x1f, R11 ;  /* 0x0000001fff067819 */ /* 0x000fe2000001140b */
[----:B------:R-:W-:Y:S01]  /*1400*/  IMAD.IADD R28, R23, 0x1, -R4 ;  /* 0x00000001171c7824 */ /* 0x000fe200078e0a04 */
[----:B------:R-:W-:Y:S01]  /*1410*/  LOP3.LUT R2, R2, 0xffffffc0, RZ, 0xc0, !PT ;  /* 0xffffffc002027812 */ /* 0x000fe200078ec0ff */
[----:B------:R-:W-:Y:S01]  /*1420*/  IMAD R4, R7, 0x8, R3 ;  /* 0x0000000807047824 */ /* 0x000fe200078e0203 */
[----:B------:R-:W-:Y:S01]  /*1430*/  LEA.HI R3, R6, R7, RZ, 0x2 ;  /* 0x0000000706037211 */ /* 0x000fe200078f10ff */
[----:B------:R-:W-:Y:S01]  /*1440*/  IMAD.IADD R5, R251, 0x1, -R5 ;  /* 0x00000001fb057824 */ /* 0x000fe200078e0a05 */
[----:B------:R-:W-:Y:S01]  /*1450*/  SHF.R.S32.HI R6, RZ, 0x1f, R28 ;  /* 0x0000001fff067819 */ /* 0x000fe2000001141c */
[----:B------:R-:W-:Y:S01]  /*1460*/  IMAD.U32 R4, R4, 0x20, R9 ;  /* 0x0000002004047824 */ /* 0x000fe200078e0009 */
[----:B------:R-:W-:Y:S01]  /*1470*/  IADD3 R22, R114, 0x40, RZ ;  /* 0x0000004072167810 */ /* 0x000fe20007ffe0ff */
[----:B------:R-:W-:Y:S01]  /*1480*/  IMAD R21, R5, 0x8, R2 ;  /* 0x0000000805157824 */ /* 0x000fe200078e0202 */
[----:B------:R-:W-:-:S02]  /*1490*/  LOP3.LUT R2, R3, 0xffffffc, RZ, 0xc0, !PT ;  /* 0x0ffffffc03027812 */ /* 0x000fc400078ec0ff */
[----:B------:R-:W-:Y:S01]  /*14a0*/  LEA.HI R17, R6, R28, RZ, 0x2 ;  /* 0x0000001c06117211 */ /* 0x000fe200078f10ff */
[----:B------:R1:W-:Y:S01]  /*14b0*/  STL [R1+0x14], R4 ;  /* 0x0000140401007387 */ /* 0x0003e20000100800 */
[----:B------:R-:W-:Y:S01]  /*14c0*/  SHF.R.S32.HI R5, RZ, 0x1f, R22 ;  /* 0x0000001fff057819 */ /* 0x000fe20000011416 */
[----:B------:R-:W-:Y:S01]  /*14d0*/  IMAD.IADD R3, R7, 0x1, -R2 ;  /* 0x0000000107037824 */ /* 0x000fe200078e0a02 */
[----:B------:R-:W-:Y:S02]  /*14e0*/  SHF.R.S32.HI R2, RZ, 0x2, R17 ;  /* 0x00000002ff027819 */ /* 0x000fe40000011411 */
[----:B------:R-:W-:Y:S02]  /*14f0*/  SHF.R.S32.HI R11, RZ, 0x1f, R12 ;  /* 0x0000001fff0b7819 */ /* 0x000fe4000001140c */
[-C--:B------:R-:W-:Y:S01]  /*1500*/  LEA.HI R13, R22, R22.reuse, RZ, 0x1 ;  /* 0x00000016160d7211 */ /* 0x080fe200078f08ff */
[----:B------:R-:W-:Y:S01]  /*1510*/  IMAD R26, R3, 0x10, R2 ;  /* 0x00000010031a7824 */ /* 0x000fe200078e0202 */
[----:B------:R-:W-:-:S02]  /*1520*/  LEA.HI R2, R5, R22, RZ, 0x3 ;  /* 0x0000001605027211 */ /* 0x000fc400078f18ff */
[----:B------:R-:W-:Y:S02]  /*1530*/  LOP3.LUT R9, R13, 0x7fffffe, RZ, 0xc0, !PT ;  /* 0x07fffffe0d097812 */ /* 0x000fe400078ec0ff */
[--C-:B------:R-:W-:Y:S01]  /*1540*/  SHF.R.S32.HI R6, RZ, 0x1, R8.reuse ;  /* 0x00000001ff067819 */ /* 0x100fe20000011408 */
[----:B------:R-:W-:Y:S01]  /*1550*/  IMAD.SHL.U32 R2, R2, 0x20, RZ ;  /* 0x0000002002027824 */ /* 0x000fe200078e00ff */
[----:B------:R-:W-:Y:S01]  /*1560*/  SHF.R.S32.HI R5, RZ, 0x1f, R8 ;  /* 0x0000001fff057819 */ /* 0x000fe20000011408 */
[----:B------:R-:W-:Y:S01]  /*1570*/  STL [R1+0x148], R26 ;  /* 0x0001481a01007387 */ /* 0x000fe20000100800 */
[----:B------:R-:W-:Y:S02]  /*1580*/  SHF.R.S32.HI R3, RZ, 0x1, R10 ;  /* 0x00000001ff037819 */ /* 0x000fe4000001140a */
[----:B------:R-:W-:Y:S02]  /*1590*/  LEA.HI R5, R5, R6, RZ, 0x2 ;  /* 0x0000000605057211 */ /* 0x000fe400078f10ff */
[----:B------:R-:W-:-:S02]  /*15a0*/  LOP3.LUT R2, R2, 0xffffff00, RZ, 0xc0, !PT ;  /* 0xffffff0002027812 */ /* 0x000fc400078ec0ff */
[C---:B------:R-:W-:Y:S01]  /*15b0*/  LOP3.LUT P3, RZ, R3.reuse, 0x2, RZ, 0xc0, !PT ;  /* 0x0000000203ff7812 */ /* 0x040fe2000786c0ff */
[----:B------:R-:W-:Y:S01]  /*15c0*/  IMAD.SHL.U32 R3, R3, 0x40, RZ ;  /* 0x0000004003037824 */ /* 0x000fe200078e00ff */
[----:B-1----:R-:W-:Y:S02]  /*15d0*/  LEA.HI R4, R11, R29, RZ, 0x3 ;  /* 0x0000001d0b047211 */ /* 0x002fe400078f18ff */
[----:B------:R-:W-:Y:S02]  /*15e0*/  LOP3.LUT R5, R5, 0xfffffffc, RZ, 0xc0, !PT ;  /* 0xfffffffc05057812 */ /* 0x000fe400078ec0ff */
[----:B------:R-:W-:Y:S02]  /*15f0*/  LOP3.LUT R4, R4, 0xfffffff8, RZ, 0xc0, !PT ;  /* 0xfffffff804047812 */ /* 0x000fe400078ec0ff */
[----:B------:R-:W-:Y:S01]  /*1600*/  SHF.R.S32.HI R31, RZ, 0x1f, R30 ;  /* 0x0000001fff1f7819 */ /* 0x000fe2000001141e */
[----:B------:R-:W-:Y:S01]  /*1610*/  IMAD.IADD R12, R6, 0x1, -R5 ;  /* 0x00000001060c7824 */ /* 0x000fe200078e0a05 */
[----:B------:R-:W-:Y:S01]  /*1620*/  IADD3 R252, R30, 0x20, RZ ;  /* 0x000000201efc7810 */ /* 0x000fe20007ffe0ff */
[----:B------:R-:W-:-:S02]  /*1630*/  IMAD.IADD R8, R29, 0x1, -R4 ;  /* 0x000000011d087824 */ /* 0x000fc400078e0a04 */
[----:B------:R-:W-:Y:S01]  /*1640*/  IMAD.IADD R4, R22, 0x1, -R9 ;  /* 0x0000000116047824 */ /* 0x000fe200078e0a09 */
[----:B------:R-:W-:-:S03]  /*1650*/  LOP3.LUT P4, RZ, R12, 0x2, RZ, 0xc0, !PT ;  /* 0x000000020cff7812 */ /* 0x000fc6000788c0ff */
[----:B------:R-:W-:Y:S01]  /*1660*/  IMAD R22, R4, 0x20, R2 ;  /* 0x0000002004167824 */ /* 0x000fe200078e0202 */
[----:B------:R-:W-:Y:S02]  /*1670*/  LEA.HI R4, R8, R8, RZ, 0x1 ;  /* 0x0000000808047211 */ /* 0x000fe400078f08ff */
[----:B------:R-:W-:Y:S01]  /*1680*/  LOP3.LUT R2, R3, 0xc0, RZ, 0xc0, !PT ;  /* 0x000000c003027812 */ /* 0x000fe200078ec0ff */
[----:B------:R-:W-:Y:S01]  /*1690*/  IMAD.SHL.U32 R3, R15, 0x20, RZ ;  /* 0x000000200f037824 */ /* 0x000fe200078e00ff */
[----:B------:R-:W-:Y:S01]  /*16a0*/  LOP3.LUT R6, R4, 0x3fffffe, RZ, 0xc0, !PT ;  /* 0x03fffffe04067812 */ /* 0x000fe200078ec0ff */
[----:B------:R-:W-:Y:S01]  /*16b0*/  STL [R1+0x114], R22 ;  /* 0x0001141601007387 */ /* 0x000fe20000100800 */
[----:B------:R-:W-:Y:S02]  /*16c0*/  LOP3.LUT R9, R2, 0x8, R20, 0xf8, !PT ;  /* 0x0000000802097812 */ /* 0x000fe400078ef814 */
[----:B------:R-:W-:Y:S01]  /*16d0*/  SHF.R.U32.HI R5, RZ, 0x3, R2 ;  /* 0x00000003ff057819 */ /* 0x000fe20000011602 */
[----:B------:R-:W-:Y:S01]  /*16e0*/  IMAD.SHL.U32 R2, R7, 0x200, RZ ;  /* 0x0000020007027824 */ /* 0x000fe200078e00ff */
[----:B------:R-:W-:Y:S01]  /*16f0*/  LOP3.LUT R3, R3, 0xffffff00, RZ, 0xc0, !PT ;  /* 0xffffff0003037812 */ /* 0x000fe200078ec0ff */
[----:B------:R-:W-:Y:S01]  /*1700*/  IMAD.IADD R7, R8, 0x1, -R6 ;  /* 0x0000000108077824 */ /* 0x000fe200078e0a06 */
[----:B------:R-:W-:Y:S01]  /*1710*/  LOP3.LUT R9, R9, R5, RZ, 0x3c, !PT ;  /* 0x0000000509097212 */ /* 0x000fe200078e3cff */
[----:B------:R-:W-:Y:S01]  /*1720*/  IMAD.SHL.U32 R8, R18, 0x8, RZ ;  /* 0x0000000812087824 */ /* 0x000fe200078e00ff */
[----:B------:R-:W-:Y:S01]  /*1730*/  LOP3.LUT R6, R19, 0xfffffffe, RZ, 0xc0, !PT ;  /* 0xfffffffe13067812 */ /* 0x000fe200078ec0ff */
[----:B------:R-:W-:Y:S01]  /*1740*/  IMAD.IADD R5, R3, 0x1, R2 ;  /* 0x0000000103057824 */ /* 0x000fe200078e0202 */
[----:B------:R-:W-:Y:S01]  /*1750*/  SHF.R.S32.HI R4, RZ, 0x1, R4 ;  /* 0x00000001ff047819 */ /* 0x000fe20000011404 */
[----:B------:R-:W-:-:S02]  /*1760*/  IMAD R2, R251, 0x2, R2 ;  /* 0x00000002fb027824 */ /* 0x000fc400078e0202 */
[----:B------:R-:W-:Y:S01]  /*1770*/  IMAD.IADD R170, R23, 0x1, -R6 ;  /* 0x0000000117aa7824 */ /* 0x000fe200078e0a06 */
[C---:B------:R-:W-:Y:S01]  /*1780*/  LOP3.LUT P1, RZ, R4.reuse, 0x2, RZ, 0xc0, !PT ;  /* 0x0000000204ff7812 */ /* 0x040fe2000782c0ff */
[----:B------:R-:W-:Y:S01]  /*1790*/  IMAD R10, R7, 0x20, R2 ;  /* 0x00000020070a7824 */ /* 0x000fe200078e0202 */
[----:B------:R-:W-:Y:S01]  /*17a0*/  LOP3.LUT R2, R4, 0x1, RZ, 0xc0, !PT ;  /* 0x0000000104027812 */ /* 0x000fe200078ec0ff */
[C---:B------:R-:W-:Y:S02]  /*17b0*/  IMAD R15, R14.reuse, 0x20, R3 ;  /* 0x000000200e0f7824 */ /* 0x040fe400078e0203 */
[----:B------:R-:W-:Y:S01]  /*17c0*/  IMAD R14, R14, 0x20, R5 ;  /* 0x000000200e0e7824 */ /* 0x000fe200078e0205 */
[----:B------:R-:W-:Y:S01]  /*17d0*/  LEA.HI R5, R11, R29, RZ, 0x2 ;  /* 0x0000001d0b057211 */ /* 0x000fe200078f10ff */
[----:B------:R-:W-:Y:S01]  /*17e0*/  IMAD R3, R18, 0x8, R16 ;  /* 0x0000000812037824 */ /* 0x000fe200078e0210 */
[----:B------:R-:W-:Y:S01]  /*17f0*/  ISETP.NE.U32.AND P2, PT, R2, 0x1, PT ;  /* 0x000000010200780c */ /* 0x000fe20003f45070 */
[----:B------:R-:W-:-:S02]  /*1800*/  IMAD.SHL.U32 R164, R170, 0x4, RZ ;  /* 0x00000004aaa47824 */ /* 0x000fc400078e00ff */
        /* <DEDUP_REMOVED lines=16> */
[----:B------:R-:W-:Y:S01]  /*1910*/  IMAD R251, R251, 0x20, R29 ;  /* 0x00000020fbfb7824 */ /* 0x000fe200078e021d */
[----:B------:R-:W-:-:S02]  /*1920*/  LEA.HI R0, R3, R113, RZ, 0x5 ;  /* 0x0000007103007211 */ /* 0x000fc400078f28ff */
[----:B------:R-:W-:Y:S01]  /*1930*/  LOP3.LUT R25, R5, 0xc0, RZ, 0xc0, !PT ;  /* 0x000000c005197812 */ /* 0x000fe200078ec0ff */
[----:B------:R-:W-:Y:S01]  /*1940*/  IMAD.SHL.U32 R5, R4, 0x40, RZ ;  /* 0x0000004004057824 */ /* 0x000fe200078e00ff */
[----:B------:R-:W-:Y:S01]  /*1950*/  LEA.HI R9, R3, R113, RZ, 0x3 ;  /* 0x0000007103097211 */ /* 0x000fe200078f18ff */
[----:B------:R-:W-:Y:S01]  /*1960*/  IMAD.SHL.U32 R0, R0, 0x80, RZ ;  /* 0x0000008000007824 */ /* 0x000fe200078e00ff */
[----:B------:R-:W-:Y:S01]  /*1970*/  SHF.R.U32.HI R23, RZ, 0x3, R25 ;  /* 0x00000003ff177819 */ /* 0x000fe20000011619 */
[----:B------:R-:W-:Y:S01]  /*1980*/  STL [R1+0x10c], R27 ;  /* 0x00010c1b01007387 */ /* 0x000fe20000100800 */
[----:B------:R-:W-:Y:S02]  /*1990*/  LOP3.LUT R4, R25, 0x18, R9, 0xf8, !PT ;  /* 0x0000001819047812 */ /* 0x000fe400078ef809 */
        /* <DEDUP_REMOVED lines=23> */
[----:B------:R-:W-:Y:S02]  /*1b10*/  LOP3.LUT R0, R0, 0xfffff000, RZ, 0xc0, !PT ;  /* 0xfffff00000007812 */ /* 0x000fe400078ec0ff */
[----:B------:R-:W-:Y:S01]  /*1b20*/  LOP3.LUT R5, R5, R23, RZ, 0x3c, !PT ;  /* 0x0000001705057212 */ /* 0x000fe200078e3cff */
[----:B------:R-:W-:Y:S01]  /*1b30*/  STL [R1+0x98], R20 ;  /* 0x0000981401007387 */ /* 0x000fe20000100800 */
[----:B------:R-:W-:Y:S02]  /*1b40*/  LOP3.LUT R4, R27, 0x18, R6, 0xf8, !PT ;  /* 0x000000181b047812 */ /* 0x000fe400078ef806 */
[----:B------:R-:W-:Y:S02]  /*1b50*/  SHF.R.U32.HI R3, RZ, 0x3, R3 ;  /* 0x00000003ff037819 */ /* 0x000fe40000011603 */
[----:B------:R-:W-:Y:S02]  /*1b60*/  IADD3 R11, R5, R0, R7 ;  /* 0x00000000050b7210 */ /* 0x000fe40007ffe007 */
[----:B------:R-:W-:-:S02]  /*1b70*/  IADD3 R5, R20, 0x80, RZ ;  /* 0x0000008014057810 */ /* 0x000fc40007ffe0ff */
[----:B------:R-:W-:Y:S02]  /*1b80*/  LOP3.LUT R4, R4, R24, RZ, 0x3c, !PT ;  /* 0x0000001804047212 */ /* 0x000fe400078e3cff */
[----:B------:R-:W-:Y:S02]  /*1b90*/  LOP3.LUT R3, R8, R3, RZ, 0x3c, !PT ;  /* 0x0000000308037212 */ /* 0x000fe400078e3cff */
[----:B------:R-:W-:Y:S02]  /*1ba0*/  IADD3 R19, R20, 0x70, RZ ;  /* 0x0000007014137810 */ /* 0x000fe40007ffe0ff */
[----:B------:R-:W-:Y:S02]  /*1bb0*/  @P2 IADD3 R19, R5, 0x10, RZ ;  /* 0x0000001005132810 */ /* 0x000fe40007ffe0ff */
[----:B------:R-:W-:Y:S02]  /*1bc0*/  IADD3 R168, R164, 0x18, RZ ;  /* 0x00000018a4a87810 */ /* 0x000fe40007ffe0ff */
[----:B------:R-:W-:Y:S01]  /*1bd0*/  SHF.R.S32.HI R8, RZ, 0x1f, R169 ;  /* 0x0000001fff087819 */ /* 0x000fe200000114a9 */
[----:B------:R-:W-:Y:S01]  /*1be0*/  STL [R1+0x9c], R19 ;  /* 0x00009c1301007387 */ /* 0x000fe20000100800 */
[----:B------:R-:W-:Y:S01]  /*1bf0*/  IADD3 R10, R4, R22, R0 ;  /* 0x00000016040a7210 */ /* 0x000fe20007ffe000 */
[C---:B------:R-:W-:Y:S01]  /*1c00*/  IMAD.IADD R0, R3.reuse, 0x1, R14 ;  /* 0x0000000103007824 */ /* 0x040fe200078e020e */
[----:B------:R-:W-:Y:S01]  /*1c10*/  SHF.R.S32.HI R5, RZ, 0x1f, R166 ;  /* 0x0000001fff057819 */ /* 0x000fe200000114a6 */
[----:B------:R-:W-:Y:S01]  /*1c20*/  IMAD.IADD R4, R3, 0x1, R15 ;  /* 0x0000000103047824 */ /* 0x000fe200078e020f */
[----:B------:R-:W-:Y:S01]  /*1c30*/  SHF.R.S32.HI R3, RZ, 0x1f, R168 ;  /* 0x0000001fff037819 */ /* 0x000fe200000114a8 */
[----:B------:R1:W-:Y:S01]  /*1c40*/  STL [R1+0x128], R8 ;  /* 0x0001280801007387 */ /* 0x0003e20000100800 */
[----:B------:R-:W-:-:S02]  /*1c50*/  IADD3 R167, R164, 0x28, RZ ;  /* 0x00000028a4a77810 */ /* 0x000fc40007ffe0ff */
[C---:B------:R-:W-:Y:S01]  /*1c60*/  IADD3 R250, R108.reuse, 0x30, RZ ;  /* 0x000000306cfa7810 */ /* 0x040fe20007ffe0ff */
[----:B------:R-:W-:Y:S01]  /*1c70*/  STL.64 [R1], R30 ;  /* 0x0000001e01007387 */ /* 0x000fe20000100a00 */
[C---:B------:R-:W-:Y:S02]  /*1c80*/  IADD3 R249, R108.reuse, 0x40, RZ ;  /* 0x000000406cf97810 */ /* 0x040fe40007ffe0ff */
[----:B------:R-:W-:Y:S01]  /*1c90*/  SHF.R.S32.HI R14, RZ, 0x1f, R250 ;  /* 0x0000001fff0e7819 */ /* 0x000fe200000114fa */
[----:B------:R2:W-:Y:S01]  /*1ca0*/  STL [R1+0x124], R5 ;  /* 0x0001240501007387 */ /* 0x0005e20000100800 */
[----:B------:R-:W-:Y:S02]  /*1cb0*/  IADD3 R248, R108, 0x50, RZ ;  /* 0x000000506cf87810 */ /* 0x000fe40007ffe0ff */
[----:B------:R-:W-:Y:S01]  /*1cc0*/  LEA R171, R2, 0x3c80, 0x1 ;  /* 0x00003c8002ab7811 */ /* 0x000fe200078e08ff */
[----:B------:R3:W-:Y:S01]  /*1cd0*/  STL [R1+0x120], R3 ;  /* 0x0001200301007387 */ /* 0x0007e20000100800 */
[----:B------:R-:W-:-:S02]  /*1ce0*/  LEA R2, R16, 0x6080, 0x1 ;  /* 0x0000608010027811 */ /* 0x000fc400078e08ff */
[----:B------:R-:W-:Y:S02]  /*1cf0*/  LEA R198, R0, 0x6080, 0x1 ;  /* 0x0000608000c67811 */ /* 0x000fe400078e08ff */
[C---:B------:R-:W-:Y:S02]  /*1d00*/  IADD3 R200, R171.reuse, 0x20, RZ ;  /* 0x00000020abc87810 */ /* 0x040fe40007ffe0ff */
[----:B------:R-:W-:Y:S02]  /*1d10*/  LEA R196, R4, 0x1880, 0x1 ;  /* 0x0000188004c47811 */ /* 0x000fe400078e08ff */
[----:B------:R-:W-:Y:S02]  /*1d20*/  @P3 IADD3 R200, R171, -0x20, RZ ;  /* 0xffffffe0abc83810 */ /* 0x000fe40007ffe0ff */
[----:B------:R-:W-:Y:S02]  /*1d30*/  SHF.R.S32.HI R109, RZ, 0x1f, R108 ;  /* 0x0000001fff6d7819 */ /* 0x000fe4000001146c */
[----:B-1----:R-:W-:-:S02]  /*1d40*/  SHF.R.S32.HI R8, RZ, 0x1f, R249 ;  /* 0x0000001fff087819 */ /* 0x002fc400000114f9 */
[C---:B------:R-:W-:Y:S02]  /*1d50*/  IADD3 R208, R200.reuse, 0x400, RZ ;  /* 0x00000400c8d07810 */ /* 0x040fe40007ffe0ff */
[C---:B------:R-:W-:Y:S02]  /*1d60*/  IADD3 R207, R200.reuse, 0x800, RZ ;  /* 0x00000800c8cf7810 */ /* 0x040fe40007ffe0ff */
[C---:B------:R-:W-:Y:S02]  /*1d70*/  IADD3 R206, R200.reuse, 0xc00, RZ ;  /* 0x00000c00c8ce7810 */ /* 0x040fe40007ffe0ff */
[----:B--2---:R-:W-:Y:S02]  /*1d80*/  SHF.R.S32.HI R5, RZ, 0x1f, R115 ;  /* 0x0000001fff057819 */ /* 0x004fe40000011473 */
[C---:B------:R-:W-:Y:S02]  /*1d90*/  IADD3 R205, R200.reuse, 0x1000, RZ ;  /* 0x00001000c8cd7810 */ /* 0x040fe40007ffe0ff */
[----:B---3--:R-:W-:Y:S01]  /*1da0*/  SHF.R.S32.HI R3, RZ, 0x1f, R167 ;  /* 0x0000001fff037819 */ /* 0x008fe200000114a7 */
[----:B------:R1:W-:Y:S01]  /*1db0*/  STL [R1+0x11c], R5 ;  /* 0x00011c0501007387 */ /* 0x0003e20000100800 */
[----:B------:R-:W-:-:S02]  /*1dc0*/  IADD3 R204, R200, 0x1400, RZ ;  /* 0x00001400c8cc7810 */ /* 0x000fc40007ffe0ff */
[C---:B------:R-:W-:Y:S01]  /*1dd0*/  IADD3 R203, R200.reuse, 0x1800, RZ ;  /* 0x00001800c8cb7810 */ /* 0x040fe20007ffe0ff */
[----:B------:R2:W-:Y:S01]  /*1de0*/  STL [R1+0x118], R3 ;  /* 0x0001180301007387 */ /* 0x0005e20000100800 */
[C---:B------:R-:W-:Y:S02]  /*1df0*/  IADD3 R202, R200.reuse, 0x1c00, RZ ;  /* 0x00001c00c8ca7810 */ /* 0x040fe40007ffe0ff */
[----:B------:R-:W-:Y:S01]  /*1e00*/  IADD3 R201, R200, 0x2000, RZ ;  /* 0x00002000c8c97810 */ /* 0x000fe20007ffe0ff */
[----:B------:R3:W-:Y:S01]  /*1e10*/  STL [R1+0x58], R14 ;  /* 0x0000580e01007387 */ /* 0x0007e20000100800 */
[----:B-1----:R-:W-:Y:S02]  /*1e20*/  IADD3 R5, R30, 0x40, RZ ;  /* 0x000000401e057810 */ /* 0x002fe40007ffe0ff */
[----:B--2---:R-:W-:-:S03]  /*1e30*/  LOP3.LUT R3, R17, 0x7ffffffc, RZ, 0xc0, !PT ;  /* 0x7ffffffc11037812 */ /* 0x004fc600078ec0ff */
[----:B------:R-:W-:Y:S01]  /*1e40*/  STL [R1+0x8], R5 ;  /* 0x0000080501007387 */ /* 0x000fe20000100800 */
[----:B---3--:R-:W-:-:S03]  /*1e50*/  SHF.R.S32.HI R14, RZ, 0x1f, R248 ;  /* 0x0000001fff0e7819 */ /* 0x008fc600000114f8 */
[----:B------:R1:W-:Y:S01]  /*1e60*/  STL [R1+0x54], R8 ;  /* 0x0000540801007387 */ /* 0x0003e20000100800 */
[----:B------:R-:W-:-:S03]  /*1e70*/  IMAD.IADD R3, R28, 0x1, -R3 ;  /* 0x000000011c037824 */ /* 0x000fc600078e0a03 */
[----:B------:R2:W-:Y:S01]  /*1e80*/  STL [R1+0x50], R14 ;  /* 0x0000500e01007387 */ /* 0x0005e20000100800 */
[----:B-1----:R-:W-:Y:S02]  /*1e90*/  SHF.R.S32.HI R8, RZ, 0x1f, R252 ;  /* 0x0000001fff087819 */ /* 0x002fe400000114fc */
[----:B--2---:R-:W-:-:S03]  /*1ea0*/  SHF.R.S32.HI R14, RZ, 0x1f, R5 ;  /* 0x0000001fff0e7819 */ /* 0x004fc60000011405 */
[----:B------:R1:W-:Y:S01]  /*1eb0*/  STL [R1+0x88], R8 ;  /* 0x0000880801007387 */ /* 0x0003e20000100800 */
[----:B------:R-:W-:-:S03]  /*1ec0*/  LOP3.LUT R5, R27, 0x18, R108, 0xf8, !PT ;  /* 0x000000181b057812 */ /* 0x000fc600078ef86c */
[----:B------:R2:W-:Y:S01]  /*1ed0*/  STL [R1+0x84], R14 ;  /* 0x0000840e01007387 */ /* 0x0005e20000100800 */
[----:B-1----:R-:W-:Y:S02]  /*1ee0*/  IMAD.IADD R8, R26, 0x1, R21 ;  /* 0x000000011a087824 */ /* 0x002fe400078e0215 */
[----:B--2---:R-:W-:Y:S01]  /*1ef0*/  IMAD.SHL.U32 R14, R3, 0x2, RZ ;  /* 0x00000002030e7824 */ /* 0x004fe200078e00ff */
[----:B------:R-:W-:Y:S02]  /*1f00*/  SHF.R.S32.HI R3, RZ, 0x3, R9 ;  /* 0x00000003ff037819 */ /* 0x000fe40000011409 */
[----:B------:R1:W-:Y:S01]  /*1f10*/  STL [R1+0x80], R8 ;  /* 0x0000800801007387 */ /* 0x0003e20000100800 */
[----:B------:R-:W-:Y:S02]  /*1f20*/  LOP3.LUT R9, R25, 0x18, R108, 0xf8, !PT ;  /* 0x0000001819097812 */ /* 0x000fe400078ef86c */
[C---:B------:R-:W-:Y:S01]  /*1f30*/  IADD3 R27, R14.reuse, 0x8, RZ ;  /* 0x000000080e1b7810 */ /* 0x040fe20007ffe0ff */
[----:B------:R2:W-:Y:S01]  /*1f40*/  STL [R1+0x2c], R3 ;  /* 0x00002c0301007387 */ /* 0x0005e20000100800 */
[----:B------:R-:W-:-:S02]  /*1f50*/  IADD3 R26, R14, 0x10, RZ ;  /* 0x000000100e1a7810 */ /* 0x000fc40007ffe0ff */
[----:B------:R-:W-:Y:S01]  /*1f60*/  LOP3.LUT R9, R9, R23, RZ, 0x3c, !PT ;  /* 0x0000001709097212 */ /* 0x000fe200078e3cff */
[----:B------:R3:W-:Y:S01]  /*1f70*/  STL [R1+0x68], R14 ;  /* 0x0000680e01007387 */ /* 0x0007e20000100800 */
[C---:B------:R-:W-:Y:S02]  /*1f80*/  IADD3 R21, R14.reuse, 0x38, RZ ;  /* 0x000000380e157810 */ /* 0x040fe40007ffe0ff */
[C---:B------:R-:W-:Y:S01]  /*1f90*/  IADD3 R18, R14.reuse, 0x40, RZ ;  /* 0x000000400e127810 */ /* 0x040fe20007ffe0ff */
[----:B------:R-:W-:Y:S01]  /*1fa0*/  IMAD.IADD R9, R7, 0x1, R9 ;  /* 0x0000000107097824 */ /* 0x000fe200078e0209 */
[C---:B------:R-:W-:Y:S02]  /*1fb0*/  IADD3 R17, R14.reuse, 0x48, RZ ;  /* 0x000000480e117810 */ /* 0x040fe40007ffe0ff */
[----:B------:R-:W-:Y:S02]  /*1fc0*/  IADD3 R15, R14, 0x50, RZ ;  /* 0x000000500e0f7810 */ /* 0x000fe40007ffe0ff */
[----:B-1----:R-:W-:-:S02]  /*1fd0*/  LOP3.LUT R8, R25, 0x8, R108, 0xf8, !PT ;  /* 0x0000000819087812 */ /* 0x002fc400078ef86c */
[----:B------:R-:W-:Y:S02]  /*1fe0*/  IADD3 R25, R14, 0x18, RZ ;  /* 0x000000180e197810 */ /* 0x000fe40007ffe0ff */
[----:B--2---:R-:W-:Y:S02]  /*1ff0*/  LOP3.LUT R3, R5, R24, RZ, 0x3c, !PT ;  /* 0x0000001805037212 */ /* 0x004fe400078e3cff */
[----:B------:R-:W-:Y:S02]  /*2000*/  SHF.R.S32.HI R5, RZ, 0x3, R6 ;  /* 0x00000003ff057819 */ /* 0x000fe40000011406 */
[----:B------:R-:W-:Y:S01]  /*2010*/  LOP3.LUT R8, R8, R23, RZ, 0x3c, !PT ;  /* 0x0000001708087212 */ /* 0x000fe200078e3cff */
[----:B------:R-:W-:Y:S01]  /*2020*/  IMAD.IADD R6, R22, 0x1, R3 ;  /* 0x0000000116067824 */ /* 0x000fe200078e0203 */
[----:B------:R-:W-:Y:S01]  /*2030*/  SHF.R.S32.HI R3, RZ, 0x1f, R14 ;  /* 0x0000001fff037819 */ /* 0x000fe2000001140e */
[----:B------:R1:W-:Y:S01]  /*2040*/  STL [R1+0x28], R5 ;  /* 0x0000280501007387 */ /* 0x0003e20000100800 */
[C---:B------:R-:W-:Y:S01]  /*2050*/  IADD3 R24, R14.reuse, 0x20, RZ ;  /* 0x000000200e187810 */ /* 0x040fe20007ffe0ff */
[----:B------:R-:W-:Y:S01]  /*2060*/  IMAD.IADD R8, R7, 0x1, R8 ;  /* 0x0000000107087824 */ /* 0x000fe200078e0208 */
[C---:B------:R-:W-:Y:S01]  /*2070*/  IADD3 R23, R14.reuse, 0x28, RZ ;  /* 0x000000280e177810 */ /* 0x040fe20007ffe0ff */
[----:B------:R2:W-:Y:S01]  /*2080*/  STL [R1+0x108], R3 ;  /* 0x0001080301007387 */ /* 0x0005e20000100800 */
[----:B------:R-:W-:-:S02]  /*2090*/  IADD3 R22, R14, 0x30, RZ ;  /* 0x000000300e167810 */ /* 0x000fc40007ffe0ff */
[----:B---3--:R-:W-:Y:S01]  /*20a0*/  IADD3 R14, R14, 0x58, RZ ;  /* 0x000000580e0e7810 */ /* 0x008fe20007ffe0ff */
[----:B------:R-:W-:Y:S01]  /*20b0*/  STL [R1+0xc8], R27 ;  /* 0x0000c81b01007387 */ /* 0x000fe20000100800 */
[----:B------:R-:W-:Y:S02]  /*20c0*/  LEA R28, R6, 0x6080, 0x1 ;  /* 0x00006080061c7811 */ /* 0x000fe400078e08ff */
[----:B------:R-:W-:Y:S01]  /*20d0*/  SHF.R.S32.HI R6, RZ, 0x1f, R26 ;  /* 0x0000001fff067819 */ /* 0x000fe2000001141a */
[----:B------:R-:W-:Y:S01]  /*20e0*/  STL [R1+0xc4], R26 ;  /* 0x0000c41a01007387 */ /* 0x000fe20000100800 */
[----:B------:R-:W-:-:S03]  /*20f0*/  LEA R246, R8, 0x1880, 0x1 ;  /* 0x0000188008f67811 */ /* 0x000fc600078e08ff */
[----:B------:R3:W-:Y:S01]  /*2100*/  STL [R1+0xc0], R25 ;  /* 0x0000c01901007387 */ /* 0x0007e20000100800 */
[C---:B------:R-:W-:Y:S02]  /*2110*/  IADD3 R247, R246.reuse, 0x20, RZ ;  /* 0x00000020f6f77810 */ /* 0x040fe40007ffe0ff */
[----:B------:R-:W-:Y:S01]  /*2120*/  @P0 IADD3 R247, R246, -0x20, RZ ;  /* 0xffffffe0f6f70810 */ /* 0x000fe20007ffe0ff */
[----:B------:R-:W-:Y:S04]  /*2130*/  STL [R1+0xbc], R24 ;  /* 0x0000bc1801007387 */ /* 0x000fe80000100800 */
[----:B------:R-:W-:Y:S01]  /*2140*/  STL [R1+0xb8], R23 ;  /* 0x0000b81701007387 */ /* 0x000fe20000100800 */
[----:B-1----:R-:W-:-:S03]  /*2150*/  SEL R5, R12, 0xffffffe0, !P1 ;  /* 0xffffffe00c057807 */ /* 0x002fc60004800000 */
[----:B------:R1:W-:Y:S01]  /*2160*/  STL [R1+0xb4], R22 ;  /* 0x0000b41601007387 */ /* 0x0003e20000100800 */
[----:B--2---:R-:W-:Y:S01]  /*2170*/  SEL R3, R12, 0xffffffe0, !P4 ;  /* 0xffffffe00c037807 */ /* 0x004fe20006000000 */
[----:B------:R-:W-:Y:S01]  /*2180*/  IMAD.IADD R0, R5, 0x1, R19 ;  /* 0x0000000105007824 */ /* 0x000fe200078e0213 */
[----:B------:R-:W-:Y:S01]  /*2190*/  SHF.R.S32.HI R12, RZ, 0x1f, R27 ;  /* 0x0000001fff0c7819 */ /* 0x000fe2000001141b */
[----:B------:R-:W-:Y:S02]  /*21a0*/  STL [R1+0xb0], R21 ;  /* 0x0000b01501007387 */ /* 0x000fe40000100800 */
[----:B------:R-:W-:Y:S02]  /*21b0*/  IMAD.IADD R199, R198, 0x1, R3 ;  /* 0x00000001c6c77824 */ /* 0x000fe400078e0203 */
[----:B------:R-:W-:Y:S01]  /*21c0*/  STL [R1+0xac], R18 ;  /* 0x0000ac1201007387 */ /* 0x000fe20000100800 */
[----:B------:R-:W-:-:S03]  /*21d0*/  IMAD.IADD R197, R3, 0x1, R196 ;  /* 0x0000000103c57824 */ /* 0x000fc600078e02c4 */
[----:B------:R2:W-:Y:S01]  /*21e0*/  STL [R1+0xa8], R17 ;  /* 0x0000a81101007387 */ /* 0x0005e20000100800 */
[----:B---3--:R-:W-:-:S03]  /*21f0*/  SHF.R.S32.HI R25, RZ, 0x1f, R25 ;  /* 0x0000001fff197819 */ /* 0x008fc60000011419 */
[----:B------:R-:W-:Y:S04]  /*2200*/  STL [R1+0xa4], R15 ;  /* 0x0000a40f01007387 */ /* 0x000fe80000100800 */
[----:B------:R-:W-:Y:S04]  /*2210*/  STL [R1+0xa0], R14 ;  /* 0x0000a00e01007387 */ /* 0x000fe80000100800 */
[----:B------:R-:W-:Y:S01]  /*2220*/  STL [R1+0x140], R28 ;  /* 0x0001401c01007387 */ /* 0x000fe20000100800 */
[----:B-1----:R-:W-:-:S03]  /*2230*/  SHF.R.S32.HI R22, RZ, 0x1f, R22 ;  /* 0x0000001fff167819 */ /* 0x002fc60000011416 */
[----:B------:R1:W-:Y:S04]  /*2240*/  STL [R1+0x104], R12 ;  /* 0x0001040c01007387 */ /* 0x0003e80000100800 */
[----:B------:R3:W-:Y:S04]  /*2250*/  STL [R1+0x100], R6 ;  /* 0x0001000601007387 */ /* 0x0007e80000100800 */
[----:B------:R-:W-:Y:S01]  /*2260*/  STL [R1+0xfc], R25 ;  /* 0x0000fc1901007387 */ /* 0x000fe20000100800 */
[----:B--2---:R-:W-:Y:S02]  /*2270*/  SHF.R.S32.HI R17, RZ, 0x1f, R17 ;  /* 0x0000001fff117819 */ /* 0x004fe40000011411 */
[----:B-1----:R-:W-:-:S02]  /*2280*/  SHF.R.S32.HI R12, RZ, 0x1f, R24 ;  /* 0x0000001fff0c7819 */ /* 0x002fc40000011418 */
[----:B---3--:R-:W-:-:S03]  /*2290*/  SHF.R.S32.HI R6, RZ, 0x1f, R23 ;  /* 0x0000001fff067819 */ /* 0x008fc60000011417 */
[----:B------:R1:W-:Y:S04]  /*22a0*/  STL [R1+0xf8], R12 ;  /* 0x0000f80c01007387 */ /* 0x0003e80000100800 */
[----:B------:R2:W-:Y:S04]  /*22b0*/  STL [R1+0xf4], R6 ;  /* 0x0000f40601007387 */ /* 0x0005e80000100800 */
[----:B------:R-:W-:Y:S01]  /*22c0*/  STL [R1+0xf0], R22 ;  /* 0x0000f01601007387 */ /* 0x000fe20000100800 */
[----:B-1----:R-:W-:Y:S02]  /*22d0*/  SHF.R.S32.HI R12, RZ, 0x1f, R21 ;  /* 0x0000001fff0c7819 */ /* 0x002fe40000011415 */
[----:B--2---:R-:W-:-:S03]  /*22e0*/  SHF.R.S32.HI R6, RZ, 0x1f, R18 ;  /* 0x0000001fff067819 */ /* 0x004fc60000011412 */
[----:B------:R1:W-:Y:S04]  /*22f0*/  STL [R1+0xec], R12 ;  /* 0x0000ec0c01007387 */ /* 0x0003e80000100800 */
[----:B------:R2:W-:Y:S04]  /*2300*/  STL [R1+0xe8], R6 ;  /* 0x0000e80601007387 */ /* 0x0005e80000100800 */
[----:B------:R-:W-:Y:S01]  /*2310*/  STL [R1+0xe4], R17 ;  /* 0x0000e41101007387 */ /* 0x000fe20000100800 */
[----:B-1----:R-:W-:Y:S02]  /*2320*/  SHF.R.S32.HI R12, RZ, 0x1f, R15 ;  /* 0x0000001fff0c7819 */ /* 0x002fe4000001140f */
[----:B--2---:R-:W-:-:S03]  /*2330*/  SHF.R.S32.HI R6, RZ, 0x1f, R14 ;  /* 0x0000001fff067819 */ /* 0x004fc6000001140e */
        /* <DEDUP_REMOVED lines=12> */
[----:B------:R1:W-:Y:S04]  /*2400*/  STL [R1+0xd0], R2 ;  /* 0x0000d00201007387 */ /* 0x0003e80000100800 */
[----:B------:R1:W-:Y:S02]  /*2410*/  STL [R1+0xcc], R0 ;  /* 0x0000cc0001007387 */ /* 0x0003e40000100800 */
.L_x_1753:
        /* <DEDUP_REMOVED lines=9> */
[----:B------:R-:W-:Y:S02]  /*24b0*/  ISETP.NE.U32.AND P3, PT, RZ, c[0x0][0x348], PT ;  /* 0x0000d200ff007a0c */ /* 0x000fe40003f65070 */
[----:B------:R-:W-:Y:S02]  /*24c0*/  ISETP.NE.U32.AND P5, PT, RZ, c[0x0][0x350], PT ;  /* 0x0000d400ff007a0c */ /* 0x000fe40003fa5070 */
[----:B------:R-:W-:Y:S02]  /*24d0*/  ISETP.NE.U32.AND P6, PT, RZ, c[0x0][0x358], PT ;  /* 0x0000d600ff007a0c */ /* 0x000fe40003fc5070 */
[----:B------:R-:W-:Y:S02]  /*24e0*/  ISETP.NE.AND.EX P3, PT, RZ, c[0x0][0x34c], PT, P3 ;  /* 0x0000d300ff007a0c */ /* 0x000fe40003f65330 */
[----:B------:R-:W-:-:S02]  /*24f0*/  ISETP.NE.AND.EX P5, PT, RZ, c[0x0][0x354], PT, P5 ;  /* 0x0000d500ff007a0c */ /* 0x000fc40003fa5350 */
[----:B------:R-:W-:Y:S01]  /*2500*/  ISETP.NE.AND.EX P6, PT, RZ, c[0x0][0x35c], PT, P6 ;  /* 0x0000d700ff007a0c */ /* 0x000fe20003fc5360 */
[----:B------:R-:W-:Y:S01]  /*2510*/  IMAD.MOV.U32 R136, RZ, RZ, RZ ;  /* 0x000000ffff887224 */ /* 0x000fe200078e00ff */
[----:B------:R-:W-:Y:S01]  /*2520*/  CS2R R14, SRZ ;  /* 0x00000000000e7805 */ /* 0x000fe2000001ff00 */
[----:B--2---:R-:W-:Y:S01]  /*2530*/  SHF.R.S32.HI R18, RZ, 0x1f, R19 ;  /* 0x0000001fff127819 */ /* 0x004fe20000011413 */
[C---:B------:R-:W-:Y:S01]  /*2540*/  IMAD.SHL.U32 R21, R19.reuse, 0x4, RZ ;  /* 0x0000000413157824 */ /* 0x040fe200078e00ff */
[C---:B------:R-:W-:Y:S01]  /*2550*/  @P1 LEA R4, P0, R19.reuse, c[0x0][0x370], 0x2 ;  /* 0x0000dc0013041a11 */ /* 0x040fe200078010ff */
[----:B------:R1:W-:Y:S01]  /*2560*/  STL [R1+0x94], R19 ;  /* 0x0000941301007387 */ /* 0x0003e20000100800 */
[C-C-:B------:R-:W-:Y:S02]  /*2570*/  SHF.L.U64.HI R20, R19.reuse, 0x2, R18.reuse ;  /* 0x0000000213147819 */ /* 0x140fe40000010212 */
[----:B------:R-:W-:Y:S01]  /*2580*/  @P1 LEA.HI.X R5, R19, c[0x0][0x374], R18, 0x2, P0 ;  /* 0x0000dd0013051a11 */ /* 0x000fe200000f1412 */
[----:B------:R1:W-:Y:S01]  /*2590*/  STL [R1+0xd4], R18 ;  /* 0x0000d41201007387 */ /* 0x0003e20000100800 */
[----:B------:R-:W-:-:S03]  /*25a0*/  @P4 IADD3 R2, P0, R21, c[0x0][0x360], RZ ;  /* 0x0000d80015024a10 */ /* 0x000fc60007f1e0ff */
[----:B------:R2:W3:Y:S01]  /*25b0*/  @P1 LDG.E R10, [R4.64] ;  /* 0x00000008040a1981 */ /* 0x0004e2000c1e1900 */
[C---:B------:R-:W-:Y:S02]  /*25c0*/  @P4 IADD3.X R3, R20.reuse, c[0x0][0x364], RZ, P0, !PT ;  /* 0x0000d90014034a10 */ /* 0x040fe400007fe4ff */
[----:B------:R-:W-:Y:S01]  /*25d0*/  IADD3 R8, P2, R21, c[0x0][0x348], RZ ;  /* 0x0000d20015087a10 */ /* 0x000fe20007f5e0ff */
[----:B------:R1:W-:Y:S04]  /*25e0*/  STL [R1+0x8c], R21 ;  /* 0x00008c1501007387 */ /* 0x0003e80000100800 */
[----:B------:R4:W3:Y:S01]  /*25f0*/  @P4 LDG.E R0, [R2.64] ;  /* 0x0000000802004981 */ /* 0x0008e2000c1e1900 */
        /* <DEDUP_REMOVED lines=10> */
[----:B---3--:R1:W-:Y:S04]  /*26a0*/  STL [R1+0x5c], R10 ;  /* 0x00005c0a01007387 */ /* 0x0083e80000100800 */
[----:B------:R1:W-:Y:S01]  /*26b0*/  @P4 STL [R1+0x64], R0 ;  /* 0x0000640001004387 */ /* 0x0003e20000100800 */
[----:B------:R-:W-:Y:S05]  /*26c0*/  @P4 BRA `(.L_x_1553) ;  /* 0x0000007000004947 */ /* 0x000fea0003800000 */
[----:B-1----:R-:W-:-:S05]  /*26d0*/  MOV R0, c[0x0][0x168] ;  /* 0x00005a0000007a02 */ /* 0x002fca0000000f00 */
[----:B------:R1:W-:Y:S01]  /*26e0*/  STL [R1+0x64], R0 ;  /* 0x0000640001007387 */ /* 0x0003e20000100800 */
[----:B------:R-:W-:Y:S05]  /*26f0*/  @!P3 BRA `(.L_x_1553) ;  /* 0x000000400000b947 */ /* 0x000fea0003800000 */
[----:B------:R-:W2:Y:S04]  /*2700*/  LDG.E R6, [R8.64] ;  /* 0x0000000808067981 */ /* 0x000ea8000c1e1900 */
[----:B-1----:R-:W2:Y:S02]  /*2710*/  LDG.E R0, [R8.64+0x4] ;  /* 0x0000040808007981 */ /* 0x002ea4000c1e1900 */
[----:B--2---:R-:W-:-:S05]  /*2720*/  IADD3 R0, -R6, R0, RZ ;  /* 0x0000000006007210 */ /* 0x004fca0007ffe1ff */
[----:B------:R1:W-:Y:S02]  /*2730*/  STL [R1+0x64], R0 ;  /* 0x0000640001007387 */ /* 0x0003e40000100800 */
.L_x_1553:
[----:B------:R-:W-:-:S04]  /*2740*/  ISETP.NE.U32.AND P0, PT, RZ, c[0x0][0x368], PT ;  /* 0x0000da00ff007a0c */ /* 0x000fc80003f05070 */
[----:B------:R-:W-:-:S13]  /*2750*/  ISETP.NE.AND.EX P0, PT, RZ, c[0x0][0x36c], PT, P0 ;  /* 0x0000db00ff007a0c */ /* 0x000fda0003f05300 */
[----:B------:R-:W-:Y:S05]  /*2760*/  @!P0 BRA `(.L_x_1554) ;  /* 0x0000004000008947 */ /* 0x000fea0003800000 */
[----:B-1----:R-:W-:-:S04]  /*2770*/  IADD3 R4, P0, R21, c[0x0][0x368], RZ ;  /* 0x0000da0015047a10 */ /* 0x002fc80007f1e0ff */
[----:B------:R-:W-:-:S05]  /*2780*/  IADD3.X R5, R20, c[0x0][0x36c], RZ, P0, !PT ;  /* 0x0000db0014057a10 */ /* 0x000fca00007fe4ff */
[----:B------:R1:W5:Y:S01]  /*2790*/  LDG.E R13, [R4.64] ;  /* 0x00000008040d7981 */ /* 0x000362000c1e1900 */
[----:B------:R-:W-:Y:S05]  /*27a0*/  BRA `(.L_x_1555) ;  /* 0x0000005000007947 */ /* 0x000fea0003800000 */
.L_x_1554:
[----:B------:R-:W-:Y:S01]  /*27b0*/  MOV R13, UR6 ;  /* 0x00000006000d7c02 */ /* 0x000fe20008000f00 */
[----:B------:R-:W-:Y:S05]  /*27c0*/  @!P5 BRA `(.L_x_1555) ;  /* 0x000000300000d947 */ /* 0x000fea0003800000 */
[----:B------:R-:W2:Y:S04]  /*27d0*/  LDG.E R6, [R4.64] ;  /* 0x0000000804067981 */ /* 0x000ea8000c1e1900 */
[----:B-1----:R-:W2:Y:S02]  /*27e0*/  LDG.E R0, [R4.64+0x4] ;  /* 0x0000040804007981 */ /* 0x002ea4000c1e1900 */
[----:B--2---:R-:W-:Y:S02]  /*27f0*/  IADD3 R13, -R6, R0, RZ ;  /* 0x00000000060d7210 */ /* 0x004fe40007ffe1ff */
.L_x_1555:
[----:B-1----:R-:W2:Y:S04]  /*2800*/  LDL R4, [R1+0x64] ;  /* 0x0000640001047983 */ /* 0x002ea80000100800 */
[----:B------:R-:W3:Y:S04]  /*2810*/  LDL.LU R0, [R1+0x74] ;  /* 0x0000740001007983 */ /* 0x000ee80000300800 */
[----:B------:R1:W4:Y:S04]  /*2820*/  @P6 LDG.E R5, [R2.64] ;  /* 0x0000000802056981 */ /* 0x000328000c1e1900 */
[----:B------:R-:W4:Y:S01]  /*2830*/  LDL R23, [R1+0x78] ;  /* 0x0000780001177983 */ /* 0x000f220000100800 */
[----:B------:R-:W-:-:S04]  /*2840*/  ISETP.NE.U32.AND P0, PT, RZ, c[0x0][0x378], PT ;  /* 0x0000de00ff007a0c */ /* 0x000fc80003f05070 */
[----:B------:R-:W-:Y:S01]  /*2850*/  ISETP.NE.AND.EX P1, PT, RZ, c[0x0][0x37c], PT, P0 ;  /* 0x0000df00ff007a0c */ /* 0x000fe20003f25300 */
[----:B--2---:R-:W-:Y:S02]  /*2860*/  IMAD.MOV.U32 R6, RZ, RZ, R4 ;  /* 0x000000ffff067224 */ /* 0x004fe400078e0004 */
[----:B------:R1:W4:Y:S01]  /*2870*/  @P6 LDG.E R4, [R2.64+0x4] ;  /* 0x0000040802046981 */ /* 0x000322000c1e1900 */
[----:B------:R-:W-:Y:S02]  /*2880*/  IMAD.MOV.U32 R8, RZ, RZ, c[0x0][0x2c4] ;  /* 0x0000b100ff087624 */ /* 0x000fe400078e00ff */
[----:B-----5:R-:W-:-:S03]  /*2890*/  IMAD.MOV.U32 R129, RZ, RZ, R13 ;  /* 0x000000ffff817224 */ /* 0x020fc600078e000d */
[----:B------:R-:W-:Y:S01]  /*28a0*/  ISETP.NE.AND P2, PT, R8, 0x1, PT ;  /* 0x000000010800780c */ /* 0x000fe20003f45270 */
[----:B---3--:R-:W-:Y:S02]  /*28b0*/  IMAD.SHL.U32 R0, R0, 0x80, RZ ;  /* 0x0000008000007824 */ /* 0x008fe400078e00ff */
[----:B------:R-:W-:-:S03]  /*28c0*/  IMAD.IADD R8, R13, 0x1, -R10 ;  /* 0x000000010d087824 */ /* 0x000fc600078e0a0a */
[----:B------:R2:W-:Y:S01]  /*28d0*/  STL [R1+0x60], R0 ;  /* 0x0000600001007387 */ /* 0x0005e20000100800 */
[----:B-1----:R-:W-:-:S04]  /*28e0*/  @P1 IADD3 R2, P0, R21, c[0x0][0x378], RZ ;  /* 0x0000de0015021a10 */ /* 0x002fc80007f1e0ff */
[----:B------:R-:W-:-:S05]  /*28f0*/  @P1 IADD3.X R3, R20, c[0x0][0x37c], RZ, P0, !PT ;  /* 0x0000df0014031a10 */ /* 0x000fca00007fe4ff */
[----:B------:R1:W5:Y:S01]  /*2900*/  @P1 LDG.E R129, [R2.64] ;  /* 0x0000000802811981 */ /* 0x000362000c1e1900 */
[----:B--2---:R-:W-:Y:S01]  /*2910*/  IADD3 R0, R0, 0x7f, RZ ;  /* 0x0000007f00007810 */ /* 0x004fe20007ffe0ff */
[----:B-1----:R-:W-:-:S04]  /*2920*/  IMAD.MOV.U32 R2, RZ, RZ, c[0x0][0x228] ;  /* 0x00008a00ff027624 */ /* 0x002fc800078e00ff */
[----:B------:R-:W-:-:S05]  /*2930*/  @P2 IMAD.HI.U32 R3, R0, c[0x0][0x2c8], RZ ;  /* 0x0000b20000032a27 */ /* 0x000fca00078e00ff */
[----:B------:R-:W-:Y:S01]  /*2940*/  @P2 SHF.R.U32.HI R0, RZ, c[0x0][0x2cc], R3 ;  /* 0x0000b300ff002a19 */ /* 0x000fe20000011603 */
[----:B------:R-:W-:Y:S01]  /*2950*/  BSSY B0, `(.L_x_1556) ;  /* 0x0000039000007945 */ /* 0x000fe20003800000 */
[----:B------:R-:W-:-:S04]  /*2960*/  LOP3.LUT R245, R245, 0xffffffdf, RZ, 0xc0, !PT ;  /* 0xffffffdff5f57812 */ /* 0x000fc800078ec0ff */
[----:B------:R-:W-:Y:S01]  /*2970*/  @P2 LOP3.LUT R245, R245, 0x20, RZ, 0xfc, !PT ;  /* 0x00000020f5f52812 */ /* 0x000fe200078efcff */
[----:B----4-:R-:W-:-:S04]  /*2980*/  @P6 IMAD.IADD R2, R4, 0x1, -R5 ;  /* 0x0000000104026824 */ /* 0x010fc800078e0a05 */
[----:B------:R-:W-:-:S05]  /*2990*/  IMAD.IADD R4, R8, 0x1, R2 ;  /* 0x0000000108047824 */ /* 0x000fca00078e0202 */
[----:B------:R-:W-:Y:S01]  /*29a0*/  IADD3 R138, R4, 0x30, -R6 ;  /* 0x00000030048a7810 */ /* 0x000fe20007ffe806 */
[----:B------:R1:W-:Y:S01]  /*29b0*/  STL [R1+0x6c], R4 ;  /* 0x00006c0401007387 */ /* 0x0003e20000100800 */
[----:B------:R-:W-:-:S03]  /*29c0*/  LOP3.LUT R5, R23, 0xff000000, RZ, 0xc0, !PT ;  /* 0xff00000017057812 */ /* 0x000fc600078ec0ff */
[----:B------:R-:W-:-:S04]  /*29d0*/  IMAD.IADD R3, R138, 0x1, R0 ;  /* 0x000000018a037824 */ /* 0x000fc800078e0200 */
[----:B------:R-:W-:Y:S01]  /*29e0*/  IMAD.HI R6, R3, 0x2aaaaaab, RZ ;  /* 0x2aaaaaab03067827 */ /* 0x000fe200078e02ff */
[----:B------:R-:W-:Y:S02]  /*29f0*/  LOP3.LUT R3, R23, 0xff0000, RZ, 0xc0, !PT ;  /* 0x00ff000017037812 */ /* 0x000fe400078ec0ff */
[----:B-1----:R-:W-:-:S05]  /*2a00*/  IADD3 R4, R4, 0x2f, RZ ;  /* 0x0000002f04047810 */ /* 0x002fca0007ffe0ff */
[----:B------:R-:W-:Y:S01]  /*2a10*/  IMAD.HI R0, R4, 0x2aaaaaab, RZ ;  /* 0x2aaaaaab04007827 */ /* 0x000fe200078e02ff */
[----:B------:R-:W-:-:S04]  /*2a20*/  SHF.R.U32.HI R4, RZ, 0x8, R5 ;  /* 0x00000008ff047819 */ /* 0x000fc80000011605 */
[----:B------:R-:W-:Y:S02]  /*2a30*/  LEA.HI R3, R3, R4, RZ, 0x10 ;  /* 0x0000000403037211 */ /* 0x000fe400078f80ff */
[----:B------:R-:W-:Y:S02]  /*2a40*/  SHF.R.U32.HI R5, RZ, 0x1f, R0 ;  /* 0x0000001fff057819 */ /* 0x000fe40000011600 */
[----:B------:R-:W-:Y:S02]  /*2a50*/  SHF.R.U32.HI R9, RZ, 0x1f, R6 ;  /* 0x0000001fff097819 */ /* 0x000fe40000011606 */
[----:B------:R-:W-:Y:S02]  /*2a60*/  SHF.R.U32.HI R10, RZ, 0x10, R3 ;  /* 0x00000010ff0a7819 */ /* 0x000fe40000011603 */
[----:B------:R-:W-:Y:S02]  /*2a70*/  LOP3.LUT R16, R3, 0xff, RZ, 0xc0, !PT ;  /* 0x000000ff03107812 */ /* 0x000fe400078ec0ff */
[----:B------:R-:W-:-:S02]  /*2a80*/  LEA.HI.SX32 R137, R0, R5, 0x1d ;  /* 0x0000000500897211 */ /* 0x000fc400078feaff */
[----:B------:R-:W-:Y:S01]  /*2a90*/  LEA.HI.SX32 R0, R6, R9, 0x1d ;  /* 0x0000000906007211 */ /* 0x000fe200078feaff */
[----:B------:R1:W-:Y:S03]  /*2aa0*/  STL [R1+0x74], R10 ;  /* 0x0000740a01007387 */ /* 0x0003e60000100800 */
[----:B------:R-:W-:Y:S01]  /*2ab0*/  IMNMX R6, R137, R0, PT ;  /* 0x0000000089067217 */ /* 0x000fe20003800200 */
[----:B------:R1:W-:Y:S03]  /*2ac0*/  STL [R1+0xd8], R16 ;  /* 0x0000d81001007387 */ /* 0x0003e60000100800 */
[----:B------:R-:W-:Y:S02]  /*2ad0*/  ISETP.GE.AND P0, PT, R6, 0x1, PT ;  /* 0x000000010600780c */ /* 0x000fe40003f06270 */
[----:B------:R-:W-:Y:S01]  /*2ae0*/  ISETP.NE.AND P1, PT, R10, RZ, PT ;  /* 0x000000ff0a00720c */ /* 0x000fe20003f25270 */
[----:B------:R-:W-:-:S03]  /*2af0*/  IMAD.MOV.U32 R0, RZ, RZ, RZ ;  /* 0x000000ffff007224 */ /* 0x000fc600078e00ff */
[----:B------:R-:W-:-:S07]  /*2b00*/  SEL R128, R10, c[0x0][0x338], P1 ;  /* 0x0000ce000a807a07 */ /* 0x000fce0000800000 */
[----:B------:R-:W-:Y:S05]  /*2b10*/  @!P0 BRA `(.L_x_1557) ;  /* 0x000001c000008947 */ /* 0x000fea0003800000 */
[----:B------:R-:W-:Y:S02]  /*2b20*/  IABS R3, R128 ;  /* 0x0000008000037213 */ /* 0x000fe40000000000 */
[----:B------:R-:W-:Y:S02]  /*2b30*/  IADD3 R9, R128, -0x1, R6 ;  /* 0xffffffff80097810 */ /* 0x000fe40007ffe006 */
[----:B------:R-:W2:Y:S02]  /*2b40*/  I2F.RP R0, R3 ;  /* 0x0000000300007306 */ /* 0x000ea40000209400 */
[----:B------:R-:W-:-:S06]  /*2b50*/  IABS R12, R9 ;  /* 0x00000009000c7213 */ /* 0x000fcc0000000000 */
[----:B--2---:R-:W2:Y:S02]  /*2b60*/  MUFU.RCP R0, R0 ;  /* 0x0000000000007308 */ /* 0x004ea40000001000 */
[----:B--2---:R-:W-:-:S06]  /*2b70*/  IADD3 R0, R0, 0xffffffe, RZ ;  /* 0x0ffffffe00007810 */ /* 0x004fcc0007ffe0ff */
[----:B------:R-:W2:Y:S02]  /*2b80*/  F2I.FTZ.U32.TRUNC.NTZ R5, R0 ;  /* 0x0000000000057305 */ /* 0x000ea4000021f000 */
[----:B--2---:R-:W-:-:S04]  /*2b90*/  IMAD.MOV R0, RZ, RZ, -R5 ;  /* 0x000000ffff007224 */ /* 0x004fc800078e0a05 */
[----:B------:R-:W-:Y:S01]  /*2ba0*/  IMAD.MOV.U32 R4, RZ, RZ, R0 ;  /* 0x000000ffff047224 */ /* 0x000fe200078e0000 */
[----:B------:R-:W-:-:S03]  /*2bb0*/  IABS R0, R128 ;  /* 0x0000008000007213 */ /* 0x000fc60000000000 */
[----:B-1----:R-:W-:Y:S02]  /*2bc0*/  IMAD R10, R4, R3, RZ ;  /* 0x00000003040a7224 */ /* 0x002fe400078e02ff */
        /* <DEDUP_REMOVED lines=17> */
.L_x_1557:
[----:B------:R-:W-:Y:S05]  /*2ce0*/  BSYNC B0 ;  /* 0x0000000000007941 */ /* 0x000fea0003800000 */
.L_x_1556:
[----:B------:R-:W-:-:S04]  /*2cf0*/  IMAD R3, R16, R0, RZ ;  /* 0x0000000010037224 */ /* 0x000fc800078e02ff */
        /* <DEDUP_REMOVED lines=27> */
[----:B------:R-:W-:-:S03]  /*2eb0*/  IADD3 R33, R0, -0x1, RZ ;  /* 0xffffffff00217810 */ /* 0x000fc60007ffe0ff */
[----:B------:R-:W-:Y:S01]  /*2ec0*/  IMAD R3, R88, c[0x0][0x23c], R3 ;  /* 0x00008f0058037a24 */ /* 0x000fe200078e0203 */
[----:B------:R-:W-:Y:S02]  /*2ed0*/  SEL R11, R18, RZ, !P6 ;  /* 0x000000ff120b7207 */ /* 0x000fe40007000000 */
[----:B------:R-:W-:Y:S02]  /*2ee0*/  LOP3.LUT R26, R23, 0xffff, RZ, 0xc0, !PT ;  /* 0x0000ffff171a7812 */ /* 0x000fe400078ec0ff */
[----:B------:R-:W-:Y:S01]  /*2ef0*/  SEL R10, R19, RZ, !P6 ;  /* 0x000000ff130a7207 */ /* 0x000fe20007000000 */
[----:B------:R-:W-:Y:S02]  /*2f00*/  IMAD R0, R11, c[0x0][0x248], RZ ;  /* 0x000092000b007a24 */ /* 0x000fe400078e02ff */
[----:B------:R-:W-:Y:S02]  /*2f10*/  IMAD.MOV.U32 R130, RZ, RZ, 0x30 ;  /* 0x00000030ff827424 */ /* 0x000fe400078e00ff */
[----:B------:R-:W-:-:S02]  /*2f20*/  IMAD R6, R10, c[0x0][0x24c], R0 ;  /* 0x000093000a067a24 */ /* 0x000fc400078e0200 */
[C---:B------:R-:W-:Y:S02]  /*2f30*/  IMAD R142, R130.reuse, c[0x0][0x23c], RZ ;  /* 0x00008f00828e7a24 */ /* 0x040fe400078e02ff */
[----:B------:R-:W-:-:S04]  /*2f40*/  IMAD.WIDE.U32 R134, R130, c[0x0][0x238], RZ ;  /* 0x00008e0082867a25 */ /* 0x000fc800078e00ff */
[----:B------:R-:W-:Y:S01]  /*2f50*/  IMAD.IADD R142, R135, 0x1, R142 ;  /* 0x00000001878e7824 */ /* 0x000fe200078e028e */
[----:B------:R-:W-:Y:S01]  /*2f60*/  ISETP.GE.AND P5, PT, R252, c[0x0][0x1d4], PT ;  /* 0x00007500fc007a0c */ /* 0x000fe20003fa6270 */
[----:B------:R-:W-:Y:S02]  /*2f70*/  IMAD.MOV.U32 R143, RZ, RZ, c[0x0][0x238] ;  /* 0x00008e00ff8f7624 */ /* 0x000fe400078e00ff */
[----:B------:R-:W-:Y:S01]  /*2f80*/  IMAD.MOV.U32 R141, RZ, RZ, 0x5 ;  /* 0x00000005ff8d7424 */ /* 0x000fe200078e00ff */
[----:B------:R-:W-:-:S04]  /*2f90*/  ISETP.NE.U32.AND P3, PT, RZ, c[0x0][0x340], PT ;  /* 0x0000d000ff007a0c */ /* 0x000fc80003f65070 */
[C---:B------:R-:W-:Y:S01]  /*2fa0*/  SHF.L.U64.HI R141, R143.reuse, R141, c[0x0][0x23c] ;  /* 0x00008f008f8d7619 */ /* 0x040fe2000001028d */
[----:B------:R-:W-:Y:S01]  /*2fb0*/  IMAD.SHL.U32 R143, R143, 0x20, RZ ;  /* 0x000000208f8f7824 */ /* 0x000fe200078e00ff */
[----:B------:R-:W-:Y:S01]  /*2fc0*/  ISETP.NE.AND.EX P3, PT, RZ, c[0x0][0x344], PT, P3 ;  /* 0x0000d100ff007a0c */ /* 0x000fe20003f65330 */
        /* <DEDUP_REMOVED lines=12> */
[----:B------:R-:W-:Y:S01]  /*3090*/  IMAD.MOV.U32 R90, RZ, RZ, R92 ;  /* 0x000000ffff5a7224 */ /* 0x000fe200078e005c */
[----:B------:R-:W-:Y:S01]  /*30a0*/  ISETP.GE.AND P6, PT, R16, c[0x0][0x1d4], PT ;  /* 0x0000750010007a0c */ /* 0x000fe20003fc6270 */
[-C--:B------:R-:W-:Y:S02]  /*30b0*/  IMAD R3, R4, R134.reuse, R3 ;  /* 0x0000008604037224 */ /* 0x080fe400078e0203 */
[----:B------:R-:W-:Y:S01]  /*30c0*/  IMAD.WIDE.U32 R8, R33, R134, R90 ;  /* 0x0000008621087225 */ /* 0x000fe200078e005a */
[----:B---3--:R-:W-:-:S02]  /*30d0*/  ISETP.GE.AND P4, PT, R22, c[0x0][0x1d4], PT ;  /* 0x0000750016007a0c */ /* 0x008fc40003f86270 */
[----:B------:R-:W-:Y:S01]  /*30e0*/  ISETP.GT.AND P0, PT, R0, 0x20, PT ;  /* 0x000000200000780c */ /* 0x000fe20003f04270 */
[----:B------:R-:W-:Y:S01]  /*30f0*/  IMAD.IADD R3, R9, 0x1, R3 ;  /* 0x0000000109037824 */ /* 0x000fe200078e0203 */
[----:B------:R-:W-:Y:S01]  /*3100*/  @P1 LEA R4, P2, R8, c[0x0][0x220], 0x1 ;  /* 0x0000880008041a11 */ /* 0x000fe200078408ff */
[----:B----4-:R-:W-:-:S03]  /*3110*/  @P1 IMAD.SHL.U32 R0, R12, 0x2, RZ ;  /* 0x000000020c001824 */ /* 0x010fc600078e00ff */
[----:B------:R-:W-:-:S05]  /*3120*/  @P1 LEA.HI.X R5, R8, c[0x0][0x224], R3, 0x1, P2 ;  /* 0x0000890008051a11 */ /* 0x000fca00010f0c03 */
        /* <DEDUP_REMOVED lines=10> */
[----:B------:R-:W-:-:S04]  /*31d0*/  @P3 IADD3 R8, P1, R21, c[0x0][0x340], RZ ;  /* 0x0000d00015083a10 */ /* 0x000fc80007f3e0ff */
[----:B------:R-:W-:-:S05]  /*31e0*/  @P3 IADD3.X R9, R20, c[0x0][0x344], RZ, P1, !PT ;  /* 0x0000d10014093a10 */ /* 0x000fca0000ffe4ff */
        /* <DEDUP_REMOVED lines=10> */
[----:B------:R-:W-:-:S03]  /*3290*/  ISETP.GE.AND P2, PT, R108, c[0x0][0x27c], PT ;  /* 0x00009f006c007a0c */ /* 0x000fc60003f46270 */
[----:B------:R-:W0:Y:S01]  /*32a0*/  LDGDEPBAR ;  /* 0x00000000000079af */ /* 0x000e220000000000 */
[----:B------:R-:W-:Y:S01]  /*32b0*/  WARPSYNC 0xffffffff ;  /* 0xffffffff00007948 */ /* 0x000fe20003800000 */
[----:B------:R-:W-:Y:S02]  /*32c0*/  @P4 LOP3.LUT R245, R245, 0x1, RZ, 0xfc, !PT ;  /* 0x00000001f5f54812 */ /* 0x000fe400078efcff */
[----:B------:R-:W-:Y:S02]  /*32d0*/  SHF.R.S32.HI R165, RZ, 0x1f, R164 ;  /* 0x0000001fffa57819 */ /* 0x000fe400000114a4 */
[----:B------:R-:W-:Y:S02]  /*32e0*/  SHF.R.S32.HI R12, RZ, 0x1f, R114 ;  /* 0x0000001fff0c7819 */ /* 0x000fe40000011472 */
[----:B-----5:R-:W-:Y:S01]  /*32f0*/  SHF.R.S32.HI R23, RZ, 0x1f, R129 ;  /* 0x0000001fff177819 */ /* 0x020fe20000011481 */
[----:B-1----:R-:W-:-:S04]  /*3300*/  IMAD.MOV.U32 R0, RZ, RZ, c[0x0][0x27c] ;  /* 0x00009f00ff007624 */ /* 0x002fc800078e00ff */
[----:B------:R-:W-:Y:S01]  /*3310*/  IMAD.SHL.U32 R65, R0, 0x2, RZ ;  /* 0x0000000200417824 */ /* 0x000fe200078e00ff */
[----:B--2---:R-:W-:Y:S01]  /*3320*/  @P3 SHF.R.S32.HI R22, RZ, 0x1f, R6 ;  /* 0x0000001fff163819 */ /* 0x004fe20000011406 */
[----:B------:R-:W-:Y:S02]  /*3330*/  @!P3 IMAD.MOV.U32 R6, RZ, RZ, R19 ;  /* 0x000000ffff06b224 */ /* 0x000fe400078e0013 */
[----:B------:R-:W-:Y:S02]  /*3340*/  @!P3 IMAD.MOV.U32 R22, RZ, RZ, R18 ;  /* 0x000000ffff16b224 */ /* 0x000fe400078e0012 */
[----:B------:R-:W2:Y:S01]  /*3350*/  LDL R28, [R1+0x30] ;  /* 0x00003000011c7983 */ /* 0x000ea20000100800 */
[----:B------:R-:W-:Y:S02]  /*3360*/  IMAD R0, R12, c[0x0][0x280], RZ ;  /* 0x0000a0000c007a24 */ /* 0x000fe400078e02ff */
[----:B------:R-:W-:Y:S01]  /*3370*/  IMAD.WIDE.U32 R4, R26, c[0x0][0x260], R16 ;  /* 0x000098001a047a25 */ /* 0x000fe200078e0010 */
[----:B------:R-:W3:Y:S03]  /*3380*/  LDL R27, [R1+0x34] ;  /* 0x00003400011b7983 */ /* 0x000ee60000100800 */
[----:B------:R-:W-:-:S02]  /*3390*/  IMAD R0, R114, c[0x0][0x284], R0 ;  /* 0x0000a10072007a24 */ /* 0x000fc400078e0200 */
[----:B------:R-:W-:Y:S01]  /*33a0*/  IMAD.WIDE.U32 R8, R114, c[0x0][0x280], R164 ;  /* 0x0000a00072087a25 */ /* 0x000fe200078e00a4 */
[----:B------:R-:W-:-:S03]  /*33b0*/  ISETP.GE.AND P1, PT, R113, c[0x0][0x27c], PT ;  /* 0x00009f0071007a0c */ /* 0x000fc60003f26270 */
[----:B------:R-:W-:Y:S02]  /*33c0*/  IMAD.IADD R127, R13, 0x1, R15 ;  /* 0x000000010d7f7824 */ /* 0x000fe400078e020f */
[----:B------:R-:W-:Y:S02]  /*33d0*/  IMAD R3, R11, c[0x0][0x268], RZ ;  /* 0x00009a000b037a24 */ /* 0x000fe400078e02ff */
[----:B------:R-:W-:Y:S02]  /*33e0*/  IMAD R5, R26, c[0x0][0x264], R5 ;  /* 0x000099001a057a24 */ /* 0x000fe400078e0205 */
[----:B------:R-:W-:Y:S02]  /*33f0*/  IMAD.IADD R15, R9, 0x1, R0 ;  /* 0x00000001090f7824 */ /* 0x000fe400078e0200 */
[----:B------:R-:W-:Y:S02]  /*3400*/  IMAD R9, R12, c[0x0][0x290], RZ ;  /* 0x0000a4000c097a24 */ /* 0x000fe400078e02ff */
[C---:B------:R-:W-:Y:S01]  /*3410*/  IMAD R25, R10.reuse, c[0x0][0x26c], R3 ;  /* 0x00009b000a197a24 */ /* 0x040fe200078e0203 */
[----:B------:R-:W-:Y:S01]  /*3420*/  SEL R3, RZ, c[0x0][0x27c], !P2 ;  /* 0x00009f00ff037a07 */ /* 0x000fe20005000000 */
[----:B------:R-:W-:Y:S01]  /*3430*/  IMAD.WIDE.U32 R82, R10, c[0x0][0x268], R4 ;  /* 0x00009a000a527a25 */ /* 0x000fe200078e0004 */
[----:B------:R-:W-:-:S02]  /*3440*/  MOV R14, R8 ;  /* 0x00000008000e7202 */ /* 0x000fc40000000f00 */
[----:B------:R-:W-:Y:S01]  /*3450*/  ISETP.GE.AND P3, PT, R112, c[0x0][0x27c], PT ;  /* 0x00009f0070007a0c */ /* 0x000fe20003f66270 */
[----:B------:R-:W-:Y:S01]  /*3460*/  IMAD.WIDE.U32 R4, R114, c[0x0][0x290], R164 ;  /* 0x0000a40072047a25 */ /* 0x000fe200078e00a4 */
[----:B------:R-:W-:-:S03]  /*3470*/  SEL R8, RZ, c[0x0][0x27c], !P1 ;  /* 0x00009f00ff087a07 */ /* 0x000fc60004800000 */
[C---:B------:R-:W-:Y:S02]  /*3480*/  IMAD R19, R114.reuse, c[0x0][0x294], R9 ;  /* 0x0000a50072137a24 */ /* 0x040fe400078e0209 */
[----:B------:R-:W-:Y:S01]  /*3490*/  IMAD.WIDE.U32 R10, R114, c[0x0][0x280], R108 ;  /* 0x0000a000720a7a25 */ /* 0x000fe200078e006c */
[----:B------:R-:W-:-:S03]  /*34a0*/  IADD3 R3, R108, R3, RZ ;  /* 0x000000036c037210 */ /* 0x000fc60007ffe0ff */
[----:B------:R-:W-:Y:S01]  /*34b0*/  IMAD.IADD R13, R5, 0x1, R19 ;  /* 0x00000001050d7824 */ /* 0x000fe200078e0213 */
[----:B------:R-:W-:Y:S01]  /*34c0*/  SEL R5, RZ, c[0x0][0x27c], !P3 ;  /* 0x00009f00ff057a07 */ /* 0x000fe20005800000 */
[----:B------:R-:W-:Y:S01]  /*34d0*/  IMAD.IADD R11, R0, 0x1, R11 ;  /* 0x00000001000b7824 */ /* 0x000fe200078e020b */
[----:B------:R-:W-:Y:S01]  /*34e0*/  MOV R12, R4 ;  /* 0x00000004000c7202 */ /* 0x000fe20000000f00 */
[----:B------:R-:W-:Y:S01]  /*34f0*/  IMAD.IADD R0, R113, 0x1, R8 ;  /* 0x0000000171007824 */ /* 0x000fe200078e0208 */
[----:B------:R-:W-:Y:S02]  /*3500*/  SHF.R.S32.HI R4, RZ, 0x1f, R3 ;  /* 0x0000001fff047819 */ /* 0x000fe40000011403 */
[----:B------:R-:W-:Y:S02]  /*3510*/  IADD3 R8, R112, R5, RZ ;  /* 0x0000000570087210 */ /* 0x000fe40007ffe0ff */
[----:B------:R-:W-:Y:S02]  /*3520*/  LEA.HI R5, R4, R3, RZ, 0x3 ;  /* 0x0000000304057211 */ /* 0x000fe400078f18ff */
[----:B------:R-:W-:-:S02]  /*3530*/  SHF.R.S32.HI R18, RZ, 0x1f, R0 ;  /* 0x0000001fff127819 */ /* 0x000fc40000011400 */
[----:B------:R-:W-:Y:S01]  /*3540*/  LEA.HI R3, R4, R3, RZ, 0x5 ;  /* 0x0000000304037211 */ /* 0x000fe200078f28ff */
[----:B------:R-:W-:Y:S01]  /*3550*/  IMAD.WIDE.U32 R16, R114, c[0x0][0x290], R108 ;  /* 0x0000a40072107a25 */ /* 0x000fe200078e006c */
[----:B------:R-:W-:Y:S02]  /*3560*/  SHF.R.S32.HI R9, RZ, 0x1f, R8 ;  /* 0x0000001fff097819 */ /* 0x000fe40000011408 */
[CC--:B------:R-:W-:Y:S02]  /*3570*/  LEA.HI R4, R18.reuse, R0.reuse, RZ, 0x3 ;  /* 0x0000000012047211 */ /* 0x0c0fe400078f18ff */
[----:B------:R-:W-:Y:S02]  /*3580*/  LEA.HI R20, R18, R0, RZ, 0x5 ;  /* 0x0000000012147211 */ /* 0x000fe400078f28ff */
[----:B------:R-:W-:Y:S02]  /*3590*/  SHF.R.S32.HI R18, RZ, 0x5, R3 ;  /* 0x00000005ff127819 */ /* 0x000fe40000011403 */
[----:B------:R-:W-:-:S02]  /*35a0*/  LEA.HI R3, R9, R8, RZ, 0x3 ;  /* 0x0000000809037211 */ /* 0x000fc400078f18ff */
[----:B------:R-:W-:Y:S01]  /*35b0*/  LEA.HI R0, R9, R8, RZ, 0x5 ;  /* 0x0000000809007211 */ /* 0x000fe200078f28ff */
[----:B------:R-:W-:Y:S01]  /*35c0*/  IMAD.IADD R9, R19, 0x1, R17 ;  /* 0x0000000113097824 */ /* 0x000fe200078e0211 */
[----:B------:R-:W-:Y:S02]  /*35d0*/  SHF.R.S32.HI R17, RZ, 0x5, R20 ;  /* 0x00000005ff117819 */ /* 0x000fe40000011414 */
[----:B------:R-:W-:Y:S02]  /*35e0*/  SHF.R.S32.HI R0, RZ, 0x5, R0 ;  /* 0x00000005ff007819 */ /* 0x000fe40000011400 */
[----:B------:R-:W-:Y:S01]  /*35f0*/  MOV R145, c[0x0][0x2b8] ;  /* 0x0000ae0000917a02 */ /* 0x000fe20000000f00 */
[--C-:B------:R-:W-:Y:S02]  /*3600*/  IMAD R20, R17, 0x600, R7.reuse ;  /* 0x0000060011147824 */ /* 0x100fe400078e0207 */
[----:B------:R-:W-:Y:S01]  /*3610*/  IMAD.MOV.U32 R144, RZ, RZ, c[0x0][0x27c] ;  /* 0x00009f00ff907624 */ /* 0x000fe200078e00ff */
[----:B------:R-:W-:Y:S01]  /*3620*/  ISETP.NE.AND P4, PT, R145, 0x1, PT ;  /* 0x000000019100780c */ /* 0x000fe20003f85270 */
[----:B------:R-:W-:-:S02]  /*3630*/  IMAD R17, R0, 0x600, R7 ;  /* 0x0000060000117824 */ /* 0x000fc400078e0207 */
[----:B------:R-:W-:Y:S01]  /*3640*/  IMAD R24, R18, 0x600, R7 ;  /* 0x0000060012187824 */ /* 0x000fe200078e0207 */
[----:B------:R-:W-:Y:S02]  /*3650*/  ISETP.GE.AND P0, PT, R144, 0x1, PT ;  /* 0x000000019000780c */ /* 0x000fe40003f06270 */
[----:B------:R-:W-:Y:S01]  /*3660*/  LOP3.LUT R245, R245, 0xffffffef, RZ, 0xc0, !PT ;  /* 0xffffffeff5f57812 */ /* 0x000fe200078ec0ff */
[----:B------:R-:W-:-:S03]  /*3670*/  IMAD R139, R130, c[0x0][0x284], RZ ;  /* 0x0000a100828b7a24 */ /* 0x000fc600078e02ff */
[----:B------:R-:W-:Y:S01]  /*3680*/  LOP3.LUT R245, R245, 0xfffffff7, RZ, 0xc0, !PT ;  /* 0xfffffff7f5f57812 */ /* 0x000fe200078ec0ff */
[C---:B------:R-:W-:Y:S02]  /*3690*/  IMAD R140, R130.reuse, c[0x0][0x294], RZ ;  /* 0x0000a500828c7a24 */ /* 0x040fe400078e02ff */
[----:B------:R-:W-:Y:S01]  /*36a0*/  IMAD.WIDE.U32 R132, R130, c[0x0][0x280], RZ ;  /* 0x0000a00082847a25 */ /* 0x000fe200078e00ff */
[----:B------:R-:W-:-:S03]  /*36b0*/  LOP3.LUT R86, R5, 0xfffffff8, RZ, 0xc0, !PT ;  /* 0xfffffff805567812 */ /* 0x000fc600078ec0ff */
[----:B------:R-:W-:Y:S01]  /*36c0*/  IMAD.WIDE.U32 R106, R6, c[0x0][0x2b0], RZ ;  /* 0x0000ac00066a7a25 */ /* 0x000fe200078e00ff */
[----:B------:R-:W-:Y:S02]  /*36d0*/  LOP3.LUT R85, R4, 0xfffffff8, RZ, 0xc0, !PT ;  /* 0xfffffff804557812 */ /* 0x000fe400078ec0ff */
[----:B------:R-:W-:Y:S01]  /*36e0*/  LOP3.LUT R84, R3, 0xfffffff8, RZ, 0xc0, !PT ;  /* 0xfffffff803547812 */ /* 0x000fe200078ec0ff */
[----:B------:R-:W-:Y:S01]  /*36f0*/  IMAD.WIDE.U32 R130, R130, c[0x0][0x290], RZ ;  /* 0x0000a40082827a25 */ /* 0x000fe200078e00ff */
[----:B------:R-:W-:-:S03]  /*3700*/  @P4 LOP3.LUT R245, R245, 0x8, RZ, 0xfc, !PT ;  /* 0x00000008f5f54812 */ /* 0x000fc600078efcff */
[----:B------:R-:W-:-:S04]  /*3710*/  IMAD.WIDE.U32 R96, R129, c[0x0][0x280], R10 ;  /* 0x0000a00081607a25 */ /* 0x000fc800078e000a */
[----:B------:R-:W-:-:S04]  /*3720*/  IMAD.WIDE.U32 R104, R26, c[0x0][0x1e8], RZ ;  /* 0x00007a001a687a25 */ /* 0x000fc800078e00ff */
[----:B------:R-:W-:-:S04]  /*3730*/  IMAD.WIDE.U32 R102, R26, c[0x0][0x210], RZ ;  /* 0x000084001a667a25 */ /* 0x000fc800078e00ff */
[----:B------:R-:W-:-:S04]  /*3740*/  IMAD.WIDE.U32 R100, R129, c[0x0][0x280], R14 ;  /* 0x0000a00081647a25 */ /* 0x000fc800078e000e */
[----:B------:R-:W-:Y:S01]  /*3750*/  IMAD.WIDE.U32 R98, R129, c[0x0][0x290], R12 ;  /* 0x0000a40081627a25 */ /* 0x000fe200078e000c */
[----:B------:R-:W-:Y:S02]  /*3760*/  IADD3 R140, R131, R140, RZ ;  /* 0x0000008c838c7210 */ /* 0x000fe40007ffe0ff */
[----:B------:R-:W-:Y:S01]  /*3770*/  IADD3 R81, R83, R25, RZ ;  /* 0x0000001953517210 */ /* 0x000fe20007ffe0ff */
[----:B------:R-:W-:Y:S01]  /*3780*/  IMAD.IADD R139, R133, 0x1, R139 ;  /* 0x00000001858b7824 */ /* 0x000fe200078e028b */
[----:B------:R-:W-:Y:S01]  /*3790*/  SHF.R.S32.HI R63, RZ, 0x3, R5 ;  /* 0x00000003ff3f7819 */ /* 0x000fe20000011405 */
[C---:B------:R-:W-:Y:S01]  /*37a0*/  IMAD R126, R26.reuse, c[0x0][0x1ec], R105 ;  /* 0x00007b001a7e7a24 */ /* 0x040fe200078e0269 */
[----:B------:R-:W-:Y:S01]  /*37b0*/  SHF.R.S32.HI R62, RZ, 0x3, R4 ;  /* 0x00000003ff3e7819 */ /* 0x000fe20000011404 */
[----:B------:R-:W-:Y:S01]  /*37c0*/  IMAD R125, R26, c[0x0][0x214], R103 ;  /* 0x000085001a7d7a24 */ /* 0x000fe200078e0267 */
[----:B------:R-:W-:Y:S02]  /*37d0*/  SHF.R.S32.HI R61, RZ, 0x3, R3 ;  /* 0x00000003ff3d7819 */ /* 0x000fe40000011403 */
[----:B------:R-:W-:-:S02]  /*37e0*/  SHF.R.S32.HI R120, RZ, 0x1f, R86 ;  /* 0x0000001fff787819 */ /* 0x000fc40000011456 */
[----:B------:R-:W-:Y:S02]  /*37f0*/  SHF.R.S32.HI R119, RZ, 0x1f, R85 ;  /* 0x0000001fff777819 */ /* 0x000fe40000011455 */
[----:B------:R-:W-:Y:S02]  /*3800*/  SHF.R.S32.HI R118, RZ, 0x1f, R84 ;  /* 0x0000001fff767819 */ /* 0x000fe40000011454 */
[----:B------:R-:W-:Y:S01]  /*3810*/  @P0 LOP3.LUT R245, R245, 0x10, RZ, 0xfc, !PT ;  /* 0x00000010f5f50812 */ /* 0x000fe200078efcff */
[----:B------:R-:W-:Y:S01]  /*3820*/  ULDC.U8 UR5, c[0x0][0x298] ;  /* 0x0000a60000057ab9 */ /* 0x000fe20000000000 */
[----:B--2---:R-:W-:-:S04]  /*3830*/  LOP3.LUT R19, R28, 0x18, R5, 0xf8, !PT ;  /* 0x000000181c137812 */ /* 0x004fc800078ef805 */
[-C--:B---3--:R-:W-:Y:S02]  /*3840*/  LOP3.LUT R21, R19, R27.reuse, RZ, 0x3c, !PT ;  /* 0x0000001b13157212 */ /* 0x088fe400078e3cff */
[C---:B------:R-:W-:Y:S02]  /*3850*/  LOP3.LUT R19, R28.reuse, 0x18, R3, 0xf8, !PT ;  /* 0x000000181c137812 */ /* 0x040fe400078ef803 */
[----:B------:R-:W-:Y:S02]  /*3860*/  LOP3.LUT R8, R28, 0x18, R4, 0xf8, !PT ;  /* 0x000000181c087812 */ /* 0x000fe400078ef804 */
[-C--:B------:R-:W-:Y:S02]  /*3870*/  LOP3.LUT R0, R19, R27.reuse, RZ, 0x3c, !PT ;  /* 0x0000001b13007212 */ /* 0x080fe400078e3cff */
[----:B------:R-:W-:Y:S02]  /*3880*/  LOP3.LUT R18, R8, R27, RZ, 0x3c, !PT ;  /* 0x0000001b08127212 */ /* 0x000fe400078e3cff */
[----:B------:R-:W-:Y:S01]  /*3890*/  MOV R8, R16 ;  /* 0x0000001000087202 */ /* 0x000fe20000000f00 */
[----:B------:R-:W-:Y:S01]  /*38a0*/  IMAD.IADD R19, R17, 0x1, R0 ;  /* 0x0000000111137824 */ /* 0x000fe200078e0200 */
[----:B------:R-:W-:Y:S01]  /*38b0*/  IADD3 R20, R20, R18, RZ ;  /* 0x0000001214147210 */ /* 0x000fe20007ffe0ff */
[----:B------:R-:W-:-:S02]  /*38c0*/  IMAD R0, R22, c[0x0][0x2b0], RZ ;  /* 0x0000ac0016007a24 */ /* 0x000fc400078e02ff */
[C---:B------:R-:W-:Y:S02]  /*38d0*/  IMAD R16, R23.reuse, c[0x0][0x280], RZ ;  /* 0x0000a00017107a24 */ /* 0x040fe400078e02ff */
[----:B------:R-:W-:Y:S02]  /*38e0*/  IMAD R18, R23, c[0x0][0x290], RZ ;  /* 0x0000a40017127a24 */ /* 0x000fe400078e02ff */
[----:B------:R-:W-:Y:S02]  /*38f0*/  IMAD R17, R6, c[0x0][0x2b4], R0 ;  /* 0x0000ad0006117a24 */ /* 0x000fe400078e0200 */
[C---:B------:R-:W-:Y:S02]  /*3900*/  IMAD R16, R129.reuse, c[0x0][0x284], R16 ;  /* 0x0000a10081107a24 */ /* 0x040fe400078e0210 */
[C---:B------:R-:W-:Y:S02]  /*3910*/  IMAD R6, R129.reuse, c[0x0][0x294], R18 ;  /* 0x0000a50081067a24 */ /* 0x040fe400078e0212 */
[----:B------:R-:W-:-:S04]  /*3920*/  IMAD.WIDE.U32 R94, R129, c[0x0][0x290], R8 ;  /* 0x0000a400815e7a25 */ /* 0x000fc800078e0008 */
[----:B------:R-:W-:Y:S01]  /*3930*/  IMAD.IADD R21, R24, 0x1, R21 ;  /* 0x0000000118157824 */ /* 0x000fe200078e0215 */
[----:B------:R-:W-:Y:S01]  /*3940*/  LEA R0, R170, R114, 0x6 ;  /* 0x00000072aa007211 */ /* 0x000fe200078e30ff */
[----:B------:R-:W-:Y:S01]  /*3950*/  IMAD.IADD R124, R107, 0x1, R17 ;  /* 0x000000016b7c7824 */ /* 0x000fe200078e0211 */
[----:B------:R-:W-:Y:S01]  /*3960*/  IADD3 R121, R16, R97, RZ ;  /* 0x0000006110797210 */ /* 0x000fe20007ffe0ff */
[----:B------:R-:W-:Y:S01]  /*3970*/  IMAD.IADD R123, R101, 0x1, R16 ;  /* 0x00000001657b7824 */ /* 0x000fe200078e0210 */
[----:B------:R-:W-:Y:S01]  /*3980*/  IADD3 R117, R6, R95, RZ ;  /* 0x0000005f06757210 */ /* 0x000fe20007ffe0ff */
[----:B------:R-:W-:Y:S01]  /*3990*/  IMAD.IADD R122, R99, 0x1, R6 ;  /* 0x00000001637a7824 */ /* 0x000fe200078e0206 */
[----:B------:R-:W-:Y:S01]  /*39a0*/  SHF.L.U32 R111, R20, 0x1, RZ ;  /* 0x00000001146f7819 */ /* 0x000fe200000006ff */
[----:B------:R-:W-:Y:S02]  /*39b0*/  IMAD.SHL.U32 R116, R21, 0x2, RZ ;  /* 0x0000000215747824 */ /* 0x000fe400078e00ff */
[----:B------:R-:W-:Y:S01]  /*39c0*/  IMAD.SHL.U32 R110, R19, 0x2, RZ ;  /* 0x00000002136e7824 */ /* 0x000fe200078e00ff */
[----:B------:R-:W-:Y:S06]  /*39d0*/  BAR.SYNC.DEFER_BLOCKING 0x0 ;  /* 0x0000000000007b1d */ /* 0x000fec0000010000 */
.L_x_1585:
        /* <DEDUP_REMOVED lines=107> */
.L_x_1563:
[----:B------:R-:W-:Y:S05]  /*4090*/  BSYNC B0 ;  /* 0x0000000000007941 */ /* 0x000fea0003800000 */
.L_x_1562:
        /* <DEDUP_REMOVED lines=93> */
.L_x_1566:
[----:B------:R-:W-:Y:S05]  /*4670*/  BSYNC B0 ;  /* 0x0000000000007941 */ /* 0x000fea0003800000 */
.L_x_1565:
[----:B------:R-:W-:Y:S01]  /*4680*/  ISETP.GE.AND P0, PT, R113, c[0x0][0x1d4], PT ;  /* 0x0000750071007a0c */ /* 0x000fe20003f06270 */
[----:B------:R-:W-:Y:S01]  /*4690*/  @!UPT UIADD3 URZ, URZ, URZ, URZ ;  /* 0x0000003f3f3ff290 */ /* 0x000fe2000fffe03f */
[----:B------:R-:W-:Y:S11]  /*46a0*/  BSSY B0, `(.L_x_1567) ;  /* 0x000003a000007945 */ /* 0x000ff60003800000 */
[----:B------:R-:W-:-:S05]  /*46b0*/  @P0 BRA `(.L_x_1568) ;  /* 0x0000038000000947 */ /* 0x000fca0003800000 */
[----:B------:R-:W5:Y:S04]  /*46c0*/  LDL R3, [R1+0x2c] ;  /* 0x00002c0001037983 */ /* 0x000f680000100800 */
[----:B-1----:R-:W1:Y:S01]  /*46d0*/  LDS.128 R12, [R247+0x2400] ;  /* 0x00240000f70c7984 */ /* 0x002e620000000c00 */
[----:B-----5:R-:W-:Y:S04]  /*46e0*/  SHF.L.U32 R3, R3, 0x3, RZ ;  /* 0x0000000303037819 */ /* 0x020fe800000006ff */
[C---:B--2-4-:R-:W-:Y:S04]  /*46f0*/  LEA R34, P0, R3.reuse, R52, 0x1 ;  /* 0x0000003403227211 */ /* 0x054fe800078008ff */
        /* <DEDUP_REMOVED lines=52> */
.L_x_1568:
[----:B------:R-:W-:Y:S05]  /*4a40*/  BSYNC B0 ;  /* 0x0000000000007941 */ /* 0x000fea0003800000 */
.L_x_1567:
[----:B------:R-:W-:Y:S01]  /*4a50*/  ISETP.GE.AND P0, PT, R112, c[0x0][0x1d4], PT ;  /* 0x0000750070007a0c */ /* 0x000fe20003f06270 */
[----:B------:R-:W-:Y:S01]  /*4a60*/  @!UPT UIADD3 URZ, URZ, URZ, URZ ;  /* 0x0000003f3f3ff290 */ /* 0x000fe2000fffe03f */
[----:B------:R-:W-:Y:S11]  /*4a70*/  BSSY B0, `(.L_x_1569) ;  /* 0x000003c000007945 */ /* 0x000ff60003800000 */
[----:B------:R-:W-:-:S05]  /*4a80*/  @P0 BRA `(.L_x_1570) ;  /* 0x000003a000000947 */ /* 0x000fca0003800000 */
[----:B---3--:R-:W-:Y:S01]  /*4a90*/  IMAD.MOV.U32 R5, RZ, RZ, R53 ;  /* 0x000000ffff057224 */ /* 0x008fe200078e0035 */
[----:B----4-:R-:W-:Y:S01]  /*4aa0*/  MOV R4, R52 ;  /* 0x0000003400047202 */ /* 0x010fe20000000f00 */
[----:B------:R-:W3:Y:S04]  /*4ab0*/  LDL R3, [R1+0x28] ;  /* 0x0000280001037983 */ /* 0x000ee80000100800 */
[----:B------:R-:W4:Y:S01]  /*4ac0*/  LDS.128 R8, [R246+0x3000] ;  /* 0x00300000f6087984 */ /* 0x000f220000000c00 */
[----:B---3--:R-:W-:Y:S04]  /*4ad0*/  SHF.L.U32 R3, R3, 0x3, RZ ;  /* 0x0000000303037819 */ /* 0x008fe800000006ff */
[C---:B-12---:R-:W-:Y:S04]  /*4ae0*/  LEA R34, P0, R3.reuse, R4, 0x1 ;  /* 0x0000000403227211 */ /* 0x046fe800078008ff */
[----:B------:R-:W-:Y:S02]  /*4af0*/  LEA.HI.X.SX32 R35, R3, R5, 0x1, P0 ;  /* 0x0000000503237211 */ /* 0x000fe400000f0eff */
[----:B------:R-:W-:Y:S11]  /*4b00*/  ISETP.GE.AND P0, PT, R166, c[0x0][0x27c], PT ;  /* 0x00009f00a6007a0c */ /* 0x000ff60003f06270 */
[----:B------:R-:W-:Y:S02]  /*4b10*/  @!UPT UIADD3 URZ, URZ, URZ, URZ ;  /* 0x0000003f3f3ff290 */ /* 0x000fe4000fffe03f */
[----:B----4-:R-:W-:Y:S01]  /*4b20*/  @!P0 MOV R4, R8 ;  /* 0x0000000800048202 */ /* 0x010fe20000000f00 */
[----:B------:R-:W-:Y:S01]  /*4b30*/  @!P0 HADD2.F32 R3, -RZ, R26.H0_H0 ;  /* 0x2000001aff038230 */ /* 0x000fe20000004100 */
[----:B------:R-:W-:Y:S01]  /*4b40*/  @!P0 MOV R5, R9 ;  /* 0x0000000900058202 */ /* 0x000fe20000000f00 */
[----:B------:R-:W-:Y:S01]  /*4b50*/  @!P0 HADD2.F32 R14, -RZ, R48.H0_H0 ;  /* 0x20000030ff0e8230 */ /* 0x000fe20000004100 */
        /* <DEDUP_REMOVED lines=15> */
[----:B------:R-:W-:Y:S01]  /*4c50*/  @!P0 HADD2.F32 R22, -RZ, R48.H1_H1 ;  /* 0x30000030ff168230 */ /* 0x000fe20000004100 */
[-C--:B------:R-:W-:Y:S01]  /*4c60*/  @!P0 FMUL.FTZ R17, R15, R6.reuse ;  /* 0x000000060f118220 */ /* 0x080fe20000410000 */
[----:B------:R-:W-:Y:S01]  /*4c70*/  @!P0 SHF.R.U32.HI R30, RZ, 0x10, R41 ;  /* 0x00000010ff1e8819 */ /* 0x000fe20000011629 */
        /* <DEDUP_REMOVED lines=27> */
.L_x_1570:
[----:B------:R-:W-:Y:S05]  /*4e30*/  BSYNC B0 ;  /* 0x0000000000007941 */ /* 0x000fea0003800000 */
.L_x_1569:
[----:B------:R-:W-:Y:S01]  /*4e40*/  ISETP.GE.AND P0, PT, R250, c[0x0][0x1d4], PT ;  /* 0x00007500fa007a0c */ /* 0x000fe20003f06270 */
[----:B------:R-:W-:Y:S01]  /*4e50*/  @!UPT UIADD3 URZ, URZ, URZ, URZ ;  /* 0x0000003f3f3ff290 */ /* 0x000fe2000fffe03f */
[----:B------:R-:W-:Y:S11]  /*4e60*/  BSSY B0, `(.L_x_1571) ;  /* 0x0000039000007945 */ /* 0x000ff60003800000 */
[----:B------:R-:W-:-:S05]  /*4e70*/  @P0 BRA `(.L_x_1572) ;  /* 0x0000037000000947 */ /* 0x000fca0003800000 */
[C---:B----4-:R-:W-:Y:S01]  /*4e80*/  LEA R30, P0, R250.reuse, R52, 0x1 ;  /* 0x00000034fa1e7211 */ /* 0x050fe200078008ff */
[----:B------:R-:W4:Y:S04]  /*4e90*/  LDL R3, [R1+0x58] ;  /* 0x0000580001037983 */ /* 0x000f280000100800 */
[----:B-1----:R-:W1:Y:S01]  /*4ea0*/  LDS.128 R8, [R247+0x3000] ;  /* 0x00300000f7087984 */ /* 0x002e620000000c00 */
[----:B---34-:R-:W-:Y:S02]  /*4eb0*/  LEA.HI.X R31, R250, R53, R3, 0x1, P0 ;  /* 0x00000035fa1f7211 */ /* 0x018fe400000f0c03 */
        /* <DEDUP_REMOVED lines=16> */
[-C--:B--2---:R-:W-:Y:S01]  /*4fc0*/  @!P0 FFMA.FTZ R32, R4, R13.reuse, -R17 ;  /* 0x0000000d04208223 */ /* 0x084fe20000010811 */
        /* <DEDUP_REMOVED lines=34> */
.L_x_1572:
[----:B------:R-:W-:Y:S05]  /*51f0*/  BSYNC B0 ;  /* 0x0000000000007941 */ /* 0x000fea0003800000 */
.L_x_1571:
        /* <DEDUP_REMOVED lines=59> */
.L_x_1574:
[----:B------:R-:W-:Y:S05]  /*55b0*/  BSYNC B0 ;  /* 0x0000000000007941 */ /* 0x000fea0003800000 */
.L_x_1573:
[----:B------:R-:W-:Y:S11]  /*55c0*/  ISETP.GE.AND P0, PT, R248, c[0x0][0x1d4], PT ;  /* 0x00007500f8007a0c */ /* 0x000ff60003f06270 */
[----:B------:R-:W-:Y:S02]  /*55d0*/  @!UPT UIADD3 URZ, URZ, URZ, URZ ;  /* 0x0000003f3f3ff290 */ /* 0x000fe4000fffe03f */
[----:B------:R-:W-:-:S05]  /*55e0*/  @P0 BRA `(.L_x_1564) ;  /* 0x000022d000000947 */ /* 0x000fca0003800000 */
[C---:B-1--4-:R-:W-:Y:S01]  /*55f0*/  LEA R22, P0, R248.reuse, R52, 0x1 ;  /* 0x00000034f8167211 */ /* 0x052fe200078008ff */
[----:B------:R-:W4:Y:S04]  /*5600*/  LDL R3, [R1+0x50] ;  /* 0x0000500001037983 */ /* 0x000f280000100800 */
[----:B------:R-:W1:Y:S01]  /*5610*/  LDS.128 R8, [R247+0x3c00] ;  /* 0x003c0000f7087984 */ /* 0x000e620000000c00 */
        /* <DEDUP_REMOVED lines=53> */
.L_x_1561:
        /* <DEDUP_REMOVED lines=47> */
.L_x_1576:
[----:B------:R-:W-:Y:S05]  /*5c60*/  BSYNC B0 ;  /* 0x0000000000007941 */ /* 0x000fea0003800000 */
.L_x_1575:
        /* <DEDUP_REMOVED lines=159> */
.L_x_1578:
[----:B------:R-:W-:Y:S05]  /*6660*/  BSYNC B0 ;  /* 0x0000000000007941 */ /* 0x000fea0003800000 */
.L_x_1577:
        /* <DEDUP_REMOVED lines=122> */
.L_x_1580:
[----:B------:R-:W-:Y:S05]  /*6e10*/  BSYNC B0 ;  /* 0x0000000000007941 */ /* 0x000fea0003800000 */
.L_x_1579:
        /* <DEDUP_REMOVED lines=125> */
.L_x_1560:
        /* <DEDUP_REMOVED lines=8> */
[----:B------:R-:W-:Y:S02]  /*7670*/  ISETP.GE.AND P0, PT, R108, c[0x0][0x1d4], PT ;  /* 0x000075006c007a0c */ /* 0x000fe40003f06270 */
[----:B------:R-:W-:Y:S01]  /*7680*/  ISETP.GE.AND P5, PT, R250, c[0x0][0x1d4], PT ;  /* 0x00007500fa007a0c */ /* 0x000fe20003fa6270 */
[----:B------:R-:W5:Y:S04]  /*7690*/  LDL R6, [R1+0x50] ;  /* 0x0000500001067983 */ /* 0x000f680000100800 */
[----:B---3--:R-:W3:Y:S04]  /*76a0*/  LDL R16, [R1+0x54] ;  /* 0x0000540001107983 */ /* 0x008ee80000100800 */
[----:B--2---:R-:W2:Y:S02]  /*76b0*/  LDL R15, [R1+0x2c] ;  /* 0x00002c00010f7983 */ /* 0x004ea40000100800 */
[CC--:B------:R-:W-:Y:S02]  /*76c0*/  @!P0 LEA R8, P4, R108.reuse, R4.reuse, 0x1 ;  /* 0x000000046c088211 */ /* 0x0c0fe400078808ff */
[----:B------:R-:W2:Y:S02]  /*76d0*/  LDL R14, [R1+0x28] ;  /* 0x00002800010e7983 */ /* 0x000ea40000100800 */
[-C--:B------:R-:W-:Y:S02]  /*76e0*/  @!P0 LEA.HI.X R9, R108, R5.reuse, R109, 0x1, P4 ;  /* 0x000000056c098211 */ /* 0x080fe400020f0c6d */
[CC--:B------:R-:W-:Y:S04]  /*76f0*/  @!P5 LEA R12, P4, R250.reuse, R4.reuse, 0x1 ;  /* 0x00000004fa0cd211 */ /* 0x0c0fe800078808ff */
[-C--:B----4-:R-:W-:Y:S02]  /*7700*/  @!P5 LEA.HI.X R13, R250, R5.reuse, R10, 0x1, P4 ;  /* 0x00000005fa0dd211 */ /* 0x090fe400020f0c0a */
[C---:B------:R-:W-:Y:S11]  /*7710*/  ISETP.GE.AND P4, PT, R249.reuse, c[0x0][0x1d4], PT ;  /* 0x00007500f9007a0c */ /* 0x040ff60003f86270 */
[----:B------:R-:W-:Y:S02]  /*7720*/  @!UPT UIADD3 URZ, URZ, URZ, URZ ;  /* 0x0000003f3f3ff290 */ /* 0x000fe4000fffe03f */
[CC--:B------:R-:W-:Y:S04]  /*7730*/  @!P4 LEA R10, P6, R249.reuse, R4.reuse, 0x1 ;  /* 0x00000004f90ac211 */ /* 0x0c0fe800078c08ff */
[-C--:B---3--:R-:W-:Y:S02]  /*7740*/  @!P4 LEA.HI.X R11, R249, R5.reuse, R16, 0x1, P6 ;  /* 0x00000005f90bc211 */ /* 0x088fe400030f0c10 */
[----:B------:R-:W3:Y:S04]  /*7750*/  @!P0 LDS.128 R16, [R246+0x2400] ;  /* 0x00240000f6108984 */ /* 0x000ee80000000c00 */
[----:B---3--:R3:W-:Y:S01]  /*7760*/  @!P0 ST.E.128 [R8.64], R16 ;  /* 0x0000001008008985 */ /* 0x0087e2000c101d08 */
[----:B------:R-:W-:Y:S11]  /*7770*/  ISETP.GE.AND P0, PT, R113, c[0x0][0x1d4], PT ;  /* 0x0000750071007a0c */ /* 0x000ff60003f06270 */
[----:B------:R-:W-:Y:S02]  /*7780*/  @!UPT UIADD3 URZ, URZ, URZ, URZ ;  /* 0x0000003f3f3ff290 */ /* 0x000fe4000fffe03f */
[----:B------:R-:W4:Y:S01]  /*7790*/  @!P0 LDS.128 R16, [R247+0x2400] ;  /* 0x00240000f7108984 */ /* 0x000f220000000c00 */
[----:B--2---:R-:W-:Y:S04]  /*77a0*/  @!P0 IMAD.SHL.U32 R3, R15, 0x8, RZ ;  /* 0x000000080f038824 */ /* 0x004fe800078e00ff */
[--C-:B---3--:R-:W-:Y:S05]  /*77b0*/  @!P0 IMAD.WIDE R8, R3, 0x2, R4.reuse ;  /* 0x0000000203088825 */ /* 0x108fea00078e0204 */
[----:B----4-:R2:W-:Y:S01]  /*77c0*/  @!P0 ST.E.128 [R8.64], R16 ;  /* 0x0000001008008985 */ /* 0x0105e2000c101d08 */
        /* <DEDUP_REMOVED lines=9> */
[----:B-----5:R-:W-:Y:S01]  /*7860*/  @!P0 LEA.HI.X R5, R248, R5, R6, 0x1, P6 ;  /* 0x00000005f8058211 */ /* 0x020fe200030f0c06 */
[----:B--2---:R-:W-:Y:S04]  /*7870*/  @!P5 ST.E.128 [R12.64], R16 ;  /* 0x000000100c00d985 */ /* 0x004fe8000c101d08 */
[----:B------:R-:W2:Y:S04]  /*7880*/  @!P4 LDS.128 R12, [R246+0x3c00] ;  /* 0x003c0000f60cc984 */ /* 0x000ea80000000c00 */
[----:B--2---:R-:W-:Y:S04]  /*7890*/  @!P4 ST.E.128 [R10.64], R12 ;  /* 0x0000000c0a00c985 */ /* 0x004fe8000c101d08 */
[----:B------:R-:W2:Y:S04]  /*78a0*/  @!P0 LDS.128 R8, [R247+0x3c00] ;  /* 0x003c0000f7088984 */ /* 0x000ea80000000c00 */
[----:B--2---:R2:W-:Y:S02]  /*78b0*/  @!P0 ST.E.128 [R4.64], R8 ;  /* 0x0000000804008985 */ /* 0x0045e4000c101d08 */
.L_x_1564:
[----:B------:R-:W-:Y:S05]  /*78c0*/  BSYNC B1 ;  /* 0x0000000000017941 */ /* 0x000fea0003800000 */
.L_x_1559:
[----:B-12--5:R-:W-:Y:S01]  /*78d0*/  IMAD.WIDE R8, R33, 0x30, R88 ;  /* 0x0000003021087825 */ /* 0x026fe200078e0258 */
[----:B------:R-:W2:Y:S01]  /*78e0*/  LDL R24, [R1+0x14] ;  /* 0x0000140001187983 */ /* 0x000ea20000100800 */
[----:B------:R-:W-:Y:S01]  /*78f0*/  P2R R14, PR, RZ, 0x2 ;  /* 0x00000002ff0e7803 */ /* 0x000fe20000000000 */
[----:B------:R-:W-:Y:S01]  /*7900*/  BSSY B0, `(.L_x_1581) ;  /* 0x0000063000007945 */ /* 0x000fe20003800000 */
[C---:B------:R-:W-:Y:S01]  /*7910*/  LOP3.LUT P1, RZ, R245.reuse, 0x4, RZ, 0xc0, !PT ;  /* 0x00000004f5ff7812 */ /* 0x040fe2000782c0ff */
[----:B------:R-:W1:Y:S01]  /*7920*/  S2R R3, SR_TID.X ;  /* 0x0000000000037919 */ /* 0x000e620000002100 */
[----:B------:R-:W-:Y:S02]  /*7930*/  LOP3.LUT P6, RZ, R245, 0x1, RZ, 0xc0, !PT ;  /* 0x00000001f5ff7812 */ /* 0x000fe400078cc0ff */
        /* <DEDUP_REMOVED lines=10> */
[----:B------:R-:W-:Y:S01]  /*79e0*/  @P4 IMAD R3, R9, c[0x0][0x258], RZ ;  /* 0x0000960009034a24 */ /* 0x000fe200078e02ff */
[----:B------:R-:W-:Y:S01]  /*79f0*/  @P4 MOV R5, R81 ;  /* 0x0000005100054202 */ /* 0x000fe20000000f00 */
[----:B---3--:R-:W-:Y:S02]  /*7a00*/  @P4 IMAD.MOV.U32 R4, RZ, RZ, R82 ;  /* 0x000000ffff044224 */ /* 0x008fe400078e0052 */
[C---:B------:R-:W-:Y:S02]  /*7a10*/  @P4 IMAD R3, R8.reuse, c[0x0][0x25c], R3 ;  /* 0x0000970008034a24 */ /* 0x040fe400078e0203 */
[----:B------:R-:W-:Y:S04]  /*7a20*/  @P4 IMAD.WIDE.U32 R4, R8, c[0x0][0x258], R4 ;  /* 0x0000960008044a25 */ /* 0x000fe800078e0004 */
[----:B------:R-:W-:Y:S01]  /*7a30*/  @P4 IMAD.IADD R3, R5, 0x1, R3 ;  /* 0x0000000105034824 */ /* 0x000fe200078e0203 */
[----:B------:R-:W-:Y:S01]  /*7a40*/  @P4 LEA R10, P5, R4, c[0x0][0x250], 0x1 ;  /* 0x00009400040a4a11 */ /* 0x000fe200078a08ff */
[----:B------:R-:W-:Y:S03]  /*7a50*/  IMAD R8, R80, c[0x0][0x218], RZ ;  /* 0x0000860050087a24 */ /* 0x000fe600078e02ff */
[----:B------:R-:W-:Y:S01]  /*7a60*/  @P4 LEA.HI.X R11, R4, c[0x0][0x254], R3, 0x1, P5 ;  /* 0x00009500040b4a11 */ /* 0x000fe200028f0c03 */
[----:B------:R-:W-:Y:S02]  /*7a70*/  IMAD R3, R79, c[0x0][0x208], RZ ;  /* 0x000082004f037a24 */ /* 0x000fe400078e02ff */
[C---:B------:R-:W-:Y:S04]  /*7a80*/  IMAD.WIDE.U32 R4, R78.reuse, c[0x0][0x208], RZ ;  /* 0x000082004e047a25 */ /* 0x040fe800078e00ff */
[----:B------:R-:W-:Y:S02]  /*7a90*/  IMAD R3, R78, c[0x0][0x20c], R3 ;  /* 0x000083004e037a24 */ /* 0x000fe400078e0203 */
[----:B------:R-:W-:Y:S02]  /*7aa0*/  IMAD R8, R77, c[0x0][0x21c], R8 ;  /* 0x000087004d087a24 */ /* 0x000fe400078e0208 */
[----:B------:R-:W-:Y:S04]  /*7ab0*/  IMAD.IADD R5, R5, 0x1, R3 ;  /* 0x0000000105057824 */ /* 0x000fe800078e0203 */
[----:B------:R-:W-:Y:S05]  /*7ac0*/  IMAD.WIDE.U32 R4, R77, c[0x0][0x218], R4 ;  /* 0x000086004d047a25 */ /* 0x000fea00078e0004 */
[----:B------:R-:W-:Y:S02]  /*7ad0*/  IADD3 R3, P5, R102, R4, RZ ;  /* 0x0000000466037210 */ /* 0x000fe40007fbe0ff */
[----:B------:R-:W-:Y:S02]  /*7ae0*/  @P0 MOV R4, R82 ;  /* 0x0000005200040202 */ /* 0x000fe40000000f00 */
[----:B------:R-:W-:Y:S01]  /*7af0*/  IADD3.X R12, R125, R5, R8, P5, !PT ;  /* 0x000000057d0c7210 */ /* 0x000fe20002ffe408 */
[----:B------:R-:W-:Y:S02]  /*7b00*/  @P0 IMAD R8, R13, c[0x0][0x258], RZ ;  /* 0x000096000d080a24 */ /* 0x000fe400078e02ff */
[----:B------:R-:W-:Y:S04]  /*7b10*/  @P0 IMAD.MOV.U32 R5, RZ, RZ, R81 ;  /* 0x000000ffff050224 */ /* 0x000fe800078e0051 */
[C---:B------:R-:W-:Y:S04]  /*7b20*/  @P0 IMAD.WIDE.U32 R4, R6.reuse, c[0x0][0x258], R4 ;  /* 0x0000960006040a25 */ /* 0x040fe800078e0004 */
[----:B------:R-:W-:Y:S01]  /*7b30*/  @P0 IMAD R6, R6, c[0x0][0x25c], R8 ;  /* 0x0000970006060a24 */ /* 0x000fe200078e0208 */
[C---:B------:R-:W-:Y:S03]  /*7b40*/  @P0 LEA R8, P5, R4.reuse, c[0x0][0x250], 0x1 ;  /* 0x0000940004080a11 */ /* 0x040fe600078a08ff */
[----:B------:R-:W-:Y:S05]  /*7b50*/  @P0 IMAD.IADD R6, R5, 0x1, R6 ;  /* 0x0000000105060824 */ /* 0x000fea00078e0206 */
[----:B------:R-:W-:Y:S02]  /*7b60*/  @P0 LEA.HI.X R9, R4, c[0x0][0x254], R6, 0x1, P5 ;  /* 0x0000950004090a11 */ /* 0x000fe400028f0c06 */
[C---:B------:R-:W-:Y:S04]  /*7b70*/  LEA R4, P5, R3.reuse, c[0x0][0x1f8], 0x1 ;  /* 0x00007e0003047a11 */ /* 0x040fe800078a08ff */
[----:B------:R-:W-:Y:S02]  /*7b80*/  LEA.HI.X R5, R3, c[0x0][0x1fc], R12, 0x1, P5 ;  /* 0x00007f0003057a11 */ /* 0x000fe400028f0c0c */
[----:B------:R-:W1:Y:S01]  /*7b90*/  SHFL.IDX PT, R4, R4, RZ, 0x1e1f ;  /* 0x001e1fff04047589 */ /* 0x000e6200000e0000 */
[C---:B------:R-:W-:Y:S03]  /*7ba0*/  LOP3.LUT P5, RZ, R245.reuse, 0x2, RZ, 0xc0, !PT ;  /* 0x00000002f5ff7812 */ /* 0x040fe600078ac0ff */
[----:B------:R-:W3:Y:S01]  /*7bb0*/  SHFL.IDX PT, R5, R5, RZ, 0x1e1f ;  /* 0x001e1fff05057589 */ /* 0x000ee200000e0000 */
[C---:B--2---:R-:W-:Y:S01]  /*7bc0*/  @P4 SHF.L.U32 R6, R24.reuse, 0x1, RZ ;  /* 0x0000000118064819 */ /* 0x044fe200000006ff */
[----:B------:R-:W-:Y:S04]  /*7bd0*/  @P0 IMAD.SHL.U32 R3, R24, 0x2, RZ ;  /* 0x0000000218030824 */ /* 0x000fe800078e00ff */
[----:B------:R-:W-:Y:S01]  /*7be0*/  @!PT LDS RZ, [RZ] ;  /* 0x00000000fffff984 */ /* 0x000fe20000000800 */
[----:B------:R2:W-:Y:S01]  /*7bf0*/  @P4 LDGSTS.E.BYPASS.LTC128B.128 [R6+0x1880], [R10.64], !P1 ;  /* 0x018800000a064fae */ /* 0x0005e2000c901d48 */
[----:B------:R-:W-:Y:S03]  /*7c00*/  ISETP.NE.AND P1, PT, R14, RZ, PT ;  /* 0x000000ff0e00720c */ /* 0x000fe60003f25270 */
[----:B------:R2:W-:Y:S04]  /*7c10*/  @P4 LDGSTS.E.BYPASS.LTC128B.128 [R6+0x2480], [R10.64+0x40], !P5 ;  /* 0x024800400a064fae */ /* 0x0005e8000e901d48 */
[----:B------:R2:W-:Y:S01]  /*7c20*/  @P4 LDGSTS.E.BYPASS.LTC128B.128 [R6+0x3080], [R10.64+0x80], !P6 ;  /* 0x030800800a064fae */ /* 0x0005e2000f101d48 */
[----:B------:R-:W-:Y:S11]  /*7c30*/  LOP3.LUT P4, RZ, R245, 0x4, RZ, 0xc0, !PT ;  /* 0x00000004f5ff7812 */ /* 0x000ff6000788c0ff */
[----:B------:R-:W-:Y:S02]  /*7c40*/  @!UPT UIADD3 URZ, URZ, URZ, URZ ;  /* 0x0000003f3f3ff290 */ /* 0x000fe4000fffe03f */
        /* <DEDUP_REMOVED lines=9> */
[----:B------:R-:W-:Y:S02]  /*7ce0*/  ISETP.GE.AND P0, PT, R108, c[0x0][0x1d4], PT ;  /* 0x000075006c007a0c */ /* 0x000fe40003f06270 */
[----:B------:R-:W-:Y:S01]  /*7cf0*/  ISETP.GE.AND P5, PT, R250, c[0x0][0x1d4], PT ;  /* 0x00007500fa007a0c */ /* 0x000fe20003fa6270 */
[----:B------:R-:W3:Y:S04]  /*7d00*/  LDL R16, [R1+0x54] ;  /* 0x0000540001107983 */ /* 0x000ee80000100800 */
[----:B------:R-:W5:Y:S04]  /*7d10*/  LDL R20, [R1+0x2c] ;  /* 0x00002c0001147983 */ /* 0x000f680000100800 */
[----:B----4-:R-:W4:Y:S02]  /*7d20*/  LDL R26, [R1+0x28] ;  /* 0x00002800011a7983 */ /* 0x010f240000100800 */
[CC--:B------:R-:W-:Y:S02]  /*7d30*/  @!P0 LEA R8, P4, R108.reuse, R4.reuse, 0x1 ;  /* 0x000000046c088211 */ /* 0x0c0fe400078808ff */
[----:B------:R-:W3:Y:S02]  /*7d40*/  LDL R15, [R1+0x50] ;  /* 0x00005000010f7983 */ /* 0x000ee40000100800 */
[-C--:B------:R-:W-:Y:S02]  /*7d50*/  @!P0 LEA.HI.X R9, R108, R5.reuse, R109, 0x1, P4 ;  /* 0x000000056c098211 */ /* 0x080fe400020f0c6d */
[CC--:B------:R-:W-:Y:S04]  /*7d60*/  @!P5 LEA R12, P4, R250.reuse, R4.reuse, 0x1 ;  /* 0x00000004fa0cd211 */ /* 0x0c0fe800078808ff */
[-C--:B--2---:R-:W-:Y:S02]  /*7d70*/  @!P5 LEA.HI.X R13, R250, R5.reuse, R17, 0x1, P4 ;  /* 0x00000005fa0dd211 */ /* 0x084fe400020f0c11 */
[C---:B------:R-:W-:Y:S11]  /*7d80*/  ISETP.GE.AND P4, PT, R249.reuse, c[0x0][0x1d4], PT ;  /* 0x00007500f9007a0c */ /* 0x040ff60003f86270 */
[----:B------:R-:W-:Y:S02]  /*7d90*/  @!UPT UIADD3 URZ, URZ, URZ, URZ ;  /* 0x0000003f3f3ff290 */ /* 0x000fe4000fffe03f */
[CC--:B------:R-:W-:Y:S04]  /*7da0*/  @!P4 LEA R10, P6, R249.reuse, R4.reuse, 0x1 ;  /* 0x00000004f90ac211 */ /* 0x0c0fe800078c08ff */
[-C--:B---3--:R-:W-:Y:S02]  /*7db0*/  @!P4 LEA.HI.X R11, R249, R5.reuse, R16, 0x1, P6 ;  /* 0x00000005f90bc211 */ /* 0x088fe400030f0c10 */
[----:B------:R-:W1:Y:S04]  /*7dc0*/  @!P0 LDS.128 R16, [R246] ;  /* 0x00000000f6108984 */ /* 0x000e680000000c00 */
[----:B-1----:R1:W-:Y:S01]  /*7dd0*/  @!P0 ST.E.128 [R8.64], R16 ;  /* 0x0000001008008985 */ /* 0x0023e2000c101d08 */
[----:B------:R-:W-:Y:S11]  /*7de0*/  ISETP.GE.AND P0, PT, R113, c[0x0][0x1d4], PT ;  /* 0x0000750071007a0c */ /* 0x000ff60003f06270 */
[----:B------:R-:W-:Y:S02]  /*7df0*/  @!UPT UIADD3 URZ, URZ, URZ, URZ ;  /* 0x0000003f3f3ff290 */ /* 0x000fe4000fffe03f */
[----:B------:R-:W2:Y:S01]  /*7e00*/  @!P0 LDS.128 R16, [R247] ;  /* 0x00000000f7108984 */ /* 0x000ea20000000c00 */
[----:B-----5:R-:W-:Y:S04]  /*7e10*/  @!P0 IMAD.SHL.U32 R3, R20, 0x8, RZ ;  /* 0x0000000814038824 */ /* 0x020fe800078e00ff */
[--C-:B-1----:R-:W-:Y:S05]  /*7e20*/  @!P0 IMAD.WIDE R8, R3, 0x2, R4.reuse ;  /* 0x0000000203088825 */ /* 0x102fea00078e0204 */
[----:B--2---:R1:W-:Y:S01]  /*7e30*/  @!P0 ST.E.128 [R8.64], R16 ;  /* 0x0000001008008985 */ /* 0x0043e2000c101d08 */
[----:B------:R-:W-:Y:S11]  /*7e40*/  ISETP.GE.AND P0, PT, R112, c[0x0][0x1d4], PT ;  /* 0x0000750070007a0c */ /* 0x000ff60003f06270 */
[----:B------:R-:W-:Y:S02]  /*7e50*/  @!UPT UIADD3 URZ, URZ, URZ, URZ ;  /* 0x0000003f3f3ff290 */ /* 0x000fe4000fffe03f */
[----:B------:R-:W2:Y:S01]  /*7e60*/  @!P0 LDS.128 R20, [R246+0xc00] ;  /* 0x000c0000f6148984 */ /* 0x000ea20000000c00 */
[----:B----4-:R-:W-:Y:S04]  /*7e70*/  @!P0 IMAD.SHL.U32 R3, R26, 0x8, RZ ;  /* 0x000000081a038824 */ /* 0x010fe800078e00ff */
        /* <DEDUP_REMOVED lines=11> */
.L_x_1582:
[----:B-123--:R-:W-:Y:S05]  /*7f30*/  BSYNC B0 ;  /* 0x0000000000007941 */ /* 0x00efea0003800000 */
.L_x_1581:
        /* <DEDUP_REMOVED lines=43> */
.L_x_1584:
[----:B------:R-:W-:Y:S05]  /*81f0*/  BSYNC B0 ;  /* 0x0000000000007941 */ /* 0x000fea0003800000 */
.L_x_1583:
[----:B------:R-:W0:Y:S01]  /*8200*/  LDGDEPBAR ;  /* 0x00000000000079af */ /* 0x000e220000000000 */
[----:B------:R-:W-:Y:S01]  /*8210*/  IADD3 R33, R33, -0x1, RZ ;  /* 0xffffffff21217810 */ /* 0x000fe20007ffe0ff */
[----:B------:R-:W-:-:S05]  /*8220*/  @P5 BRA `(.L_x_1585) ;  /* 0xffffb7b000005947 */ /* 0x000fca000383ffff */
[----:B------:R-:W-:Y:S01]  /*8230*/  WARPSYNC 0xffffffff ;  /* 0xffffffff00007948 */ /* 0x000fe20003800000 */
[----:B------:R-:W-:Y:S06]  /*8240*/  BAR.SYNC.DEFER_BLOCKING 0x0 ;  /* 0x0000000000007b1d */ /* 0x000fec0000010000 */
.L_x_1558:
[----:B------:R-:W2:Y:S01]  /*8250*/  LDL R11, [R1+0x60] ;  /* 0x00006000010b7983 */ /* 0x000ea20000100800 */
[----:B------:R-:W-:-:S05]  /*8260*/  IMAD.MOV.U32 R0, RZ, RZ, c[0x0][0x2c4] ;  /* 0x0000b100ff007624 */ /* 0x000fca00078e00ff */
[----:B------:R-:W-:Y:S01]  /*8270*/  ISETP.NE.AND P3, PT, R0, 0x1, PT ;  /* 0x000000010000780c */ /* 0x000fe20003f65270 */
[----:B------:R-:W-:Y:S01]  /*8280*/  BSSY B0, `(.L_x_1586) ;  /* 0x0000028000007945 */ /* 0x000fe20003800000 */
[----:B--2---:R-:W-:-:S11]  /*8290*/  IADD3 R0, R11, 0x7f, RZ ;  /* 0x0000007f0b007810 */ /* 0x004fd60007ffe0ff */
[----:B------:R-:W-:-:S05]  /*82a0*/  @P3 IMAD.HI.U32 R2, R0, c[0x0][0x2c8], RZ ;  /* 0x0000b20000023a27 */ /* 0x000fca00078e00ff */
[----:B------:R-:W-:-:S05]  /*82b0*/  @P3 SHF.R.U32.HI R0, RZ, c[0x0][0x2cc], R2 ;  /* 0x0000b300ff003a19 */ /* 0x000fca0000011602 */
[----:B------:R-:W-:-:S04]  /*82c0*/  IMAD.IADD R0, R138, 0x1, R0 ;  /* 0x000000018a007824 */ /* 0x000fc800078e0200 */
[----:B------:R-:W-:-:S05]  /*82d0*/  IMAD.HI R0, R0, 0x2aaaaaab, RZ ;  /* 0x2aaaaaab00007827 */ /* 0x000fca00078e02ff */
[----:B------:R-:W-:-:S04]  /*82e0*/  SHF.R.U32.HI R2, RZ, 0x1f, R0 ;  /* 0x0000001fff027819 */ /* 0x000fc80000011600 */
[----:B------:R-:W-:-:S04]  /*82f0*/  LEA.HI.SX32 R0, R0, R2, 0x1d ;  /* 0x0000000200007211 */ /* 0x000fc800078feaff */
[----:B------:R-:W-:-:S04]  /*8300*/  IMNMX R6, R137, R0, PT ;  /* 0x0000000089067217 */ /* 0x000fc80003800200 */
[----:B------:R-:W-:Y:S01]  /*8310*/  ISETP.GE.AND P0, PT, R6, 0x1, PT ;  /* 0x000000010600780c */ /* 0x000fe20003f06270 */
[----:B------:R-:W-:-:S12]  /*8320*/  IMAD.MOV.U32 R0, RZ, RZ, RZ ;  /* 0x000000ffff007224 */ /* 0x000fd800078e00ff */
[----:B------:R-:W-:Y:S05]  /*8330*/  @!P0 BRA `(.L_x_1587) ;  /* 0x000001c000008947 */ /* 0x000fea0003800000 */
[----:B------:R-:W-:Y:S01]  /*8340*/  IABS R2, R128 ;  /* 0x0000008000027213 */ /* 0x000fe20000000000 */
[----:B-1----:R-:W-:Y:S01]  /*8350*/  IMAD.MOV.U32 R4, RZ, RZ, RZ ;  /* 0x000000ffff047224 */ /* 0x002fe200078e00ff */
[----:B------:R-:W-:Y:S02]  /*8360*/  IADD3 R8, R128, -0x1, R6 ;  /* 0xffffffff80087810 */ /* 0x000fe40007ffe006 */
[----:B------:R-:W1:Y:S02]  /*8370*/  I2F.RP R0, R2 ;  /* 0x0000000200007306 */ /* 0x000e640000209400 */
[----:B------:R-:W-:-:S06]  /*8380*/  IABS R10, R8 ;  /* 0x00000008000a7213 */ /* 0x000fcc0000000000 */
[----:B-1----:R-:W1:Y:S02]  /*8390*/  MUFU.RCP R0, R0 ;  /* 0x0000000000007308 */ /* 0x002e640000001000 */
        /* <DEDUP_REMOVED lines=22> */
.L_x_1587:
[----:B------:R-:W-:Y:S05]  /*8500*/  BSYNC B0 ;  /* 0x0000000000007941 */ /* 0x000fea0003800000 */
.L_x_1586:
[----:B------:R-:W2:Y:S01]  /*8510*/  LDL R2, [R1+0xd8] ;  /* 0x0000d80001027983 */ /* 0x000ea20000100800 */
        /* <DEDUP_REMOVED lines=50> */
[----:B-12---:R-:W-:-:S04]  /*8840*/  IMAD R3, R2, R0, RZ ;  /* 0x0000000002037224 */ /* 0x006fc800078e02ff */
[--C-:B------:R-:W-:Y:S01]  /*8850*/  IMAD.IADD R2, R3, 0x1, R0.reuse ;  /* 0x0000000103027824 */ /* 0x100fe200078e0200 */
[----:B------:R1:W-:Y:S01]  /*8860*/  STL [R1+0xc], R3 ;  /* 0x00000c0301007387 */ /* 0x0003e20000100800 */
[----:B------:R-:W-:-:S03]  /*8870*/  PRMT R0, RZ, 0x7610, R0 ;  /* 0x00007610ff007816 */ /* 0x000fc60000000000 */
[----:B------:R-:W-:-:S04]  /*8880*/  IMNMX R220, R6, R2, PT ;  /* 0x0000000206dc7217 */ /* 0x000fc80003800200 */
[----:B------:R-:W-:-:S13]  /*8890*/  ISETP.GT.AND P0, PT, R220, R3, PT ;  /* 0x00000003dc00720c */ /* 0x000fda0003f04270 */
[----:B------:R-:W-:Y:S05]  /*88a0*/  @!P0 BRA `(.L_x_1588) ;  /* 0x0001213000008947 */ /* 0x000fea0003800000 */
[----:B-1----:R-:W2:Y:S04]  /*88b0*/  LDL R3, [R1+0x8c] ;  /* 0x00008c0001037983 */ /* 0x002ea80000100800 */
[----:B------:R-:W3:Y:S04]  /*88c0*/  LDL R8, [R1+0x90] ;  /* 0x0000900001087983 */ /* 0x000ee80000100800 */
[----:B------:R-:W4:Y:S04]  /*88d0*/  LDL R4, [R1+0x78] ;  /* 0x0000780001047983 */ /* 0x000f280000100800 */
[----:B------:R-:W4:Y:S04]  /*88e0*/  LDL R5, [R1+0xd4] ;  /* 0x0000d40001057983 */ /* 0x000f280000100800 */
[----:B------:R-:W4:Y:S01]  /*88f0*/  LDL R9, [R1+0x94] ;  /* 0x0000940001097983 */ /* 0x000f220000100800 */
[----:B------:R-:W-:-:S03]  /*8900*/  ISETP.NE.U32.AND P0, PT, RZ, c[0x0][0x340], PT ;  /* 0x0000d000ff007a0c */ /* 0x000fc60003f05070 */
[----:B------:R-:W4:Y:S01]  /*8910*/  LDL.64 R16, [R1] ;  /* 0x0000000001107983 */ /* 0x000f220000100a00 */
[----:B------:R-:W-:-:S03]  /*8920*/  ISETP.NE.AND.EX P1, PT, RZ, c[0x0][0x344], PT, P0 ;  /* 0x0000d100ff007a0c */ /* 0x000fc60003f25300 */
[----:B------:R-:W4:Y:S01]  /*8930*/  LDL R14, [R1+0x8] ;  /* 0x00000800010e7983 */ /* 0x000f220000100800 */
[----:B------:R-:W-:-:S05]  /*8940*/  SHF.R.S32.HI R0, RZ, 0x1f, R136 ;  /* 0x0000001fff007819 */ /* 0x000fca0000011488 */
[----:B------:R-:W-:-:S04]  /*8950*/  IMAD R0, R0, c[0x0][0x178], RZ ;  /* 0x00005e0000007a24 */ /* 0x000fc800078e02ff */
[----:B------:R-:W-:Y:S01]  /*8960*/  IMAD R0, R136, c[0x0][0x17c], R0 ;  /* 0x00005f0088007a24 */ /* 0x000fe200078e0200 */
[----:B--2---:R-:W-:-:S04]  /*8970*/  @P1 IADD3 R2, P0, R3, c[0x0][0x340], RZ ;  /* 0x0000d00003021a10 */ /* 0x004fc80007f1e0ff */
[----:B---3--:R-:W-:-:S05]  /*8980*/  @P1 IADD3.X R3, R8, c[0x0][0x344], RZ, P0, !PT ;  /* 0x0000d10008031a10 */ /* 0x008fca00007fe4ff */
[----:B------:R1:W5:Y:S01]  /*8990*/  @P1 LDG.E R13, [R2.64] ;  /* 0x00000008020d1981 */ /* 0x000362000c1e1900 */
[----:B------:R-:W-:Y:S02]  /*89a0*/  ISETP.NE.U32.AND P0, PT, RZ, c[0x0][0x348], PT ;  /* 0x0000d200ff007a0c */ /* 0x000fe40003f05070 */
[----:B----4-:R-:W-:Y:S01]  /*89b0*/  LOP3.LUT R95, R4, 0xffff, RZ, 0xc0, !PT ;  /* 0x0000ffff045f7812 */ /* 0x010fe200078ec0ff */
[----:B------:R-:W-:Y:S01]  /*89c0*/  IMAD.IADD R4, R251, 0x1, R11 ;  /* 0x00000001fb047824 */ /* 0x000fe200078e020b */
[----:B------:R-:W-:Y:S01]  /*89d0*/  ISETP.NE.AND.EX P0, PT, RZ, c[0x0][0x34c], PT, P0 ;  /* 0x0000d300ff007a0c */ /* 0x000fe20003f05300 */
[----:B------:R-:W2:Y:S02]  /*89e0*/  S2R R15, SR_TID.X ;  /* 0x00000000000f7919 */ /* 0x000ea40000002100 */
[----:B------:R-:W-:Y:S01]  /*89f0*/  @P3 IMAD.HI.U32 R8, R4, c[0x0][0x2c8], RZ ;  /* 0x0000b20004083a27 */ /* 0x000fe200078e00ff */
[----:B------:R-:W-:Y:S02]  /*8a00*/  SEL R6, R5, RZ, !P0 ;  /* 0x000000ff05067207 */ /* 0x000fe40004000000 */
[----:B------:R-:W-:Y:S01]  /*8a10*/  SEL R5, R9, RZ, !P0 ;  /* 0x000000ff09057207 */ /* 0x000fe20004000000 */
[----:B-1----:R-:W-:-:S04]  /*8a20*/  IMAD.WIDE.U32 R2, R136, c[0x0][0x178], RZ ;  /* 0x00005e0088027a25 */ /* 0x002fc800078e00ff */
[----:B------:R-:W-:-:S04]  /*8a30*/  IMAD.IADD R3, R3, 0x1, R0 ;  /* 0x0000000103037824 */ /* 0x000fc800078e0200 */
        /* <DEDUP_REMOVED lines=33> */
.L_x_1758:
[----:B------:R-:W-:Y:S05]  /*8c50*/  BRA.DIV ~URZ, `(.L_x_1590) ;  /* 0x00016e927f007947 */ /* 0x000fea000b800000 */
[----:B------:R3:W4:Y:S02]  /*8c60*/  SHFL.IDX PT, R0, R12, RZ, 0x1c1f ;  /* 0x001c1fff0c007589 */ /* 0x00072400000e0000 */
.L_x_1759:
[----:B---3--:R-:W3:Y:S01]  /*8c70*/  LDL R2, [R1+0x64] ;  /* 0x0000640001027983 */ /* 0x008ee20000100800 */
[----:B------:R-:W-:Y:S01]  /*8c80*/  BSSY B0, `(.L_x_1591) ;  /* 0x0000016000007945 */ /* 0x000fe20003800000 */
[----:B---3--:R-:W-:-:S05]  /*8c90*/  IMAD R38, R2, c[0x0][0x2c4], RZ ;  /* 0x0000b10002267a24 */ /* 0x008fca00078e02ff */
[----:B------:R-:W-:-:S13]  /*8ca0*/  ISETP.GE.AND P0, PT, R5, R38, PT ;  /* 0x000000260500720c */ /* 0x000fda0003f06270 */
[----:B------:R-:W-:Y:S05]  /*8cb0*/  @P0 BRA `(.L_x_1592) ;  /* 0x0000012000000947 */ /* 0x000fea0003800000 */
[----:B------:R-:W3:Y:S04]  /*8cc0*/  LDL.64 R18, [R1] ;  /* 0x0000000001127983 */ /* 0x000ee80000100a00 */
[----:B----4-:R-:W4:Y:S04]  /*8cd0*/  LDL R15, [R1+0x8] ;  /* 0x00000800010f7983 */ /* 0x010f280000100800 */
[----:B--2---:R-:W2:Y:S04]  /*8ce0*/  LDL R14, [R1+0x14] ;  /* 0x00001400010e7983 */ /* 0x004ea80000100800 */
[----:B------:R-:W2:Y:S04]  /*8cf0*/  LDL R17, [R1+0x88] ;  /* 0x0000880001117983 */ /* 0x000ea80000100800 */
[----:B------:R-:W2:Y:S01]  /*8d00*/  LDL R16, [R1+0x84] ;  /* 0x0000840001107983 */ /* 0x000ea20000100800 */
[----:B------:R-:W-:-:S02]  /*8d10*/  LEA R8, P1, R252, R0, 0x1 ;  /* 0x00000000fc087211 */ /* 0x000fc400078208ff */
[CC--:B---3--:R-:W-:Y:S02]  /*8d20*/  LEA R10, P2, R18.reuse, R0.reuse, 0x1 ;  /* 0x00000000120a7211 */ /* 0x0c8fe400078408ff */
[----:B----4-:R-:W-:Y:S02]  /*8d30*/  LEA R2, P0, R15, R0, 0x1 ;  /* 0x000000000f027211 */ /* 0x010fe400078008ff */
[-C--:B------:R-:W-:Y:S01]  /*8d40*/  LEA.HI.X R11, R18, R4.reuse, R19, 0x1, P2 ;  /* 0x00000004120b7211 */ /* 0x080fe200010f0c13 */
        /* <DEDUP_REMOVED lines=9> */
.L_x_1592:
[----:B------:R-:W-:Y:S05]  /*8de0*/  BSYNC B0 ;  /* 0x0000000000007941 */ /* 0x000fea0003800000 */
.L_x_1591:
[----:B------:R-:W-:Y:S05]  /*8df0*/  BRA.DIV ~URZ, `(.L_x_1593) ;  /* 0x00016d527f007947 */ /* 0x000fea000b800000 */
[----:B--2---:R2:W3:Y:S04]  /*8e00*/  SHFL.IDX PT, R4, R6, 0x1, 0x1c1f ;  /* 0x003c1f0006047f89 */ /* 0x0044e800000e0000 */
[----:B----4-:R2:W4:Y:S02]  /*8e10*/  SHFL.IDX PT, R0, R12, 0x1, 0x1c1f ;  /* 0x003c1f000c007f89 */ /* 0x01052400000e0000 */
.L_x_1760:
[----:B------:R-:W-:Y:S01]  /*8e20*/  IADD3 R2, R5, 0x20, RZ ;  /* 0x0000002005027810 */ /* 0x000fe20007ffe0ff */
[----:B------:R-:W-:Y:S03]  /*8e30*/  BSSY B0, `(.L_x_1594) ;  /* 0x0000015000007945 */ /* 0x000fe60003800000 */
[----:B------:R-:W-:-:S13]  /*8e40*/  ISETP.GE.AND P0, PT, R2, R38, PT ;  /* 0x000000260200720c */ /* 0x000fda0003f06270 */
[----:B------:R-:W-:Y:S05]  /*8e50*/  @P0 BRA `(.L_x_1595) ;  /* 0x0000012000000947 */ /* 0x000fea0003800000 */
[----:B--2---:R-:W2:Y:S04]  /*8e60*/  LDL.64 R18, [R1] ;  /* 0x0000000001127983 */ /* 0x004ea80000100a00 */
[----:B----4-:R-:W4:Y:S04]  /*8e70*/  LDL R15, [R1+0x8] ;  /* 0x00000800010f7983 */ /* 0x010f280000100800 */
[----:B---3--:R-:W3:Y:S04]  /*8e80*/  LDL R14, [R1+0x14] ;  /* 0x00001400010e7983 */ /* 0x008ee80000100800 */
[----:B------:R-:W3:Y:S04]  /*8e90*/  LDL R17, [R1+0x88] ;  /* 0x0000880001117983 */ /* 0x000ee80000100800 */
[----:B------:R-:W3:Y:S01]  /*8ea0*/  LDL R16, [R1+0x84] ;  /* 0x0000840001107983 */ /* 0x000ee20000100800 */
[----:B------:R-:W-:-:S02]  /*8eb0*/  LEA R8, P1, R252, R0, 0x1 ;  /* 0x00000000fc087211 */ /* 0x000fc400078208ff */
[CC--:B--2---:R-:W-:Y:S02]  /*8ec0*/  LEA R10, P2, R18.reuse, R0.reuse, 0x1 ;  /* 0x00000000120a7211 */ /* 0x0c4fe400078408ff */
[----:B----4-:R-:W-:Y:S02]  /*8ed0*/  LEA R2, P0, R15, R0, 0x1 ;  /* 0x000000000f027211 */ /* 0x010fe400078008ff */
[-C--:B------:R-:W-:Y:S01]  /*8ee0*/  LEA.HI.X R11, R18, R4.reuse, R19, 0x1, P2 ;  /* 0x00000004120b7211 */ /* 0x080fe200010f0c13 */
[----:B---3--:R-:W-:Y:S01]  /*8ef0*/  IMAD.SHL.U32 R0, R14, 0x2, RZ ;  /* 0x000000020e007824 */ /* 0x008fe200078e00ff */
        /* <DEDUP_REMOVED lines=8> */
.L_x_1595:
[----:B------:R-:W-:Y:S05]  /*8f80*/  BSYNC B0 ;  /* 0x0000000000007941 */ /* 0x000fea0003800000 */
.L_x_1594:
[----:B------:R-:W-:Y:S05]  /*8f90*/  BRA.DIV ~URZ, `(.L_x_1596) ;  /* 0x00016c727f007947 */ /* 0x000fea000b800000 */
[----:B---3--:R3:W1:Y:S02]  /*8fa0*/  SHFL.IDX PT, R4, R6, 0x2, 0x1c1f ;  /* 0x005c1f0006047f89 */ /* 0x00866400000e0000 */
.L_x_1761:
[----:B------:R-:W-:Y:S05]  /*8fb0*/  BRA.DIV ~URZ, `(.L_x_1597) ;  /* 0x00016cc27f007947 */ /* 0x000fea000b800000 */
[----:B--2-4-:R2:W4:Y:S02]  /*8fc0*/  SHFL.IDX PT, R0, R12, 0x2, 0x1c1f ;  /* 0x005c1f000c007f89 */ /* 0x01452400000e0000 */
.L_x_1762:
        /* <DEDUP_REMOVED lines=10> */
[CC--:B--2---:R-:W-:Y:S02]  /*9070*/  LEA R10, P2, R18.reuse, R0.reuse, 0x1 ;  /* 0x00000000120a7211 */ /* 0x0c4fe400078408ff */
[----:B---3--:R-:W-:Y:S02]  /*9080*/  LEA R2, P0, R15, R0, 0x1 ;  /* 0x000000000f027211 */ /* 0x008fe400078008ff */
[-C--:B-1----:R-:W-:Y:S01]  /*9090*/  LEA.HI.X R11, R18, R4.reuse, R19, 0x1, P2 ;  /* 0x00000004120b7211 */ /* 0x082fe200010f0c13 */
        /* <DEDUP_REMOVED lines=9> */
.L_x_1599:
[----:B------:R-:W-:Y:S05]  /*9130*/  BSYNC B0 ;  /* 0x0000000000007941 */ /* 0x000fea0003800000 */
.L_x_1598:
[----:B------:R-:W-:Y:S05]  /*9140*/  BRA.DIV ~URZ, `(.L_x_1600) ;  /* 0x00016b927f007947 */ /* 0x000fea000b800000 */
[----:B-1----:R1:W2:Y:S04]  /*9150*/  SHFL.IDX PT, R4, R6, 0x3, 0x1c1f ;  /* 0x007c1f0006047f89 */ /* 0x0022a800000e0000 */
[----:B----4-:R1:W4:Y:S02]  /*9160*/  SHFL.IDX PT, R0, R12, 0x3, 0x1c1f ;  /* 0x007c1f000c007f89 */ /* 0x01032400000e0000 */
.L_x_1763:
[----:B---3--:R-:W3:Y:S04]  /*9170*/  LDL.64 R120, [R1] ;  /* 0x0000000001787983 */ /* 0x008ee80000100a00 */
[----:B----4-:R-:W4:Y:S04]  /*9180*/  LDL R110, [R1+0x8] ;  /* 0x00000800016e7983 */ /* 0x010f280000100800 */
[----:B--2---:R-:W2:Y:S04]  /*9190*/  LDL R118, [R1+0x14] ;  /* 0x0000140001767983 */ /* 0x004ea80000100800 */
[----:B------:R-:W2:Y:S04]  /*91a0*/  LDL R116, [R1+0x88] ;  /* 0x0000880001747983 */ /* 0x000ea80000100800 */
[----:B------:R-:W2:Y:S01]  /*91b0*/  LDL R111, [R1+0x84] ;  /* 0x00008400016f7983 */ /* 0x000ea20000100800 */
[----:B------:R-:W-:-:S04]  /*91c0*/  IADD3 R2, R5, 0x60, RZ ;  /* 0x0000006005027810 */ /* 0x000fc80007ffe0ff */
[----:B------:R-:W-:-:S13]  /*91d0*/  ISETP.GE.AND P0, PT, R2, R38, PT ;  /* 0x000000260200720c */ /* 0x000fda0003f06270 */
[----:B------:R-:W-:Y:S01]  /*91e0*/  @!P0 LEA R8, P2, R252, R0, 0x1 ;  /* 0x00000000fc088211 */ /* 0x000fe200078408ff */
[----:B-----5:R-:W-:-:S05]  /*91f0*/  IMAD.WIDE.U32 R14, R13, c[0x0][0x2b0], RZ ;  /* 0x0000ac000d0e7a25 */ /* 0x020fca00078e00ff */
[----:B------:R1:W-:Y:S01]  /*9200*/  STL.64 [R1+0x40], R14 ;  /* 0x0000400e01007387 */ /* 0x0003e20000100a00 */
[----:B---3--:R-:W-:-:S04]  /*9210*/  @!P0 LEA R10, P1, R120, R0, 0x1 ;  /* 0x00000000780a8211 */ /* 0x008fc800078208ff */
[----:B------:R-:W-:Y:S02]  /*9220*/  @!P0 LEA.HI.X R11, R120, R4, R121, 0x1, P1 ;  /* 0x00000004780b8211 */ /* 0x000fe400008f0c79 */
[----:B----4-:R-:W-:Y:S01]  /*9230*/  @!P0 LEA R2, P1, R110, R0, 0x1 ;  /* 0x000000006e028211 */ /* 0x010fe200078208ff */
[----:B--2---:R-:W-:Y:S01]  /*9240*/  @!P0 IMAD.SHL.U32 R0, R118, 0x2, RZ ;  /* 0x0000000276008824 */ /* 0x004fe200078e00ff */
[----:B------:R-:W-:-:S04]  /*9250*/  @!P0 LEA.HI.X R9, R252, R4, R116, 0x1, P2 ;  /* 0x00000004fc098211 */ /* 0x000fc800010f0c74 */
[----:B------:R-:W-:Y:S01]  /*9260*/  @!PT LDS RZ, [RZ] ;  /* 0x00000000fffff984 */ /* 0x000fe20000000800 */
[----:B------:R-:W-:Y:S01]  /*9270*/  @!PT LDS RZ, [RZ] ;  /* 0x00000000fffff984 */ /* 0x000fe20000000800 */
[----:B------:R-:W-:Y:S01]  /*9280*/  @!PT LDS RZ, [RZ] ;  /* 0x00000000fffff984 */ /* 0x000fe20000000800 */
[----:B------:R2:W-:Y:S01]  /*9290*/  @!P0 LDGSTS.E.BYPASS.LTC128B.128 [R0+0x7880], [R10.64], !P5 ;  /* 0x078800000a008fae */ /* 0x0005e2000e901d48 */
[----:B------:R-:W-:-:S03]  /*92a0*/  @!P0 LEA.HI.X R3, R110, R4, R111, 0x1, P1 ;  /* 0x000000046e038211 */ /* 0x000fc600008f0c6f */
[----:B------:R2:W-:Y:S04]  /*92b0*/  @!P0 LDGSTS.E.BYPASS.LTC128B.128 [R0+0x9880], [R8.64], !P4 ;  /* 0x0988000008008fae */ /* 0x0005e8000e101d48 */
[----:B------:R2:W-:Y:S04]  /*92c0*/  @!P0 LDGSTS.E.BYPASS.LTC128B.128 [R0+0xb880], [R2.64], !P3 ;  /* 0x0b88000002008fae */ /* 0x0005e8000d901d48 */
[----:B------:R-:W0:Y:S01]  /*92d0*/  LDGDEPBAR ;  /* 0x00000000000079af */ /* 0x000e220000000000 */
[----:B--2---:R-:W-:-:S05]  /*92e0*/  SHF.R.S32.HI R0, RZ, 0x1f, R13 ;  /* 0x0000001fff007819 */ /* 0x004fca000001140d */
[----:B------:R-:W-:-:S04]  /*92f0*/  IMAD R0, R0, c[0x0][0x2b0], RZ ;  /* 0x0000ac0000007a24 */ /* 0x000fc800078e02ff */
[----:B------:R-:W-:-:S04]  /*9300*/  IMAD R0, R13, c[0x0][0x2b4], R0 ;  /* 0x0000ad000d007a24 */ /* 0x000fc800078e0200 */
[----:B-1----:R-:W-:-:S05]  /*9310*/  IMAD.IADD R6, R15, 0x1, R0 ;  /* 0x000000010f067824 */ /* 0x002fca00078e0200 */
        /* <DEDUP_REMOVED lines=8> */
[----:B------:R-:W-:Y:S01]  /*93a0*/  ISETP.NE.AND P6, PT, R0, 0x1, PT ;  /* 0x000000010000780c */ /* 0x000fe20003fc5270 */
[----:B------:R-:W-:-:S02]  /*93b0*/  IMAD.IADD R2, R251, 0x1, R134 ;  /* 0x00000001fb027824 */ /* 0x000fc400078e0286 */
[----:B------:R-:W-:-:S03]  /*93c0*/  IMAD.MOV.U32 R219, RZ, RZ, RZ ;  /* 0x000000ffffdb7224 */ /* 0x000fc600078e00ff */
[C---:B--2---:R-:W-:Y:S01]  /*93d0*/  ISETP.GE.AND P0, PT, R2.reuse, R12, PT ;  /* 0x0000000c0200720c */ /* 0x044fe20003f06270 */
[----:B---3--:R-:W-:-:S03]  /*93e0*/  IMAD.IADD R2, R2, 0x1, R16 ;  /* 0x0000000102027824 */ /* 0x008fc600078e0210 */
[----:B------:R-:W-:-:S03]  /*93f0*/  ISETP.GT.OR P0, PT, R251, 0x2f, P0 ;  /* 0x0000002ffb00780c */ /* 0x000fc60000704670 */
[----:B------:R-:W-:-:S04]  /*9400*/  @P6 IMAD.HI.U32 R3, R2, c[0x0][0x2bc], RZ ;  /* 0x0000af0002036a27 */ /* 0x000fc800078e00ff */
[----:B------:R-:W-:Y:S01]  /*9410*/  IMAD.MOV.U32 R0, RZ, RZ, R2 ;  /* 0x000000ffff007224 */ /* 0x000fe200078e0002 */
[----:B------:R-:W-:-:S05]  /*9420*/  @P6 SHF.R.U32.HI R0, RZ, c[0x0][0x2c0], R3 ;  /* 0x0000b000ff006a19 */ /* 0x000fca0000011603 */
        /* <DEDUP_REMOVED lines=14> */
[----:B------:R-:W-:Y:S01]  /*9510*/  IMAD R8, R95, c[0x0][0x1ec], R11 ;  /* 0x00007b005f087a24 */ /* 0x000fe200078e020b */
[----:B-1----:R-:W-:Y:S01]  /*9520*/  SHF.R.S32.HI R117, RZ, 0x1f, R6 ;  /* 0x0000001fff757819 */ /* 0x002fe20000011406 */
[----:B------:R-:W-:-:S03]  /*9530*/  IMAD R133, R135, -0x30, R12 ;  /* 0xffffffd087857824 */ /* 0x000fc600078e020c */
[----:B------:R-:W-:Y:S02]  /*9540*/  LEA.HI R117, R117, R6, RZ, 0x2 ;  /* 0x0000000675757211 */ /* 0x000fe400078f10ff */
[----:B------:R-:W-:Y:S02]  /*9550*/  IMNMX R6, R133, 0x30, PT ;  /* 0x0000003085067817 */ /* 0x000fe40003800200 */
[----:B------:R-:W-:-:S05]  /*9560*/  SHF.R.S32.HI R117, RZ, 0x2, R117 ;  /* 0x00000002ff757819 */ /* 0x000fca0000011475 */
[----:B------:R-:W-:-:S05]  /*9570*/  IMAD.IADD R6, R6, 0x1, -R117 ;  /* 0x0000000106067824 */ /* 0x000fca00078e0a75 */
[----:B------:R-:W-:Y:S01]  /*9580*/  ISETP.GE.AND P1, PT, R6, 0x1, PT ;  /* 0x000000010600780c */ /* 0x000fe20003f26270 */
[----:B------:R-:W-:Y:S04]  /*9590*/  STL.64 [R1+0x38], R10 ;  /* 0x0000380a01007387 */ /* 0x000fe80000100a00 */
[----:B------:R-:W-:Y:S08]  /*95a0*/  STL [R1+0x48], R8 ;  /* 0x0000480801007387 */ /* 0x000ff00000100800 */
[----:B------:R-:W-:-:S02]  /*95b0*/  @P1 ISETP.GE.AND P2, PT, R120, c[0x0][0x1d4], PT ;  /* 0x0000750078001a0c */ /* 0x000fc40003f46270 */
[----:B------:R-:W-:Y:S02]  /*95c0*/  @P1 ISETP.GE.AND P4, PT, R252, c[0x0][0x1d4], PT ;  /* 0x00007500fc001a0c */ /* 0x000fe40003f86270 */
        /* <DEDUP_REMOVED lines=14> */
[----:B------:R-:W-:Y:S01]  /*96b0*/  @P1 LEA R10, P3, R252, R3, 0x1 ;  /* 0x00000003fc0a1211 */ /* 0x000fe200078608ff */
[----:B----4-:R-:W-:Y:S01]  /*96c0*/  @P1 IMAD.SHL.U32 R0, R118, 0x2, RZ ;  /* 0x0000000276001824 */ /* 0x010fe200078e00ff */
[----:B------:R-:W-:-:S04]  /*96d0*/  ISETP.GE.AND P0, PT, R6, 0x21, PT ;  /* 0x000000210600780c */ /* 0x000fc80003f06270 */
[----:B------:R1:W-:Y:S01]  /*96e0*/  @P1 LDGSTS.E.BYPASS.LTC128B.128 [R0+0x3c80], [R8.64], !P2 ;  /* 0x03c8000008001fae */ /* 0x0003e2000d101d48 */
[----:B------:R-:W-:Y:S02]  /*96f0*/  @P1 ISETP.GE.AND P2, PT, R110, c[0x0][0x1d4], PT ;  /* 0x000075006e001a0c */ /* 0x000fe40003f46270 */
[----:B------:R-:W-:-:S05]  /*9700*/  @P1 LEA.HI.X R11, R252, R4, R116, 0x1, P3 ;  /* 0x00000004fc0b1211 */ /* 0x000fca00018f0c74 */
[----:B------:R3:W-:Y:S01]  /*9710*/  @P1 LDGSTS.E.BYPASS.LTC128B.128 [R0+0x4880], [R10.64], !P4 ;  /* 0x048800000a001fae */ /* 0x0007e2000e101d48 */
[----:B------:R-:W-:Y:S02]  /*9720*/  @P0 ISETP.GE.AND P4, PT, R120, c[0x0][0x1d4], PT ;  /* 0x0000750078000a0c */ /* 0x000fe40003f86270 */
[----:B-1----:R-:W-:-:S04]  /*9730*/  @P1 LEA R8, P3, R110, R3, 0x1 ;  /* 0x000000036e081211 */ /* 0x002fc800078608ff */
[----:B------:R-:W-:Y:S02]  /*9740*/  @P1 LEA.HI.X R9, R110, R4, R111, 0x1, P3 ;  /* 0x000000046e091211 */ /* 0x000fe400018f0c6f */
[----:B------:R-:W-:-:S03]  /*9750*/  @P0 ISETP.GE.AND P3, PT, R252, c[0x0][0x1d4], PT ;  /* 0x00007500fc000a0c */ /* 0x000fc60003f66270 */
[----:B------:R1:W-:Y:S01]  /*9760*/  @P1 LDGSTS.E.BYPASS.LTC128B.128 [R0+0x5480], [R8.64], !P2 ;  /* 0x0548000008001fae */ /* 0x0003e2000d101d48 */
[----:B------:R-:W-:Y:S02]  /*9770*/  @P0 ISETP.GE.AND P2, PT, R110, c[0x0][0x1d4], PT ;  /* 0x000075006e000a0c */ /* 0x000fe40003f46270 */
[----:B---3--:R-:W-:-:S04]  /*9780*/  @P0 LEA R10, P5, R120, R2, 0x1 ;  /* 0x00000002780a0211 */ /* 0x008fc800078a08ff */
[----:B-----5:R-:W-:Y:S02]  /*9790*/  @P0 LEA.HI.X R11, R120, R5, R121, 0x1, P5 ;  /* 0x00000005780b0211 */ /* 0x020fe400028f0c79 */
[----:B-1----:R-:W-:Y:S01]  /*97a0*/  @P0 LEA R8, P1, R252, R2, 0x1 ;  /* 0x00000002fc080211 */ /* 0x002fe200078208ff */
[----:B------:R-:W-:-:S03]  /*97b0*/  @P0 IMAD.SHL.U32 R0, R118, 0x2, RZ ;  /* 0x0000000276000824 */ /* 0x000fc600078e00ff */
[-C--:B------:R-:W-:Y:S02]  /*97c0*/  @P0 LEA.HI.X R9, R252, R5.reuse, R116, 0x1, P1 ;  /* 0x00000005fc090211 */ /* 0x080fe400008f0c74 */
[C---:B------:R-:W-:Y:S01]  /*97d0*/  @P0 LEA R2, P1, R110.reuse, R2, 0x1 ;  /* 0x000000026e020211 */ /* 0x040fe200078208ff */
[----:B------:R1:W-:Y:S03]  /*97e0*/  @P0 LDGSTS.E.BYPASS.LTC128B.128 [R0+0x4480], [R10.64], !P4 ;  /* 0x044800000a000fae */ /* 0x0003e6000e101d48 */
[----:B------:R-:W-:Y:S01]  /*97f0*/  @P0 LEA.HI.X R3, R110, R5, R111, 0x1, P1 ;  /* 0x000000056e030211 */ /* 0x000fe200008f0c6f */
        /* <DEDUP_REMOVED lines=8> */
.L_x_1601:
[----:B------:R-:W2:Y:S01]  /*9880*/  LDL R119, [R1+0x60] ;  /* 0x0000600001777983 */ /* 0x000ea20000100800 */
[----:B------:R-:W-:Y:S01]  /*9890*/  ULDC.U8 UR4, c[0x0][0x298] ;  /* 0x0000a60000047ab9 */ /* 0x000fe20000000000 */
[----:B-1----:R-:W-:Y:S01]  /*98a0*/  SHF.R.S32.HI R0, RZ, 0x1f, R129 ;  /* 0x0000001fff007819 */ /* 0x002fe20000011481 */
        /* <DEDUP_REMOVED lines=60> */
[----:B------:R-:W-:-:S11]  /*9c70*/  ISETP.GE.AND P2, PT, R166, c[0x0][0x27c], PT ;  /* 0x00009f00a6007a0c */ /* 0x000fd60003f46270 */
[C---:B------:R-:W-:Y:S01]  /*9c80*/  @!P0 IMAD.SHL.U32 R0, R169.reuse, 0x2, RZ ;  /* 0x00000002a9008824 */ /* 0x040fe200078e00ff */
[----:B-----5:R-:W-:Y:S01]  /*9c90*/  @!P0 SHF.L.U64.HI R6, R169, 0x1, R82 ;  /* 0x00000001a9068819 */ /* 0x020fe20000010252 */
[----:B------:R-:W-:Y:S01]  /*9ca0*/  CS2R R24, SRZ ;  /* 0x0000000000187805 */ /* 0x000fe2000001ff00 */
[----:B------:R-:W-:Y:S02]  /*9cb0*/  @!P2 IMAD.SHL.U32 R14, R166, 0x2, RZ ;  /* 0x00000002a60ea824 */ /* 0x000fe400078e00ff */
[-C--:B---3--:R-:W-:Y:S02]  /*9cc0*/  @!P0 IADD3 R8, P3, R4, R0.reuse, RZ ;  /* 0x0000000004088210 */ /* 0x088fe40007f7e0ff */
[----:B------:R-:W-:-:S03]  /*9cd0*/  @!P0 IADD3 R12, P1, R2, R0, RZ ;  /* 0x00000000020c8210 */ /* 0x000fc60007f3e0ff */
[--C-:B----4-:R-:W-:Y:S01]  /*9ce0*/  @!P0 IMAD.X R9, R5, 0x1, R6.reuse, P3 ;  /* 0x0000000105098824 */ /* 0x110fe200018e0606 */
[----:B------:R-:W-:Y:S01]  /*9cf0*/  ISETP.GE.AND P3, PT, R168, c[0x0][0x27c], PT ;  /* 0x00009f00a8007a0c */ /* 0x000fe20003f66270 */
[----:B-1----:R-:W-:Y:S01]  /*9d00*/  @!P0 IMAD.X R13, R3, 0x1, R6, P1 ;  /* 0x00000001030d8824 */ /* 0x002fe200008e0606 */
[----:B------:R-:W-:Y:S02]  /*9d10*/  ISETP.GE.AND P1, PT, R115, c[0x0][0x27c], PT ;  /* 0x00009f0073007a0c */ /* 0x000fe40003f26270 */
[----:B------:R1:W5:Y:S01]  /*9d20*/  @!P0 LD.E.64 R26, [R8.64] ;  /* 0x00000008081a8980 */ /* 0x000362000c101b00 */
[----:B------:R-:W-:Y:S02]  /*9d30*/  @!P2 SHF.L.U64.HI R0, R166, 0x1, R81 ;  /* 0x00000001a600a819 */ /* 0x000fe40000010251 */
[----:B------:R-:W-:Y:S01]  /*9d40*/  @!P2 IADD3 R10, P4, R4, R14, RZ ;  /* 0x0000000e040aa210 */ /* 0x000fe20007f9e0ff */
[----:B------:R2:W5:Y:S01]  /*9d50*/  @!P0 LD.E.64 R24, [R12.64] ;  /* 0x000000080c188980 */ /* 0x000562000c101b00 */
[----:B------:R-:W-:Y:S01]  /*9d60*/  CS2R R28, SRZ ;  /* 0x00000000001c7805 */ /* 0x000fe2000001ff00 */
[----:B------:R-:W-:-:S02]  /*9d70*/  CS2R R32, SRZ ;  /* 0x0000000000207805 */ /* 0x000fc4000001ff00 */
[----:B------:R-:W-:Y:S01]  /*9d80*/  @!P2 IMAD.X R11, R5, 0x1, R0, P4 ;  /* 0x00000001050ba824 */ /* 0x000fe200020e0600 */
[----:B------:R-:W-:-:S04]  /*9d90*/  @!P3 SHF.L.U64.HI R6, R168, 0x1, R80 ;  /* 0x00000001a806b819 */ /* 0x000fc80000010250 */
[----:B------:R3:W5:Y:S01]  /*9da0*/  @!P2 LD.E.64 R32, [R10.64] ;  /* 0x000000080a20a980 */ /* 0x000762000c101b00 */
[----:B-1----:R-:W-:-:S05]  /*9db0*/  @!P2 IADD3 R8, P0, R2, R14, RZ ;  /* 0x0000000e0208a210 */ /* 0x002fca0007f1e0ff */
[----:B------:R-:W-:Y:S02]  /*9dc0*/  @!P2 IMAD.X R9, R3, 0x1, R0, P0 ;  /* 0x000000010309a824 */ /* 0x000fe400000e0600 */
[----:B------:R-:W-:-:S03]  /*9dd0*/  @!P3 IMAD.SHL.U32 R0, R168, 0x2, RZ ;  /* 0x00000002a800b824 */ /* 0x000fc600078e00ff */
[----:B------:R1:W5:Y:S02]  /*9de0*/  @!P2 LD.E.64 R28, [R8.64] ;  /* 0x00000008081ca980 */ /* 0x000364000c101b00 */
[----:B------:R-:W-:-:S05]  /*9df0*/  @!P3 IADD3 R18, P0, R4, R0, RZ ;  /* 0x000000000412b210 */ /* 0x000fca0007f1e0ff */
[----:B------:R-:W-:Y:S01]  /*9e00*/  @!P3 IMAD.X R19, R5, 0x1, R6, P0 ;  /* 0x000000010513b824 */ /* 0x000fe200000e0606 */
[----:B------:R-:W-:Y:S01]  /*9e10*/  @!P3 IADD3 R16, P2, R2, R0, RZ ;  /* 0x000000000210b210 */ /* 0x000fe20007f5e0ff */
[C---:B-1----:R-:W-:Y:S01]  /*9e20*/  @!P1 IMAD.SHL.U32 R8, R115.reuse, 0x2, RZ ;  /* 0x0000000273089824 */ /* 0x042fe200078e00ff */
[----:B------:R-:W-:-:S04]  /*9e30*/  @!P1 SHF.L.U64.HI R9, R115, 0x1, R79 ;  /* 0x0000000173099819 */ /* 0x000fc8000001024f */
[----:B------:R-:W-:-:S05]  /*9e40*/  @!P1 IADD3 R14, P0, R4, R8, RZ ;  /* 0x00000008040e9210 */ /* 0x000fca0007f1e0ff */
[----:B------:R-:W-:Y:S01]  /*9e50*/  @!P1 IMAD.X R15, R5, 0x1, R9, P0 ;  /* 0x00000001050f9824 */ /* 0x000fe200000e0609 */
[----:B--2---:R-:W-:Y:S01]  /*9e60*/  @!P1 IADD3 R12, P0, R2, R8, RZ ;  /* 0x00000008020c9210 */ /* 0x004fe20007f1e0ff */
[----:B------:R-:W-:Y:S01]  /*9e70*/  @!P3 IMAD.X R17, R3, 0x1, R6, P2 ;  /* 0x000000010311b824 */ /* 0x000fe200010e0606 */
[----:B------:R-:W-:-:S03]  /*9e80*/  ISETP.GE.AND P2, PT, R164, c[0x0][0x27c], PT ;  /* 0x00009f00a4007a0c */ /* 0x000fc60003f46270 */
[----:B------:R-:W-:Y:S01]  /*9e90*/  @!P1 IMAD.X R13, R3, 0x1, R9, P0 ;  /* 0x00000001030d9824 */ /* 0x000fe200000e0609 */
[----:B------:R-:W-:Y:S01]  /*9ea0*/  ISETP.GE.AND P0, PT, R167, c[0x0][0x27c], PT ;  /* 0x00009f00a7007a0c */ /* 0x000fe20003f06270 */
[----:B---3--:R-:W-:Y:S01]  /*9eb0*/  CS2R R10, SRZ ;  /* 0x00000000000a7805 */ /* 0x008fe2000001ff00 */
[----:B------:R-:W-:-:S07]  /*9ec0*/  CS2R R8, SRZ ;  /* 0x0000000000087805 */ /* 0x000fce000001ff00 */
[----:B------:R-:W-:-:S04]  /*9ed0*/  @!P2 IMAD.WIDE R22, R164, 0x2, R4 ;  /* 0x00000002a416a825 */ /* 0x000fc800078e0204 */
[----:B------:R-:W-:Y:S01]  /*9ee0*/  @!P2 IMAD.WIDE R20, R164, 0x2, R2 ;  /* 0x00000002a414a825 */ /* 0x000fe200078e0202 */
[----:B------:R1:W5:Y:S03]  /*9ef0*/  @!P2 LD.E.64 R10, [R22.64] ;  /* 0x00000008160aa980 */ /* 0x000366000c101b00 */
        /* <DEDUP_REMOVED lines=10> */
[----:B------:R-:W-:Y:S01]  /*9fa0*/  CS2R R46, SRZ ;  /* 0x00000000002e7805 */ /* 0x000fe2000001ff00 */
[----:B------:R-:W-:Y:S01]  /*9fb0*/  CS2R R48, SRZ ;  /* 0x0000000000307805 */ /* 0x000fe2000001ff00 */
[----:B------:R-:W-:Y:S01]  /*9fc0*/  @!P0 IMAD.X R3, R3, 0x1, R6, P2 ;  /* 0x0000000103038824 */ /* 0x000fe200010e0606 */
[----:B------:R1:W5:Y:S04]  /*9fd0*/  @!P3 LD.E.64 R34, [R18.64] ;  /* 0x000000081222b980 */ /* 0x000368000c101b00 */
[----:B------:R1:W5:Y:S04]  /*9fe0*/  @!P3 LD.E.64 R36, [R16.64] ;  /* 0x000000081024b980 */ /* 0x000368000c101b00 */
[----:B------:R1:W5:Y:S04]  /*9ff0*/  @!P1 LD.E.64 R40, [R14.64] ;  /* 0x000000080e289980 */ /* 0x000368000c101b00 */
[----:B------:R1:W5:Y:S04]  /*a000*/  @!P1 LD.E.64 R42, [R12.64] ;  /* 0x000000080c2a9980 */ /* 0x000368000c101b00 */
[----:B------:R1:W5:Y:S04]  /*a010*/  @!P0 LD.E.64 R46, [R4.64] ;  /* 0x00000008042e8980 */ /* 0x000368000c101b00 */
[----:B------:R1:W5:Y:S02]  /*a020*/  @!P0 LD.E.64 R48, [R2.64] ;  /* 0x0000000802308980 */ /* 0x000364000c101b00 */
.L_x_1605:
[----:B--2---:R-:W-:Y:S05]  /*a030*/  BSYNC B0 ;  /* 0x0000000000007941 */ /* 0x004fea0003800000 */
.L_x_1604:
        /* <DEDUP_REMOVED lines=58> */
[----:B------:R-:W-:-:S11]  /*a3e0*/  ISETP.GE.AND P2, PT, R166, c[0x0][0x27c], PT ;  /* 0x00009f00a6007a0c */ /* 0x000fd60003f46270 */
[C---:B------:R-:W-:Y:S01]  /*a3f0*/  @!P0 IMAD.SHL.U32 R0, R169.reuse, 0x2, RZ ;  /* 0x00000002a9008824 */ /* 0x040fe200078e00ff */
[----:B------:R-:W-:Y:S01]  /*a400*/  @!P0 SHF.L.U64.HI R6, R169, 0x1, R82 ;  /* 0x00000001a9068819 */ /* 0x000fe20000010252 */
[----:B------:R-:W-:Y:S01]  /*a410*/  CS2R R50, SRZ ;  /* 0x0000000000327805 */ /* 0x000fe2000001ff00 */
[----:B------:R-:W-:Y:S02]  /*a420*/  @!P2 IMAD.SHL.U32 R18, R166, 0x2, RZ ;  /* 0x00000002a612a824 */ /* 0x000fe400078e00ff */
[-C--:B------:R-:W-:Y:S02]  /*a430*/  @!P0 IADD3 R12, P3, R4, R0.reuse, RZ ;  /* 0x00000000040c8210 */ /* 0x080fe40007f7e0ff */
[----:B------:R-:W-:-:S03]  /*a440*/  @!P0 IADD3 R16, P1, R2, R0, RZ ;  /* 0x0000000002108210 */ /* 0x000fc60007f3e0ff */
[--C-:B------:R-:W-:Y:S01]  /*a450*/  @!P0 IMAD.X R13, R5, 0x1, R6.reuse, P3 ;  /* 0x00000001050d8824 */ /* 0x100fe200018e0606 */
[----:B------:R-:W-:Y:S01]  /*a460*/  ISETP.GE.AND P3, PT, R168, c[0x0][0x27c], PT ;  /* 0x00009f00a8007a0c */ /* 0x000fe20003f66270 */
[----:B------:R-:W-:Y:S01]  /*a470*/  @!P0 IMAD.X R17, R3, 0x1, R6, P1 ;  /* 0x0000000103118824 */ /* 0x000fe200008e0606 */
[----:B------:R-:W-:Y:S02]  /*a480*/  ISETP.GE.AND P1, PT, R115, c[0x0][0x27c], PT ;  /* 0x00009f0073007a0c */ /* 0x000fe40003f26270 */
[----:B------:R1:W5:Y:S01]  /*a490*/  @!P0 LD.E.64 R52, [R12.64] ;  /* 0x000000080c348980 */ /* 0x000362000c101b00 */
[----:B------:R-:W-:Y:S02]  /*a4a0*/  @!P2 SHF.L.U64.HI R0, R166, 0x1, R81 ;  /* 0x00000001a600a819 */ /* 0x000fe40000010251 */
[----:B------:R-:W-:Y:S01]  /*a4b0*/  @!P2 IADD3 R14, P4, R4, R18, RZ ;  /* 0x00000012040ea210 */ /* 0x000fe20007f9e0ff */
[----:B------:R2:W5:Y:S01]  /*a4c0*/  @!P0 LD.E.64 R50, [R16.64] ;  /* 0x0000000810328980 */ /* 0x000562000c101b00 */
[----:B------:R-:W-:Y:S01]  /*a4d0*/  CS2R R56, SRZ ;  /* 0x0000000000387805 */ /* 0x000fe2000001ff00 */
[----:B------:R-:W-:-:S02]  /*a4e0*/  CS2R R54, SRZ ;  /* 0x0000000000367805 */ /* 0x000fc4000001ff00 */
[----:B------:R-:W-:-:S03]  /*a4f0*/  @!P2 IMAD.X R15, R5, 0x1, R0, P4 ;  /* 0x00000001050fa824 */ /* 0x000fc600020e0600 */
[----:B------:R-:W-:Y:S02]  /*a500*/  @!P1 IMAD.SHL.U32 R6, R115, 0x2, RZ ;  /* 0x0000000273069824 */ /* 0x000fe400078e00ff */
[----:B------:R3:W5:Y:S01]  /*a510*/  @!P2 LD.E.64 R54, [R14.64] ;  /* 0x000000080e36a980 */ /* 0x000762000c101b00 */
[----:B-1----:R-:W-:-:S05]  /*a520*/  @!P2 IADD3 R12, P0, R2, R18, RZ ;  /* 0x00000012020ca210 */ /* 0x002fca0007f1e0ff */
[----:B------:R-:W-:Y:S02]  /*a530*/  @!P2 IMAD.X R13, R3, 0x1, R0, P0 ;  /* 0x00000001030da824 */ /* 0x000fe400000e0600 */
[----:B------:R-:W-:-:S03]  /*a540*/  @!P3 IMAD.SHL.U32 R0, R168, 0x2, RZ ;  /* 0x00000002a800b824 */ /* 0x000fc600078e00ff */
[----:B------:R1:W5:Y:S02]  /*a550*/  @!P2 LD.E.64 R56, [R12.64] ;  /* 0x000000080c38a980 */ /* 0x000364000c101b00 */
[-C--:B------:R-:W-:Y:S02]  /*a560*/  @!P3 IADD3 R18, P0, R4, R0.reuse, RZ ;  /* 0x000000000412b210 */ /* 0x080fe40007f1e0ff */
[----:B--2---:R-:W-:Y:S02]  /*a570*/  @!P3 IADD3 R16, P2, R2, R0, RZ ;  /* 0x000000000210b210 */ /* 0x004fe40007f5e0ff */
[----:B-1----:R-:W-:Y:S02]  /*a580*/  @!P3 SHF.L.U64.HI R12, R168, 0x1, R80 ;  /* 0x00000001a80cb819 */ /* 0x002fe40000010250 */
[----:B------:R-:W-:-:S03]  /*a590*/  @!P1 SHF.L.U64.HI R13, R115, 0x1, R79 ;  /* 0x00000001730d9819 */ /* 0x000fc6000001024f */
[--C-:B------:R-:W-:Y:S01]  /*a5a0*/  @!P3 IMAD.X R19, R5, 0x1, R12.reuse, P0 ;  /* 0x000000010513b824 */ /* 0x100fe200000e060c */
[----:B---3--:R-:W-:Y:S01]  /*a5b0*/  @!P1 IADD3 R14, P0, R4, R6, RZ ;  /* 0x00000006040e9210 */ /* 0x008fe20007f1e0ff */
[----:B------:R-:W-:-:S04]  /*a5c0*/  @!P3 IMAD.X R17, R3, 0x1, R12, P2 ;  /* 0x000000010311b824 */ /* 0x000fc800010e060c */
[----:B------:R-:W-:Y:S01]  /*a5d0*/  @!P1 IMAD.X R15, R5, 0x1, R13, P0 ;  /* 0x00000001050f9824 */ /* 0x000fe200000e060d */
[----:B------:R-:W-:Y:S02]  /*a5e0*/  @!P1 IADD3 R12, P0, R2, R6, RZ ;  /* 0x00000006020c9210 */ /* 0x000fe40007f1e0ff */
[----:B------:R-:W-:-:S03]  /*a5f0*/  ISETP.GE.AND P2, PT, R164, c[0x0][0x27c], PT ;  /* 0x00009f00a4007a0c */ /* 0x000fc60003f46270 */
[----:B------:R-:W-:Y:S01]  /*a600*/  @!P1 IMAD.X R13, R3, 0x1, R13, P0 ;  /* 0x00000001030d9824 */ /* 0x000fe200000e060d */
[----:B------:R-:W-:Y:S01]  /*a610*/  ISETP.GE.AND P0, PT, R167, c[0x0][0x27c], PT ;  /* 0x00009f00a7007a0c */ /* 0x000fe20003f06270 */
[----:B------:R-:W-:Y:S01]  /*a620*/  CS2R R30, SRZ ;  /* 0x00000000001e7805 */ /* 0x000fe2000001ff00 */
        /* <DEDUP_REMOVED lines=15> */
[----:B------:R3:W5:Y:S01]  /*a720*/  @!P1 LD.E.64 R58, [R14.64] ;  /* 0x000000080e3a9980 */ /* 0x000762000c101b00 */
[----:B-1----:R-:W-:-:S03]  /*a730*/  CS2R R22, SRZ ;  /* 0x0000000000167805 */ /* 0x002fc6000001ff00 */
[----:B------:R3:W5:Y:S01]  /*a740*/  @!P1 LD.E.64 R60, [R12.64] ;  /* 0x000000080c3c9980 */ /* 0x000762000c101b00 */
[----:B--2---:R-:W-:-:S03]  /*a750*/  CS2R R20, SRZ ;  /* 0x0000000000147805 */ /* 0x004fc6000001ff00 */
[----:B------:R3:W5:Y:S04]  /*a760*/  @!P0 LD.E.64 R64, [R4.64] ;  /* 0x0000000804408980 */ /* 0x000768000c101b00 */
[----:B------:R3:W5:Y:S04]  /*a770*/  @!P3 LD.E.64 R22, [R16.64] ;  /* 0x000000081016b980 */ /* 0x000768000c101b00 */
[----:B------:R3:W5:Y:S04]  /*a780*/  @!P3 LD.E.64 R20, [R18.64] ;  /* 0x000000081214b980 */ /* 0x000768000c101b00 */
[----:B------:R3:W5:Y:S02]  /*a790*/  @!P0 LD.E.64 R62, [R2.64] ;  /* 0x00000008023e8980 */ /* 0x000764000c101b00 */
.L_x_1607:
[----:B---34-:R-:W-:Y:S05]  /*a7a0*/  BSYNC B0 ;  /* 0x0000000000007941 */ /* 0x018fea0003800000 */
.L_x_1606:
[----:B-----5:R-:W-:Y:S01]  /*a7b0*/  IMAD.MOV.U32 R0, RZ, RZ, R64 ;  /* 0x000000ffff007224 */ /* 0x020fe200078e0040 */
[----:B------:R-:W-:-:S04]  /*a7c0*/  DEPBAR.LE SB0, 0x1 ;  /* 0x000080400000791a */ /* 0x000fc80000000000 */
[----:B------:R-:W-:Y:S01]  /*a7d0*/  IMAD.MOV.U32 R4, RZ, RZ, R65 ;  /* 0x000000ffff047224 */ /* 0x000fe200078e0041 */
        /* <DEDUP_REMOVED lines=48> */
[----:B------:R-:W1:Y:S01]  /*aae0*/  LDS.128 R12, [R246+0x4800] ;  /* 0x00480000f60c7984 */ /* 0x000e620000000c00 */
[----:B------:R-:W-:Y:S02]  /*aaf0*/  SHF.R.U32.HI R0, RZ, 0x10, R9 ;  /* 0x00000010ff007819 */ /* 0x000fe40000011609 */
[--C-:B------:R-:W-:Y:S02]  /*ab00*/  SHF.R.U64 R17, R10, 0x10, R11.reuse ;  /* 0x000000100a117819 */ /* 0x100fe4000000120b */
[----:B------:R-:W-:Y:S02]  /*ab10*/  SHF.R.U32.HI R3, RZ, 0x10, R11 ;  /* 0x00000010ff037819 */ /* 0x000fe4000001160b */
[----:B------:R-:W-:Y:S01]  /*ab20*/  SHF.R.U64 R16, R8, 0x10, R9 ;  /* 0x0000001008107819 */ /* 0x000fe20000001209 */
[----:B------:R-:W-:Y:S02]  /*ab30*/  HADD2.F32 R17, -RZ, R17.H0_H0 ;  /* 0x20000011ff117230 */ /* 0x000fe40000004100 */
[----:B------:R-:W-:-:S02]  /*ab40*/  HADD2.F32 R18, -RZ, R3.H0_H0 ;  /* 0x20000003ff127230 */ /* 0x000fc40000004100 */
[----:B------:R-:W-:Y:S02]  /*ab50*/  HADD2.F32 R3, -RZ, R66.H0_H0 ;  /* 0x20000042ff037230 */ /* 0x000fe40000004100 */
        /* <DEDUP_REMOVED lines=34> */
.L_x_1611:
[----:B------:R-:W-:Y:S05]  /*ad80*/  BSYNC B0 ;  /* 0x0000000000007941 */ /* 0x000fea0003800000 */
.L_x_1610:
[----:B------:R-:W-:Y:S01]  /*ad90*/  ISETP.GE.AND P0, PT, R169, c[0x0][0x27c], PT ;  /* 0x00009f00a9007a0c */ /* 0x000fe20003f06270 */
[----:B------:R-:W-:-:S12]  /*ada0*/  BSSY B0, `(.L_x_1612) ;  /* 0x000002c000007945 */ /* 0x000fd80003800000 */
[----:B------:R-:W-:Y:S05]  /*adb0*/  @P0 BRA `(.L_x_1613) ;  /* 0x000002a000000947 */ /* 0x000fea0003800000 */
[----:B-1----:R-:W1:Y:S01]  /*adc0*/  LDS.128 R8, [R247+0x4800] ;  /* 0x00480000f7087984 */ /* 0x002e620000000c00 */
[----:B------:R-:W-:Y:S02]  /*add0*/  SHF.R.U32.HI R0, RZ, 0x10, R25 ;  /* 0x00000010ff007819 */ /* 0x000fe40000011619 */
[----:B------:R-:W-:Y:S02]  /*ade0*/  SHF.R.U32.HI R2, RZ, 0x10, R27 ;  /* 0x00000010ff027819 */ /* 0x000fe4000001161b */
[----:B------:R-:W-:Y:S02]  /*adf0*/  SHF.R.U64 R16, R24, 0x10, R25 ;  /* 0x0000001018107819 */ /* 0x000fe40000001219 */
[----:B------:R-:W-:Y:S01]  /*ae00*/  SHF.R.U64 R17, R26, 0x10, R27 ;  /* 0x000000101a117819 */ /* 0x000fe2000000121b */
[----:B------:R-:W-:Y:S02]  /*ae10*/  HADD2.F32 R18, -RZ, R2.H0_H0 ;  /* 0x20000002ff127230 */ /* 0x000fe40000004100 */
[----:B------:R-:W-:-:S02]  /*ae20*/  HADD2.F32 R2, -RZ, R68.H0_H0 ;  /* 0x20000044ff027230 */ /* 0x000fc40000004100 */
[--C-:B-1----:R-:W-:Y:S02]  /*ae30*/  HADD2.F32 R13, -RZ, R10.reuse.H0_H0 ;  /* 0x2000000aff0d7230 */ /* 0x102fe40000004100 */
[----:B------:R-:W-:Y:S02]  /*ae40*/  HADD2.F32 R5, -RZ, R10.H1_H1 ;  /* 0x3000000aff057230 */ /* 0x000fe40000004100 */
[--C-:B------:R-:W-:Y:S02]  /*ae50*/  HADD2.F32 R4, -RZ, R11.reuse.H1_H1 ;  /* 0x3000000bff047230 */ /* 0x100fe40000004100 */
[----:B------:R-:W-:Y:S02]  /*ae60*/  HADD2.F32 R10, -RZ, R0.H0_H0 ;  /* 0x20000000ff0a7230 */ /* 0x000fe40000004100 */
[----:B------:R-:W-:Y:S02]  /*ae70*/  HADD2.F32 R12, -RZ, R11.H0_H0 ;  /* 0x2000000bff0c7230 */ /* 0x000fe40000004100 */
[----:B------:R-:W-:-:S02]  /*ae80*/  HADD2.F32 R6, -RZ, R9.H0_H0 ;  /* 0x20000009ff067230 */ /* 0x000fc40000004100 */
[----:B------:R-:W-:Y:S01]  /*ae90*/  HADD2.F32 R3, -RZ, R9.H1_H1 ;  /* 0x30000009ff037230 */ /* 0x000fe20000004100 */
[-C--:B------:R-:W-:Y:S01]  /*aea0*/  FMUL.FTZ R9, R4, R10.reuse ;  /* 0x0000000a04097220 */ /* 0x080fe20000410000 */
[--C-:B------:R-:W-:Y:S01]  /*aeb0*/  HADD2.F32 R11, -RZ, R8.reuse.H0_H0 ;  /* 0x20000008ff0b7230 */ /* 0x100fe20000004100 */
[C---:B------:R-:W-:Y:S01]  /*aec0*/  FMUL.FTZ R10, R12.reuse, R10 ;  /* 0x0000000a0c0a7220 */ /* 0x040fe20000410000 */
[--C-:B------:R-:W-:Y:S01]  /*aed0*/  HADD2.F32 R0, -RZ, R67.reuse.H0_H0 ;  /* 0x20000043ff007230 */ /* 0x100fe20000004100 */
[-C--:B------:R-:W-:Y:S01]  /*aee0*/  FFMA.FTZ R15, R12, R18.reuse, -R9 ;  /* 0x000000120c0f7223 */ /* 0x080fe20000010809 */
[----:B------:R-:W-:Y:S01]  /*aef0*/  HADD2.F32 R8, -RZ, R8.H1_H1 ;  /* 0x30000008ff087230 */ /* 0x000fe20000004100 */
[----:B------:R-:W-:Y:S02]  /*af00*/  FFMA.FTZ R10, R4, R18, R10 ;  /* 0x00000012040a7223 */ /* 0x000fe4000001000a */
        /* <DEDUP_REMOVED lines=21> */
.L_x_1613:
[----:B------:R-:W-:Y:S05]  /*b060*/  BSYNC B0 ;  /* 0x0000000000007941 */ /* 0x000fea0003800000 */
.L_x_1612:
        /* <DEDUP_REMOVED lines=45> */
.L_x_1615:
[----:B------:R-:W-:Y:S05]  /*b340*/  BSYNC B0 ;  /* 0x0000000000007941 */ /* 0x000fea0003800000 */
.L_x_1614:
        /* <DEDUP_REMOVED lines=45> */
.L_x_1617:
[----:B------:R-:W-:Y:S05]  /*b620*/  BSYNC B0 ;  /* 0x0000000000007941 */ /* 0x000fea0003800000 */
.L_x_1616:
        /* <DEDUP_REMOVED lines=45> */
.L_x_1619:
[----:B------:R-:W-:Y:S05]  /*b900*/  BSYNC B0 ;  /* 0x0000000000007941 */ /* 0x000fea0003800000 */
.L_x_1618:
[----:B------:R-:W-:-:S13]  /*b910*/  ISETP.GE.AND P0, PT, R167, c[0x0][0x27c], PT ;  /* 0x00009f00a7007a0c */ /* 0x000fda0003f06270 */
[----:B------:R-:W-:Y:S05]  /*b920*/  @P0 BRA `(.L_x_1609) ;  /* 0x000002a000000947 */ /* 0x000fea0003800000 */
[----:B-1----:R-:W1:Y:S01]  /*b930*/  LDS.128 R8, [R247+0x8800] ;  /* 0x00880000f7087984 */ /* 0x002e620000000c00 */
[----:B------:R-:W-:Y:S02]  /*b940*/  SHF.R.U32.HI R0, RZ, 0x10, R49 ;  /* 0x00000010ff007819 */ /* 0x000fe40000011631 */
[----:B------:R-:W-:Y:S02]  /*b950*/  SHF.R.U32.HI R2, RZ, 0x10, R47 ;  /* 0x00000010ff027819 */ /* 0x000fe4000001162f */
[----:B------:R-:W-:Y:S02]  /*b960*/  SHF.R.U64 R15, R48, 0x10, R49 ;  /* 0x00000010300f7819 */ /* 0x000fe40000001231 */
[----:B------:R-:W-:Y:S01]  /*b970*/  SHF.R.U64 R16, R46, 0x10, R47 ;  /* 0x000000102e107819 */ /* 0x000fe2000000122f */
[----:B------:R-:W-:Y:S02]  /*b980*/  HADD2.F32 R18, -RZ, R2.H0_H0 ;  /* 0x20000002ff127230 */ /* 0x000fe40000004100 */
[----:B------:R-:W-:-:S02]  /*b990*/  HADD2.F32 R2, -RZ, R77.H1_H1 ;  /* 0x3000004dff027230 */ /* 0x000fc40000004100 */
        /* <DEDUP_REMOVED lines=8> */
[----:B------:R-:W-:Y:S01]  /*ba20*/  HADD2.F32 R11, -RZ, R8.H0_H0 ;  /* 0x20000008ff0b7230 */ /* 0x000fe20000004100 */
[C---:B------:R-:W-:Y:S01]  /*ba30*/  FMUL.FTZ R10, R12.reuse, R10 ;  /* 0x0000000a0c0a7220 */ /* 0x040fe20000410000 */
[----:B------:R-:W-:Y:S01]  /*ba40*/  HADD2.F32 R0, -RZ, R76.H0_H0 ;  /* 0x2000004cff007230 */ /* 0x000fe20000004100 */
        /* <DEDUP_REMOVED lines=24> */
.L_x_1609:
[----:B------:R-:W-:Y:S05]  /*bbd0*/  BSYNC B1 ;  /* 0x0000000000017941 */ /* 0x000fea0003800000 */
.L_x_1608:
[----:B------:R-:W-:-:S04]  /*bbe0*/  IADD3 R0, R114, 0x40, RZ ;  /* 0x0000004072007810 */ /* 0x000fc80007ffe0ff */
[----:B------:R-:W-:-:S13]  /*bbf0*/  ISETP.GE.AND P0, PT, R0, R19, PT ;  /* 0x000000130000720c */ /* 0x000fda0003f06270 */
[----:B------:R-:W-:Y:S05]  /*bc00*/  @P0 BRA `(.L_x_1620) ;  /* 0x0000452000000947 */ /* 0x000fea0003800000 */
        /* <DEDUP_REMOVED lines=45> */
.L_x_1622:
[----:B------:R-:W-:Y:S05]  /*bee0*/  BSYNC B0 ;  /* 0x0000000000007941 */ /* 0x000fea0003800000 */
.L_x_1621:
        /* <DEDUP_REMOVED lines=20> */
[----:B------:R-:W-:Y:S01]  /*c030*/  HADD2.F32 R0, -RZ, R77.H0_H0 ;  /* 0x2000004dff007230 */ /* 0x000fe20000004100 */
[-C--:B------:R-:W-:Y:S01]  /*c040*/  FFMA.FTZ R17, R12, R18.reuse, -R9 ;  /* 0x000000120c117223 */ /* 0x080fe20000010809 */
[----:B------:R-:W-:Y:S01]  /*c050*/  HADD2.F32 R8, -RZ, R8.H1_H1 ;  /* 0x30000008ff087230 */ /* 0x000fe20000004100 */
[----:B------:R-:W-:Y:S02]  /*c060*/  FFMA.FTZ R10, R4, R18, R10 ;  /* 0x00000012040a7223 */ /* 0x000fe4000001000a */
        /* <DEDUP_REMOVED lines=21> */
.L_x_1624:
[----:B------:R-:W-:Y:S05]  /*c1c0*/  BSYNC B0 ;  /* 0x0000000000007941 */ /* 0x000fea0003800000 */
.L_x_1623:
        /* <DEDUP_REMOVED lines=45> */
.L_x_1626:
[----:B------:R-:W-:Y:S05]  /*c4a0*/  BSYNC B0 ;  /* 0x0000000000007941 */ /* 0x000fea0003800000 */
.L_x_1625:
        /* <DEDUP_REMOVED lines=45> */
.L_x_1628:
[----:B------:R-:W-:Y:S05]  /*c780*/  BSYNC B0 ;  /* 0x0000000000007941 */ /* 0x000fea0003800000 */
.L_x_1627:
        /* <DEDUP_REMOVED lines=45> */
.L_x_1630:
[----:B------:R-:W-:Y:S05]  /*ca60*/  BSYNC B0 ;  /* 0x0000000000007941 */ /* 0x000fea0003800000 */
.L_x_1629:
        /* <DEDUP_REMOVED lines=45> */
.L_x_1603:
        /* <DEDUP_REMOVED lines=46> */
[----:B------:R-:W-:Y:S01]  /*d020*/  ISETP.GE.AND P1, PT, R112, c[0x0][0x27c], PT ;  /* 0x00009f0070007a0c */ /* 0x000fe20003f26270 */
[----:B------:R-:W-:Y:S01]  /*d030*/  CS2R R14, SRZ ;  /* 0x00000000000e7805 */ /* 0x000fe2000001ff00 */
[----:B------:R-:W-:Y:S01]  /*d040*/  CS2R R12, SRZ ;  /* 0x00000000000c7805 */ /* 0x000fe2000001ff00 */
[----:B------:R-:W-:Y:S01]  /*d050*/  CS2R R46, SRZ ;  /* 0x00000000002e7805 */ /* 0x000fe2000001ff00 */
[----:B------:R-:W-:-:S05]  /*d060*/  CS2R R44, SRZ ;  /* 0x00000000002c7805 */ /* 0x000fca000001ff00 */
[C---:B------:R-:W-:Y:S01]  /*d070*/  @!P0 IMAD.SHL.U32 R0, R108.reuse, 0x2, RZ ;  /* 0x000000026c008824 */ /* 0x040fe200078e00ff */
[----:B------:R-:W-:Y:S01]  /*d080*/  @!P0 SHF.L.U64.HI R8, R108, 0x1, R109 ;  /* 0x000000016c088819 */ /* 0x000fe2000001026d */
[----:B-----5:R-:W-:-:S03]  /*d090*/  @!P2 IMAD.SHL.U32 R6, R36, 0x8, RZ ;  /* 0x000000082406a824 */ /* 0x020fc600078e00ff */
[----:B---3--:R-:W-:Y:S01]  /*d0a0*/  @!P0 IADD3 R26, P3, R4, R0, RZ ;  /* 0x00000000041a8210 */ /* 0x008fe20007f7e0ff */
[----:B----4-:R-:W-:-:S03]  /*d0b0*/  @!P2 IMAD.WIDE R16, R6, 0x2, R4 ;  /* 0x000000020610a825 */ /* 0x010fc600078e0204 */
[----:B------:R-:W-:Y:S01]  /*d0c0*/  @!P0 IADD3.X R27, R5, R8, RZ, P3, !PT ;  /* 0x00000008051b8210 */ /* 0x000fe20001ffe4ff */
[----:B-1----:R-:W-:Y:S01]  /*d0d0*/  @!P2 IMAD.WIDE R10, R6, 0x2, R2 ;  /* 0x00000002060aa825 */ /* 0x002fe200078e0202 */
[----:B------:R-:W-:Y:S01]  /*d0e0*/  @!P0 IADD3 R24, P3, R2, R0, RZ ;  /* 0x0000000002188210 */ /* 0x000fe20007f7e0ff */
[----:B------:R1:W5:Y:S01]  /*d0f0*/  @!P2 LD.E.128 R20, [R16.64] ;  /* 0x000000081014a980 */ /* 0x000362000c101d00 */
[----:B------:R-:W-:Y:S01]  /*d100*/  @!P1 SHF.L.U32 R0, R35, 0x3, RZ ;  /* 0x0000000323009819 */ /* 0x000fe200000006ff */
[----:B------:R-:W-:Y:S01]  /*d110*/  CS2R R42, SRZ ;  /* 0x00000000002a7805 */ /* 0x000fe2000001ff00 */
[----:B------:R-:W-:Y:S01]  /*d120*/  CS2R R40, SRZ ;  /* 0x0000000000287805 */ /* 0x000fe2000001ff00 */
[----:B------:R-:W-:Y:S01]  /*d130*/  @!P0 IMAD.X R25, R3, 0x1, R8, P3 ;  /* 0x0000000103198824 */ /* 0x000fe200018e0608 */
[----:B------:R2:W5:Y:S01]  /*d140*/  @!P2 LD.E.128 R12, [R10.64] ;  /* 0x000000080a0ca980 */ /* 0x000562000c101d00 */
[----:B------:R-:W-:Y:S01]  /*d150*/  CS2R R18, SRZ ;  /* 0x0000000000127805 */ /* 0x000fe2000001ff00 */
[----:B------:R-:W-:Y:S01]  /*d160*/  CS2R R8, SRZ ;  /* 0x0000000000087805 */ /* 0x000fe2000001ff00 */
[----:B------:R-:W-:-:S04]  /*d170*/  @!P1 IMAD.WIDE R4, R0, 0x2, R4 ;  /* 0x0000000200049825 */ /* 0x000fc800078e0204 */
[----:B------:R-:W-:Y:S01]  /*d180*/  @!P1 IMAD.WIDE R28, R0, 0x2, R2 ;  /* 0x00000002001c9825 */ /* 0x000fe200078e0202 */
[----:B------:R3:W5:Y:S04]  /*d190*/  @!P1 LD.E.128 R44, [R4.64] ;  /* 0x00000008042c9980 */ /* 0x000768000c101d00 */
[----:B------:R3:W5:Y:S01]  /*d1a0*/  @!P1 LD.E.128 R40, [R28.64] ;  /* 0x000000081c289980 */ /* 0x000762000c101d00 */
[----:B-1----:R-:W-:Y:S01]  /*d1b0*/  CS2R R16, SRZ ;  /* 0x0000000000107805 */ /* 0x002fe2000001ff00 */
[----:B--2---:R-:W-:-:S05]  /*d1c0*/  CS2R R10, SRZ ;  /* 0x00000000000a7805 */ /* 0x004fca000001ff00 */
[----:B------:R3:W5:Y:S04]  /*d1d0*/  @!P0 LD.E.128 R16, [R26.64] ;  /* 0x000000081a108980 */ /* 0x000768000c101d00 */
[----:B------:R3:W5:Y:S02]  /*d1e0*/  @!P0 LD.E.128 R8, [R24.64] ;  /* 0x0000000818088980 */ /* 0x000764000c101d00 */
.L_x_1632:
[----:B--2---:R-:W-:Y:S05]  /*d1f0*/  BSYNC B0 ;  /* 0x0000000000007941 */ /* 0x004fea0003800000 */
.L_x_1631:
        /* <DEDUP_REMOVED lines=71> */
[----:B------:R-:W-:-:S03]  /*d670*/  @!P0 SHF.L.U64.HI R25, R108, 0x1, R109 ;  /* 0x000000016c198819 */ /* 0x000fc6000001026d */
[----:B------:R-:W-:Y:S01]  /*d680*/  @!P2 IMAD.SHL.U32 R6, R36, 0x8, RZ ;  /* 0x000000082406a824 */ /* 0x000fe200078e00ff */
[-C--:B---3--:R-:W-:Y:S01]  /*d690*/  @!P0 IADD3 R26, P3, R4, R0.reuse, RZ ;  /* 0x00000000041a8210 */ /* 0x088fe20007f7e0ff */
[----:B------:R-:W-:Y:S01]  /*d6a0*/  CS2R R78, SRZ ;  /* 0x00000000004e7805 */ /* 0x000fe2000001ff00 */
[----:B------:R-:W-:Y:S01]  /*d6b0*/  CS2R R76, SRZ ;  /* 0x00000000004c7805 */ /* 0x000fe2000001ff00 */
[----:B-1----:R-:W-:Y:S01]  /*d6c0*/  @!P2 IMAD.WIDE R32, R6, 0x2, R4 ;  /* 0x000000020620a825 */ /* 0x002fe200078e0204 */
[----:B------:R-:W-:Y:S02]  /*d6d0*/  @!P0 IADD3.X R27, R5, R25, RZ, P3, !PT ;  /* 0x00000019051b8210 */ /* 0x000fe40001ffe4ff */
[----:B------:R-:W-:Y:S01]  /*d6e0*/  @!P0 IADD3 R24, P3, R2, R0, RZ ;  /* 0x0000000002188210 */ /* 0x000fe20007f7e0ff */
[----:B------:R-:W-:Y:S01]  /*d6f0*/  CS2R R50, SRZ ;  /* 0x0000000000327805 */ /* 0x000fe2000001ff00 */
[----:B------:R-:W-:Y:S01]  /*d700*/  @!P1 SHF.L.U32 R0, R35, 0x3, RZ ;  /* 0x0000000323009819 */ /* 0x000fe200000006ff */
[----:B------:R-:W-:Y:S01]  /*d710*/  CS2R R48, SRZ ;  /* 0x0000000000307805 */ /* 0x000fe2000001ff00 */
[----:B------:R-:W-:Y:S01]  /*d720*/  CS2R R54, SRZ ;  /* 0x0000000000367805 */ /* 0x000fe2000001ff00 */
[----:B------:R-:W-:Y:S01]  /*d730*/  CS2R R52, SRZ ;  /* 0x0000000000347805 */ /* 0x000fe2000001ff00 */
[----:B----4-:R-:W-:Y:S01]  /*d740*/  @!P2 IMAD.WIDE R30, R6, 0x2, R2 ;  /* 0x00000002061ea825 */ /* 0x010fe200078e0202 */
[----:B------:R1:W5:Y:S03]  /*d750*/  @!P2 LD.E.128 R64, [R32.64] ;  /* 0x000000082040a980 */ /* 0x000366000c101d00 */
[C---:B------:R-:W-:Y:S01]  /*d760*/  @!P1 IMAD.WIDE R28, R0.reuse, 0x2, R4 ;  /* 0x00000002001c9825 */ /* 0x040fe200078e0204 */
[----:B------:R1:W5:Y:S03]  /*d770*/  @!P2 LD.E.128 R68, [R30.64] ;  /* 0x000000081e44a980 */ /* 0x000366000c101d00 */
[----:B------:R-:W-:Y:S01]  /*d780*/  @!P1 IMAD.WIDE R4, R0, 0x2, R2 ;  /* 0x0000000200049825 */ /* 0x000fe200078e0202 */
[----:B------:R1:W5:Y:S03]  /*d790*/  @!P1 LD.E.128 R80, [R28.64] ;  /* 0x000000081c509980 */ /* 0x000366000c101d00 */
[----:B------:R-:W-:Y:S01]  /*d7a0*/  @!P0 IMAD.X R25, R3, 0x1, R25, P3 ;  /* 0x0000000103198824 */ /* 0x000fe200018e0619 */
[----:B------:R1:W5:Y:S04]  /*d7b0*/  @!P1 LD.E.128 R76, [R4.64] ;  /* 0x00000008044c9980 */ /* 0x000368000c101d00 */
[----:B------:R1:W5:Y:S04]  /*d7c0*/  @!P0 LD.E.128 R48, [R26.64] ;  /* 0x000000081a308980 */ /* 0x000368000c101d00 */
[----:B------:R1:W5:Y:S02]  /*d7d0*/  @!P0 LD.E.128 R52, [R24.64] ;  /* 0x0000000818348980 */ /* 0x000364000c101d00 */
.L_x_1634:
[----:B--2---:R-:W-:Y:S05]  /*d7e0*/  BSYNC B0 ;  /* 0x0000000000007941 */ /* 0x004fea0003800000 */
.L_x_1633:
        /* <DEDUP_REMOVED lines=152> */
.L_x_1638:
[----:B------:R-:W-:Y:S05]  /*e170*/  BSYNC B0 ;  /* 0x0000000000007941 */ /* 0x000fea0003800000 */
.L_x_1637:
        /* <DEDUP_REMOVED lines=8> */
[----:B------:R-:W-:-:S02]  /*e200*/  SHF.R.U64 R56, R20, 0x10, R21 ;  /* 0x0000001014387819 */ /* 0x000fc40000001215 */
[----:B------:R-:W-:Y:S02]  /*e210*/  SHF.R.U32.HI R26, RZ, 0x10, R21 ;  /* 0x00000010ff1a7819 */ /* 0x000fe40000011615 */
[----:B------:R-:W-:Y:S02]  /*e220*/  SHF.R.U64 R39, R22, 0x10, R23 ;  /* 0x0000001016277819 */ /* 0x000fe40000001217 */
[--C-:B--2---:R-:W-:Y:S01]  /*e230*/  SHF.R.U64 R35, R14, 0x10, R15.reuse ;  /* 0x000000100e237819 */ /* 0x104fe2000000120f */
[----:B------:R-:W-:Y:S01]  /*e240*/  HADD2.F32 R58, -RZ, R26.H0_H0 ;  /* 0x2000001aff3a7230 */ /* 0x000fe20000004100 */
[----:B------:R-:W-:Y:S02]  /*e250*/  SHF.R.U32.HI R27, RZ, 0x10, R15 ;  /* 0x00000010ff1b7819 */ /* 0x000fe4000001160f */
[----:B------:R-:W-:-:S05]  /*e260*/  SHF.R.U32.HI R28, RZ, 0x10, R23 ;  /* 0x00000010ff1c7819 */ /* 0x000fca0000011617 */
        /* <DEDUP_REMOVED lines=34> */
[----:B------:R-:W-:Y:S01]  /*e490*/  FMUL.FTZ R31, R2, R16 ;  /* 0x00000010021f7220 */ /* 0x000fe20000410000 */
[----:B------:R-:W-:Y:S01]  /*e4a0*/  HADD2.F32 R10, -RZ, R19.H0_H0 ;  /* 0x20000013ff0a7230 */ /* 0x000fe20000004100 */
[----:B------:R-:W-:Y:S01]  /*e4b0*/  FMUL.FTZ R3, R22, R4 ;  /* 0x0000000416037220 */ /* 0x000fe20000410000 */
[----:B------:R-:W-:Y:S01]  /*e4c0*/  HADD2.F32 R17, -RZ, R27.H0_H0 ;  /* 0x2000001bff117230 */ /* 0x000fe20000004100 */
[----:B------:R-:W-:Y:S01]  /*e4d0*/  FFMA.FTZ R36, R2, R58, R0 ;  /* 0x0000003a02247223 */ /* 0x000fe20000010000 */
[--C-:B------:R-:W-:Y:S01]  /*e4e0*/  HADD2.F32 R0, -RZ, R86.reuse.H1_H1 ;  /* 0x30000056ff007230 */ /* 0x100fe20000004100 */
[C---:B------:R-:W-:Y:S01]  /*e4f0*/  FFMA.FTZ R33, R5.reuse, R6, R3 ;  /* 0x0000000605217223 */ /* 0x040fe20000010003 */
[----:B------:R-:W-:Y:S01]  /*e500*/  HADD2.F32 R2, -RZ, R86.H0_H0 ;  /* 0x20000056ff027230 */ /* 0x000fe20000004100 */
[----:B------:R-:W-:Y:S01]  /*e510*/  FMUL.FTZ R29, R5, R4 ;  /* 0x00000004051d7220 */ /* 0x000fe20000410000 */
[----:B------:R-:W-:Y:S01]  /*e520*/  HADD2.F32 R3, -RZ, R87.H1_H1 ;  /* 0x30000057ff037230 */ /* 0x000fe20000004100 */
[----:B------:R-:W-:Y:S01]  /*e530*/  FMUL.FTZ R5, R15, R0 ;  /* 0x000000000f057220 */ /* 0x000fe20000410000 */
[----:B------:R-:W-:Y:S01]  /*e540*/  HADD2.F32 R12, -RZ, R18.H0_H0 ;  /* 0x20000012ff0c7230 */ /* 0x000fe20000004100 */
[----:B------:R-:W-:Y:S01]  /*e550*/  FMUL.FTZ R16, R20, R2 ;  /* 0x0000000214107220 */ /* 0x000fe20000410000 */
[----:B------:R-:W-:Y:S01]  /*e560*/  HADD2.F32 R4, -RZ, R88.H0_H0 ;  /* 0x20000058ff047230 */ /* 0x000fe20000004100 */
[C---:B------:R-:W-:Y:S01]  /*e570*/  FFMA.FTZ R26, R10.reuse, R3, R5 ;  /* 0x000000030a1a7223 */ /* 0x040fe20000010005 */
[----:B------:R-:W-:Y:S01]  /*e580*/  HADD2.F32 R11, -RZ, R18.H1_H1 ;  /* 0x30000012ff0b7230 */ /* 0x000fe20000004100 */
[----:B------:R-:W-:Y:S01]  /*e590*/  FMUL.FTZ R18, R10, R0 ;  /* 0x000000000a127220 */ /* 0x000fe20000410000 */
[----:B------:R-:W-:Y:S01]  /*e5a0*/  HADD2.F32 R9, -RZ, R19.H1_H1 ;  /* 0x30000013ff097230 */ /* 0x000fe20000004100 */
[-C--:B------:R-:W-:Y:S01]  /*e5b0*/  FMUL.FTZ R0, R14, R17.reuse ;  /* 0x000000110e007220 */ /* 0x080fe20000410000 */
[----:B------:R-:W-:Y:S01]  /*e5c0*/  HADD2.F32 R5, -RZ, R38.H0_H0 ;  /* 0x20000026ff057230 */ /* 0x000fe20000004100 */
[C---:B------:R-:W-:Y:S01]  /*e5d0*/  FFMA.FTZ R34, R12.reuse, R4, R16 ;  /* 0x000000040c227223 */ /* 0x040fe20000010010 */
[----:B------:R-:W-:Y:S01]  /*e5e0*/  HADD2.F32 R10, -RZ, R35.H0_H0 ;  /* 0x20000023ff0a7230 */ /* 0x000fe20000004100 */
[C---:B------:R-:W-:Y:S01]  /*e5f0*/  FMUL.FTZ R16, R9.reuse, R17 ;  /* 0x0000001109107220 */ /* 0x040fe20000410000 */
[----:B------:R-:W-:Y:S01]  /*e600*/  HADD2.F32 R38, -RZ, R56.H0_H0 ;  /* 0x20000038ff267230 */ /* 0x000fe20000004100 */
[----:B------:R-:W-:Y:S01]  /*e610*/  FMUL.FTZ R27, R12, R2 ;  /* 0x000000020c1b7220 */ /* 0x000fe20000410000 */
[----:B------:R-:W-:Y:S01]  /*e620*/  HADD2.F32 R35, -RZ, R39.H0_H0 ;  /* 0x20000027ff237230 */ /* 0x000fe20000004100 */
[----:B------:R-:W-:-:S02]  /*e630*/  FFMA.FTZ R17, R9, R57, R0 ;  /* 0x0000003909117223 */ /* 0x000fc40000010000 */
[-C--:B------:R-:W-:Y:S02]  /*e640*/  FMUL.FTZ R2, R25, R5.reuse ;  /* 0x0000000519027220 */ /* 0x080fe40000410000 */
[-C--:B------:R-:W-:Y:S02]  /*e650*/  FMUL.FTZ R0, R23, R10.reuse ;  /* 0x0000000a17007220 */ /* 0x080fe40000410000 */
[----:B------:R-:W-:Y:S02]  /*e660*/  FMUL.FTZ R12, R13, R5 ;  /* 0x000000050d0c7220 */ /* 0x000fe40000410000 */
[----:B------:R-:W-:Y:S02]  /*e670*/  FMUL.FTZ R9, R11, R10 ;  /* 0x0000000a0b097220 */ /* 0x000fe40000410000 */
[----:B------:R-:W-:Y:S02]  /*e680*/  FFMA.FTZ R19, R13, R38, R2 ;  /* 0x000000260d137223 */ /* 0x000fe40000010002 */
[----:B------:R-:W-:Y:S01]  /*e690*/  FFMA.FTZ R28, R11, R35, R0 ;  /* 0x000000230b1c7223 */ /* 0x000fe20000010000 */
[----:B------:R-:W-:Y:S01]  /*e6a0*/  F2FP.PACK_AB R11, R17, R26 ;  /* 0x0000001a110b723e */ /* 0x000fe200000000ff */
[----:B------:R-:W-:-:S02]  /*e6b0*/  FFMA.FTZ R5, R20, R4, -R27 ;  /* 0x0000000414057223 */ /* 0x000fc4000001081b */
        /* <DEDUP_REMOVED lines=8> */
[----:B------:R-:W-:-:S02]  /*e740*/  FFMA.FTZ R2, R25, R38, -R12 ;  /* 0x0000002619027223 */ /* 0x000fc4000001080c */
[----:B------:R-:W-:Y:S01]  /*e750*/  FFMA.FTZ R4, R23, R35, -R9 ;  /* 0x0000002317047223 */ /* 0x000fe20000010809 */
[----:B------:R-:W-:Y:S02]  /*e760*/  F2FP.PACK_AB R15, R0, R3 ;  /* 0x00000003000f723e */ /* 0x000fe400000000ff */
[----:B------:R-:W-:Y:S02]  /*e770*/  F2FP.PACK_AB R12, R2, R6 ;  /* 0x00000006020c723e */ /* 0x000fe400000000ff */
[----:B------:R-:W-:Y:S02]  /*e780*/  F2FP.PACK_AB R14, R4, R5 ;  /* 0x00000005040e723e */ /* 0x000fe400000000ff */
[----:B------:R-:W-:-:S03]  /*e790*/  F2FP.PACK_AB R9, R36, R37 ;  /* 0x000000252409723e */ /* 0x000fc600000000ff */
[----:B------:R2:W-:Y:S04]  /*e7a0*/  STS.128 [R59], R12 ;  /* 0x0000000c3b007388 */ /* 0x0005e80000000c00 */
[----:B------:R2:W-:Y:S02]  /*e7b0*/  STS.128 [R30+0x6080], R8 ;  /* 0x006080081e007388 */ /* 0x0005e40000000c00 */
.L_x_1640:
[----:B------:R-:W-:Y:S05]  /*e7c0*/  BSYNC B0 ;  /* 0x0000000000007941 */ /* 0x000fea0003800000 */
.L_x_1639:
        /* <DEDUP_REMOVED lines=11> */
[----:B------:R-:W-:Y:S02]  /*e880*/  SHF.R.U32.HI R28, RZ, 0x10, R47 ;  /* 0x00000010ff1c7819 */ /* 0x000fe4000001162f */
[----:B------:R-:W-:Y:S01]  /*e890*/  SHF.R.U64 R34, R42, 0x10, R43 ;  /* 0x000000102a227819 */ /* 0x000fe2000000122b */
[----:B------:R-:W-:Y:S01]  /*e8a0*/  HADD2.F32 R24, -RZ, R25.H0_H0 ;  /* 0x20000019ff187230 */ /* 0x000fe20000004100 */
[----:B------:R-:W-:Y:S01]  /*e8b0*/  SHF.R.U64 R39, R44, 0x10, R45 ;  /* 0x000000102c277819 */ /* 0x000fe2000000122d */
[----:B------:R-:W-:Y:S01]  /*e8c0*/  HADD2.F32 R40, -RZ, R28.H0_H0 ;  /* 0x2000001cff287230 */ /* 0x000fe20000004100 */
[----:B------:R-:W-:-:S03]  /*e8d0*/  SHF.R.U64 R38, R46, 0x10, R47 ;  /* 0x000000102e267819 */ /* 0x000fc6000000122f */
        /* <DEDUP_REMOVED lines=34> */
[----:B------:R-:W-:Y:S01]  /*eb00*/  FMUL.FTZ R0, R19, R14 ;  /* 0x0000000e13007220 */ /* 0x000fe20000410000 */
[--C-:B------:R-:W-:Y:S01]  /*eb10*/  HADD2.F32 R10, -RZ, R15.reuse.H0_H0 ;  /* 0x2000000fff0a7230 */ /* 0x100fe20000004100 */
[-C--:B------:R-:W-:Y:S01]  /*eb20*/  FMUL.FTZ R3, R20, R4.reuse ;  /* 0x0000000414037220 */ /* 0x080fe20000410000 */
[----:B------:R-:W-:Y:S01]  /*eb30*/  HADD2.F32 R8, -RZ, R15.H1_H1 ;  /* 0x3000000fff087230 */ /* 0x000fe20000004100 */
[----:B------:R-:W-:Y:S01]  /*eb40*/  FFMA.FTZ R35, R2, R41, R0 ;  /* 0x0000002902237223 */ /* 0x000fe20000010000 */
[----:B------:R-:W-:Y:S01]  /*eb50*/  HADD2.F32 R0, -RZ, R90.H1_H1 ;  /* 0x3000005aff007230 */ /* 0x000fe20000004100 */
[C---:B------:R-:W-:Y:S01]  /*eb60*/  FFMA.FTZ R32, R9.reuse, R5, R3 ;  /* 0x0000000509207223 */ /* 0x040fe20000010003 */
[--C-:B------:R-:W-:Y:S01]  /*eb70*/  HADD2.F32 R3, -RZ, R92.reuse.H0_H0 ;  /* 0x2000005cff037230 */ /* 0x100fe20000004100 */
[----:B------:R-:W-:Y:S01]  /*eb80*/  FMUL.FTZ R29, R9, R4 ;  /* 0x00000004091d7220 */ /* 0x000fe20000410000 */
[----:B------:R-:W-:Y:S01]  /*eb90*/  HADD2.F32 R4, -RZ, R92.H1_H1 ;  /* 0x3000005cff047230 */ /* 0x000fe20000004100 */
[----:B------:R-:W-:-:S02]  /*eba0*/  FMUL.FTZ R9, R17, R0 ;  /* 0x0000000011097220 */ /* 0x000fc40000410000 */
[----:B------:R-:W-:Y:S01]  /*ebb0*/  FMUL.FTZ R30, R2, R14 ;  /* 0x0000000e021e7220 */ /* 0x000fe20000410000 */
[----:B------:R-:W-:Y:S01]  /*ebc0*/  HADD2.F32 R2, -RZ, R90.H0_H0 ;  /* 0x2000005aff027230 */ /* 0x000fe20000004100 */
[C---:B------:R-:W-:Y:S01]  /*ebd0*/  FFMA.FTZ R25, R10.reuse, R3, R9 ;  /* 0x000000030a197223 */ /* 0x040fe20000010009 */
[----:B------:R-:W-:Y:S01]  /*ebe0*/  HADD2.F32 R9, -RZ, R37.H0_H0 ;  /* 0x20000025ff097230 */ /* 0x000fe20000004100 */
[----:B------:R-:W-:Y:S01]  /*ebf0*/  FMUL.FTZ R15, R10, R0 ;  /* 0x000000000a0f7220 */ /* 0x000fe20000410000 */
[----:B------:R-:W-:Y:S01]  /*ec00*/  HADD2.F32 R10, -RZ, R34.H0_H0 ;  /* 0x20000022ff0a7230 */ /* 0x000fe20000004100 */
[----:B------:R-:W-:Y:S01]  /*ec10*/  FMUL.FTZ R14, R18, R2 ;  /* 0x00000002120e7220 */ /* 0x000fe20000410000 */
[----:B------:R-:W-:Y:S01]  /*ec20*/  HADD2.F32 R34, -RZ, R38.H0_H0 ;  /* 0x20000026ff227230 */ /* 0x000fe20000004100 */
[----:B------:R-:W-:Y:S02]  /*ec30*/  FMUL.FTZ R0, R16, R24 ;  /* 0x0000001810007220 */ /* 0x000fe40000410000 */
[----:B------:R-:W-:-:S02]  /*ec40*/  FMUL.FTZ R27, R12, R2 ;  /* 0x000000020c1b7220 */ /* 0x000fc40000410000 */
[-C--:B------:R-:W-:Y:S02]  /*ec50*/  FMUL.FTZ R2, R23, R9.reuse ;  /* 0x0000000917027220 */ /* 0x080fe40000410000 */
[----:B------:R-:W-:Y:S02]  /*ec60*/  FFMA.FTZ R33, R12, R4, R14 ;  /* 0x000000040c217223 */ /* 0x000fe4000001000e */
[C---:B------:R-:W-:Y:S02]  /*ec70*/  FFMA.FTZ R14, R8.reuse, R40, R0 ;  /* 0x00000028080e7223 */ /* 0x040fe40000010000 */
[----:B------:R-:W-:Y:S02]  /*ec80*/  FMUL.FTZ R12, R8, R24 ;  /* 0x00000018080c7220 */ /* 0x000fe40000410000 */
[----:B------:R-:W-:Y:S02]  /*ec90*/  FMUL.FTZ R0, R21, R10 ;  /* 0x0000000a15007220 */ /* 0x000fe40000410000 */
[----:B------:R-:W-:-:S02]  /*eca0*/  FMUL.FTZ R9, R13, R9 ;  /* 0x000000090d097220 */ /* 0x000fc40000410000 */
[----:B------:R-:W-:Y:S02]  /*ecb0*/  FFMA.FTZ R24, R13, R39, R2 ;  /* 0x000000270d187223 */ /* 0x000fe40000010002 */
[C---:B------:R-:W-:Y:S02]  /*ecc0*/  FMUL.FTZ R8, R11.reuse, R10 ;  /* 0x0000000a0b087220 */ /* 0x040fe40000410000 */
[----:B------:R-:W-:Y:S02]  /*ecd0*/  FFMA.FTZ R13, R22, R6, -R31 ;  /* 0x00000006160d7223 */ /* 0x000fe4000001081f */
[----:B------:R-:W-:Y:S02]  /*ece0*/  FFMA.FTZ R6, R20, R5, -R29 ;  /* 0x0000000514067223 */ /* 0x000fe4000001081d */
[----:B------:R-:W-:Y:S01]  /*ecf0*/  FFMA.FTZ R28, R11, R34, R0 ;  /* 0x000000220b1c7223 */ /* 0x000fe20000010000 */
[----:B------:R-:W-:Y:S01]  /*ed00*/  F2FP.PACK_AB R11, R14, R25 ;  /* 0x000000190e0b723e */ /* 0x000fe200000000ff */
[----:B------:R-:W-:-:S02]  /*ed10*/  FFMA.FTZ R5, R18, R4, -R27 ;  /* 0x0000000412057223 */ /* 0x000fc4000001081b */
[----:B------:R-:W-:Y:S02]  /*ed20*/  FFMA.FTZ R10, R19, R41, -R30 ;  /* 0x00000029130a7223 */ /* 0x000fe4000001081e */
[----:B------:R-:W-:Y:S02]  /*ed30*/  FFMA.FTZ R3, R17, R3, -R15 ;  /* 0x0000000311037223 */ /* 0x000fe4000001080f */
[----:B------:R-:W-:Y:S01]  /*ed40*/  FFMA.FTZ R0, R16, R40, -R12 ;  /* 0x0000002810007223 */ /* 0x000fe2000001080c */
[----:B------:R-:W-:Y:S01]  /*ed50*/  F2FP.PACK_AB R13, R10, R13 ;  /* 0x0000000d0a0d723e */ /* 0x000fe200000000ff */
[----:B------:R-:W-:Y:S01]  /*ed60*/  FFMA.FTZ R2, R23, R39, -R9 ;  /* 0x0000002717027223 */ /* 0x000fe20000010809 */
[----:B------:R-:W-:Y:S01]  /*ed70*/  F2FP.PACK_AB R9, R35, R36 ;  /* 0x000000242309723e */ /* 0x000fe200000000ff */
[----:B------:R-:W-:Y:S01]  /*ed80*/  FFMA.FTZ R4, R21, R34, -R8 ;  /* 0x0000002215047223 */ /* 0x000fe20000010808 */
[----:B------:R-:W-:Y:S02]  /*ed90*/  F2FP.PACK_AB R15, R0, R3 ;  /* 0x00000003000f723e */ /* 0x000fe400000000ff */
[----:B------:R-:W-:-:S02]  /*eda0*/  F2FP.PACK_AB R12, R2, R6 ;  /* 0x00000006020c723e */ /* 0x000fc400000000ff */
[----:B------:R-:W-:Y:S02]  /*edb0*/  F2FP.PACK_AB R14, R4, R5 ;  /* 0x00000005040e723e */ /* 0x000fe400000000ff */
[----:B------:R-:W-:Y:S02]  /*edc0*/  F2FP.PACK_AB R8, R24, R32 ;  /* 0x000000201808723e */ /* 0x000fe400000000ff */
[----:B------:R-:W-:Y:S01]  /*edd0*/  F2FP.PACK_AB R10, R28, R33 ;  /* 0x000000211c0a723e */ /* 0x000fe200000000ff */
[----:B------:R2:W-:Y:S04]  /*ede0*/  STS.128 [R56], R12 ;  /* 0x0000000c38007388 */ /* 0x0005e80000000c00 */
[----:B------:R2:W-:Y:S02]  /*edf0*/  STS.128 [R26+0x6080], R8 ;  /* 0x006080081a007388 */ /* 0x0005e40000000c00 */
.L_x_1636:
[----:B------:R-:W-:Y:S05]  /*ee00*/  BSYNC B1 ;  /* 0x0000000000017941 */ /* 0x000fea0003800000 */
.L_x_1635:
[----:B------:R-:W-:-:S04]  /*ee10*/  IADD3 R0, R114, 0x40, RZ ;  /* 0x0000004072007810 */ /* 0x000fc80007ffe0ff */
[----:B------:R-:W-:-:S13]  /*ee20*/  ISETP.GE.AND P0, PT, R0, R84, PT ;  /* 0x000000540000720c */ /* 0x000fda0003f06270 */
[----:B------:R-:W-:Y:S05]  /*ee30*/  @P0 BRA `(.L_x_1620) ;  /* 0x000012f000000947 */ /* 0x000fea0003800000 */
[----:B------:R3:W5:Y:S04]  /*ee40*/  LDL R45, [R1+0x10c] ;  /* 0x00010c00012d7983 */ /* 0x0007680000100800 */
[----:B------:R3:W5:Y:S04]  /*ee50*/  LDL R44, [R1+0x110] ;  /* 0x00011000012c7983 */ /* 0x0007680000100800 */
[----:B------:R3:W5:Y:S01]  /*ee60*/  LDL R43, [R1+0x114] ;  /* 0x00011400012b7983 */ /* 0x0007620000100800 */
[----:B------:R-:W-:Y:S01]  /*ee70*/  ISETP.GE.AND P0, PT, R108, c[0x0][0x27c], PT ;  /* 0x00009f006c007a0c */ /* 0x000fe20003f06270 */
[----:B------:R-:W-:-:S12]  /*ee80*/  BSSY B0, `(.L_x_1641) ;  /* 0x0000062000007945 */ /* 0x000fd80003800000 */
[----:B------:R-:W-:Y:S05]  /*ee90*/  @P0 BRA `(.L_x_1642) ;  /* 0x0000060000000947 */ /* 0x000fea0003800000 */
[----:B------:R-:W4:Y:S01]  /*eea0*/  LDL R42, [R1+0x140] ;  /* 0x00014000012a7983 */ /* 0x000f220000100800 */
        /* <DEDUP_REMOVED lines=15> */
[----:B------:R-:W-:Y:S01]  /*efa0*/  SHF.R.U64 R37, R52, 0x10, R53 ;  /* 0x0000001034257819 */ /* 0x000fe20000001235 */
[----:B------:R-:W-:Y:S01]  /*efb0*/  HADD2.F32 R24, -RZ, R25.H0_H0 ;  /* 0x20000019ff187230 */ /* 0x000fe20000004100 */
[----:B--2---:R-:W-:Y:S01]  /*efc0*/  SHF.L.U32 R26, R0, 0x1, RZ ;  /* 0x00000001001a7819 */ /* 0x004fe200000006ff */
[----:B------:R-:W-:Y:S01]  /*efd0*/  HADD2.F32 R0, -RZ, R91.H1_H1 ;  /* 0x3000005bff007230 */ /* 0x000fe20000004100 */
[----:B------:R-:W-:Y:S02]  /*efe0*/  SHF.R.U32.HI R28, RZ, 0x10, R51 ;  /* 0x00000010ff1c7819 */ /* 0x000fe40000011633 */
[----:B------:R-:W-:Y:S01]  /*eff0*/  SHF.R.U64 R32, R54, 0x10, R55 ;  /* 0x0000001036207819 */ /* 0x000fe20000001237 */
[----:B------:R-:W2:Y:S01]  /*f000*/  LDS.128 R12, [R26+0x6080] ;  /* 0x006080001a0c7984 */ /* 0x000ea20000000c00 */
[----:B------:R-:W-:Y:S01]  /*f010*/  SHF.R.U64 R39, R48, 0x10, R49 ;  /* 0x0000001030277819 */ /* 0x000fe20000001231 */
[----:B------:R-:W-:Y:S01]  /*f020*/  HADD2.F32 R40, -RZ, R28.H0_H0 ;  /* 0x2000001cff287230 */ /* 0x000fe20000004100 */
[----:B------:R-:W-:-:S03]  /*f030*/  SHF.R.U64 R38, R50, 0x10, R51 ;  /* 0x0000001032267819 */ /* 0x000fc60000001233 */
[----:B------:R-:W-:Y:S02]  /*f040*/  HADD2.F32 R39, -RZ, R39.H0_H0 ;  /* 0x20000027ff277230 */ /* 0x000fe40000004100 */
[--C-:B--2---:R-:W-:Y:S02]  /*f050*/  HADD2.F32 R3, -RZ, R13.reuse.H0_H0 ;  /* 0x2000000dff037230 */ /* 0x104fe40000004100 */
[----:B------:R-:W-:Y:S02]  /*f060*/  HADD2.F32 R2, -RZ, R13.H1_H1 ;  /* 0x3000000dff027230 */ /* 0x000fe40000004100 */
[----:B------:R-:W-:Y:S01]  /*f070*/  HADD2.F32 R13, -RZ, R12.H1_H1 ;  /* 0x3000000cff0d7230 */ /* 0x000fe20000004100 */
[----:B------:R-:W-:Y:S01]  /*f080*/  FMUL.FTZ R31, R3, R0 ;  /* 0x00000000031f7220 */ /* 0x000fe20000410000 */
[----:B----4-:R-:W2:Y:S02]  /*f090*/  LDS.128 R8, [R42] ;  /* 0x000000002a087984 */ /* 0x010ea40000000c00 */
[----:B--2---:R-:W-:-:S02]  /*f0a0*/  HADD2.F32 R22, -RZ, R9.H0_H0 ;  /* 0x20000009ff167230 */ /* 0x004fc40000004100 */
        /* <DEDUP_REMOVED lines=20> */
[----:B------:R-:W-:Y:S01]  /*f1f0*/  HADD2.F32 R10, -RZ, R15.H0_H0 ;  /* 0x2000000fff0a7230 */ /* 0x000fe20000004100 */
[----:B------:R-:W-:Y:S01]  /*f200*/  FMUL.FTZ R29, R9, R4 ;  /* 0x00000004091d7220 */ /* 0x000fe20000410000 */
[----:B------:R-:W-:Y:S01]  /*f210*/  HADD2.F32 R3, -RZ, R96.H1_H1 ;  /* 0x30000060ff037230 */ /* 0x000fe20000004100 */
[----:B------:R-:W-:Y:S01]  /*f220*/  FMUL.FTZ R9, R17, R0 ;  /* 0x0000000011097220 */ /* 0x000fe20000410000 */
[----:B------:R-:W-:-:S02]  /*f230*/  HADD2.F32 R2, -RZ, R94.H0_H0 ;  /* 0x2000005eff027230 */ /* 0x000fc40000004100 */
[----:B------:R-:W-:Y:S01]  /*f240*/  HADD2.F32 R23, -RZ, R8.H1_H1 ;  /* 0x30000008ff177230 */ /* 0x000fe20000004100 */
[----:B------:R-:W-:Y:S01]  /*f250*/  FFMA.FTZ R25, R10, R3, R9 ;  /* 0x000000030a197223 */ /* 0x000fe20000010009 */
[----:B------:R-:W-:Y:S01]  /*f260*/  HADD2.F32 R9, -RZ, R37.H0_H0 ;  /* 0x20000025ff097230 */ /* 0x000fe20000004100 */
[----:B------:R-:W-:Y:S01]  /*f270*/  FMUL.FTZ R14, R18, R2 ;  /* 0x00000002120e7220 */ /* 0x000fe20000410000 */
[----:B------:R-:W-:Y:S01]  /*f280*/  HADD2.F32 R8, -RZ, R15.H1_H1 ;  /* 0x3000000fff087230 */ /* 0x000fe20000004100 */
[----:B------:R-:W-:Y:S01]  /*f290*/  FMUL.FTZ R15, R10, R0 ;  /* 0x000000000a0f7220 */ /* 0x000fe20000410000 */
[----:B------:R-:W-:Y:S01]  /*f2a0*/  HADD2.F32 R4, -RZ, R97.H0_H0 ;  /* 0x20000061ff047230 */ /* 0x000fe20000004100 */
[----:B------:R-:W-:Y:S01]  /*f2b0*/  FMUL.FTZ R0, R16, R24 ;  /* 0x0000001810007220 */ /* 0x000fe20000410000 */
[----:B------:R-:W-:Y:S01]  /*f2c0*/  HADD2.F32 R10, -RZ, R32.H0_H0 ;  /* 0x20000020ff0a7230 */ /* 0x000fe20000004100 */
[----:B------:R-:W-:Y:S01]  /*f2d0*/  FMUL.FTZ R27, R12, R2 ;  /* 0x000000020c1b7220 */ /* 0x000fe20000410000 */
[----:B------:R-:W-:Y:S01]  /*f2e0*/  HADD2.F32 R32, -RZ, R38.H0_H0 ;  /* 0x20000026ff207230 */ /* 0x000fe20000004100 */
[----:B------:R-:W-:-:S02]  /*f2f0*/  FMUL.FTZ R2, R23, R9 ;  /* 0x0000000917027220 */ /* 0x000fc40000410000 */
[----:B------:R-:W-:Y:S02]  /*f300*/  FFMA.FTZ R34, R12, R4, R14 ;  /* 0x000000040c227223 */ /* 0x000fe4000001000e */
[C---:B------:R-:W-:Y:S02]  /*f310*/  FFMA.FTZ R14, R8.reuse, R40, R0 ;  /* 0x00000028080e7223 */ /* 0x040fe40000010000 */
[----:B------:R-:W-:Y:S02]  /*f320*/  FMUL.FTZ R12, R8, R24 ;  /* 0x00000018080c7220 */ /* 0x000fe40000410000 */
[----:B------:R-:W-:Y:S02]  /*f330*/  FMUL.FTZ R0, R21, R10 ;  /* 0x0000000a15007220 */ /* 0x000fe40000410000 */
[C---:B------:R-:W-:Y:S02]  /*f340*/  FMUL.FTZ R9, R13.reuse, R9 ;  /* 0x000000090d097220 */ /* 0x040fe40000410000 */
[----:B------:R-:W-:-:S02]  /*f350*/  FFMA.FTZ R24, R13, R39, R2 ;  /* 0x000000270d187223 */ /* 0x000fc40000010002 */
[C---:B------:R-:W-:Y:S02]  /*f360*/  FMUL.FTZ R8, R11.reuse, R10 ;  /* 0x0000000a0b087220 */ /* 0x040fe40000410000 */
[----:B------:R-:W-:Y:S02]  /*f370*/  FFMA.FTZ R13, R22, R6, -R31 ;  /* 0x00000006160d7223 */ /* 0x000fe4000001081f */
[----:B------:R-:W-:Y:S02]  /*f380*/  FFMA.FTZ R6, R20, R5, -R29 ;  /* 0x0000000514067223 */ /* 0x000fe4000001081d */
[----:B------:R-:W-:Y:S01]  /*f390*/  FFMA.FTZ R28, R11, R32, R0 ;  /* 0x000000200b1c7223 */ /* 0x000fe20000010000 */
[----:B------:R-:W-:Y:S01]  /*f3a0*/  F2FP.PACK_AB R11, R14, R25 ;  /* 0x000000190e0b723e */ /* 0x000fe200000000ff */
[----:B------:R-:W-:Y:S02]  /*f3b0*/  FFMA.FTZ R5, R18, R4, -R27 ;  /* 0x0000000412057223 */ /* 0x000fe4000001081b */
        /* <DEDUP_REMOVED lines=11> */
[----:B------:R-:W-:Y:S01]  /*f470*/  F2FP.PACK_AB R10, R28, R34 ;  /* 0x000000221c0a723e */ /* 0x000fe200000000ff */
[----:B------:R2:W-:Y:S04]  /*f480*/  STS.128 [R42], R12 ;  /* 0x0000000c2a007388 */ /* 0x0005e80000000c00 */
[----:B------:R2:W-:Y:S02]  /*f490*/  STS.128 [R26+0x6080], R8 ;  /* 0x006080081a007388 */ /* 0x0005e40000000c00 */
.L_x_1642:
[----:B------:R-:W-:Y:S05]  /*f4a0*/  BSYNC B0 ;  /* 0x0000000000007941 */ /* 0x000fea0003800000 */
.L_x_1641:
[----:B------:R-:W-:Y:S01]  /*f4b0*/  ISETP.GE.AND P0, PT, R113, c[0x0][0x27c], PT ;  /* 0x00009f0071007a0c */ /* 0x000fe20003f06270 */
[----:B------:R-:W-:-:S12]  /*f4c0*/  BSSY B0, `(.L_x_1643) ;  /* 0x0000063000007945 */ /* 0x000fd80003800000 */
[----:B------:R-:W-:Y:S05]  /*f4d0*/  @P0 BRA `(.L_x_1644) ;  /* 0x0000061000000947 */ /* 0x000fea0003800000 */
[----:B------:R-:W4:Y:S04]  /*f4e0*/  LDL R2, [R1+0x2c] ;  /* 0x00002c0001027983 */ /* 0x000f280000100800 */
[----:B--2---:R-:W2:Y:S01]  /*f4f0*/  LDL R42, [R1+0x138] ;  /* 0x00013800012a7983 */ /* 0x004ea20000100800 */
[----:B------:R-:W-:Y:S01]  /*f500*/  MOV R0, c[0x0][0x27c] ;  /* 0x00009f0000007a02 */ /* 0x000fe20000000f00 */
[----:B------:R-:W-:Y:S01]  /*f510*/  HADD2.F32 R6, -RZ, R98.H1_H1 ;  /* 0x30000062ff067230 */ /* 0x000fe20000004100 */
[----:B------:R-:W-:Y:S02]  /*f520*/  SHF.R.U32.HI R4, RZ, 0x10, R69 ;  /* 0x00000010ff047819 */ /* 0x000fe40000011645 */
[----:B------:R-:W-:Y:S02]  /*f530*/  SHF.R.U32.HI R24, RZ, 0x10, R65 ;  /* 0x00000010ff187819 */ /* 0x000fe40000011641 */
[----:B------:R-:W-:-:S02]  /*f540*/  SHF.R.U32.HI R25, RZ, 0x10, R71 ;  /* 0x00000010ff197819 */ /* 0x000fc40000011647 */
[----:B------:R-:W-:Y:S01]  /*f550*/  SHF.R.U64 R32, R68, 0x10, R69 ;  /* 0x0000001044207819 */ /* 0x000fe20000001245 */
[----:B------:R-:W-:Y:S01]  /*f560*/  HADD2.F32 R41, -RZ, R24.H0_H0 ;  /* 0x20000018ff297230 */ /* 0x000fe20000004100 */
[----:B------:R-:W-:Y:S01]  /*f570*/  SHF.R.U32.HI R28, RZ, 0x10, R67 ;  /* 0x00000010ff1c7819 */ /* 0x000fe20000011643 */
[----:B------:R-:W-:Y:S01]  /*f580*/  HADD2.F32 R24, -RZ, R25.H0_H0 ;  /* 0x20000019ff187230 */ /* 0x000fe20000004100 */
[----:B------:R-:W-:Y:S02]  /*f590*/  SHF.R.U64 R33, R70, 0x10, R71 ;  /* 0x0000001046217819 */ /* 0x000fe40000001247 */
[----:B------:R-:W-:Y:S01]  /*f5a0*/  SHF.R.U64 R36, R64, 0x10, R65 ;  /* 0x0000001040247819 */ /* 0x000fe20000001241 */
[----:B------:R-:W-:Y:S01]  /*f5b0*/  HADD2.F32 R40, -RZ, R28.H0_H0 ;  /* 0x2000001cff287230 */ /* 0x000fe20000004100 */
[----:B------:R-:W-:Y:S02]  /*f5c0*/  SHF.R.U64 R38, R66, 0x10, R67 ;  /* 0x0000001042267819 */ /* 0x000fe40000001243 */
        /* <DEDUP_REMOVED lines=33> */
[----:B------:R-:W-:Y:S01]  /*f7e0*/  FMUL.FTZ R0, R19, R14 ;  /* 0x0000000e13007220 */ /* 0x000fe20000410000 */
[--C-:B------:R-:W-:Y:S01]  /*f7f0*/  HADD2.F32 R10, -RZ, R15.reuse.H0_H0 ;  /* 0x2000000fff0a7230 */ /* 0x100fe20000004100 */
[-C--:B------:R-:W-:Y:S01]  /*f800*/  FMUL.FTZ R3, R20, R4.reuse ;  /* 0x0000000414037220 */ /* 0x080fe20000410000 */
[----:B------:R-:W-:Y:S01]  /*f810*/  HADD2.F32 R8, -RZ, R15.H1_H1 ;  /* 0x3000000fff087230 */ /* 0x000fe20000004100 */
[----:B------:R-:W-:Y:S01]  /*f820*/  FFMA.FTZ R37, R2, R41, R0 ;  /* 0x0000002902257223 */ /* 0x000fe20000010000 */
[----:B------:R-:W-:Y:S01]  /*f830*/  HADD2.F32 R0, -RZ, R99.H1_H1 ;  /* 0x30000063ff007230 */ /* 0x000fe20000004100 */
[C---:B------:R-:W-:Y:S01]  /*f840*/  FFMA.FTZ R34, R9.reuse, R5, R3 ;  /* 0x0000000509227223 */ /* 0x040fe20000010003 */
[----:B------:R-:W-:Y:S01]  /*f850*/  HADD2.F32 R3, -RZ, R100.H1_H1 ;  /* 0x30000064ff037230 */ /* 0x000fe20000004100 */
[----:B------:R-:W-:Y:S01]  /*f860*/  FMUL.FTZ R29, R9, R4 ;  /* 0x00000004091d7220 */ /* 0x000fe20000410000 */
[----:B------:R-:W-:Y:S01]  /*f870*/  HADD2.F32 R4, -RZ, R101.H0_H0 ;  /* 0x20000065ff047230 */ /* 0x000fe20000004100 */
        /* <DEDUP_REMOVED lines=9> */
[----:B------:R-:W-:Y:S01]  /*f910*/  FMUL.FTZ R0, R16, R24 ;  /* 0x0000001810007220 */ /* 0x000fe20000410000 */
[----:B------:R-:W-:Y:S01]  /*f920*/  HADD2.F32 R32, -RZ, R38.H0_H0 ;  /* 0x20000026ff207230 */ /* 0x000fe20000004100 */
        /* <DEDUP_REMOVED lines=28> */
.L_x_1644:
[----:B------:R-:W-:Y:S05]  /*faf0*/  BSYNC B0 ;  /* 0x0000000000007941 */ /* 0x000fea0003800000 */
.L_x_1643:
[----:B------:R-:W-:-:S13]  /*fb00*/  ISETP.GE.AND P0, PT, R112, c[0x0][0x27c], PT ;  /* 0x00009f0070007a0c */ /* 0x000fda0003f06270 */
        /* <DEDUP_REMOVED lines=98> */
.L_x_1620:
[----:B------:R-:W-:Y:S05]  /*10130*/  BSYNC B2 ;  /* 0x0000000000027941 */ /* 0x000fea0003800000 */
.L_x_1602:
[----:B-1----:R-:W-:Y:S01]  /*10140*/  IMAD R0, R106, c[0x0][0x208], RZ ;  /* 0x000082006a007a24 */ /* 0x002fe200078e02ff */
[----:B------:R-:W-:-:S04]  /*10150*/  DEPBAR.LE SB0, 0x0 ;  /* 0x000080000000791a */ /* 0x000fc80000000000 */
[C---:B------:R-:W-:Y:S01]  /*10160*/  IMAD.WIDE.U32 R2, R221.reuse, c[0x0][0x208], RZ ;  /* 0x00008200dd027a25 */ /* 0x040fe200078e00ff */
[----:B------:R-:W-:Y:S01]  /*10170*/  BAR.SYNC.DEFER_BLOCKING 0x0 ;  /* 0x0000000000007b1d */ /* 0x000fe20000010000 */
[C---:B------:R-:W-:Y:S02]  /*10180*/  ISETP.GE.AND P3, PT, R120.reuse, c[0x0][0x1d4], PT ;  /* 0x0000750078007a0c */ /* 0x040fe40003f66270 */
[----:B------:R-:W-:Y:S01]  /*10190*/  IMAD R0, R221, c[0x0][0x20c], R0 ;  /* 0x00008300dd007a24 */ /* 0x000fe200078e0200 */
[----:B------:R-:W-:Y:S01]  /*101a0*/  SHF.L.U64.HI R233, R120, 0x1, R121 ;  /* 0x0000000178e97819 */ /* 0x000fe20000010279 */
[----:B--2---:R-:W-:Y:S01]  /*101b0*/  IMAD.WIDE.U32 R8, R95, c[0x0][0x210], RZ ;  /* 0x000084005f087a25 */ /* 0x004fe200078e00ff */
[----:B------:R-:W-:Y:S01]  /*101c0*/  SHF.L.U64.HI R230, R252, 0x1, R116 ;  /* 0x00000001fce67819 */ /* 0x000fe20000010274 */
[----:B------:R-:W-:Y:S01]  /*101d0*/  BSSY B0, `(.L_x_1645) ;  /* 0x0000044000007945 */ /* 0x000fe20003800000 */
[----:B------:R-:W-:Y:S01]  /*101e0*/  SHF.L.U64.HI R231, R110, 0x1, R111 ;  /* 0x000000016ee77819 */ /* 0x000fe2000001026f */
[----:B------:R-:W-:Y:S01]  /*101f0*/  IMAD.IADD R3, R3, 0x1, R0 ;  /* 0x0000000103037824 */ /* 0x000fe200078e0200 */
[----:B------:R-:W-:Y:S01]  /*10200*/  STL.64 [R1+0x20], R8 ;  /* 0x0000200801007387 */ /* 0x000fe20000100a00 */
[----:B------:R-:W-:Y:S01]  /*10210*/  IMAD R0, R107, c[0x0][0x218], RZ ;  /* 0x000086006b007a24 */ /* 0x000fe200078e02ff */
[----:B------:R-:W-:Y:S01]  /*10220*/  ISETP.GE.AND P4, PT, R252, c[0x0][0x1d4], PT ;  /* 0x00007500fc007a0c */ /* 0x000fe20003f86270 */
[----:B------:R-:W-:-:S04]  /*10230*/  IMAD.WIDE.U32 R2, R219, c[0x0][0x218], R2 ;  /* 0x00008600db027a25 */ /* 0x000fc800078e0002 */
[----:B------:R-:W-:Y:S01]  /*10240*/  IMAD R4, R219, c[0x0][0x21c], R0 ;  /* 0x00008700db047a24 */ /* 0x000fe200078e0200 */
[----:B------:R-:W-:Y:S01]  /*10250*/  IADD3 R0, P0, R2, R8, RZ ;  /* 0x0000000802007210 */ /* 0x000fe20007f1e0ff */
[----:B------:R-:W-:Y:S02]  /*10260*/  IMAD R5, R95, c[0x0][0x214], R9 ;  /* 0x000085005f057a24 */ /* 0x000fe400078e0209 */
[----:B------:R-:W-:Y:S02]  /*10270*/  IMAD.SHL.U32 R234, R120, 0x2, RZ ;  /* 0x0000000278ea7824 */ /* 0x000fe400078e00ff */
[----:B------:R-:W-:Y:S01]  /*10280*/  IMAD.SHL.U32 R235, R252, 0x2, RZ ;  /* 0x00000002fceb7824 */ /* 0x000fe200078e00ff */
[----:B------:R-:W-:Y:S01]  /*10290*/  IADD3.X R2, R5, R3, R4, P0, !PT ;  /* 0x0000000305027210 */ /* 0x000fe200007fe404 */
[----:B------:R-:W-:Y:S01]  /*102a0*/  IMAD.IADD R4, R133, 0x1, -R117 ;  /* 0x0000000185047824 */ /* 0x000fe200078e0a75 */
[----:B------:R-:W-:Y:S01]  /*102b0*/  LEA R6, P0, R0, c[0x0][0x1f8], 0x1 ;  /* 0x00007e0000067a11 */ /* 0x000fe200078008ff */
[----:B------:R-:W-:Y:S01]  /*102c0*/  IMAD.SHL.U32 R209, R118, 0x2, RZ ;  /* 0x0000000276d17824 */ /* 0x000fe200078e00ff */
[----:B------:R-:W-:Y:S01]  /*102d0*/  STL [R1+0x18], R5 ;  /* 0x0000180501007387 */ /* 0x000fe20000100800 */
[----:B------:R-:W-:Y:S01]  /*102e0*/  IMAD.SHL.U32 R232, R110, 0x2, RZ ;  /* 0x000000026ee87824 */ /* 0x000fe200078e00ff */
[----:B------:R-:W-:-:S02]  /*102f0*/  LEA.HI.X R3, R0, c[0x0][0x1fc], R2, 0x1, P0 ;  /* 0x00007f0000037a11 */ /* 0x000fc400000f0c02 */
[----:B------:R-:W1:Y:S01]  /*10300*/  SHFL.IDX PT, R0, R6, RZ, 0x1c1f ;  /* 0x001c1fff06007589 */ /* 0x000e6200000e0000 */
[C---:B------:R-:W-:Y:S02]  /*10310*/  ISETP.LT.OR P1, PT, R4.reuse, 0x1, P3 ;  /* 0x000000010400780c */ /* 0x040fe40001f21670 */
[----:B------:R-:W-:Y:S01]  /*10320*/  ISETP.LT.OR P2, PT, R4, 0x1, P4 ;  /* 0x000000010400780c */ /* 0x000fe20002741670 */
[----:B------:R-:W2:Y:S04]  /*10330*/  SHFL.IDX PT, R2, R3, RZ, 0x1c1f ;  /* 0x001c1fff03027589 */ /* 0x000ea800000e0000 */
[----:B------:R4:W3:Y:S04]  /*10340*/  LDSM.16.M88.4 R16, [R198] ;  /* 0x00000000c610783b */ /* 0x0008e80000000200 */
[----:B------:R4:W3:Y:S04]  /*10350*/  LDSM.16.M88.4 R12, [R198+0x1000] ;  /* 0x00100000c60c783b */ /* 0x0008e80000000200 */
[----:B------:R4:W3:Y:S04]  /*10360*/  LDSM.16.M88.4 R24, [R171] ;  /* 0x00000000ab18783b */ /* 0x0008e80000000200 */
[----:B------:R4:W3:Y:S01]  /*10370*/  LDSM.16.M88.4 R32, [R171+0x400] ;  /* 0x00040000ab20783b */ /* 0x0008e20000000200 */
[----:B-1----:R-:W-:-:S03]  /*10380*/  IADD3 R20, P0, R0, R234, RZ ;  /* 0x000000ea00147210 */ /* 0x002fc60007f1e0ff */
[----:B------:R-:W1:Y:S02]  /*10390*/  S2R R5, SR_TID.X ;  /* 0x0000000000057919 */ /* 0x000e640000002100 */
[----:B--2---:R-:W-:Y:S01]  /*103a0*/  IMAD.X R21, R2, 0x1, R233, P0 ;  /* 0x0000000102157824 */ /* 0x004fe200000e06e9 */
[----:B------:R-:W-:Y:S01]  /*103b0*/  IADD3 R22, P0, R0, R235, RZ ;  /* 0x000000eb00167210 */ /* 0x000fe20007f1e0ff */
[----:B------:R4:W2:Y:S04]  /*103c0*/  LDSM.16.M88.4 R28, [R171+0x800] ;  /* 0x00080000ab1c783b */ /* 0x0008a80000000200 */
[----:B------:R4:W1:Y:S01]  /*103d0*/  LDSM.16.M88.4 R36, [R199] ;  /* 0x00000000c724783b */ /* 0x0008620000000200 */
[----:B------:R-:W-:-:S03]  /*103e0*/  IMAD.X R23, R2, 0x1, R230, P0 ;  /* 0x0000000102177824 */ /* 0x000fc600000e06e6 */
        /* <DEDUP_REMOVED lines=9> */
[----:B------:R4:W-:Y:S01]  /*10480*/  LDGSTS.E.BYPASS.LTC128B.128 [R209+0x2480], [R22.64], !P2 ;  /* 0x0248000016d17fae */ /* 0x0009e2000d101d48 */
[----:B--2---:R-:W-:-:S05]  /*10490*/  IADD3 R20, P0, R0, R232, RZ ;  /* 0x000000e800147210 */ /* 0x004fca0007f1e0ff */
[----:B------:R-:W-:Y:S01]  /*104a0*/  IMAD.X R21, R2, 0x1, R231, P0 ;  /* 0x0000000102157824 */ /* 0x000fe200000e06e7 */
[----:B------:R-:W-:-:S13]  /*104b0*/  ISETP.LT.OR P0, PT, R4, 0x1, P1 ;  /* 0x000000010400780c */ /* 0x000fda0000f01670 */
[----:B------:R4:W-:Y:S01]  /*104c0*/  LDGSTS.E.BYPASS.LTC128B.128 [R209+0x3080], [R20.64], !P0 ;  /* 0x0308000014d17fae */ /* 0x0009e2000c101d48 */
[----:B-1----:R-:W-:-:S13]  /*104d0*/  ISETP.GT.AND P0, PT, R5, 0x3f, PT ;  /* 0x0000003f0500780c */ /* 0x002fda0003f04270 */
[----:B------:R-:W-:Y:S05]  /*104e0*/  @P0 BRA `(.L_x_1646) ;  /* 0x0000012000000947 */ /* 0x000fea0003800000 */
[----:B---3--:R-:W-:Y:S05]  /*104f0*/  BRA.DIV ~URZ, `(.L_x_1647) ;  /* 0x0000f8a27f007947 */ /* 0x008fea000b800000 */
[----:B------:R1:W2:Y:S04]  /*10500*/  SHFL.IDX PT, R5, R3, 0x1, 0x1c1f ;  /* 0x003c1f0003057f89 */ /* 0x0002a800000e0000 */
[----:B------:R1:W3:Y:S02]  /*10510*/  SHFL.IDX PT, R0, R6, 0x1, 0x1c1f ;  /* 0x003c1f0006007f89 */ /* 0x0002e400000e0000 */
.L_x_1764:
[----:B---34-:R-:W-:Y:S02]  /*10520*/  IADD3 R22, P0, R0, R234, RZ ;  /* 0x000000ea00167210 */ /* 0x018fe40007f1e0ff */
[C---:B------:R-:W-:Y:S02]  /*10530*/  ISETP.LT.OR P3, PT, R4.reuse, 0x21, P3 ;  /* 0x000000210400780c */ /* 0x040fe40001f61670 */
[----:B------:R-:W-:Y:S01]  /*10540*/  ISETP.LT.OR P2, PT, R4, 0x21, P4 ;  /* 0x000000210400780c */ /* 0x000fe20002741670 */
[----:B--2---:R-:W-:Y:S01]  /*10550*/  IMAD.X R23, R5, 0x1, R233, P0 ;  /* 0x0000000105177824 */ /* 0x004fe200000e06e9 */
[----:B------:R-:W-:-:S02]  /*10560*/  IADD3 R20, P0, R0, R235, RZ ;  /* 0x000000eb00147210 */ /* 0x000fc40007f1e0ff */
[----:B------:R-:W-:-:S03]  /*10570*/  ISETP.LT.OR P1, PT, R4, 0x21, P1 ;  /* 0x000000210400780c */ /* 0x000fc60000f21670 */
[----:B------:R-:W-:Y:S01]  /*10580*/  IMAD.X R21, R5, 0x1, R230, P0 ;  /* 0x0000000105157824 */ /* 0x000fe200000e06e6 */
[----:B------:R-:W-:-:S03]  /*10590*/  IADD3 R2, P0, R0, R232, RZ ;  /* 0x000000e800027210 */ /* 0x000fc60007f1e0ff */
[----:B------:R-:W-:Y:S01]  /*105a0*/  @!PT LDS RZ, [RZ] ;  /* 0x00000000fffff984 */ /* 0x000fe20000000800 */
[----:B------:R-:W-:Y:S01]  /*105b0*/  @!PT LDS RZ, [RZ] ;  /* 0x00000000fffff984 */ /* 0x000fe20000000800 */
[----:B------:R-:W-:Y:S01]  /*105c0*/  @!PT LDS RZ, [RZ] ;  /* 0x00000000fffff984 */ /* 0x000fe20000000800 */
[----:B------:R2:W-:Y:S02]  /*105d0*/  LDGSTS.E.BYPASS.LTC128B.128 [R209+0x2080], [R22.64], !P3 ;  /* 0x0208000016d17fae */ /* 0x0005e4000d901d48 */
[----:B-1----:R-:W-:Y:S02]  /*105e0*/  IMAD.X R3, R5, 0x1, R231, P0 ;  /* 0x0000000105037824 */ /* 0x002fe400000e06e7 */
[----:B------:R2:W-:Y:S04]  /*105f0*/  LDGSTS.E.BYPASS.LTC128B.128 [R209+0x2c80], [R20.64], !P2 ;  /* 0x02c8000014d17fae */ /* 0x0005e8000d101d48 */
[----:B------:R2:W-:Y:S02]  /*10600*/  LDGSTS.E.BYPASS.LTC128B.128 [R209+0x3880], [R2.64], !P1 ;  /* 0x0388000002d17fae */ /* 0x0005e4000c901d48 */
.L_x_1646:
[----:B---3--:R-:W-:Y:S05]  /*10610*/  BSYNC B0 ;  /* 0x0000000000007941 */ /* 0x008fea0003800000 */
.L_x_1645:
[----:B------:R-:W0:Y:S01]  /*10620*/  LDGDEPBAR ;  /* 0x00000000000079af */ /* 0x000e220000000000 */
[----:B------:R-:W-:Y:S01]  /*10630*/  WARPSYNC 0xffffffff ;  /* 0xffffffff00007948 */ /* 0x000fe20003800000 */
[-C--:B--2-4-:R-:W-:Y:S02]  /*10640*/  HMMA.16816.F32 R20, R16, R24.reuse, RZ ;  /* 0x000000181014723c */ /* 0x094fe400000018ff */
[----:B------:R-:W-:Y:S04]  /*10650*/  LDSM.16.M88.4 R56, [R171+0xc00] ;  /* 0x000c0000ab38783b */ /* 0x000fe80000000200 */
[----:B-----5:R-:W1:Y:S02]  /*10660*/  LDSM.16.M88.4 R40, [R198+0x2000] ;  /* 0x00200000c628783b */ /* 0x020e640000000200 */
[C---:B------:R-:W-:Y:S02]  /*10670*/  HMMA.16816.F32 R60, R12.reuse, R24, RZ ;  /* 0x000000180c3c723c */ /* 0x040fe400000018ff */
[----:B------:R-:W-:Y:S04]  /*10680*/  LDSM.16.M88.4 R44, [R206] ;  /* 0x00000000ce2c783b */ /* 0x000fe80000000200 */
[----:B------:R-:W2:Y:S01]  /*10690*/  LDL R2, [R1+0xc] ;  /* 0x00000c0001027983 */ /* 0x000ea20000100800 */
        /* <DEDUP_REMOVED lines=26> */
[----:B------:R-:W1:Y:S07]  /*10840*/  LDSM.16.M88.4 R52, [R171+0x1800] ;  /* 0x00180000ab34783b */ /* 0x000e6e0000000200 */
        /* <DEDUP_REMOVED lines=10> */
[----:B------:R-:W-:Y:S01]  /*108f0*/  HMMA.16816.F32 R64, R20, R52, R48 ;  /* 0x000000341440723c */ /* 0x000fe20000001830 */
        /* <DEDUP_REMOVED lines=34> */
[----:B------:R-:W2:Y:S07]  /*10b20*/  LDSM.16.M88.4 R52, [R204] ;  /* 0x00000000cc34783b */ /* 0x000eae0000000200 */
        /* <DEDUP_REMOVED lines=13> */
[----:B------:R-:W3:Y:S07]  /*10c00*/  LDSM.16.M88.4 R48, [R171+0x2000] ;  /* 0x00200000ab30783b */ /* 0x000eee0000000200 */
[----:B--2---:R-:W-:Y:S01]  /*10c10*/  HMMA.16816.F32 R44, R28, R52, R64 ;  /* 0x000000341c2c723c */ /* 0x004fe20000001840 */
[----:B-1----:R-:W-:-:S04]  /*10c20*/  FMUL.FTZ R0, R80, c[0x0][0x320] ;  /* 0x0000c80050007a20 */ /* 0x002fc80000410000 */
[----:B------:R1:W2:Y:S03]  /*10c30*/  MUFU.TANH R94, R0 ;  /* 0x00000000005e7308 */ /* 0x0002a60000002400 */
[-C--:B------:R-:W-:Y:S08]  /*10c40*/  HMMA.16816.F32 R68, R8, R62.reuse, R68 ;  /* 0x0000003e0844723c */ /* 0x080ff00000001844 */
[----:B------:R-:W-:Y:S01]  /*10c50*/  HMMA.16816.F32 R76, R12, R62, R36 ;  /* 0x0000003e0c4c723c */ /* 0x000fe20000001824 */
[----:B------:R-:W2:Y:S01]  /*10c60*/  LDSM.16.M88.4 R36, [R201] ;  /* 0x00000000c924783b */ /* 0x000ea20000000200 */
[----:B------:R-:W-:-:S04]  /*10c70*/  DEPBAR.LE SB0, 0x0 ;  /* 0x000080000000791a */ /* 0x000fc80000000000 */
[----:B-1----:R-:W-:Y:S02]  /*10c80*/  FMUL.FTZ R0, R81, c[0x0][0x320] ;  /* 0x0000c80051007a20 */ /* 0x002fe40000410000 */
[----:B------:R-:W-:Y:S02]  /*10c90*/  HMMA.16816.F32 R28, R28, R54, R40 ;  /* 0x000000361c1c723c */ /* 0x000fe40000001828 */
[----:B------:R1:W1:Y:S06]  /*10ca0*/  MUFU.TANH R92, R0 ;  /* 0x00000000005c7308 */ /* 0x00026c0000002400 */
[----:B---3--:R-:W-:Y:S01]  /*10cb0*/  HMMA.16816.F32 R44, R20, R48, R44 ;  /* 0x00000030142c723c */ /* 0x008fe2000000182c */
[----:B-1----:R-:W-:-:S04]  /*10cc0*/  FMUL.FTZ R0, R82, c[0x0][0x320] ;  /* 0x0000c80052007a20 */ /* 0x002fc80000410000 */
[----:B------:R1:W3:Y:S11]  /*10cd0*/  MUFU.TANH R98, R0 ;  /* 0x0000000000627308 */ /* 0x0002f60000002400 */
[----:B------:R-:W-:Y:S08]  /*10ce0*/  HMMA.16816.F32 R20, R20, R50, R28 ;  /* 0x000000321414723c */ /* 0x000ff0000000181c */
[----:B--2---:R-:W-:Y:S01]  /*10cf0*/  HMMA.16816.F32 R44, R12, R36, R44 ;  /* 0x000000240c2c723c */ /* 0x004fe2000000182c */
[----:B-1----:R-:W-:-:S07]  /*10d00*/  FMUL.FTZ R0, R83, c[0x0][0x320] ;  /* 0x0000c80053007a20 */ /* 0x002fce0000410000 */
[----:B------:R-:W-:Y:S01]  /*10d10*/  HMMA.16816.F32 R80, R12, R60, R72 ;  /* 0x0000003c0c50723c */ /* 0x000fe20000001848 */
[----:B------:R1:W2:Y:S07]  /*10d20*/  MUFU.TANH R97, R0 ;  /* 0x0000000000617308 */ /* 0x0002ae0000002400 */
        /* <DEDUP_REMOVED lines=87> */
[----:B------:R-:W4:Y:S01]  /*112a0*/  LDL R4, [R1+0x4c] ;  /* 0x00004c0001047983 */ /* 0x000f220000100800 */
[----:B------:R-:W-:-:S03]  /*112b0*/  IMAD.MOV.U32 R219, RZ, RZ, RZ ;  /* 0x000000ffffdb7224 */ /* 0x000fc600078e00ff */
[----:B------:R-:W5:Y:S04]  /*112c0*/  LDL.64 R138, [R1+0x38] ;  /* 0x00003800018a7983 */ /* 0x000f680000100a00 */
[----:B------:R-:W3:Y:S01]  /*112d0*/  LDL R136, [R1+0x48] ;  /* 0x0000480001887983 */ /* 0x000ee20000100800 */
[----:B--2---:R-:W-:-:S04]  /*112e0*/  IADD3 R2, R251, R134, R2 ;  /* 0x00000086fb027210 */ /* 0x004fc80007ffe002 */
        /* <DEDUP_REMOVED lines=24> */
[----:B------:R-:W-:Y:S01]  /*11470*/  IMAD R4, R0, c[0x0][0x1f0], RZ ;  /* 0x00007c0000047a24 */ /* 0x000fe200078e02ff */
[----:B-----5:R-:W-:-:S03]  /*11480*/  IADD3 R0, P2, R138, R2, RZ ;  /* 0x000000028a007210 */ /* 0x020fc60007f5e0ff */
[----:B------:R-:W-:Y:S01]  /*11490*/  IMAD R2, R219, c[0x0][0x1f4], R4 ;  /* 0x00007d00db027a24 */ /* 0x000fe200078e0204 */
[----:B------:R-:W-:-:S04]  /*114a0*/  LEA R6, P1, R0, c[0x0][0x1c8], 0x1 ;  /* 0x0000720000067a11 */ /* 0x000fc800078208ff */
[----:B------:R-:W-:-:S04]  /*114b0*/  IADD3.X R2, R136, R3, R2, P2, !PT ;  /* 0x0000000388027210 */ /* 0x000fc800017fe402 */
[----:B------:R-:W-:Y:S01]  /*114c0*/  LEA.HI.X R5, R0, c[0x0][0x1cc], R2, 0x1, P1 ;  /* 0x0000730000057a11 */ /* 0x000fe200008f0c02 */
[----:B------:R-:W-:Y:S05]  /*114d0*/  BRA.DIV ~URZ, `(.L_x_1650) ;  /* 0x0000e9827f007947 */ /* 0x000fea000b800000 */
[----:B------:R1:W2:Y:S02]  /*114e0*/  SHFL.IDX PT, R4, R5, RZ, 0x1c1f ;  /* 0x001c1fff05047589 */ /* 0x0002a400000e0000 */
.L_x_1765:
[----:B------:R-:W-:Y:S05]  /*114f0*/  BRA.DIV ~URZ, `(.L_x_1651) ;  /* 0x0000e9d27f007947 */ /* 0x000fea000b800000 */
[----:B------:R3:W4:Y:S02]  /*11500*/  SHFL.IDX PT, R0, R6, RZ, 0x1c1f ;  /* 0x001c1fff06007589 */ /* 0x00072400000e0000 */
.L_x_1766:
[----:B------:R-:W-:Y:S01]  /*11510*/  BSSY B0, `(.L_x_1652) ;  /* 0x0000013000007945 */ /* 0x000fe20003800000 */
[----:B------:R-:W-:Y:S05]  /*11520*/  @!P0 BRA `(.L_x_1653) ;  /* 0x0000011000008947 */ /* 0x000fea0003800000 */
[----:B------:R-:W5:Y:S04]  /*11530*/  LDL.64 R8, [R1] ;  /* 0x0000000001087983 */ /* 0x000f680000100a00 */
[----:B---3--:R-:W3:Y:S01]  /*11540*/  LDL R2, [R1+0x8] ;  /* 0x0000080001027983 */ /* 0x008ee20000100800 */
[----:B----4-:R-:W-:Y:S02]  /*11550*/  IADD3 R10, P0, R0, R234, RZ ;  /* 0x000000ea000a7210 */ /* 0x010fe40007f1e0ff */
[----:B------:R-:W-:-:S03]  /*11560*/  ISETP.GE.AND P2, PT, R252, c[0x0][0x1d4], PT ;  /* 0x00007500fc007a0c */ /* 0x000fc60003f46270 */
[----:B--2---:R-:W-:Y:S01]  /*11570*/  IMAD.X R11, R4, 0x1, R233, P0 ;  /* 0x00000001040b7824 */ /* 0x004fe200000e06e9 */
[----:B-----5:R-:W-:Y:S02]  /*11580*/  ISETP.GE.AND P3, PT, R8, c[0x0][0x1d4], PT ;  /* 0x0000750008007a0c */ /* 0x020fe40003f66270 */
[----:B------:R-:W-:Y:S02]  /*11590*/  IADD3 R8, P1, R0, R235, RZ ;  /* 0x000000eb00087210 */ /* 0x000fe40007f3e0ff */
[----:B---3--:R-:W-:-:S03]  /*115a0*/  ISETP.GE.AND P0, PT, R2, c[0x0][0x1d4], PT ;  /* 0x0000750002007a0c */ /* 0x008fc60003f06270 */
[----:B------:R-:W-:Y:S01]  /*115b0*/  IMAD.X R9, R4, 0x1, R230, P1 ;  /* 0x0000000104097824 */ /* 0x000fe200008e06e6 */
[----:B------:R-:W-:-:S05]  /*115c0*/  IADD3 R2, P1, R0, R232, RZ ;  /* 0x000000e800027210 */ /* 0x000fca0007f3e0ff */
[----:B------:R-:W-:Y:S01]  /*115d0*/  IMAD.X R3, R4, 0x1, R231, P1 ;  /* 0x0000000104037824 */ /* 0x000fe200008e06e7 */
[----:B------:R-:W-:Y:S01]  /*115e0*/  @!PT LDS RZ, [RZ] ;  /* 0x00000000fffff984 */ /* 0x000fe20000000800 */
[----:B------:R-:W-:Y:S01]  /*115f0*/  @!PT LDS RZ, [RZ] ;  /* 0x00000000fffff984 */ /* 0x000fe20000000800 */
[----:B------:R-:W-:Y:S01]  /*11600*/  @!PT LDS RZ, [RZ] ;  /* 0x00000000fffff984 */ /* 0x000fe20000000800 */
[----:B------:R2:W-:Y:S04]  /*11610*/  LDGSTS.E.BYPASS.LTC128B.128 [R209+0x3c80], [R10.64], !P3 ;  /* 0x03c800000ad17fae */ /* 0x0005e8000d901d48 */
[----:B------:R2:W-:Y:S04]  /*11620*/  LDGSTS.E.BYPASS.LTC128B.128 [R209+0x4880], [R8.64], !P2 ;  /* 0x0488000008d17fae */ /* 0x0005e8000d101d48 */
[----:B------:R2:W-:Y:S02]  /*11630*/  LDGSTS.E.BYPASS.LTC128B.128 [R209+0x5480], [R2.64], !P0 ;  /* 0x0548000002d17fae */ /* 0x0005e4000c101d48 */
.L_x_1653:
[----:B------:R-:W-:Y:S05]  /*11640*/  BSYNC B0 ;  /* 0x0000000000007941 */ /* 0x000fea0003800000 */
.L_x_1652:
[----:B------:R-:W-:Y:S01]  /*11650*/  ISETP.GE.AND P0, PT, R12, 0x21, PT ;  /* 0x000000210c00780c */ /* 0x000fe20003f06270 */
[----:B------:R-:W-:Y:S06]  /*11660*/  BRA.DIV ~URZ, `(.L_x_1654) ;  /* 0x0000e8c27f007947 */ /* 0x000fec000b800000 */
[----:B--2---:R2:W1:Y:S04]  /*11670*/  SHFL.IDX PT, R4, R5, 0x1, 0x1c1f ;  /* 0x003c1f0005047f89 */ /* 0x00446800000e0000 */
[----:B----4-:R2:W4:Y:S02]  /*11680*/  SHFL.IDX PT, R0, R6, 0x1, 0x1c1f ;  /* 0x003c1f0006007f89 */ /* 0x01052400000e0000 */
.L_x_1767:
[----:B------:R-:W-:Y:S05]  /*11690*/  @!P0 BRA `(.L_x_1649) ;  /* 0x0000011000008947 */ /* 0x000fea0003800000 */
[----:B------:R-:W5:Y:S04]  /*116a0*/  LDL.64 R8, [R1] ;  /* 0x0000000001087983 */ /* 0x000f680000100a00 */
[----:B--2---:R-:W2:Y:S01]  /*116b0*/  LDL R2, [R1+0x8] ;  /* 0x0000080001027983 */ /* 0x004ea20000100800 */
[----:B----4-:R-:W-:-:S02]  /*116c0*/  IADD3 R10, P0, R0, R234, RZ ;  /* 0x000000ea000a7210 */ /* 0x010fc40007f1e0ff */
[----:B------:R-:W-:-:S03]  /*116d0*/  ISETP.GE.AND P2, PT, R252, c[0x0][0x1d4], PT ;  /* 0x00007500fc007a0c */ /* 0x000fc60003f46270 */
[----:B-1----:R-:W-:Y:S01]  /*116e0*/  IMAD.X R11, R4, 0x1, R233, P0 ;  /* 0x00000001040b7824 */ /* 0x002fe200000e06e9 */
[----:B-----5:R-:W-:Y:S02]  /*116f0*/  ISETP.GE.AND P3, PT, R8, c[0x0][0x1d4], PT ;  /* 0x0000750008007a0c */ /* 0x020fe40003f66270 */
[----:B------:R-:W-:Y:S02]  /*11700*/  IADD3 R8, P1, R0, R235, RZ ;  /* 0x000000eb00087210 */ /* 0x000fe40007f3e0ff */
[----:B--2---:R-:W-:-:S03]  /*11710*/  ISETP.GE.AND P0, PT, R2, c[0x0][0x1d4], PT ;  /* 0x0000750002007a0c */ /* 0x004fc60003f06270 */
        /* <DEDUP_REMOVED lines=9> */
.L_x_1649:
[----:B--234-:R-:W-:Y:S05]  /*117b0*/  BSYNC B1 ;  /* 0x0000000000017941 */ /* 0x01cfea0003800000 */
.L_x_1648:
[----:B-1----:R-:W2:Y:S01]  /*117c0*/  LDL R2, [R1+0x60] ;  /* 0x0000600001027983 */ /* 0x002ea20000100800 */
[----:B------:R-:W-:-:S03]  /*117d0*/  IMAD.MOV.U32 R4, RZ, RZ, c[0x0][0x2c4] ;  /* 0x0000b100ff047624 */ /* 0x000fc600078e00ff */
[----:B------:R-:W2:Y:S04]  /*117e0*/  LDL R0, [R1+0x80] ;  /* 0x0000800001007983 */ /* 0x000ea80000100800 */
[----:B------:R-:W3:Y:S04]  /*117f0*/  LDL R5, [R1+0x68] ;  /* 0x0000680001057983 */ /* 0x000ee80000100800 */
[----:B------:R-:W4:Y:S01]  /*11800*/  LDL R3, [R1+0x64] ;  /* 0x0000640001037983 */ /* 0x000f220000100800 */
[----:B------:R-:W-:-:S03]  /*11810*/  ISETP.NE.AND P0, PT, R4, 0x1, PT ;  /* 0x000000010400780c */ /* 0x000fc60003f05270 */
[----:B------:R-:W0:Y:S01]  /*11820*/  LDGDEPBAR ;  /* 0x00000000000079af */ /* 0x000e220000000000 */
[----:B--2---:R-:W-:Y:S02]  /*11830*/  IADD3 R0, R0, R2, RZ ;  /* 0x0000000200007210 */ /* 0x004fe40007ffe0ff */
[----:B---3--:R-:W-:-:S07]  /*11840*/  IADD3 R6, -R5, R133, RZ ;  /* 0x0000008505067210 */ /* 0x008fce0007ffe1ff */
[----:B------:R-:W-:-:S04]  /*11850*/  @P0 IMAD.HI.U32 R2, R0, c[0x0][0x2c8], RZ ;  /* 0x0000b20000020a27 */ /* 0x000fc800078e00ff */
[----:B------:R-:W-:Y:S01]  /*11860*/  IMAD.MOV.U32 R4, RZ, RZ, R0 ;  /* 0x000000ffff047224 */ /* 0x000fe200078e0000 */
[----:B------:R-:W-:Y:S02]  /*11870*/  IADD3 R0, -R5, 0x1, R133 ;  /* 0x0000000105007810 */ /* 0x000fe40007ffe185 */
[----:B------:R-:W-:-:S03]  /*11880*/  @P0 SHF.R.U32.HI R4, RZ, c[0x0][0x2cc], R2 ;  /* 0x0000b300ff040a19 */ /* 0x000fc60000011602 */
[----:B----4-:R-:W-:Y:S01]  /*11890*/  IMAD.IADD R5, R0, 0x1, -R3 ;  /* 0x0000000100057824 */ /* 0x010fe200078e0a03 */
[----:B------:R-:W-:Y:S05]  /*118a0*/  BRA.DIV ~URZ, `(.L_x_1655) ;  /* 0x0000e7427f007947 */ /* 0x000fea000b800000 */
[----:B------:R1:W2:Y:S02]  /*118b0*/  SHFL.IDX PT, R0, R4, RZ, 0x1c1f ;  /* 0x001c1fff04007589 */ /* 0x0002a400000e0000 */
.L_x_1768:
[----:B--2---:R-:W-:-:S05]  /*118c0*/  IMAD.IADD R0, R5, 0x1, R0 ;  /* 0x0000000105007824 */ /* 0x004fca00078e0200 */
[----:B------:R-:W-:-:S04]  /*118d0*/  IMNMX R0, R6, R0, PT ;  /* 0x0000000006007217 */ /* 0x000fc80003800200 */
[C---:B------:R-:W-:Y:S02]  /*118e0*/  ISETP.GT.AND P1, PT, R0.reuse, RZ, PT ;  /* 0x000000ff0000720c */ /* 0x040fe40003f24270 */
[----:B------:R-:W-:Y:S02]  /*118f0*/  ISETP.GT.AND P0, PT, R0, 0x1, PT ;  /* 0x000000010000780c */ /* 0x000fe40003f04270 */
[----:B------:R-:W-:Y:S02]  /*11900*/  FSEL R11, R110, -INF , P1 ;  /* 0xff8000006e0b7808 */ /* 0x000fe40000800000 */
[----:B------:R-:W-:Y:S02]  /*11910*/  FSEL R13, R99, -INF , P0 ;  /* 0xff800000630d7808 */ /* 0x000fe40000000000 */
[C---:B------:R-:W-:Y:S02]  /*11920*/  ISETP.GT.AND P3, PT, R0.reuse, 0x8, PT ;  /* 0x000000080000780c */ /* 0x040fe40003f64270 */
        /* <DEDUP_REMOVED lines=29> */
[----:B------:R-:W-:Y:S02]  /*11b00*/  ISETP.GT.AND P0, PT, R2, 0x1, PT ;  /* 0x000000010200780c */ /* 0x000fe40003f04270 */
        /* <DEDUP_REMOVED lines=39> */
[----:B------:R-:W-:Y:S02]  /*11d80*/  IMNMX R0, R6, R0, PT ;  /* 0x0000000006007217 */ /* 0x000fe40003800200 */
[----:B------:R-:W-:Y:S02]  /*11d90*/  FSEL R81, R48, -INF , P3 ;  /* 0xff80000030517808 */ /* 0x000fe40001800000 */
[----:B------:R-:W-:Y:S02]  /*11da0*/  FSEL R80, R45, -INF , P2 ;  /* 0xff8000002d507808 */ /* 0x000fe40001000000 */
[----:B------:R-:W-:Y:S02]  /*11db0*/  FSEL R55, R37, -INF , P1 ;  /* 0xff80000025377808 */ /* 0x000fe40000800000 */
[----:B------:R-:W-:-:S02]  /*11dc0*/  FSEL R54, R35, -INF , P0 ;  /* 0xff80000023367808 */ /* 0x000fc40000000000 */
[C---:B------:R-:W-:Y:S02]  /*11dd0*/  ISETP.GT.AND P3, PT, R0.reuse, RZ, PT ;  /* 0x000000ff0000720c */ /* 0x040fe40003f64270 */
[C---:B------:R-:W-:Y:S02]  /*11de0*/  ISETP.GT.AND P2, PT, R0.reuse, 0x1, PT ;  /* 0x000000010000780c */ /* 0x040fe40003f44270 */
[C---:B------:R-:W-:Y:S02]  /*11df0*/  ISETP.GT.AND P1, PT, R0.reuse, 0x8, PT ;  /* 0x000000080000780c */ /* 0x040fe40003f24270 */
[----:B------:R-:W-:Y:S02]  /*11e00*/  ISETP.GT.AND P0, PT, R0, 0x9, PT ;  /* 0x000000090000780c */ /* 0x000fe40003f04270 */
        /* <DEDUP_REMOVED lines=10> */
[----:B------:R-:W-:Y:S02]  /*11eb0*/  ISETP.GT.AND P4, PT, R2, 0x19, PT ;  /* 0x000000190200780c */ /* 0x000fe40003f84270 */
[----:B------:R-:W-:Y:S02]  /*11ec0*/  FSEL R39, R72, -INF , P3 ;  /* 0xff80000048277808 */ /* 0x000fe40001800000 */
[----:B------:R-:W-:Y:S02]  /*11ed0*/  FSEL R40, R63, -INF , P2 ;  /* 0xff8000003f287808 */ /* 0x000fe40001000000 */
[----:B------:R-:W-:-:S02]  /*11ee0*/  FSEL R48, R59, -INF , P1 ;  /* 0xff8000003b307808 */ /* 0x000fc40000800000 */
[----:B------:R-:W-:Y:S02]  /*11ef0*/  FSEL R49, R49, -INF , P0 ;  /* 0xff80000031317808 */ /* 0x000fe40000000000 */
[----:B------:R-:W-:Y:S02]  /*11f00*/  FMNMX.FTZ R2, R15, R4, !PT ;  /* 0x000000040f027209 */ /* 0x000fe40007810000 */
[C---:B------:R-:W-:Y:S02]  /*11f10*/  ISETP.GT.AND P3, PT, R0.reuse, 0x20, PT ;  /* 0x000000200000780c */ /* 0x040fe40003f64270 */
[C---:B------:R-:W-:Y:S02]  /*11f20*/  ISETP.GT.AND P2, PT, R0.reuse, 0x21, PT ;  /* 0x000000210000780c */ /* 0x040fe40003f44270 */
[C---:B------:R-:W-:Y:S02]  /*11f30*/  ISETP.GT.AND P1, PT, R0.reuse, 0x28, PT ;  /* 0x000000280000780c */ /* 0x040fe40003f24270 */
[----:B------:R-:W-:-:S02]  /*11f40*/  ISETP.GT.AND P0, PT, R0, 0x29, PT ;  /* 0x000000290000780c */ /* 0x000fc40003f04270 */
        /* <DEDUP_REMOVED lines=62> */
.L_x_1769:
[C---:B------:R-:W-:Y:S01]  /*12330*/  FMUL.FTZ R0, R106.reuse, c[0x0][0x2d0] ;  /* 0x0000b4006a007a20 */ /* 0x040fe20000410000 */
[----:B------:R-:W-:Y:S01]  /*12340*/  FSETP.NEU.FTZ.AND P0, PT, R106, -INF , PT ;  /* 0xff8000006a00780b */ /* 0x000fe20003f1d000 */
[----:B------:R-:W2:Y:S03]  /*12350*/  LDL R195, [R1+0x60] ;  /* 0x0000600001c37983 */ /* 0x000ea60000100800 */
[----:B------:R-:W-:Y:S01]  /*12360*/  FSEL R4, R0, RZ, P0 ;  /* 0x000000ff00047208 */ /* 0x000fe20000000000 */
[----:B------:R-:W3:Y:S04]  /*12370*/  LDL R194, [R1+0x64] ;  /* 0x0000640001c27983 */ /* 0x000ee80000100800 */
[--C-:B------:R-:W-:Y:S01]  /*12380*/  FFMA.FTZ R0, R11, c[0x0][0x2d0], -R4.reuse ;  /* 0x0000b4000b007a23 */ /* 0x100fe20000010804 */
[----:B------:R-:W3:Y:S03]  /*12390*/  LDL R193, [R1+0x6c] ;  /* 0x00006c0001c17983 */ /* 0x000ee60000100800 */
[----:B------:R1:W-:Y:S01]  /*123a0*/  MUFU.EX2 R107, R0 ;  /* 0x00000000006b7308 */ /* 0x0003e20000000800 */
[----:B------:R-:W5:Y:S01]  /*123b0*/  LDL R192, [R1+0xc] ;  /* 0x00000c0001c07983 */ /* 0x000f620000100800 */
[C---:B------:R-:W-:Y:S01]  /*123c0*/  FMUL.FTZ R3, R105.reuse, c[0x0][0x2d0] ;  /* 0x0000b40069037a20 */ /* 0x040fe20000410000 */
[----:B------:R-:W-:Y:S01]  /*123d0*/  FSETP.NEU.FTZ.AND P0, PT, R105, -INF , PT ;  /* 0xff8000006900780b */ /* 0x000fe20003f1d000 */
[--C-:B------:R-:W-:Y:S01]  /*123e0*/  FFMA.FTZ R2, R23, c[0x0][0x2d0], -R4.reuse ;  /* 0x0000b40017027a23 */ /* 0x100fe20000010804 */
[----:B------:R-:W-:Y:S01]  /*123f0*/  WARPSYNC 0xffffffff ;  /* 0xffffffff00007948 */ /* 0x000fe20003800000 */
[----:B------:R-:W-:Y:S01]  /*12400*/  LDSM.16.MT88.4 R56, [R197] ;  /* 0x00000000c538783b */ /* 0x000fe20000004200 */
[----:B------:R-:W-:Y:S01]  /*12410*/  FSEL R3, R3, RZ, P0 ;  /* 0x000000ff03037208 */ /* 0x000fe20000000000 */
[----:B------:R4:W-:Y:S01]  /*12420*/  MUFU.EX2 R145, R2 ;  /* 0x0000000200917308 */ /* 0x0009e20000000800 */
[----:B------:R-:W-:Y:S01]  /*12430*/  FSETP.NEU.FTZ.AND P0, PT, R104, -INF , PT ;  /* 0xff8000006800780b */ /* 0x000fe20003f1d000 */
[----:B------:R-:W4:Y:S01]  /*12440*/  LDSM.16.MT88.4 R44, [R196] ;  /* 0x00000000c42c783b */ /* 0x000f220000004200 */
[----:B------:R-:W-:Y:S01]  /*12450*/  MOV R210, c[0x0][0x2c4] ;  /* 0x0000b10000d27a02 */ /* 0x000fe20000000f00 */
[----:B------:R-:W-:Y:S01]  /*12460*/  FFMA.FTZ R5, R24, c[0x0][0x2d0], -R3 ;  /* 0x0000b40018057a23 */ /* 0x000fe20000010803 */
[----:B------:R-:W-:Y:S01]  /*12470*/  IADD3 R220, R220, -0x2, RZ ;  /* 0xfffffffedcdc7810 */ /* 0x000fe20007ffe0ff */
[----:B------:R-:W-:Y:S01]  /*12480*/  LDSM.16.MT88.4 R68, [R196+0xc00] ;  /* 0x000c0000c444783b */ /* 0x000fe20000004200 */
[----:B------:R-:W-:Y:S01]  /*12490*/  ISETP.NE.AND P1, PT, R210, 0x1, PT ;  /* 0x00000001d200780c */ /* 0x000fe20003f25270 */
[----:B-1----:R-:W-:Y:S01]  /*124a0*/  FFMA.FTZ R0, R13, c[0x0][0x2d0], -R4 ;  /* 0x0000b4000d007a23 */ /* 0x002fe20000010804 */
[----:B------:R1:W-:Y:S01]  /*124b0*/  MUFU.EX2 R135, R5 ;  /* 0x0000000500877308 */ /* 0x0003e20000000800 */
[----:B------:R-:W-:Y:S04]  /*124c0*/  LDSM.16.MT88.4 R72, [R197+0x400] ;  /* 0x00040000c548783b */ /* 0x000fe80000004200 */
[----:B------:R-:W2:Y:S01]  /*124d0*/  LDSM.16.MT88.4 R60, [R196+0x400] ;  /* 0x00040000c43c783b */ /* 0x000ea20000004200 */
[----:B----4-:R-:W-:-:S02]  /*124e0*/  FMUL.FTZ R2, R104, c[0x0][0x2d0] ;  /* 0x0000b40068027a20 */ /* 0x010fc40000410000 */
[----:B------:R4:W-:Y:S01]  /*124f0*/  MUFU.EX2 R103, R0 ;  /* 0x0000000000677308 */ /* 0x0009e20000000800 */
[----:B------:R-:W2:Y:S02]  /*12500*/  LDSM.16.MT88.4 R76, [R196+0x1000] ;  /* 0x00100000c44c783b */ /* 0x000ea40000004200 */
[----:B------:R-:W-:Y:S02]  /*12510*/  FSEL R2, R2, RZ, P0 ;  /* 0x000000ff02027208 */ /* 0x000fe40000000000 */
[----:B------:R-:W2:Y:S01]  /*12520*/  LDSM.16.MT88.4 R64, [R197+0xc00] ;  /* 0x000c0000c540783b */ /* 0x000ea20000004200 */
[----:B-1----:R-:W-:Y:S02]  /*12530*/  FMNMX.FTZ R5, R10, R9, !PT ;  /* 0x000000090a057209 */ /* 0x002fe40007810000 */
[----:B------:R-:W-:Y:S02]  /*12540*/  FFMA.FTZ R6, R36, c[0x0][0x2d0], -R2 ;  /* 0x0000b40024067a23 */ /* 0x000fe40000010802 */
[----:B------:R-:W-:-:S02]  /*12550*/  FSETP.NEU.FTZ.AND P0, PT, R5, -INF , PT ;  /* 0xff8000000500780b */ /* 0x000fc40003f1d000 */
[----:B------:R1:W-:Y:S01]  /*12560*/  MUFU.EX2 R132, R6 ;  /* 0x0000000600847308 */ /* 0x0003e20000000800 */
[----:B----4-:R-:W-:-:S07]  /*12570*/  FFMA.FTZ R0, R15, c[0x0][0x2d0], -R4 ;  /* 0x0000b4000f007a23 */ /* 0x010fce0000010804 */
[----:B------:R4:W-:Y:S01]  /*12580*/  MUFU.EX2 R111, R0 ;  /* 0x00000000006f7308 */ /* 0x0009e20000000800 */
[----:B-1----:R-:W-:-:S07]  /*12590*/  FFMA.FTZ R6, R38, c[0x0][0x2d0], -R2 ;  /* 0x0000b40026067a23 */ /* 0x002fce0000010802 */
[----:B------:R-:W-:Y:S01]  /*125a0*/  MUFU.EX2 R133, R6 ;  /* 0x0000000600857308 */ /* 0x000fe20000000800 */
[----:B----4-:R-:W-:-:S07]  /*125b0*/  FFMA.FTZ R0, R17, c[0x0][0x2d0], -R4 ;  /* 0x0000b40011007a23 */ /* 0x010fce0000010804 */
[----:B------:R1:W-:Y:S02]  /*125c0*/  MUFU.EX2 R126, R0 ;  /* 0x00000000007e7308 */ /* 0x0003e40000000800 */
[----:B-1----:R-:W-:-:S06]  /*125d0*/  FFMA.FTZ R0, R19, c[0x0][0x2d0], -R4 ;  /* 0x0000b40013007a23 */ /* 0x002fcc0000010804 */
[----:B------:R1:W-:Y:S02]  /*125e0*/  MUFU.EX2 R127, R0 ;  /* 0x00000000007f7308 */ /* 0x0003e40000000800 */
[----:B-1----:R-:W-:-:S06]  /*125f0*/  FFMA.FTZ R0, R21, c[0x0][0x2d0], -R4 ;  /* 0x0000b40015007a23 */ /* 0x002fcc0000010804 */
[----:B------:R1:W4:Y:S02]  /*12600*/  MUFU.EX2 R134, R0 ;  /* 0x0000000000867308 */ /* 0x0003240000000800 */
[----:B-1----:R-:W-:-:S06]  /*12610*/  FFMA.FTZ R0, R25, c[0x0][0x2d0], -R4 ;  /* 0x0000b40019007a23 */ /* 0x002fcc0000010804 */
[----:B------:R1:W1:Y:S02]  /*12620*/  MUFU.EX2 R146, R0 ;  /* 0x0000000000927308 */ /* 0x0002640000000800 */
[----:B-1----:R-:W-:Y:S01]  /*12630*/  FFMA.FTZ R0, R12, c[0x0][0x2d0], -R3 ;  /* 0x0000b4000c007a23 */ /* 0x002fe20000010803 */
[----:B----4-:R-:W-:-:S05]  /*12640*/  F2FP.PACK_AB R12, R134, R127 ;  /* 0x0000007f860c723e */ /* 0x010fca00000000ff */
[----:B------:R1:W-:Y:S02]  /*12650*/  MUFU.EX2 R99, R0 ;  /* 0x0000000000637308 */ /* 0x0003e40000000800 */
[----:B-1----:R-:W-:Y:S01]  /*12660*/  FFMA.FTZ R0, R14, c[0x0][0x2d0], -R3 ;  /* 0x0000b4000e007a23 */ /* 0x002fe20000010803 */
[----:B------:R-:W-:-:S05]  /*12670*/  F2FP.PACK_AB R14, R146, R145 ;  /* 0x00000091920e723e */ /* 0x000fca00000000ff */
[----:B------:R1:W4:Y:S02]  /*12680*/  MUFU.EX2 R98, R0 ;  /* 0x0000000000627308 */ /* 0x0003240000000800 */
[----:B-1----:R-:W-:Y:S01]  /*12690*/  FFMA.FTZ R0, R16, c[0x0][0x2d0], -R3 ;  /* 0x0000b40010007a23 */ /* 0x002fe20000010803 */
[----:B----4-:R-:W-:-:S05]  /*126a0*/  F2FP.PACK_AB R21, R98, R99 ;  /* 0x000000636215723e */ /* 0x010fca00000000ff */
[----:B------:R1:W-:Y:S02]  /*126b0*/  MUFU.EX2 R101, R0 ;  /* 0x0000000000657308 */ /* 0x0003e40000000800 */
[----:B-1----:R-:W-:-:S06]  /*126c0*/  FFMA.FTZ R0, R18, c[0x0][0x2d0], -R3 ;  /* 0x0000b40012007a23 */ /* 0x002fcc0000010803 */
[----:B------:R1:W4:Y:S02]  /*126d0*/  MUFU.EX2 R116, R0 ;  /* 0x0000000000747308 */ /* 0x0003240000000800 */
[----:B-1----:R-:W-:Y:S01]  /*126e0*/  FFMA.FTZ R0, R20, c[0x0][0x2d0], -R3 ;  /* 0x0000b40014007a23 */ /* 0x002fe20000010803 */
[----:B------:R-:W-:Y:S02]  /*126f0*/  F2FP.PACK_AB R20, R103, R107 ;  /* 0x0000006b6714723e */ /* 0x000fe400000000ff */
[----:B----4-:R-:W-:-:S03]  /*12700*/  F2FP.PACK_AB R23, R116, R101 ;  /* 0x000000657417723e */ /* 0x010fc600000000ff */
[----:B------:R1:W-:Y:S02]  /*12710*/  MUFU.EX2 R117, R0 ;  /* 0x0000000000757308 */ /* 0x0003e40000000800 */
[----:B-1----:R-:W-:Y:S01]  /*12720*/  FFMA.FTZ R0, R22, c[0x0][0x2d0], -R3 ;  /* 0x0000b40016007a23 */ /* 0x002fe20000010803 */
[----:B------:R-:W-:-:S05]  /*12730*/  F2FP.PACK_AB R22, R126, R111 ;  /* 0x0000006f7e16723e */ /* 0x000fca00000000ff */
[----:B------:R1:W4:Y:S02]  /*12740*/  MUFU.EX2 R125, R0 ;  /* 0x00000000007d7308 */ /* 0x0003240000000800 */
[----:B------:R-:W-:Y:S01]  /*12750*/  HMMA.16816.F32 R8, R20, R44, RZ ;  /* 0x0000002c1408723c */ /* 0x000fe200000018ff */
[----:B-1----:R-:W-:Y:S01]  /*12760*/  FFMA.FTZ R0, R27, c[0x0][0x2d0], -R3 ;  /* 0x0000b4001b007a23 */ /* 0x002fe20000010803 */
[----:B----4-:R-:W-:-:S04]  /*12770*/  F2FP.PACK_AB R13, R125, R117 ;  /* 0x000000757d0d723e */ /* 0x010fc800000000ff */
[----:B------:R1:W4:Y:S02]  /*12780*/  MUFU.EX2 R144, R0 ;  /* 0x0000000000907308 */ /* 0x0003240000000800 */
[----:B-1----:R-:W-:Y:S01]  /*12790*/  FFMA.FTZ R0, R26, c[0x0][0x2d0], -R2 ;  /* 0x0000b4001a007a23 */ /* 0x002fe20000010802 */
[----:B----4-:R-:W-:-:S05]  /*127a0*/  F2FP.PACK_AB R15, R144, R135 ;  /* 0x00000087900f723e */ /* 0x010fca00000000ff */
[----:B------:R1:W-:Y:S10]  /*127b0*/  MUFU.EX2 R94, R0 ;  /* 0x00000000005e7308 */ /* 0x0003f40000000800 */
[----:B--2---:R-:W-:Y:S07]  /*127c0*/  HMMA.16816.F32 R140, R12, R60, R8 ;  /* 0x0000003c0c8c723c */ /* 0x004fee0000001808 */
        /* <DEDUP_REMOVED lines=15> */
[----:B------:R-:W-:-:S05]  /*128c0*/  FSEL R0, R0, RZ, P0 ;  /* 0x000000ff00007208 */ /* 0x000fca0000000000 */
[----:B------:R-:W-:-:S04]  /*128d0*/  FFMA.FTZ R6, R31, c[0x0][0x2d0], -R0 ;  /* 0x0000b4001f067a23 */ /* 0x000fc80000010800 */
        /* <DEDUP_REMOVED lines=10> */
[----:B------:R-:W-:Y:S04]  /*12980*/  HMMA.16816.F32 R36, R20, R68, RZ ;  /* 0x000000441424723c */ /* 0x000fe800000018ff */
[----:B------:R1:W-:Y:S04]  /*12990*/  MUFU.EX2 R97, R6 ;  /* 0x0000000600617308 */ /* 0x0003e80000000800 */
[C---:B------:R-:W-:Y:S08]  /*129a0*/  HMMA.16816.F32 R28, R16.reuse, R56, RZ ;  /* 0x00000038101c723c */ /* 0x040ff000000018ff */
[----:B------:R-:W-:Y:S01]  /*129b0*/  HMMA.16816.F32 R24, R16, R68, RZ ;  /* 0x000000441018723c */ /* 0x000fe200000018ff */
[----:B-1----:R-:W-:-:S04]  /*129c0*/  FFMA.FTZ R6, R40, c[0x0][0x2d0], -R0 ;  /* 0x0000b40028067a23 */ /* 0x002fc80000010800 */
[----:B------:R1:W2:Y:S02]  /*129d0*/  MUFU.EX2 R119, R6 ;  /* 0x0000000600777308 */ /* 0x0002a40000000800 */
[--C-:B------:R-:W-:Y:S01]  /*129e0*/  FFMA.FTZ R69, R89, c[0x0][0x2d0], -R4.reuse ;  /* 0x0000b40059457a23 */ /* 0x100fe20000010804 */
[----:B------:R-:W-:Y:S01]  /*129f0*/  HMMA.16816.F32 R40, R20, R56, RZ ;  /* 0x000000381428723c */ /* 0x000fe200000018ff */
[----:B------:R-:W-:-:S06]  /*12a00*/  FFMA.FTZ R68, R88, c[0x0][0x2d0], -R4 ;  /* 0x0000b40058447a23 */ /* 0x000fcc0000010804 */
[--C-:B------:R-:W-:Y:S01]  /*12a10*/  FFMA.FTZ R57, R55, c[0x0][0x2d0], -R3.reuse ;  /* 0x0000b40037397a23 */ /* 0x100fe20000010803 */
[----:B------:R-:W-:Y:S01]  /*12a20*/  HMMA.16816.F32 R156, R12, R76, R36 ;  /* 0x0000004c0c9c723c */ /* 0x000fe20000001824 */
[----:B------:R-:W-:Y:S01]  /*12a30*/  LDSM.16.MT88.4 R36, [R196+0x1800] ;  /* 0x00180000c424783b */ /* 0x000fe20000004200 */
[----:B------:R-:W-:-:S03]  /*12a40*/  FFMA.FTZ R56, R54, c[0x0][0x2d0], -R3 ;  /* 0x0000b40036387a23 */ /* 0x000fc60000010803 */
[----:B------:R-:W-:Y:S01]  /*12a50*/  MUFU.EX2 R57, R57 ;  /* 0x0000003900397308 */ /* 0x000fe20000000800 */
[----:B-1----:R-:W-:Y:S01]  /*12a60*/  FFMA.FTZ R6, R48, c[0x0][0x2d0], -R0 ;  /* 0x0000b40030067a23 */ /* 0x002fe20000010800 */
[----:B--2---:R-:W-:Y:S01]  /*12a70*/  F2FP.PACK_AB R9, R119, R97 ;  /* 0x000000617709723e */ /* 0x004fe200000000ff */
[----:B------:R-:W-:Y:S05]  /*12a80*/  HMMA.16816.F32 R32, R16, R44, RZ ;  /* 0x0000002c1020723c */ /* 0x000fea00000018ff */
[----:B------:R1:W-:Y:S02]  /*12a90*/  MUFU.EX2 R118, R6 ;  /* 0x0000000600767308 */ /* 0x0003e40000000800 */
[--C-:B------:R-:W-:Y:S01]  /*12aa0*/  FFMA.FTZ R45, R85, c[0x0][0x2d0], -R2.reuse ;  /* 0x0000b400552d7a23 */ /* 0x100fe20000010802 */
[----:B------:R-:W-:Y:S01]  /*12ab0*/  HMMA.16816.F32 R148, R12, R72, R40 ;  /* 0x000000480c94723c */ /* 0x000fe20000001828 */
[----:B------:R-:W2:Y:S01]  /*12ac0*/  LDSM.16.MT88.4 R40, [R197+0x1000] ;  /* 0x00100000c528783b */ /* 0x000ea20000004200 */
[----:B------:R-:W-:-:S03]  /*12ad0*/  FFMA.FTZ R44, R84, c[0x0][0x2d0], -R2 ;  /* 0x0000b400542c7a23 */ /* 0x000fc60000010802 */
[----:B------:R-:W-:Y:S01]  /*12ae0*/  MUFU.EX2 R45, R45 ;  /* 0x0000002d002d7308 */ /* 0x000fe20000000800 */
[----:B-1----:R-:W-:-:S07]  /*12af0*/  FFMA.FTZ R6, R49, c[0x0][0x2d0], -R0 ;  /* 0x0000b40031067a23 */ /* 0x002fce0000010800 */
[----:B------:R-:W-:Y:S08]  /*12b00*/  MUFU.EX2 R56, R56 ;  /* 0x0000003800387308 */ /* 0x000ff00000000800 */
[----:B------:R-:W1:Y:S08]  /*12b10*/  MUFU.EX2 R124, R6 ;  /* 0x00000006007c7308 */ /* 0x000e700000000800 */
[----:B------:R-:W4:Y:S01]  /*12b20*/  MUFU.EX2 R44, R44 ;  /* 0x0000002c002c7308 */ /* 0x000f220000000800 */
[----:B-1----:R-:W-:-:S07]  /*12b30*/  F2FP.PACK_AB R11, R124, R118 ;  /* 0x000000767c0b723e */ /* 0x002fce00000000ff */
[----:B------:R-:W-:Y:S07]  /*12b40*/  HMMA.16816.F32 R128, R8, R72, R28 ;  /* 0x000000480880723c */ /* 0x000fee000000181c */
[--C-:B------:R-:W-:Y:S01]  /*12b50*/  FFMA.FTZ R72, R53, c[0x0][0x2d0], -R0.reuse ;  /* 0x0000b40035487a23 */ /* 0x100fe20000010800 */
[----:B------:R-:W-:Y:S01]  /*12b60*/  HMMA.16816.F32 R28, R20, R64, RZ ;  /* 0x00000040141c723c */ /* 0x000fe200000018ff */
[----:B------:R-:W-:-:S07]  /*12b70*/  FFMA.FTZ R73, R52, c[0x0][0x2d0], -R0 ;  /* 0x0000b40034497a23 */ /* 0x000fce0000010800 */
[C---:B------:R-:W-:Y:S07]  /*12b80*/  HMMA.16816.F32 R120, R8.reuse, R76, R24 ;  /* 0x0000004c0878723c */ /* 0x040fee0000001818 */
[--C-:B------:R-:W-:Y:S01]  /*12b90*/  FFMA.FTZ R76, R51, c[0x0][0x2d0], -R0.reuse ;  /* 0x0000b400334c7a23 */ /* 0x100fe20000010800 */
[----:B------:R-:W-:Y:S01]  /*12ba0*/  HMMA.16816.F32 R136, R8, R60, R32 ;  /* 0x0000003c0888723c */ /* 0x000fe20000001820 */
[----:B------:R-:W-:Y:S02]  /*12bb0*/  FFMA.FTZ R77, R50, c[0x0][0x2d0], -R0 ;  /* 0x0000b400324d7a23 */ /* 0x000fe40000010800 */
[----:B------:R-:W-:-:S04]  /*12bc0*/  FADD.FTZ R0, R94, R93 ;  /* 0x0000005d5e007221 */ /* 0x000fc80000010000 */
[--C-:B------:R-:W-:Y:S01]  /*12bd0*/  FFMA.FTZ R61, R81, c[0x0][0x2d0], -R3.reuse ;  /* 0x0000b400513d7a23 */ /* 0x100fe20000010803 */
[----:B--2---:R-:W-:Y:S01]  /*12be0*/  HMMA.16816.F32 R188, R12, R40, R28 ;  /* 0x000000280cbc723c */ /* 0x004fe2000000181c */
[----:B------:R-:W1:Y:S01]  /*12bf0*/  LDSM.16.MT88.4 R28, [R196+0x1c00] ;  /* 0x001c0000c41c783b */ /* 0x000e620000004200 */
[----:B------:R-:W-:Y:S02]  /*12c00*/  FFMA.FTZ R60, R80, c[0x0][0x2d0], -R3 ;  /* 0x0000b400503c7a23 */ /* 0x000fe40000010803 */
[----:B------:R-:W-:Y:S01]  /*12c10*/  FADD.FTZ R3, R107, R103 ;  /* 0x000000676b037221 */ /* 0x000fe20000010000 */
[----:B------:R-:W-:Y:S01]  /*12c20*/  F2FP.PACK_AB R103, R56, R57 ;  /* 0x000000393867723e */ /* 0x000fe200000000ff */
[----:B------:R-:W-:Y:S01]  /*12c30*/  FADD.FTZ R0, R96, R0 ;  /* 0x0000000060007221 */ /* 0x000fe20000010000 */
[----:B----4-:R-:W-:Y:S01]  /*12c40*/  F2FP.PACK_AB R96, R44, R45 ;  /* 0x0000002d2c60723e */ /* 0x010fe200000000ff */
[----:B------:R-:W-:Y:S01]  /*12c50*/  HMMA.16816.F32 R24, R16, R64, RZ ;  /* 0x000000401018723c */ /* 0x000fe200000018ff */
[----:B------:R-:W-:-:S02]  /*12c60*/  FADD.FTZ R3, R111, R3 ;  /* 0x000000036f037221 */ /* 0x000fc40000010000 */
[----:B------:R-:W-:Y:S02]  /*12c70*/  FADD.FTZ R0, R100, R0 ;  /* 0x0000000064007221 */ /* 0x000fe40000010000 */
[----:B------:R-:W-:Y:S02]  /*12c80*/  FADD.FTZ R3, R126, R3 ;  /* 0x000000037e037221 */ /* 0x000fe40000010000 */
[--C-:B------:R-:W-:Y:S01]  /*12c90*/  FFMA.FTZ R65, R87, c[0x0][0x2d0], -R4.reuse ;  /* 0x0000b40057417a23 */ /* 0x100fe20000010804 */
[----:B------:R-:W-:Y:S01]  /*12ca0*/  HMMA.16816.F32 R32, R20, R36, RZ ;  /* 0x000000241420723c */ /* 0x000fe200000018ff */
[----:B------:R-:W-:Y:S02]  /*12cb0*/  FFMA.FTZ R64, R86, c[0x0][0x2d0], -R4 ;  /* 0x0000b40056407a23 */ /* 0x000fe40000010804 */
[----:B------:R-:W-:Y:S02]  /*12cc0*/  FADD.FTZ R4, R91, R90 ;  /* 0x0000005a5b047221 */ /* 0x000fe40000010000 */
[----:B------:R-:W-:Y:S01]  /*12cd0*/  FADD.FTZ R3, R127, R3 ;  /* 0x000000037f037221 */ /* 0x000fe20000010000 */
[----:B------:R-:W-:Y:S01]  /*12ce0*/  MUFU.EX2 R65, R65 ;  /* 0x0000004100417308 */ /* 0x000fe20000000800 */
[----:B------:R-:W-:Y:S01]  /*12cf0*/  FADD.FTZ R4, R92, R4 ;  /* 0x000000045c047221 */ /* 0x000fe20000010000 */
[----:B------:R-:W-:Y:S01]  /*12d00*/  HMMA.16816.F32 R88, R16, R46, RZ ;  /* 0x0000002e1058723c */ /* 0x000fe200000018ff */
[----:B------:R-:W-:-:S02]  /*12d10*/  FADD.FTZ R0, R102, R0 ;  /* 0x0000000066007221 */ /* 0x000fc40000010000 */
[----:B------:R-:W-:Y:S02]  /*12d20*/  FADD.FTZ R6, R134, R3 ;  /* 0x0000000386067221 */ /* 0x000fe40000010000 */
[----:B------:R-:W-:Y:S01]  /*12d30*/  FADD.FTZ R3, R110, R0 ;  /* 0x000000006e037221 */ /* 0x000fe20000010000 */
[----:B------:R-:W2:Y:S01]  /*12d40*/  MUFU.EX2 R64, R64 ;  /* 0x0000004000407308 */ /* 0x000ea20000000800 */
[----:B------:R-:W-:Y:S01]  /*12d50*/  FADD.FTZ R0, R145, R6 ;  /* 0x0000000691007221 */ /* 0x000fe20000010000 */
[----:B------:R-:W-:Y:S01]  /*12d60*/  HMMA.16816.F32 R184, R8, R40, R24 ;  /* 0x0000002808b8723c */ /* 0x000fe20000001818 */
[----:B------:R-:W-:Y:S02]  /*12d70*/  FADD.FTZ R6, R132, R3 ;  /* 0x0000000384067221 */ /* 0x000fe40000010000 */
[----:B------:R-:W-:Y:S02]  /*12d80*/  FADD.FTZ R0, R146, R0 ;  /* 0x0000000092007221 */ /* 0x000fe40000010000 */
[----:B------:R-:W-:-:S02]  /*12d90*/  FADD.FTZ R6, R133, R6 ;  /* 0x0000000685067221 */ /* 0x000fc40000010000 */
[--C-:B------:R-:W-:Y:S01]  /*12da0*/  FFMA.FTZ R41, R83, c[0x0][0x2d0], -R2.reuse ;  /* 0x0000b40053297a23 */ /* 0x100fe20000010802 */
[----:B------:R-:W-:Y:S01]  /*12db0*/  HMMA.16816.F32 R24, R16, R36, RZ ;  /* 0x000000241018723c */ /* 0x000fe200000018ff */
[----:B------:R-:W-:Y:S01]  /*12dc0*/  FFMA.FTZ R40, R82, c[0x0][0x2d0], -R2 ;  /* 0x0000b40052287a23 */ /* 0x000fe20000010802 */
[----:B------:R-:W4:Y:S01]  /*12dd0*/  MUFU.EX2 R37, R69 ;  /* 0x0000004500257308 */ /* 0x000f220000000800 */
[----:B------:R-:W-:Y:S01]  /*12de0*/  FADD.FTZ R2, R99, R98 ;  /* 0x0000006263027221 */ /* 0x000fe20000010000 */
[----:B--2---:R-:W-:-:S03]  /*12df0*/  F2FP.PACK_AB R102, R64, R65 ;  /* 0x000000414066723e */ /* 0x004fc600000000ff */
[----:B------:R-:W-:Y:S01]  /*12e00*/  FADD.FTZ R2, R101, R2 ;  /* 0x0000000265027221 */ /* 0x000fe20000010000 */
[----:B-1----:R-:W-:Y:S01]  /*12e10*/  HMMA.16816.F32 R176, R12, R28, R32 ;  /* 0x0000001c0cb0723c */ /* 0x002fe20000001820 */
[----:B------:R-:W1:Y:S01]  /*12e20*/  LDSM.16.MT88.4 R32, [R197+0x1800] ;  /* 0x00180000c520783b */ /* 0x000e620000004200 */
[----:B------:R-:W2:Y:S01]  /*12e30*/  MUFU.EX2 R36, R68 ;  /* 0x0000004400247308 */ /* 0x000ea20000000800 */
[----:B------:R-:W-:-:S04]  /*12e40*/  FADD.FTZ R2, R116, R2 ;  /* 0x0000000274027221 */ /* 0x000fc80000010000 */
[----:B------:R-:W-:Y:S01]  /*12e50*/  FADD.FTZ R2, R117, R2 ;  /* 0x0000000275027221 */ /* 0x000fe20000010000 */
[----:B------:R-:W-:Y:S01]  /*12e60*/  HMMA.16816.F32 R84, R16, R58, RZ ;  /* 0x0000003a1054723c */ /* 0x000fe200000018ff */
[----:B----4-:R-:W-:Y:S01]  /*12e70*/  FADD.FTZ R0, R37, R0 ;  /* 0x0000000025007221 */ /* 0x010fe20000010000 */
[----:B------:R-:W-:Y:S06]  /*12e80*/  MUFU.EX2 R41, R41 ;  /* 0x0000002900297308 */ /* 0x000fec0000000800 */
[----:B------:R-:W-:Y:S01]  /*12e90*/  HMMA.16816.F32 R180, R8, R28, R24 ;  /* 0x0000001c08b4723c */ /* 0x000fe20000001818 */
[----:B------:R-:W4:Y:S01]  /*12ea0*/  LDSM.16.MT88.4 R24, [R197+0x1c00] ;  /* 0x001c0000c518783b */ /* 0x000f220000004200 */
[C---:B--2---:R-:W-:Y:S01]  /*12eb0*/  FADD.FTZ R0, R36.reuse, R0 ;  /* 0x0000000024007221 */ /* 0x044fe20000010000 */
[----:B------:R-:W2:Y:S01]  /*12ec0*/  MUFU.EX2 R29, R40 ;  /* 0x00000028001d7308 */ /* 0x000ea20000000800 */
[----:B------:R-:W-:-:S02]  /*12ed0*/  F2FP.PACK_AB R100, R36, R37 ;  /* 0x000000252464723e */ /* 0x000fc400000000ff */
[----:B------:R-:W-:Y:S02]  /*12ee0*/  FADD.FTZ R0, R65, R0 ;  /* 0x0000000041007221 */ /* 0x000fe40000010000 */
[----:B------:R-:W-:Y:S01]  /*12ef0*/  FADD.FTZ R28, R95, R4 ;  /* 0x000000045f1c7221 */ /* 0x000fe20000010000 */
[----:B------:R-:W-:Y:S01]  /*12f00*/  HMMA.16816.F32 R80, R16, R70, RZ ;  /* 0x000000461050723c */ /* 0x000fe200000018ff */
[----:B------:R-:W-:Y:S02]  /*12f10*/  FADD.FTZ R4, R125, R2 ;  /* 0x000000027d047221 */ /* 0x000fe40000010000 */
[----:B------:R-:W-:Y:S02]  /*12f20*/  FADD.FTZ R2, R97, R28 ;  /* 0x0000001c61027221 */ /* 0x000fe40000010000 */
[----:B------:R-:W-:Y:S01]  /*12f30*/  FADD.FTZ R225, R64, R0 ;  /* 0x0000000040e17221 */ /* 0x000fe20000010000 */
[----:B------:R-:W-:Y:S01]  /*12f40*/  MUFU.EX2 R28, R72 ;  /* 0x00000048001c7308 */ /* 0x000fe20000000800 */
[----:B------:R-:W-:Y:S01]  /*12f50*/  FADD.FTZ R2, R119, R2 ;  /* 0x0000000277027221 */ /* 0x000fe20000010000 */
[----:B------:R-:W-:Y:S01]  /*12f60*/  HMMA.16816.F32 R88, R8, R62, R88 ;  /* 0x0000003e0858723c */ /* 0x000fe20000001858 */
[----:B------:R-:W-:Y:S01]  /*12f70*/  FADD.FTZ R4, R135, R4 ;  /* 0x0000000487047221 */ /* 0x000fe20000010000 */
[----:B--2---:R-:W-:Y:S01]  /*12f80*/  F2FP.PACK_AB R98, R29, R41 ;  /* 0x000000291d62723e */ /* 0x004fe200000000ff */
[----:B------:R-:W-:Y:S01]  /*12f90*/  FADD.FTZ R3, R118, R2 ;  /* 0x0000000276037221 */ /* 0x000fe20000010000 */
[----:B------:R-:W-:Y:S01]  /*12fa0*/  LDSM.16.MT88.4 R132, [R196+0x800] ;  /* 0x00080000c484783b */ /* 0x000fe20000004200 */
[----:B------:R-:W-:-:S02]  /*12fb0*/  FADD.FTZ R2, R144, R4 ;  /* 0x0000000490027221 */ /* 0x000fc40000010000 */
[----:B------:R-:W-:Y:S01]  /*12fc0*/  MUFU.EX2 R4, R77 ;  /* 0x0000004d00047308 */ /* 0x000fe20000000800 */
[-C--:B-1----:R-:W-:Y:S01]  /*12fd0*/  HMMA.16816.F32 R52, R20, R32.reuse, RZ ;  /* 0x000000201434723c */ /* 0x082fe200000018ff */
[----:B------:R-:W1:Y:S01]  /*12fe0*/  LDSM.16.MT88.4 R116, [R196+0x1400] ;  /* 0x00140000c474783b */ /* 0x000e620000004200 */
[----:B------:R-:W-:Y:S02]  /*12ff0*/  FADD.FTZ R0, R45, R6 ;  /* 0x000000062d007221 */ /* 0x000fe40000010000 */
[----:B------:R-:W-:Y:S02]  /*13000*/  FADD.FTZ R3, R124, R3 ;  /* 0x000000037c037221 */ /* 0x000fe40000010000 */
[----:B------:R-:W-:Y:S01]  /*13010*/  FADD.FTZ R0, R44, R0 ;  /* 0x000000002c007221 */ /* 0x000fe20000010000 */
[----:B------:R-:W-:Y:S01]  /*13020*/  LDSM.16.MT88.4 R124, [R197+0x800] ;  /* 0x00080000c57c783b */ /* 0x000fe20000004200 */
[----:B------:R-:W-:Y:S01]  /*13030*/  HMMA.16816.F32 R48, R16, R32, RZ ;  /* 0x000000201030723c */ /* 0x000fe200000018ff */
[----:B------:R-:W2:Y:S01]  /*13040*/  MUFU.EX2 R33, R61 ;  /* 0x0000003d00217308 */ /* 0x000ea20000000800 */
[----:B------:R-:W-:-:S04]  /*13050*/  FADD.FTZ R0, R41, R0 ;  /* 0x0000000029007221 */ /* 0x000fc80000010000 */
[----:B------:R-:W-:Y:S02]  /*13060*/  FADD.FTZ R237, R29, R0 ;  /* 0x000000001ded7221 */ /* 0x000fe40000010000 */
[----:B------:R-:W-:Y:S01]  /*13070*/  HMMA.16816.F32 R84, R8, R74, R84 ;  /* 0x0000004a0854723c */ /* 0x000fe20000001854 */
[----:B------:R-:W3:Y:S07]  /*13080*/  MUFU.EX2 R32, R60 ;  /* 0x0000003c00207308 */ /* 0x000eee0000000800 */
[----:B----4-:R-:W-:Y:S01]  /*13090*/  HMMA.16816.F32 R92, R12, R24, R52 ;  /* 0x000000180c5c723c */ /* 0x010fe20000001834 */
[----:B--2---:R-:W-:-:S07]  /*130a0*/  FADD.FTZ R2, R33, R2 ;  /* 0x0000000221027221 */ /* 0x004fce0000010000 */
[----:B------:R-:W-:Y:S01]  /*130b0*/  HMMA.16816.F32 R172, R8, R24, R48 ;  /* 0x0000001808ac723c */ /* 0x000fe20000001830 */
[----:B------:R-:W2:Y:S01]  /*130c0*/  MUFU.EX2 R25, R73 ;  /* 0x0000004900197308 */ /* 0x000ea20000000800 */
[C---:B---3--:R-:W-:Y:S01]  /*130d0*/  FADD.FTZ R2, R32.reuse, R2 ;  /* 0x0000000220027221 */ /* 0x048fe20000010000 */
[----:B------:R-:W-:-:S03]  /*130e0*/  F2FP.PACK_AB R101, R32, R33 ;  /* 0x000000212065723e */ /* 0x000fc600000000ff */
[----:B------:R-:W-:Y:S02]  /*130f0*/  FADD.FTZ R2, R57, R2 ;  /* 0x0000000239027221 */ /* 0x000fe40000010000 */
[----:B------:R-:W-:Y:S01]  /*13100*/  HMMA.16816.F32 R52, R16, R66, RZ ;  /* 0x000000421034723c */ /* 0x000fe200000018ff */
[----:B------:R-:W3:Y:S01]  /*13110*/  MUFU.EX2 R24, R76 ;  /* 0x0000004c00187308 */ /* 0x000ee20000000800 */
[----:B------:R-:W-:Y:S02]  /*13120*/  FADD.FTZ R236, R56, R2 ;  /* 0x0000000238ec7221 */ /* 0x000fe40000010000 */
[----:B------:R-:W-:-:S04]  /*13130*/  FADD.FTZ R2, R28, R3 ;  /* 0x000000031c027221 */ /* 0x000fc80000010000 */
[----:B------:R-:W-:Y:S01]  /*13140*/  HMMA.16816.F32 R48, R16, R38, RZ ;  /* 0x000000261030723c */ /* 0x000fe200000018ff */
[C---:B--2---:R-:W-:Y:S01]  /*13150*/  FADD.FTZ R2, R25.reuse, R2 ;  /* 0x0000000219027221 */ /* 0x044fe20000010000 */
[----:B------:R-:W-:-:S06]  /*13160*/  F2FP.PACK_AB R97, R25, R28 ;  /* 0x0000001c1961723e */ /* 0x000fcc00000000ff */
[----:B------:R-:W-:Y:S01]  /*13170*/  HMMA.16816.F32 R16, R16, R34, RZ ;  /* 0x000000221010723c */ /* 0x000fe200000018ff */
[----:B---3--:R-:W-:Y:S01]  /*13180*/  F2FP.PACK_AB R99, R4, R24 ;  /* 0x000000180463723e */ /* 0x008fe200000000ff */
[----:B------:R-:W-:Y:S02]  /*13190*/  FADD.FTZ R0, R24, R2 ;  /* 0x0000000218007221 */ /* 0x000fe40000010000 */
[----:B------:R-:W-:-:S04]  /*131a0*/  @P1 IMAD.HI.U32 R2, R195, c[0x0][0x2c8], RZ ;  /* 0x0000b200c3021a27 */ /* 0x000fc800078e00ff */
[----:B------:R-:W-:Y:S01]  /*131b0*/  HMMA.16816.F32 R80, R8, R78, R80 ;  /* 0x0000004e0850723c */ /* 0x000fe20000001850 */
[----:B------:R-:W-:Y:S01]  /*131c0*/  FADD.FTZ R238, R4, R0 ;  /* 0x0000000004ee7221 */ /* 0x000fe20000010000 */
[----:B------:R-:W-:Y:S02]  /*131d0*/  MOV R0, R195 ;  /* 0x000000c300007202 */ /* 0x000fe40000000f00 */
[----:B------:R-:W-:-:S04]  /*131e0*/  @P1 SHF.R.U32.HI R0, RZ, c[0x0][0x2cc], R2 ;  /* 0x0000b300ff001a19 */ /* 0x000fc80000011602 */
[----:B------:R-:W-:Y:S01]  /*131f0*/  HMMA.16816.F32 R52, R8, R42, R52 ;  /* 0x0000002a0834723c */ /* 0x000fe20000001834 */
[----:B------:R-:W-:-:S05]  /*13200*/  IADD3 R0, R0, R193, -R194 ;  /* 0x000000c100007210 */ /* 0x000fca0007ffe8c2 */
[----:B------:R-:W-:Y:S02]  /*13210*/  IMAD.HI R0, R0, 0x2aaaaaab, RZ ;  /* 0x2aaaaaab00007827 */ /* 0x000fe400078e02ff */
[----:B------:R-:W-:Y:S03]  /*13220*/  HMMA.16816.F32 R48, R8, R30, R48 ;  /* 0x0000001e0830723c */ /* 0x000fe60000001830 */
[----:B------:R-:W-:-:S04]  /*13230*/  SHF.R.U32.HI R2, RZ, 0x1f, R0 ;  /* 0x0000001fff027819 */ /* 0x000fc80000011600 */
[----:B------:R-:W-:Y:S01]  /*13240*/  LEA.HI.SX32 R0, R0, R2, 0x1d ;  /* 0x0000000200007211 */ /* 0x000fe200078feaff */
[----:B------:R-:W-:Y:S03]  /*13250*/  HMMA.16816.F32 R16, R8, R26, R16 ;  /* 0x0000001a0810723c */ /* 0x000fe60000001810 */
[----:B-----5:R-:W-:-:S04]  /*13260*/  IMNMX R3, R192, R0, !PT ;  /* 0x00000000c0037217 */ /* 0x020fc80007800200 */
[----:B------:R-:W-:Y:S01]  /*13270*/  ISETP.GE.AND P0, PT, R220, R3, PT ;  /* 0x00000003dc00720c */ /* 0x000fe20003f06270 */
[C---:B------:R-:W-:Y:S01]  /*13280*/  HMMA.16816.F32 R8, R20.reuse, R58, RZ ;  /* 0x0000003a1408723c */ /* 0x040fe200000018ff */
[----:B------:R-:W-:Y:S07]  /*13290*/  STL [R1+0x10], R3 ;  /* 0x0000100301007387 */ /* 0x000fee0000100800 */
[C---:B------:R-:W-:Y:S08]  /*132a0*/  HMMA.16816.F32 R44, R20.reuse, R46, RZ ;  /* 0x0000002e142c723c */ /* 0x040ff000000018ff */
[----:B------:R-:W-:Y:S08]  /*132b0*/  HMMA.16816.F32 R36, R20, R38, RZ ;  /* 0x000000261424723c */ /* 0x000ff000000018ff */
[----:B------:R-:W-:Y:S08]  /*132c0*/  HMMA.16816.F32 R152, R12, R74, R8 ;  /* 0x0000004a0c98723c */ /* 0x000ff00000001808 */
[----:B------:R-:W-:Y:S08]  /*132d0*/  HMMA.16816.F32 R8, R20, R70, RZ ;  /* 0x000000461408723c */ /* 0x000ff000000018ff */
[-C--:B-1----:R-:W-:Y:S08]  /*132e0*/  HMMA.16816.F32 R156, R100, R116.reuse, R156 ;  /* 0x00000074649c723c */ /* 0x082ff0000000189c */
[----:B------:R-:W-:Y:S08]  /*132f0*/  HMMA.16816.F32 R120, R96, R116, R120 ;  /* 0x000000746078723c */ /* 0x000ff00000001878 */
[----:B------:R-:W-:Y:S08]  /*13300*/  HMMA.16816.F32 R160, R12, R78, R8 ;  /* 0x0000004e0ca0723c */ /* 0x000ff00000001808 */
[C---:B------:R-:W-:Y:S01]  /*13310*/  HMMA.16816.F32 R8, R20.reuse, R66, RZ ;  /* 0x000000421408723c */ /* 0x040fe200000018ff */
[----:B------:R-:W1:Y:S07]  /*13320*/  LDSM.16.MT88.4 R64, [R197+0x1400] ;  /* 0x00140000c540783b */ /* 0x000e6e0000004200 */
[----:B------:R-:W-:Y:S08]  /*13330*/  HMMA.16816.F32 R20, R20, R34, RZ ;  /* 0x000000221414723c */ /* 0x000ff000000018ff */
[----:B------:R-:W-:Y:S08]  /*13340*/  HMMA.16816.F32 R160, R100, R118, R160 ;  /* 0x0000007664a0723c */ /* 0x000ff000000018a0 */
[----:B------:R-:W-:Y:S08]  /*13350*/  HMMA.16816.F32 R8, R12, R42, R8 ;  /* 0x0000002a0c08723c */ /* 0x000ff00000001808 */
[----:B------:R-:W-:Y:S01]  /*13360*/  HMMA.16816.F32 R116, R96, R118, R80 ;  /* 0x000000766074723c */ /* 0x000fe20000001850 */
[----:B------:R-:W2:Y:S07]  /*13370*/  LDSM.16.MT88.4 R80, [R196+0x2000] ;  /* 0x00200000c450783b */ /* 0x000eae0000004200 */
[----:B------:R-:W-:Y:S08]  /*13380*/  HMMA.16816.F32 R44, R12, R62, R44 ;  /* 0x0000003e0c2c723c */ /* 0x000ff0000000182c */
[----:B-1----:R-:W-:Y:S01]  /*13390*/  HMMA.16816.F32 R68, R100, R66, R8 ;  /* 0x000000426444723c */ /* 0x002fe20000001808 */
[----:B------:R-:W1:Y:S07]  /*133a0*/  LDSM.16.MT88.4 R8, [R197+0x2000] ;  /* 0x00200000c508783b */ /* 0x000e6e0000004200 */
[C---:B------:R-:W-:Y:S08]  /*133b0*/  HMMA.16816.F32 R36, R12.reuse, R30, R36 ;  /* 0x0000001e0c24723c */ /* 0x040ff00000001824 */
[----:B------:R-:W-:Y:S08]  /*133c0*/  HMMA.16816.F32 R20, R12, R26, R20 ;  /* 0x0000001a0c14723c */ /* 0x000ff00000001814 */
[-C--:B------:R-:W-:Y:S08]  /*133d0*/  HMMA.16816.F32 R140, R100, R132.reuse, R140 ;  /* 0x00000084648c723c */ /* 0x080ff0000000188c */
[----:B------:R-:W-:Y:S08]  /*133e0*/  HMMA.16816.F32 R136, R96, R132, R136 ;  /* 0x000000846088723c */ /* 0x000ff00000001888 */
[C---:B------:R-:W-:Y:S08]  /*133f0*/  HMMA.16816.F32 R144, R100.reuse, R134, R44 ;  /* 0x000000866490723c */ /* 0x040ff0000000182c */
[-C--:B------:R-:W-:Y:S08]  /*13400*/  HMMA.16816.F32 R148, R100, R124.reuse, R148 ;  /* 0x0000007c6494723c */ /* 0x080ff00000001894 */
[----:B------:R-:W-:Y:S08]  /*13410*/  HMMA.16816.F32 R128, R96, R124, R128 ;  /* 0x0000007c6080723c */ /* 0x000ff00000001880 */
[----:B------:R-:W-:Y:S08]  /*13420*/  HMMA.16816.F32 R152, R100, R126, R152 ;  /* 0x0000007e6498723c */ /* 0x000ff00000001898 */
        /* <DEDUP_REMOVED lines=13> */
[----:B------:R-:W-:Y:S02]  /*13500*/  @!UPT UIADD3 URZ, URZ, URZ, URZ ;  /* 0x0000003f3f3ff290 */ /* 0x000fe4000fffe03f */
[----:B------:R-:W-:Y:S11]  /*13510*/  @!P0 BRA `(.L_x_1657) ;  /* 0x00003a2000008947 */ /* 0x000ff60003800000 */
[----:B------:R-:W-:Y:S01]  /*13520*/  IMAD.MOV.U32 R107, RZ, RZ, R105 ;  /* 0x000000ffff6b7224 */ /* 0x000fe200078e0069 */
[----:B------:R-:W-:Y:S01]  /*13530*/  MOV R111, R5 ;  /* 0x00000005006f7202 */ /* 0x000fe20000000f00 */
[----:B------:R-:W-:Y:S01]  /*13540*/  IMAD.MOV.U32 R6, RZ, RZ, R106 ;  /* 0x000000ffff067224 */ /* 0x000fe200078e006a */
[----:B------:R-:W-:-:S07]  /*13550*/  MOV R110, R104 ;  /* 0x00000068006e7202 */ /* 0x000fce0000000f00 */
.L_x_1670:
[----:B------:R-:W2:Y:S01]  /*13560*/  LDL R0, [R1+0xc] ;  /* 0x00000c0001007983 */ /* 0x000ea20000100800 */
[----:B------:R-:W-:Y:S04]  /*13570*/  DEPBAR.LE SB0, 0x0 ;  /* 0x000080000000791a */ /* 0x000fe80000000000 */
[----:B------:R-:W-:Y:S01]  /*13580*/  WARPSYNC 0xffffffff ;  /* 0xffffffff00007948 */ /* 0x000fe20003800000 */
[----:B------:R-:W-:Y:S06]  /*13590*/  BAR.SYNC.DEFER_BLOCKING 0x0 ;  /* 0x0000000000007b1d */ /* 0x000fec0000010000 */
        /* <DEDUP_REMOVED lines=14> */
[C---:B-1-34-:R-:W-:Y:S01]  /*13680*/  IMAD.WIDE.U32 R2, R221.reuse, c[0x0][0x208], RZ ;  /* 0x00008200dd027a25 */ /* 0x05afe200078e00ff */
[----:B------:R-:W-:Y:S01]  /*13690*/  SHF.R.S32.HI R0, RZ, 0x1f, R221 ;  /* 0x0000001fff007819 */ /* 0x000fe200000114dd */
[----:B------:R-:W2:Y:S04]  /*136a0*/  LDL.64 R8, [R1+0x20] ;  /* 0x0000200001087983 */ /* 0x000ea80000100a00 */
[----:B------:R-:W-:Y:S02]  /*136b0*/  IMAD R0, R0, c[0x0][0x208], RZ ;  /* 0x0000820000007a24 */ /* 0x000fe400078e02ff */
[----:B------:R-:W3:Y:S02]  /*136c0*/  LDL R5, [R1+0x18] ;  /* 0x0000180001057983 */ /* 0x000ee40000100800 */
[----:B------:R-:W-:Y:S05]  /*136d0*/  IMAD R0, R221, c[0x0][0x20c], R0 ;  /* 0x00008300dd007a24 */ /* 0x000fea00078e0200 */
[----:B------:R-:W-:Y:S02]  /*136e0*/  IADD3 R3, R3, R0, RZ ;  /* 0x0000000003037210 */ /* 0x000fe40007ffe0ff */
[----:B------:R-:W-:Y:S03]  /*136f0*/  SHF.R.S32.HI R0, RZ, 0x1f, R219 ;  /* 0x0000001fff007819 */ /* 0x000fe600000114db */
[C---:B------:R-:W-:Y:S04]  /*13700*/  IMAD.WIDE.U32 R2, R219.reuse, c[0x0][0x218], R2 ;  /* 0x00008600db027a25 */ /* 0x040fe800078e0002 */
        /* <DEDUP_REMOVED lines=8> */
.L_x_1770:
[----:B------:R-:W-:-:S05]  /*13790*/  BRA.DIV ~URZ, `(.L_x_1661) ;  /* 0x0000d4427f007947 */ /* 0x000fca000b800000 */
[----:B------:R3:W4:Y:S02]  /*137a0*/  SHFL.IDX PT, R0, R10, RZ, 0x1c1f ;  /* 0x001c1fff0a007589 */ /* 0x00072400000e0000 */
.L_x_1771:
[----:B------:R-:W5:Y:S01]  /*137b0*/  LDL.64 R2, [R1] ;  /* 0x0000000001027983 */ /* 0x000f620000100a00 */
[----:B------:R-:W-:Y:S03]  /*137c0*/  ISETP.GE.AND P3, PT, R252, c[0x0][0x1d4], PT ;  /* 0x00007500fc007a0c */ /* 0x000fe60003f66270 */
[----:B---3--:R-:W3:Y:S02]  /*137d0*/  LDL R11, [R1+0x8] ;  /* 0x00000800010b7983 */ /* 0x008ee40000100800 */
[----:B---3--:R-:W-:Y:S02]  /*137e0*/  ISETP.GE.AND P2, PT, R11, c[0x0][0x1d4], PT ;  /* 0x000075000b007a0c */ /* 0x008fe40003f46270 */
[----:B------:R-:W3:Y:S01]  /*137f0*/  S2R R11, SR_TID.X ;  /* 0x00000000000b7919 */ /* 0x000ee20000002100 */
[----:B-----5:R-:W-:Y:S02]  /*13800*/  ISETP.GE.AND P1, PT, R2, c[0x0][0x1d4], PT ;  /* 0x0000750002007a0c */ /* 0x020fe40003f26270 */
[----:B----4-:R-:W-:Y:S05]  /*13810*/  IADD3 R2, P0, R0, R234, RZ ;  /* 0x000000ea00027210 */ /* 0x010fea0007f1e0ff */
[----:B--2---:R-:W-:Y:S01]  /*13820*/  IMAD.X R3, R4, 0x1, R233, P0 ;  /* 0x0000000104037824 */ /* 0x004fe200000e06e9 */
[----:B------:R-:W-:Y:S05]  /*13830*/  IADD3 R8, P0, R0, R235, RZ ;  /* 0x000000eb00087210 */ /* 0x000fea0007f1e0ff */
[----:B------:R-:W-:Y:S01]  /*13840*/  @!PT LDS RZ, [RZ] ;  /* 0x00000000fffff984 */ /* 0x000fe20000000800 */
[----:B------:R-:W-:Y:S01]  /*13850*/  @!PT LDS RZ, [RZ] ;  /* 0x00000000fffff984 */ /* 0x000fe20000000800 */
[----:B------:R-:W-:Y:S01]  /*13860*/  @!PT LDS RZ, [RZ] ;  /* 0x00000000fffff984 */ /* 0x000fe20000000800 */
[----:B------:R2:W-:Y:S01]  /*13870*/  LDGSTS.E.BYPASS.LTC128B.128 [R209+0x1880], [R2.64], !P1 ;  /* 0x0188000002d17fae */ /* 0x0005e2000c901d48 */
[----:B------:R-:W-:Y:S05]  /*13880*/  IMAD.X R9, R4, 0x1, R230, P0 ;  /* 0x0000000104097824 */ /* 0x000fea00000e06e6 */
[----:B------:R4:W-:Y:S01]  /*13890*/  LDGSTS.E.BYPASS.LTC128B.128 [R209+0x2480], [R8.64], !P3 ;  /* 0x0248000008d17fae */ /* 0x0009e2000d901d48 */
[----:B--2---:R-:W-:Y:S05]  /*138a0*/  IADD3 R2, P0, R0, R232, RZ ;  /* 0x000000e800027210 */ /* 0x004fea0007f1e0ff */
[----:B------:R-:W-:Y:S01]  /*138b0*/  IMAD.X R3, R4, 0x1, R231, P0 ;  /* 0x0000000104037824 */ /* 0x000fe200000e06e7 */
[----:B---3--:R-:W-:Y:S04]  /*138c0*/  ISETP.GT.AND P0, PT, R11, 0x3f, PT ;  /* 0x0000003f0b00780c */ /* 0x008fe80003f04270 */
[----:B------:R4:W-:Y:S09]  /*138d0*/  LDGSTS.E.BYPASS.LTC128B.128 [R209+0x3080], [R2.64], !P2 ;  /* 0x0308000002d17fae */ /* 0x0009f2000d101d48 */
[----:B------:R-:W-:-:S05]  /*138e0*/  @P0 BRA `(.L_x_1659) ;  /* 0x000000f000000947 */ /* 0x000fca0003800000 */
[----:B------:R-:W-:-:S05]  /*138f0*/  BRA.DIV ~URZ, `(.L_x_1662) ;  /* 0x0000d3427f007947 */ /* 0x000fca000b800000 */
[----:B------:R2:W3:Y:S04]  /*13900*/  SHFL.IDX PT, R4, R5, 0x1, 0x1c1f ;  /* 0x003c1f0005047f89 */ /* 0x0004e800000e0000 */
[----:B------:R2:W1:Y:S02]  /*13910*/  SHFL.IDX PT, R0, R10, 0x1, 0x1c1f ;  /* 0x003c1f000a007f89 */ /* 0x00046400000e0000 */
.L_x_1772:
[----:B-1--4-:R-:W-:Y:S05]  /*13920*/  IADD3 R2, P0, R0, R234, RZ ;  /* 0x000000ea00027210 */ /* 0x012fea0007f1e0ff */
[----:B---3--:R-:W-:Y:S01]  /*13930*/  IMAD.X R3, R4, 0x1, R233, P0 ;  /* 0x0000000104037824 */ /* 0x008fe200000e06e9 */
[----:B------:R-:W-:Y:S04]  /*13940*/  IADD3 R8, P0, R0, R235, RZ ;  /* 0x000000eb00087210 */ /* 0x000fe80007f1e0ff */
[----:B------:R-:W-:Y:S01]  /*13950*/  @!PT LDS RZ, [RZ] ;  /* 0x00000000fffff984 */ /* 0x000fe20000000800 */
[----:B------:R-:W-:Y:S01]  /*13960*/  @!PT LDS RZ, [RZ] ;  /* 0x00000000fffff984 */ /* 0x000fe20000000800 */
[----:B------:R-:W-:Y:S01]  /*13970*/  @!PT LDS RZ, [RZ] ;  /* 0x00000000fffff984 */ /* 0x000fe20000000800 */
[----:B------:R1:W-:Y:S01]  /*13980*/  LDGSTS.E.BYPASS.LTC128B.128 [R209+0x2080], [R2.64], !P1 ;  /* 0x0208000002d17fae */ /* 0x0003e2000c901d48 */
[----:B------:R-:W-:Y:S05]  /*13990*/  IMAD.X R9, R4, 0x1, R230, P0 ;  /* 0x0000000104097824 */ /* 0x000fea00000e06e6 */
[----:B------:R3:W-:Y:S01]  /*139a0*/  LDGSTS.E.BYPASS.LTC128B.128 [R209+0x2c80], [R8.64], !P3 ;  /* 0x02c8000008d17fae */ /* 0x0007e2000d901d48 */
[----:B-1----:R-:W-:Y:S05]  /*139b0*/  IADD3 R2, P0, R0, R232, RZ ;  /* 0x000000e800027210 */ /* 0x002fea0007f1e0ff */
[----:B------:R-:W-:Y:S05]  /*139c0*/  IMAD.X R3, R4, 0x1, R231, P0 ;  /* 0x0000000104037824 */ /* 0x000fea00000e06e7 */
[----:B------:R3:W-:Y:S03]  /*139d0*/  LDGSTS.E.BYPASS.LTC128B.128 [R209+0x3880], [R2.64], !P2 ;  /* 0x0388000002d17fae */ /* 0x0007e6000d101d48 */
.L_x_1659:
[----:B-1-34-:R-:W-:Y:S05]  /*139e0*/  BSYNC B0 ;  /* 0x0000000000007941 */ /* 0x01afea0003800000 */
.L_x_1658:
        /* <DEDUP_REMOVED lines=199> */
[----:B------:R-:W-:Y:S03]  /*14660*/  IMAD.MOV.U32 R219, RZ, RZ, RZ ;  /* 0x000000ffffdb7224 */ /* 0x000fe600078e00ff */
[----:B------:R-:W3:Y:S04]  /*14670*/  LDL.64 R222, [R1+0x40] ;  /* 0x0000400001de7983 */ /* 0x000ee80000100a00 */
[----:B------:R-:W4:Y:S04]  /*14680*/  LDL R5, [R1+0x4c] ;  /* 0x00004c0001057983 */ /* 0x000f280000100800 */
[----:B------:R-:W5:Y:S04]  /*14690*/  LDL.64 R226, [R1+0x38] ;  /* 0x0000380001e27983 */ /* 0x000f680000100a00 */
[----:B------:R-:W3:Y:S01]  /*146a0*/  LDL R218, [R1+0x48] ;  /* 0x0000480001da7983 */ /* 0x000ee20000100800 */
[----:B--2---:R-:W-:Y:S05]  /*146b0*/  IMAD R2, R220, 0x30, R4 ;  /* 0x00000030dc027824 */ /* 0x004fea00078e0204 */
[----:B------:R-:W-:Y:S05]  /*146c0*/  IADD3 R2, R2, -0x30, R251 ;  /* 0xffffffd002027810 */ /* 0x000fea0007ffe0fb */
[----:B------:R-:W-:Y:S04]  /*146d0*/  @P6 IMAD.HI.U32 R3, R2, c[0x0][0x2bc], RZ ;  /* 0x0000af0002036a27 */ /* 0x000fe800078e00ff */
[----:B-1----:R-:W-:Y:S01]  /*146e0*/  IMAD.MOV.U32 R0, RZ, RZ, R2 ;  /* 0x000000ffff007224 */ /* 0x002fe200078e0002 */
[----:B------:R-:W-:Y:S04]  /*146f0*/  @P6 SHF.R.U32.HI R0, RZ, c[0x0][0x2c0], R3 ;  /* 0x0000b000ff006a19 */ /* 0x000fe80000011603 */
[C---:B---3--:R-:W-:Y:S01]  /*14700*/  @!P5 IADD3 R3, P0, R0.reuse, R222, RZ ;  /* 0x000000de0003d210 */ /* 0x048fe20007f1e0ff */
[----:B------:R-:W-:Y:S01]  /*14710*/  IMAD.MOV R4, RZ, RZ, -R0 ;  /* 0x000000ffff047224 */ /* 0x000fe200078e0a00 */
[----:B------:R-:W1:Y:S02]  /*14720*/  S2R R222, SR_TID.X ;  /* 0x0000000000de7919 */ /* 0x000e640000002100 */
[----:B----4-:R-:W-:Y:S01]  /*14730*/  @!P5 LEA.HI.X.SX32 R0, R0, R5, 0x1, P0 ;  /* 0x000000050000d211 */ /* 0x010fe200000f0eff */
[----:B------:R-:W-:Y:S01]  /*14740*/  IMAD R221, R4, c[0x0][0x2b8], R2 ;  /* 0x0000ae0004dd7a24 */ /* 0x000fe200078e0202 */
[C---:B------:R-:W-:Y:S04]  /*14750*/  @!P5 LEA R2, P0, R3.reuse, c[0x0][0x2a0], 0x2 ;  /* 0x0000a8000302da11 */ /* 0x040fe800078010ff */
[----:B------:R-:W-:Y:S02]  /*14760*/  @!P5 LEA.HI.X R3, R3, c[0x0][0x2a4], R0, 0x2, P0 ;  /* 0x0000a9000303da11 */ /* 0x000fe400000f1400 */
[----:B------:R-:W-:Y:S03]  /*14770*/  SHF.R.S32.HI R0, RZ, 0x1f, R221 ;  /* 0x0000001fff007819 */ /* 0x000fe600000114dd */
[----:B------:R2:W3:Y:S02]  /*14780*/  @!P5 LDG.E R219, [R2.64] ;  /* 0x0000000802dbd981 */ /* 0x0004e4000c1e1900 */
[----:B------:R-:W-:Y:S04]  /*14790*/  IMAD R0, R0, c[0x0][0x1e0], RZ ;  /* 0x0000780000007a24 */ /* 0x000fe800078e02ff */
[----:B------:R-:W-:Y:S01]  /*147a0*/  IMAD R0, R221, c[0x0][0x1e4], R0 ;  /* 0x00007900dd007a24 */ /* 0x000fe200078e0200 */
[----:B-1----:R-:W-:Y:S04]  /*147b0*/  SHF.R.S32.HI R5, RZ, 0x1f, R222 ;  /* 0x0000001fff057819 */ /* 0x002fe800000114de */
[----:B------:R-:W-:Y:S04]  /*147c0*/  LEA.HI R5, R5, R222, RZ, 0x2 ;  /* 0x000000de05057211 */ /* 0x000fe800078f10ff */
[----:B------:R-:W-:Y:S04]  /*147d0*/  SHF.R.S32.HI R5, RZ, 0x2, R5 ;  /* 0x00000002ff057819 */ /* 0x000fe80000011405 */
[----:B------:R-:W-:Y:S01]  /*147e0*/  IADD3 R5, -R5, 0x30, RZ ;  /* 0x0000003005057810 */ /* 0x000fe20007ffe1ff */
[----:B--2---:R-:W-:Y:S04]  /*147f0*/  IMAD.WIDE.U32 R2, R221, c[0x0][0x1e0], RZ ;  /* 0x00007800dd027a25 */ /* 0x004fe800078e00ff */
[----:B------:R-:W-:Y:S01]  /*14800*/  IMAD.IADD R3, R3, 0x1, R0 ;  /* 0x0000000103037824 */ /* 0x000fe200078e0200 */
[----:B---3--:R-:W-:Y:S03]  /*14810*/  SHF.R.S32.HI R0, RZ, 0x1f, R219 ;  /* 0x0000001fff007819 */ /* 0x008fe600000114db */
[C---:B------:R-:W-:Y:S04]  /*14820*/  IMAD.WIDE.U32 R2, R219.reuse, c[0x0][0x1f0], R2 ;  /* 0x00007c00db027a25 */ /* 0x040fe800078e0002 */
[----:B------:R-:W-:Y:S01]  /*14830*/  IMAD R4, R0, c[0x0][0x1f0], RZ ;  /* 0x00007c0000047a24 */ /* 0x000fe200078e02ff */
[----:B-----5:R-:W-:Y:S03]  /*14840*/  IADD3 R0, P0, R226, R2, RZ ;  /* 0x00000002e2007210 */ /* 0x020fe60007f1e0ff */
[----:B------:R-:W-:Y:S05]  /*14850*/  IMAD R4, R219, c[0x0][0x1f4], R4 ;  /* 0x00007d00db047a24 */ /* 0x000fea00078e0204 */
[----:B------:R-:W-:Y:S02]  /*14860*/  IADD3.X R2, R218, R3, R4, P0, !PT ;  /* 0x00000003da027210 */ /* 0x000fe400007fe404 */
[C---:B------:R-:W-:Y:S04]  /*14870*/  LEA R11, P0, R0.reuse, c[0x0][0x1c8], 0x1 ;  /* 0x00007200000b7a11 */ /* 0x040fe800078008ff */
[----:B------:R-:W-:Y:S02]  /*14880*/  LEA.HI.X R10, R0, c[0x0][0x1cc], R2, 0x1, P0 ;  /* 0x00007300000a7a11 */ /* 0x000fe400000f0c02 */
[----:B------:R-:W-:Y:S01]  /*14890*/  ISETP.GE.AND P0, PT, R5, 0x1, PT ;  /* 0x000000010500780c */ /* 0x000fe20003f06270 */
[----:B------:R-:W-:-:S10]  /*148a0*/  BRA.DIV ~URZ, `(.L_x_1665) ;  /* 0x0000c4527f007947 */ /* 0x000fd4000b800000 */
[----:B------:R1:W2:Y:S02]  /*148b0*/  SHFL.IDX PT, R4, R10, RZ, 0x1c1f ;  /* 0x001c1fff0a047589 */ /* 0x0002a400000e0000 */
.L_x_1773:
[----:B------:R-:W-:-:S05]  /*148c0*/  BRA.DIV ~URZ, `(.L_x_1666) ;  /* 0x0000c4a27f007947 */ /* 0x000fca000b800000 */
[----:B------:R3:W4:Y:S02]  /*148d0*/  SHFL.IDX PT, R0, R11, RZ, 0x1c1f ;  /* 0x001c1fff0b007589 */ /* 0x00072400000e0000 */
.L_x_1774:
[----:B------:R-:W5:Y:S01]  /*148e0*/  LDL.64 R2, [R1] ;  /* 0x0000000001027983 */ /* 0x000f620000100a00 */
[----:B------:R-:W-:Y:S03]  /*148f0*/  @P0 ISETP.GE.AND P3, PT, R252, c[0x0][0x1d4], PT ;  /* 0x00007500fc000a0c */ /* 0x000fe60003f66270 */
[----:B---3--:R-:W3:Y:S01]  /*14900*/  LDL R13, [R1+0x8] ;  /* 0x00000800010d7983 */ /* 0x008ee20000100800 */
[----:B-----5:R-:W-:Y:S02]  /*14910*/  @P0 ISETP.GE.AND P1, PT, R2, c[0x0][0x1d4], PT ;  /* 0x0000750002000a0c */ /* 0x020fe40003f26270 */
[----:B----4-:R-:W-:Y:S05]  /*14920*/  @P0 IADD3 R2, P2, R0, R234, RZ ;  /* 0x000000ea00020210 */ /* 0x010fea0007f5e0ff */
[----:B--2---:R-:W-:Y:S01]  /*14930*/  @P0 IMAD.X R3, R4, 0x1, R233, P2 ;  /* 0x0000000104030824 */ /* 0x004fe200010e06e9 */
[----:B---3--:R-:W-:Y:S05]  /*14940*/  @P0 ISETP.GE.AND P2, PT, R13, c[0x0][0x1d4], PT ;  /* 0x000075000d000a0c */ /* 0x008fea0003f46270 */
[----:B------:R-:W-:Y:S01]  /*14950*/  @!PT LDS RZ, [RZ] ;  /* 0x00000000fffff984 */ /* 0x000fe20000000800 */
[----:B------:R-:W-:Y:S01]  /*14960*/  @!PT LDS RZ, [RZ] ;  /* 0x00000000fffff984 */ /* 0x000fe20000000800 */
[----:B------:R-:W-:Y:S01]  /*14970*/  @!PT LDS RZ, [RZ] ;  /* 0x00000000fffff984 */ /* 0x000fe20000000800 */
[----:B------:R2:W-:Y:S01]  /*14980*/  @P0 LDGSTS.E.BYPASS.LTC128B.128 [R209+0x3c80], [R2.64], !P1 ;  /* 0x03c8000002d10fae */ /* 0x0005e2000c901d48 */
[----:B------:R-:W-:Y:S05]  /*14990*/  @P0 IADD3 R8, P1, R0, R235, RZ ;  /* 0x000000eb00080210 */ /* 0x000fea0007f3e0ff */
[----:B------:R-:W-:Y:S05]  /*149a0*/  @P0 IMAD.X R9, R4, 0x1, R230, P1 ;  /* 0x0000000104090824 */ /* 0x000fea00008e06e6 */
[----:B------:R3:W-:Y:S01]  /*149b0*/  @P0 LDGSTS.E.BYPASS.LTC128B.128 [R209+0x4880], [R8.64], !P3 ;  /* 0x0488000008d10fae */ /* 0x0007e2000d901d48 */
[----:B--2---:R-:W-:Y:S05]  /*149c0*/  @P0 IADD3 R2, P1, R0, R232, RZ ;  /* 0x000000e800020210 */ /* 0x004fea0007f3e0ff */
[----:B------:R-:W-:Y:S05]  /*149d0*/  @P0 IMAD.X R3, R4, 0x1, R231, P1 ;  /* 0x0000000104030824 */ /* 0x000fea00008e06e7 */
[----:B------:R3:W-:Y:S01]  /*149e0*/  @P0 LDGSTS.E.BYPASS.LTC128B.128 [R209+0x5480], [R2.64], !P2 ;  /* 0x0548000002d10fae */ /* 0x0007e2000d101d48 */
[----:B------:R-:W-:Y:S01]  /*149f0*/  ISETP.GE.AND P0, PT, R5, 0x21, PT ;  /* 0x000000210500780c */ /* 0x000fe20003f06270 */
[----:B------:R-:W-:-:S06]  /*14a00*/  BRA.DIV ~URZ, `(.L_x_1667) ;  /* 0x0000c3c27f007947 */ /* 0x000fcc000b800000 */
[----:B------:R2:W4:Y:S04]  /*14a10*/  SHFL.IDX PT, R4, R10, 0x1, 0x1c1f ;  /* 0x003c1f000a047f89 */ /* 0x00052800000e0000 */
[----:B------:R2:W1:Y:S02]  /*14a20*/  SHFL.IDX PT, R0, R11, 0x1, 0x1c1f ;  /* 0x003c1f000b007f89 */ /* 0x00046400000e0000 */
.L_x_1775:
[----:B---3--:R-:W3:Y:S01]  /*14a30*/  LDL.64 R2, [R1] ;  /* 0x0000000001027983 */ /* 0x008ee20000100a00 */
[----:B------:R-:W-:Y:S03]  /*14a40*/  @P0 ISETP.GE.AND P3, PT, R252, c[0x0][0x1d4], PT ;  /* 0x00007500fc000a0c */ /* 0x000fe60003f66270 */
[----:B------:R-:W5:Y:S01]  /*14a50*/  LDL R5, [R1+0x8] ;  /* 0x0000080001057983 */ /* 0x000f620000100800 */
[----:B---3--:R-:W-:Y:S02]  /*14a60*/  @P0 ISETP.GE.AND P1, PT, R2, c[0x0][0x1d4], PT ;  /* 0x0000750002000a0c */ /* 0x008fe40003f26270 */
[----:B-1----:R-:W-:Y:S05]  /*14a70*/  @P0 IADD3 R2, P2, R0, R234, RZ ;  /* 0x000000ea00020210 */ /* 0x002fea0007f5e0ff */
[----:B----4-:R-:W-:Y:S01]  /*14a80*/  @P0 IMAD.X R3, R4, 0x1, R233, P2 ;  /* 0x0000000104030824 */ /* 0x010fe200010e06e9 */
[----:B-----5:R-:W-:Y:S05]  /*14a90*/  @P0 ISETP.GE.AND P2, PT, R5, c[0x0][0x1d4], PT ;  /* 0x0000750005000a0c */ /* 0x020fea0003f46270 */
[----:B------:R-:W-:Y:S01]  /*14aa0*/  @!PT LDS RZ, [RZ] ;  /* 0x00000000fffff984 */ /* 0x000fe20000000800 */
[----:B------:R-:W-:Y:S01]  /*14ab0*/  @!PT LDS RZ, [RZ] ;  /* 0x00000000fffff984 */ /* 0x000fe20000000800 */
[----:B------:R-:W-:Y:S01]  /*14ac0*/  @!PT LDS RZ, [RZ] ;  /* 0x00000000fffff984 */ /* 0x000fe20000000800 */
[----:B------:R1:W-:Y:S01]  /*14ad0*/  @P0 LDGSTS.E.BYPASS.LTC128B.128 [R209+0x4480], [R2.64], !P1 ;  /* 0x0448000002d10fae */ /* 0x0003e2000c901d48 */
[----:B------:R-:W-:Y:S05]  /*14ae0*/  @P0 IADD3 R8, P1, R0, R235, RZ ;  /* 0x000000eb00080210 */ /* 0x000fea0007f3e0ff */
[----:B------:R-:W-:Y:S05]  /*14af0*/  @P0 IMAD.X R9, R4, 0x1, R230, P1 ;  /* 0x0000000104090824 */ /* 0x000fea00008e06e6 */
[----:B------:R3:W-:Y:S01]  /*14b00*/  @P0 LDGSTS.E.BYPASS.LTC128B.128 [R209+0x5080], [R8.64], !P3 ;  /* 0x0508000008d10fae */ /* 0x0007e2000d901d48 */
[----:B-1----:R-:W-:Y:S05]  /*14b10*/  @P0 IADD3 R2, P1, R0, R232, RZ ;  /* 0x000000e800020210 */ /* 0x002fea0007f3e0ff */
[----:B------:R-:W-:Y:S05]  /*14b20*/  @P0 IMAD.X R3, R4, 0x1, R231, P1 ;  /* 0x0000000104030824 */ /* 0x000fea00008e06e7 */
[----:B------:R3:W-:Y:S03]  /*14b30*/  @P0 LDGSTS.E.BYPASS.LTC128B.128 [R209+0x5c80], [R2.64], !P2 ;  /* 0x05c8000002d10fae */ /* 0x0007e6000d101d48 */
.L_x_1664:
[----:B--234-:R-:W-:Y:S05]  /*14b40*/  BSYNC B0 ;  /* 0x0000000000007941 */ /* 0x01cfea0003800000 */
.L_x_1663:
[----:B------:R-:W2:Y:S01]  /*14b50*/  LDL R4, [R1+0x60] ;  /* 0x0000600001047983 */ /* 0x000ea20000100800 */
[----:B------:R-:W-:Y:S03]  /*14b60*/  IMAD.MOV.U32 R8, RZ, RZ, c[0x0][0x2c4] ;  /* 0x0000b100ff087624 */ /* 0x000fe600078e00ff */
[----:B-1----:R-:W2:Y:S02]  /*14b70*/  LDL R0, [R1+0x80] ;  /* 0x0000800001007983 */ /* 0x002ea40000100800 */
[----:B------:R-:W-:Y:S02]  /*14b80*/  ISETP.NE.AND P0, PT, R8, 0x1, PT ;  /* 0x000000010800780c */ /* 0x000fe40003f05270 */
[----:B------:R-:W3:Y:S04]  /*14b90*/  LDL R5, [R1+0x68] ;  /* 0x0000680001057983 */ /* 0x000ee80000100800 */
[----:B------:R-:W4:Y:S04]  /*14ba0*/  LDL R3, [R1+0x6c] ;  /* 0x00006c0001037983 */ /* 0x000f280000100800 */
[----:B------:R-:W4:Y:S04]  /*14bb0*/  LDL R2, [R1+0x64] ;  /* 0x0000640001027983 */ /* 0x000f280000100800 */
[----:B------:R-:W0:Y:S01]  /*14bc0*/  LDGDEPBAR ;  /* 0x00000000000079af */ /* 0x000e220000000000 */
[----:B--2---:R-:W-:Y:S04]  /*14bd0*/  IMAD.IADD R4, R0, 0x1, R4 ;  /* 0x0000000100047824 */ /* 0x004fe800078e0204 */
[----:B------:R-:W-:Y:S05]  /*14be0*/  @P0 IMAD.HI.U32 R0, R4, c[0x0][0x2c8], RZ ;  /* 0x0000b20004000a27 */ /* 0x000fea00078e00ff */
[----:B------:R-:W-:Y:S01]  /*14bf0*/  @P0 SHF.R.U32.HI R4, RZ, c[0x0][0x2cc], R0 ;  /* 0x0000b300ff040a19 */ /* 0x000fe20000011600 */
[----:B------:R-:W-:Y:S05]  /*14c00*/  IMAD R0, R220, -0x30, RZ ;  /* 0xffffffd0dc007824 */ /* 0x000fea00078e02ff */
[----:B---3--:R-:W-:Y:S04]  /*14c10*/  IADD3 R0, -R5, 0x1, R0 ;  /* 0x0000000105007810 */ /* 0x008fe80007ffe100 */
[----:B----4-:R-:W-:Y:S01]  /*14c20*/  IADD3 R5, -R2, R0, R3 ;  /* 0x0000000002057210 */ /* 0x010fe20007ffe103 */
[----:B------:R-:W-:-:S05]  /*14c30*/  BRA.DIV ~URZ, `(.L_x_1668) ;  /* 0x0000c2527f007947 */ /* 0x000fca000b800000 */
[----:B------:R1:W2:Y:S02]  /*14c40*/  SHFL.IDX PT, R0, R4, RZ, 0x1c1f ;  /* 0x001c1fff04007589 */ /* 0x0002a400000e0000 */
.L_x_1776:
        /* <DEDUP_REMOVED lines=9> */
[----:B------:R-:W-:Y:S02]  /*14ce0*/  ISETP.GT.AND P0, PT, R0, 0x18, PT ;  /* 0x000000180000780c */ /* 0x000fe40003f04270 */
[----:B------:R-:W-:Y:S02]  /*14cf0*/  FSEL R18, R18, -INF , P3 ;  /* 0xff80000012127808 */ /* 0x000fe40001800000 */
        /* <DEDUP_REMOVED lines=8> */
[----:B------:R-:W-:Y:S02]  /*14d80*/  ISETP.GT.AND P0, PT, R0, 0x29, PT ;  /* 0x000000290000780c */ /* 0x000fe40003f04270 */
[----:B------:R-:W-:Y:S02]  /*14d90*/  FSEL R13, R25, -INF , P4 ;  /* 0xff800000190d7808 */ /* 0x000fe40002000000 */
        /* <DEDUP_REMOVED lines=32> */
[C---:B------:R-:W-:Y:S02]  /*14fa0*/  ISETP.GT.AND P0, PT, R2.reuse, RZ, PT ;  /* 0x000000ff0200720c */ /* 0x040fe40003f04270 */
[C---:B------:R-:W-:Y:S02]  /*14fb0*/  ISETP.GT.AND P4, PT, R2.reuse, 0x9, PT ;  /* 0x000000090200780c */ /* 0x040fe40003f84270 */
[----:B------:R-:W-:Y:S02]  /*14fc0*/  FSEL R27, R27, -INF , P1 ;  /* 0xff8000001b1b7808 */ /* 0x000fe40000800000 */
[C---:B------:R-:W-:Y:S02]  /*14fd0*/  ISETP.GT.AND P1, PT, R2.reuse, 0x1, PT ;  /* 0x000000010200780c */ /* 0x040fe40003f24270 */
[----:B------:R-:W-:Y:S02]  /*14fe0*/  FSEL R26, R23, -INF , P2 ;  /* 0xff800000171a7808 */ /* 0x000fe40001000000 */
[----:B------:R-:W-:Y:S02]  /*14ff0*/  ISETP.GT.AND P2, PT, R2, 0x8, PT ;  /* 0x000000080200780c */ /* 0x000fe40003f44270 */
[----:B------:R-:W-:Y:S02]  /*15000*/  FSEL R25, R22, -INF , P3 ;  /* 0xff80000016197808 */ /* 0x000fe40001800000 */
[----:B------:R-:W-:Y:S02]  /*15010*/  FSEL R37, R213, -INF , P0 ;  /* 0xff800000d5257808 */ /* 0x000fe40000000000 */
[C---:B------:R-:W-:Y:S02]  /*15020*/  ISETP.GT.AND P0, PT, R2.reuse, 0x10, PT ;  /* 0x000000100200780c */ /* 0x040fe40003f04270 */
[----:B------:R-:W-:Y:S02]  /*15030*/  ISETP.GT.AND P3, PT, R2, 0x18, PT ;  /* 0x000000180200780c */ /* 0x000fe40003f64270 */
[----:B------:R-:W-:Y:S02]  /*15040*/  FSEL R54, R194, -INF , P4 ;  /* 0xff800000c2367808 */ /* 0x000fe40002000000 */
[----:B------:R-:W-:Y:S02]  /*15050*/  ISETP.GT.AND P4, PT, R2, 0x19, PT ;  /* 0x000000190200780c */ /* 0x000fe40003f84270 */
[----:B------:R-:W-:Y:S02]  /*15060*/  FSEL R49, R212, -INF , P1 ;  /* 0xff800000d4317808 */ /* 0x000fe40000800000 */
[C---:B------:R-:W-:Y:S02]  /*15070*/  ISETP.GT.AND P1, PT, R2.reuse, 0x11, PT ;  /* 0x000000110200780c */ /* 0x040fe40003f24270 */
[----:B------:R-:W-:Y:S02]  /*15080*/  FSEL R55, R195, -INF , P2 ;  /* 0xff800000c3377808 */ /* 0x000fe40001000000 */
[----:B------:R-:W-:Y:S02]  /*15090*/  FSEL R53, R181, -INF , P0 ;  /* 0xff800000b5357808 */ /* 0x000fe40000000000 */
[C---:B------:R-:W-:Y:S02]  /*150a0*/  ISETP.GT.AND P0, PT, R2.reuse, 0x20, PT ;  /* 0x000000200200780c */ /* 0x040fe40003f04270 */
[----:B------:R-:W-:Y:S02]  /*150b0*/  ISETP.GT.AND P2, PT, R2, 0x21, PT ;  /* 0x000000210200780c */ /* 0x000fe40003f44270 */
[----:B------:R-:W-:Y:S02]  /*150c0*/  FSEL R51, R106, -INF , P3 ;  /* 0xff8000006a337808 */ /* 0x000fe40001800000 */
[C---:B------:R-:W-:Y:S02]  /*150d0*/  ISETP.GT.AND P3, PT, R2.reuse, 0x28, PT ;  /* 0x000000280200780c */ /* 0x040fe40003f64270 */
[----:B------:R-:W-:Y:S02]  /*150e0*/  FSEL R50, R105, -INF , P4 ;  /* 0xff80000069327808 */ /* 0x000fe40002000000 */
[----:B------:R-:W-:Y:S02]  /*150f0*/  ISETP.GT.AND P4, PT, R2, 0x29, PT ;  /* 0x000000290200780c */ /* 0x000fe40003f84270 */
[----:B------:R-:W-:Y:S02]  /*15100*/  FMNMX.FTZ R2, R8, R6, !PT ;  /* 0x0000000608027209 */ /* 0x000fe40007810000 */
[----:B------:R-:W-:Y:S02]  /*15110*/  FSEL R52, R180, -INF , P1 ;  /* 0xff800000b4347808 */ /* 0x000fe40000800000 */
[----:B------:R-:W-:Y:S02]  /*15120*/  FMNMX.FTZ R2, R19, R2, !PT ;  /* 0x0000000213027209 */ /* 0x000fe40007810000 */
[----:B------:R-:W-:Y:S02]  /*15130*/  FSEL R41, R41, -INF , P0 ;  /* 0xff80000029297808 */ /* 0x000fe40000000000 */
[----:B------:R-:W-:Y:S02]  /*15140*/  FMNMX.FTZ R2, R18, R2, !PT ;  /* 0x0000000212027209 */ /* 0x000fe40007810000 */
[C---:B------:R-:W-:Y:S02]  /*15150*/  ISETP.GT.AND P1, PT, R0.reuse, RZ, PT ;  /* 0x000000ff0000720c */ /* 0x040fe40003f24270 */
[----:B------:R-:W-:Y:S02]  /*15160*/  FMNMX.FTZ R2, R17, R2, !PT ;  /* 0x0000000211027209 */ /* 0x000fe40007810000 */
[----:B------:R-:W-:Y:S02]  /*15170*/  ISETP.GT.AND P0, PT, R0, 0x1, PT ;  /* 0x000000010000780c */ /* 0x000fe40003f04270 */
[----:B------:R-:W-:Y:S02]  /*15180*/  FMNMX.FTZ R2, R16, R2, !PT ;  /* 0x0000000210027209 */ /* 0x000fe40007810000 */
[----:B------:R-:W-:Y:S02]  /*15190*/  FSEL R40, R36, -INF , P2 ;  /* 0xff80000024287808 */ /* 0x000fe40001000000 */
        /* <DEDUP_REMOVED lines=12> */
[----:B------:R-:W-:Y:S02]  /*15260*/  FSEL R48, R216, -INF , P0 ;  /* 0xff800000d8307808 */ /* 0x000fe40000000000 */
[C---:B------:R-:W-:Y:S02]  /*15270*/  ISETP.GT.AND P1, PT, R0.reuse, 0x11, PT ;  /* 0x000000110000780c */ /* 0x040fe40003f24270 */
[----:B------:R-:W-:Y:S02]  /*15280*/  ISETP.GT.AND P0, PT, R0, 0x18, PT ;  /* 0x000000180000780c */ /* 0x000fe40003f04270 */
[----:B------:R-:W-:Y:S02]  /*15290*/  FMNMX.FTZ R2, R9, R2, !PT ;  /* 0x0000000209027209 */ /* 0x000fe40007810000 */
[----:B------:R-:W-:Y:S02]  /*152a0*/  FSEL R47, R215, -INF , P3 ;  /* 0xff800000d72f7808 */ /* 0x000fe40001800000 */
        /* <DEDUP_REMOVED lines=8> */
[----:B------:R-:W-:Y:S02]  /*15330*/  ISETP.GT.AND P0, PT, R0, 0x29, PT ;  /* 0x000000290000780c */ /* 0x000fe40003f04270 */
[----:B------:R-:W-:Y:S01]  /*15340*/  FSEL R42, R182, -INF , P4 ;  /* 0xff800000b62a7808 */ /* 0x000fe20002000000 */
[----:B------:R-:W2:Y:S01]  /*15350*/  SHFL.BFLY PT, R0, R2, 0x2, 0x1f ;  /* 0x0c401f0002007f89 */ /* 0x000ea200000e0000 */
[----:B------:R-:W-:Y:S02]  /*15360*/  FSEL R23, R185, -INF , P3 ;  /* 0xff800000b9177808 */ /* 0x000fe40001800000 */
        /* <DEDUP_REMOVED lines=53> */
.L_x_1777:
        /* <DEDUP_REMOVED lines=23> */
[----:B------:R-:W-:Y:S10]  /*15830*/  MUFU.EX2 R13, R8 ;  /* 0x00000008000d7308 */ /* 0x000ff40000000800 */
[----:B------:R-:W-:Y:S10]  /*15840*/  MUFU.EX2 R2, R6 ;  /* 0x0000000600027308 */ /* 0x000ff40000000800 */
[----:B------:R-:W1:Y:S02]  /*15850*/  MUFU.EX2 R12, R17 ;  /* 0x00000011000c7308 */ /* 0x000e640000000800 */
[----:B-1----:R-:W-:Y:S01]  /*15860*/  F2FP.PACK_AB R174, R12, R13 ;  /* 0x0000000d0cae723e */ /* 0x002fe200000000ff */
[----:B------:R-:W-:Y:S01]  /*15870*/  FFMA.FTZ R0, R4, R225, R3 ;  /* 0x000000e104007223 */ /* 0x000fe20000010003 */
[----:B------:R-:W-:Y:S01]  /*15880*/  F2FP.PACK_AB R172, R2, R3 ;  /* 0x0000000302ac723e */ /* 0x000fe200000000ff */
        /* <DEDUP_REMOVED lines=9> */
[----:B------:R-:W-:Y:S02]  /*15920*/  FMUL.FTZ R0, R0, c[0x0][0x2d0] ;  /* 0x0000b40000007a20 */ /* 0x000fe40000410000 */
        /* <DEDUP_REMOVED lines=14> */
[----:B------:R-:W-:Y:S01]  /*15a10*/  MUFU.EX2 R10, R10 ;  /* 0x0000000a000a7308 */ /* 0x000fe20000000800 */
[C---:B------:R-:W-:Y:S02]  /*15a20*/  FMUL.FTZ R69, R4.reuse, R69 ;  /* 0x0000004504457220 */ /* 0x040fe40000410000 */
[C---:B------:R-:W-:Y:S02]  /*15a30*/  FMUL.FTZ R72, R4.reuse, R72 ;  /* 0x0000004804487220 */ /* 0x040fe40000410000 */
[C---:B------:R-:W-:Y:S02]  /*15a40*/  FMUL.FTZ R73, R4.reuse, R73 ;  /* 0x0000004904497220 */ /* 0x040fe40000410000 */
[C---:B------:R-:W-:Y:S02]  /*15a50*/  FMUL.FTZ R84, R4.reuse, R84 ;  /* 0x0000005404547220 */ /* 0x040fe40000410000 */
[C---:B------:R-:W-:Y:S01]  /*15a60*/  FMUL.FTZ R85, R4.reuse, R85 ;  /* 0x0000005504557220 */ /* 0x040fe20000410000 */
[----:B------:R-:W2:Y:S01]  /*15a70*/  MUFU.EX2 R2, R6 ;  /* 0x0000000600027308 */ /* 0x000ea20000000800 */
[C---:B------:R-:W-:Y:S02]  /*15a80*/  FMUL.FTZ R100, R4.reuse, R100 ;  /* 0x0000006404647220 */ /* 0x040fe40000410000 */
[----:B------:R-:W-:Y:S02]  /*15a90*/  FMUL.FTZ R101, R4, R101 ;  /* 0x0000006504657220 */ /* 0x000fe40000410000 */
[C---:B-1----:R-:W-:Y:S02]  /*15aa0*/  FFMA.FTZ R0, R3.reuse, R236, R9 ;  /* 0x000000ec03007223 */ /* 0x042fe40000010009 */
[C---:B------:R-:W-:Y:S02]  /*15ab0*/  FMUL.FTZ R58, R3.reuse, R58 ;  /* 0x0000003a033a7220 */ /* 0x040fe40000410000 */
[C---:B------:R-:W-:Y:S01]  /*15ac0*/  FMUL.FTZ R59, R3.reuse, R59 ;  /* 0x0000003b033b7220 */ /* 0x040fe20000410000 */
[----:B------:R-:W1:Y:S01]  /*15ad0*/  MUFU.EX2 R228, R175 ;  /* 0x000000af00e47308 */ /* 0x000e620000000800 */
[C---:B------:R-:W-:Y:S02]  /*15ae0*/  FMUL.FTZ R70, R3.reuse, R70 ;  /* 0x0000004603467220 */ /* 0x040fe40000410000 */
[C---:B------:R-:W-:Y:S02]  /*15af0*/  FMUL.FTZ R71, R3.reuse, R71 ;  /* 0x0000004703477220 */ /* 0x040fe40000410000 */
[C---:B------:R-:W-:Y:S02]  /*15b00*/  FMUL.FTZ R74, R3.reuse, R74 ;  /* 0x0000004a034a7220 */ /* 0x040fe40000410000 */
[C---:B------:R-:W-:Y:S02]  /*15b10*/  FMUL.FTZ R75, R3.reuse, R75 ;  /* 0x0000004b034b7220 */ /* 0x040fe40000410000 */
[C---:B------:R-:W-:Y:S01]  /*15b20*/  FMUL.FTZ R86, R3.reuse, R86 ;  /* 0x0000005603567220 */ /* 0x040fe20000410000 */
[----:B------:R-:W-:Y:S01]  /*15b30*/  MUFU.EX2 R240, R186 ;  /* 0x000000ba00f07308 */ /* 0x000fe20000000800 */
[C---:B------:R-:W-:Y:S02]  /*15b40*/  FMUL.FTZ R87, R3.reuse, R87 ;  /* 0x0000005703577220 */ /* 0x040fe40000410000 */
[C---:B------:R-:W-:Y:S01]  /*15b50*/  FMUL.FTZ R90, R3.reuse, R90 ;  /* 0x0000005a035a7220 */ /* 0x040fe20000410000 */
[C---:B--2---:R-:W-:Y:S01]  /*15b60*/  F2FP.PACK_AB R173, R2.reuse, R9 ;  /* 0x0000000902ad723e */ /* 0x044fe200000000ff */
[----:B------:R-:W-:Y:S01]  /*15b70*/  FADD.FTZ R107, R2, R0 ;  /* 0x00000000026b7221 */ /* 0x000fe20000010000 */
[C---:B------:R-:W-:Y:S01]  /*15b80*/  FSEL R0, R104.reuse, RZ, P0 ;  /* 0x000000ff68007208 */ /* 0x040fe20000000000 */
[----:B------:R-:W-:Y:S02]  /*15b90*/  FMUL.FTZ R2, R104, c[0x0][0x2d0] ;  /* 0x0000b40068027a20 */ /* 0x000fe40000410000 */
[C---:B------:R-:W-:Y:S01]  /*15ba0*/  FMUL.FTZ R91, R3.reuse, R91 ;  /* 0x0000005b035b7220 */ /* 0x040fe20000410000 */
[----:B------:R-:W-:Y:S01]  /*15bb0*/  MUFU.EX2 R241, R185 ;  /* 0x000000b900f17308 */ /* 0x000fe20000000800 */
[----:B------:R-:W-:Y:S01]  /*15bc0*/  FADD.FTZ R0, -R0, R110 ;  /* 0x0000006e00007221 */ /* 0x000fe20000010100 */
[----:B------:R-:W-:Y:S01]  /*15bd0*/  FSEL R2, R2, RZ, P0 ;  /* 0x000000ff02027208 */ /* 0x000fe20000000000 */
[----:B------:R-:W-:Y:S01]  /*15be0*/  FMUL.FTZ R102, R3, R102 ;  /* 0x0000006603667220 */ /* 0x000fe20000410000 */
[----:B------:R-:W-:Y:S01]  /*15bf0*/  FSETP.NEU.FTZ.AND P0, PT, R5, -INF , PT ;  /* 0xff8000000500780b */ /* 0x000fe20003f1d000 */
[----:B------:R-:W-:Y:S01]  /*15c00*/  FMUL.FTZ R0, R0, c[0x0][0x2d0] ;  /* 0x0000b40000007a20 */ /* 0x000fe20000410000 */
[----:B-1----:R-:W-:Y:S01]  /*15c10*/  F2FP.PACK_AB R175, R228, R10 ;  /* 0x0000000ae4af723e */ /* 0x002fe200000000ff */
        /* <DEDUP_REMOVED lines=13> */
[----:B------:R-:W-:Y:S01]  /*15cf0*/  FFMA.FTZ R177, R50, c[0x0][0x2d0], -R2 ;  /* 0x0000b40032b17a23 */ /* 0x000fe20000010802 */
[----:B------:R-:W-:Y:S01]  /*15d00*/  FSEL R2, R5, RZ, P0 ;  /* 0x000000ff05027208 */ /* 0x000fe20000000000 */
[----:B------:R2:W-:Y:S01]  /*15d10*/  MUFU.EX2 R25, R8 ;  /* 0x0000000800197308 */ /* 0x0005e20000000800 */
[C---:B------:R-:W-:Y:S02]  /*15d20*/  FMUL.FTZ R38, R3.reuse, R154 ;  /* 0x0000009a03267220 */ /* 0x040fe40000410000 */
[----:B------:R-:W-:Y:S02]  /*15d30*/  FMUL.FTZ R39, R3, R155 ;  /* 0x0000009b03277220 */ /* 0x000fe40000410000 */
[----:B------:R-:W-:Y:S02]  /*15d40*/  FADD.FTZ R2, -R2, R111 ;  /* 0x0000006f02027221 */ /* 0x000fe40000010100 */
[----:B------:R-:W-:Y:S02]  /*15d50*/  FMUL.FTZ R52, R4, R160 ;  /* 0x000000a004347220 */ /* 0x000fe40000410000 */
[----:B------:R-:W-:Y:S01]  /*15d60*/  FMUL.FTZ R2, R2, c[0x0][0x2d0] ;  /* 0x0000b40002027a20 */ /* 0x000fe20000410000 */
[----:B------:R-:W3:Y:S01]  /*15d70*/  MUFU.EX2 R0, R0 ;  /* 0x0000000000007308 */ /* 0x000ee20000000800 */
[C---:B------:R-:W-:Y:S02]  /*15d80*/  FMUL.FTZ R53, R4.reuse, R161 ;  /* 0x000000a104357220 */ /* 0x040fe40000410000 */
[----:B-1----:R-:W-:Y:S02]  /*15d90*/  FMUL.FTZ R6, R5, c[0x0][0x2d0] ;  /* 0x0000b40005067a20 */ /* 0x002fe40000410000 */
[----:B------:R-:W-:Y:S02]  /*15da0*/  FMUL.FTZ R103, R3, R103 ;  /* 0x0000006703677220 */ /* 0x000fe40000410000 */
[----:B------:R-:W-:Y:S01]  /*15db0*/  FMUL.FTZ R88, R4, R88 ;  /* 0x0000005804587220 */ /* 0x000fe20000410000 */
[----:B------:R-:W-:Y:S01]  /*15dc0*/  FSEL R6, R6, RZ, P0 ;  /* 0x000000ff06067208 */ /* 0x000fe20000000000 */
[----:B------:R-:W-:Y:S01]  /*15dd0*/  FMUL.FTZ R89, R4, R89 ;  /* 0x0000005904597220 */ /* 0x000fe20000410000 */
[----:B------:R-:W1:Y:S03]  /*15de0*/  MUFU.EX2 R2, R2 ;  /* 0x0000000200027308 */ /* 0x000e660000000800 */
[--C-:B------:R-:W-:Y:S02]  /*15df0*/  FFMA.FTZ R183, R43, c[0x0][0x2d0], -R6.reuse ;  /* 0x0000b4002bb77a23 */ /* 0x100fe40000010806 */
[----:B--2---:R-:W-:Y:S02]  /*15e00*/  FADD.FTZ R8, R13, R11 ;  /* 0x0000000b0d087221 */ /* 0x004fe40000010000 */
[----:B------:R-:W-:Y:S02]  /*15e10*/  FFMA.FTZ R184, R42, c[0x0][0x2d0], -R6 ;  /* 0x0000b4002ab87a23 */ /* 0x000fe40000010806 */
[----:B------:R-:W-:Y:S01]  /*15e20*/  FADD.FTZ R181, R12, R8 ;  /* 0x000000080cb57221 */ /* 0x000fe20000010000 */
[----:B------:R-:W-:Y:S01]  /*15e30*/  MUFU.EX2 R227, R55 ;  /* 0x0000003700e37308 */ /* 0x000fe20000000800 */
[--C-:B------:R-:W-:Y:S01]  /*15e40*/  FFMA.FTZ R9, R36, c[0x0][0x2d0], -R6.reuse ;  /* 0x0000b40024097a23 */ /* 0x100fe20000010806 */
[----:B------:R-:W-:Y:S01]  /*15e50*/  LDSM.16.MT88.4 R40, [R197] ;  /* 0x00000000c528783b */ /* 0x000fe20000004200 */
[----:B------:R-:W-:Y:S02]  /*15e60*/  FFMA.FTZ R37, R48, c[0x0][0x2d0], -R6 ;  /* 0x0000b40030257a23 */ /* 0x000fe40000010806 */
[----:B---3--:R-:W-:Y:S02]  /*15e70*/  FFMA.FTZ R8, R0, R237, R26 ;  /* 0x000000ed00087223 */ /* 0x008fe4000001001a */
        /* <DEDUP_REMOVED lines=9> */
[----:B------:R-:W-:Y:S02]  /*15f10*/  FFMA.FTZ R6, R24, c[0x0][0x2d0], -R6 ;  /* 0x0000b40018067a23 */ /* 0x000fe40000010806 */
[----:B------:R-:W-:Y:S01]  /*15f20*/  FMUL.FTZ R48, R0, R116 ;  /* 0x0000007400307220 */ /* 0x000fe20000410000 */
[C---:B------:R-:W-:Y:S01]  /*15f30*/  F2FP.PACK_AB R116, R25.reuse, R26 ;  /* 0x0000001a1974723e */ /* 0x040fe200000000ff */
[----:B-1----:R-:W-:Y:S02]  /*15f40*/  FMUL.FTZ R14, R2, R138 ;  /* 0x0000008a020e7220 */ /* 0x002fe40000410000 */
[----:B------:R-:W-:Y:S02]  /*15f50*/  FADD.FTZ R138, R25, R8 ;  /* 0x00000008198a7221 */ /* 0x000fe40000010000 */
[----:B------:R-:W1:Y:S01]  /*15f60*/  LDSM.16.MT88.4 R24, [R196] ;  /* 0x00000000c418783b */ /* 0x000e620000004200 */
[C---:B------:R-:W-:Y:S01]  /*15f70*/  FMUL.FTZ R16, R0.reuse, R132 ;  /* 0x0000008400107220 */ /* 0x040fe20000410000 */
        /* <DEDUP_REMOVED lines=27> */
[C---:B------:R-:W-:Y:S02]  /*16130*/  FMUL.FTZ R11, R3.reuse, R143 ;  /* 0x0000008f030b7220 */ /* 0x040fe40000410000 */
[----:B------:R-:W-:Y:S02]  /*16140*/  FADD.FTZ R136, R10, R107 ;  /* 0x0000006b0a887221 */ /* 0x000fe40000010000 */
[----:B------:R-:W-:Y:S01]  /*16150*/  FMUL.FTZ R10, R3, R142 ;  /* 0x0000008e030a7220 */ /* 0x000fe20000410000 */
[----:B------:R-:W4:Y:S01]  /*16160*/  MUFU.EX2 R0, R9 ;  /* 0x0000000900007308 */ /* 0x000f220000000800 */
[----:B------:R-:W-:Y:S02]  /*16170*/  FMUL.FTZ R8, R4, R140 ;  /* 0x0000008c04087220 */ /* 0x000fe40000410000 */
[C---:B------:R-:W-:Y:S01]  /*16180*/  FMUL.FTZ R50, R2.reuse, R118 ;  /* 0x0000007602327220 */ /* 0x040fe20000410000 */
[----:B--2---:R-:W-:Y:S01]  /*16190*/  F2FP.PACK_AB R118, R243, R227 ;  /* 0x000000e3f376723e */ /* 0x004fe200000000ff */
[----:B------:R-:W-:Y:S01]  /*161a0*/  FMUL.FTZ R51, R2, R119 ;  /* 0x0000007702337220 */ /* 0x000fe20000410000 */
[----:B---3--:R-:W-:Y:S01]  /*161b0*/  F2FP.PACK_AB R119, R244, R226 ;  /* 0x000000e2f477723e */ /* 0x008fe200000000ff */
[C---:B------:R-:W-:Y:S02]  /*161c0*/  FMUL.FTZ R15, R2.reuse, R139 ;  /* 0x0000008b020f7220 */ /* 0x040fe40000410000 */
[C---:B------:R-:W-:Y:S01]  /*161d0*/  FMUL.FTZ R18, R2.reuse, R134 ;  /* 0x0000008602127220 */ /* 0x040fe20000410000 */
[----:B------:R-:W-:Y:S01]  /*161e0*/  MUFU.EX2 R140, R188 ;  /* 0x000000bc008c7308 */ /* 0x000fe20000000800 */
[----:B------:R-:W-:Y:S02]  /*161f0*/  FMUL.FTZ R19, R2, R135 ;  /* 0x0000008702137220 */ /* 0x000fe40000410000 */
[C---:B------:R-:W-:Y:S01]  /*16200*/  FMUL.FTZ R20, R4.reuse, R144 ;  /* 0x0000009004147220 */ /* 0x040fe20000410000 */
[----:B------:R-:W-:Y:S01]  /*16210*/  LDSM.16.MT88.4 R132, [R196+0x1000] ;  /* 0x00100000c484783b */ /* 0x000fe20000004200 */
[----:B------:R-:W-:Y:S02]  /*16220*/  FMUL.FTZ R21, R4, R145 ;  /* 0x0000009104157220 */ /* 0x000fe40000410000 */
[C---:B------:R-:W-:Y:S02]  /*16230*/  FMUL.FTZ R22, R3.reuse, R146 ;  /* 0x0000009203167220 */ /* 0x040fe40000410000 */
[----:B------:R-:W-:Y:S01]  /*16240*/  FMUL.FTZ R23, R3, R147 ;  /* 0x0000009303177220 */ /* 0x000fe20000410000 */
[----:B------:R-:W-:Y:S01]  /*16250*/  MUFU.EX2 R139, R182 ;  /* 0x000000b6008b7308 */ /* 0x000fe20000000800 */
[C---:B------:R-:W-:Y:S01]  /*16260*/  FMUL.FTZ R46, R2.reuse, R122 ;  /* 0x0000007a022e7220 */ /* 0x040fe20000410000 */
[----:B------:R-:W-:Y:S01]  /*16270*/  LDSM.16.MT88.4 R144, [R196+0x800] ;  /* 0x00080000c490783b */ /* 0x000fe20000004200 */
[----:B------:R-:W-:Y:S01]  /*16280*/  FMUL.FTZ R47, R2, R123 ;  /* 0x0000007b022f7220 */ /* 0x000fe20000410000 */
[----:B----4-:R-:W-:Y:S01]  /*16290*/  F2FP.PACK_AB R117, R225, R0 ;  /* 0x00000000e175723e */ /* 0x010fe200000000ff */
[----:B------:R-:W-:Y:S02]  /*162a0*/  FMUL.FTZ R9, R4, R141 ;  /* 0x0000008d04097220 */ /* 0x000fe40000410000 */
[C---:B------:R-:W-:Y:S02]  /*162b0*/  FMUL.FTZ R30, R2.reuse, R130 ;  /* 0x00000082021e7220 */ /* 0x040fe40000410000 */
[C---:B------:R-:W-:Y:S01]  /*162c0*/  FMUL.FTZ R31, R2.reuse, R131 ;  /* 0x00000083021f7220 */ /* 0x040fe20000410000 */
[----:B------:R-:W2:Y:S01]  /*162d0*/  LDSM.16.MT88.4 R120, [R196+0xc00] ;  /* 0x000c0000c478783b */ /* 0x000ea20000004200 */
[C---:B------:R-:W-:Y:S01]  /*162e0*/  FMUL.FTZ R34, R2.reuse, R126 ;  /* 0x0000007e02227220 */ /* 0x040fe20000410000 */
[-C--:B-1----:R-:W-:Y:S01]  /*162f0*/  HMMA.16816.F32 R8, R172, R24.reuse, R8 ;  /* 0x00000018ac08723c */ /* 0x082fe20000001808 */
[----:B------:R-:W1:Y:S04]  /*16300*/  MUFU.EX2 R107, R192 ;  /* 0x000000c0006b7308 */ /* 0x000e680000000800 */
[----:B------:R-:W-:Y:S01]  /*16310*/  FMUL.FTZ R35, R2, R127 ;  /* 0x0000007f02237220 */ /* 0x000fe20000410000 */
[----:B------:R-:W-:Y:S01]  /*16320*/  LDSM.16.MT88.4 R128, [R197+0x400] ;  /* 0x00040000c580783b */ /* 0x000fe20000004200 */
[C---:B------:R-:W-:Y:S01]  /*16330*/  FMUL.FTZ R36, R4.reuse, R152 ;  /* 0x0000009804247220 */ /* 0x040fe20000410000 */
[C---:B------:R-:W-:Y:S03]  /*16340*/  HMMA.16816.F32 R12, R116.reuse, R24, R12 ;  /* 0x00000018740c723c */ /* 0x040fe6000000180c */
[----:B------:R-:W-:Y:S01]  /*16350*/  MUFU.EX2 R242, R177 ;  /* 0x000000b100f27308 */ /* 0x000fe20000000800 */
[----:B------:R-:W-:Y:S02]  /*16360*/  FMUL.FTZ R37, R4, R153 ;  /* 0x0000009904257220 */ /* 0x000fe40000410000 */
[----:B------:R-:W-:Y:S01]  /*16370*/  LDSM.16.MT88.4 R124, [R196+0x400] ;  /* 0x00040000c47c783b */ /* 0x000fe20000004200 */
[C---:B------:R-:W-:Y:S01]  /*16380*/  FMUL.FTZ R54, R3.reuse, R162 ;  /* 0x000000a203367220 */ /* 0x040fe20000410000 */
[-C--:B------:R-:W-:Y:S04]  /*16390*/  HMMA.16816.F32 R16, R116, R26.reuse, R16 ;  /* 0x0000001a7410723c */ /* 0x080fe80000001810 */
[C---:B------:R-:W-:Y:S01]  /*163a0*/  FMUL.FTZ R55, R3.reuse, R163 ;  /* 0x000000a303377220 */ /* 0x040fe20000410000 */
[----:B------:R-:W-:Y:S01]  /*163b0*/  MUFU.EX2 R236, R176 ;  /* 0x000000b000ec7308 */ /* 0x000fe20000000800 */
[----:B------:R-:W-:Y:S01]  /*163c0*/  LDSM.16.MT88.4 R152, [R197+0x800] ;  /* 0x00080000c598783b */ /* 0x000fe20000004200 */
[----:B------:R-:W-:Y:S01]  /*163d0*/  FMUL.FTZ R62, R2, R62 ;  /* 0x0000003e023e7220 */ /* 0x000fe20000410000 */
[C---:B------:R-:W-:Y:S04]  /*163e0*/  HMMA.16816.F32 R20, R172.reuse, R26, R20 ;  /* 0x0000001aac14723c */ /* 0x040fe80000001814 */
[C---:B------:R-:W-:Y:S02]  /*163f0*/  FMUL.FTZ R24, R4.reuse, R148 ;  /* 0x0000009404187220 */ /* 0x040fe40000410000 */
[----:B------:R-:W-:Y:S01]  /*16400*/  FMUL.FTZ R25, R4, R149 ;  /* 0x0000009504197220 */ /* 0x000fe20000410000 */
[----:B------:R-:W-:Y:S01]  /*16410*/  LDSM.16.MT88.4 R160, [R196+0x1400] ;  /* 0x00140000c4a0783b */ /* 0x000fe20000004200 */
[C---:B------:R-:W-:Y:S01]  /*16420*/  FMUL.FTZ R26, R3.reuse, R150 ;  /* 0x00000096031a7220 */ /* 0x040fe20000410000 */
[----:B------:R-:W-:Y:S03]  /*16430*/  MUFU.EX2 R229, R178 ;  /* 0x000000b200e57308 */ /* 0x000fe60000000800 */
[C---:B------:R-:W-:Y:S02]  /*16440*/  FMUL.FTZ R27, R3.reuse, R151 ;  /* 0x00000097031b7220 */ /* 0x040fe40000410000 */
[C---:B------:R-:W-:Y:S02]  /*16450*/  FMUL.FTZ R63, R2.reuse, R63 ;  /* 0x0000003f023f7220 */ /* 0x040fe40000410000 */
[C---:B------:R-:W-:Y:S02]  /*16460*/  FMUL.FTZ R66, R2.reuse, R66 ;  /* 0x0000004202427220 */ /* 0x040fe40000410000 */
[C---:B------:R-:W-:Y:S01]  /*16470*/  FMUL.FTZ R67, R2.reuse, R67 ;  /* 0x0000004302437220 */ /* 0x040fe20000410000 */
[-C--:B------:R-:W-:Y:S01]  /*16480*/  HMMA.16816.F32 R24, R172, R40.reuse, R24 ;  /* 0x00000028ac18723c */ /* 0x080fe20000001818 */
        /* <DEDUP_REMOVED lines=11> */
[----:B------:R-:W-:Y:S02]  /*16540*/  FMUL.FTZ R41, R4, R157 ;  /* 0x0000009d04297220 */ /* 0x000fe40000410000 */
[C---:B------:R-:W-:Y:S04]  /*16550*/  HMMA.16816.F32 R36, R172.reuse, R42, R36 ;  /* 0x0000002aac24723c */ /* 0x040fe80000001824 */
[----:B------:R-:W-:Y:S02]  /*16560*/  FADD.FTZ R4, R228, R136 ;  /* 0x00000088e4047221 */ /* 0x000fe40000010000 */
[C---:B------:R-:W-:Y:S01]  /*16570*/  FMUL.FTZ R94, R2.reuse, R94 ;  /* 0x0000005e025e7220 */ /* 0x040fe20000410000 */
[----:B------:R-:W-:Y:S01]  /*16580*/  MUFU.EX2 R136, R218 ;  /* 0x000000da00887308 */ /* 0x000fe20000000800 */
[C---:B------:R-:W-:Y:S04]  /*16590*/  FMUL.FTZ R42, R3.reuse, R158 ;  /* 0x0000009e032a7220 */ /* 0x040fe80000410000 */
[----:B------:R-:W-:Y:S02]  /*165a0*/  FMUL.FTZ R43, R3, R159 ;  /* 0x0000009f032b7220 */ /* 0x000fe40000410000 */
[----:B------:R-:W-:Y:S02]  /*165b0*/  FADD.FTZ R3, R227, R138 ;  /* 0x0000008ae3037221 */ /* 0x000fe40000010000 */
[----:B------:R-:W3:Y:S01]  /*165c0*/  LDL R227, [R1+0x10] ;  /* 0x0000100001e37983 */ /* 0x000ee20000100800 */
[----:B------:R-:W-:Y:S01]  /*165d0*/  MUFU.EX2 R186, R216 ;  /* 0x000000d800ba7308 */ /* 0x000fe20000000800 */
[C---:B------:R-:W-:Y:S01]  /*165e0*/  FMUL.FTZ R95, R2.reuse, R95 ;  /* 0x0000005f025f7220 */ /* 0x040fe20000410000 */
[-C--:B--2---:R-:W-:Y:S03]  /*165f0*/  HMMA.16816.F32 R40, R172, R120.reuse, R40 ;  /* 0x00000078ac28723c */ /* 0x084fe60000001828 */
[C---:B------:R-:W-:Y:S02]  /*16600*/  FMUL.FTZ R98, R2.reuse, R98 ;  /* 0x0000006202627220 */ /* 0x040fe40000410000 */
[----:B------:R-:W-:Y:S02]  /*16610*/  FMUL.FTZ R99, R2, R99 ;  /* 0x0000006302637220 */ /* 0x000fe40000410000 */
[----:B-1----:R-:W-:Y:S01]  /*16620*/  FADD.FTZ R0, R107, R181 ;  /* 0x000000b56b007221 */ /* 0x002fe20000010000 */
[C---:B------:R-:W-:Y:S01]  /*16630*/  HMMA.16816.F32 R44, R116.reuse, R120, R44 ;  /* 0x00000078742c723c */ /* 0x040fe2000000182c */
[----:B------:R-:W1:Y:S07]  /*16640*/  MUFU.EX2 R2, R191 ;  /* 0x000000bf00027308 */ /* 0x000e6e0000000800 */
[-C--:B------:R-:W-:Y:S03]  /*16650*/  HMMA.16816.F32 R48, R116, R122.reuse, R48 ;  /* 0x0000007a7430723c */ /* 0x080fe60000001830 */
[----:B------:R-:W-:Y:S05]  /*16660*/  MUFU.EX2 R191, R184 ;  /* 0x000000b800bf7308 */ /* 0x000fea0000000800 */
[C---:B------:R-:W-:Y:S01]  /*16670*/  HMMA.16816.F32 R52, R172.reuse, R122, R52 ;  /* 0x0000007aac34723c */ /* 0x040fe20000001834 */
[----:B------:R-:W2:Y:S04]  /*16680*/  LDSM.16.MT88.4 R120, [R197+0xc00] ;  /* 0x000c0000c578783b */ /* 0x000ea80000004200 */
[----:B------:R-:W-:Y:S01]  /*16690*/  MUFU.EX2 R189, R215 ;  /* 0x000000d700bd7308 */ /* 0x000fe20000000800 */
[----:B-1----:R-:W-:Y:S06]  /*166a0*/  FADD.FTZ R0, R2, R0 ;  /* 0x0000000002007221 */ /* 0x002fec0000010000 */
[----:B------:R-:W-:Y:S03]  /*166b0*/  FADD.FTZ R0, R111, R0 ;  /* 0x000000006f007221 */ /* 0x000fe60000010000 */
[----:B------:R-:W-:Y:S10]  /*166c0*/  MUFU.EX2 R190, R214 ;  /* 0x000000d600be7308 */ /* 0x000ff40000000800 */
[----:B------:R-:W-:Y:S10]  /*166d0*/  MUFU.EX2 R184, R210 ;  /* 0x000000d200b87308 */ /* 0x000ff40000000800 */
[----:B------:R-:W1:Y:S01]  /*166e0*/  MUFU.EX2 R187, R195 ;  /* 0x000000c300bb7308 */ /* 0x000e620000000800 */
[-C--:B--2---:R-:W-:Y:S09]  /*166f0*/  HMMA.16816.F32 R56, R172, R120.reuse, R56 ;  /* 0x00000078ac38723c */ /* 0x084ff20000001838 */
[----:B------:R-:W-:Y:S01]  /*16700*/  MUFU.EX2 R188, R193 ;  /* 0x000000c100bc7308 */ /* 0x000fe20000000800 */
[C---:B------:R-:W-:Y:S09]  /*16710*/  HMMA.16816.F32 R60, R116.reuse, R120, R60 ;  /* 0x00000078743c723c */ /* 0x040ff2000000183c */
[----:B------:R-:W2:Y:S01]  /*16720*/  MUFU.EX2 R183, R212 ;  /* 0x000000d400b77308 */ /* 0x000ea20000000800 */
[-C--:B------:R-:W-:Y:S03]  /*16730*/  HMMA.16816.F32 R64, R116, R122.reuse, R64 ;  /* 0x0000007a7440723c */ /* 0x080fe60000001840 */
[----:B-1----:R-:W-:Y:S05]  /*16740*/  F2FP.PACK_AB R176, R187, R184 ;  /* 0x000000b8bbb0723e */ /* 0x002fea00000000ff */
[C---:B------:R-:W-:Y:S01]  /*16750*/  HMMA.16816.F32 R68, R172.reuse, R122, R68 ;  /* 0x0000007aac44723c */ /* 0x040fe20000001844 */
[----:B------:R-:W1:Y:S01]  /*16760*/  LDSM.16.MT88.4 R120, [R196+0x1800] ;  /* 0x00180000c478783b */ /* 0x000e620000004200 */
[----:B------:R-:W-:Y:S10]  /*16770*/  MUFU.EX2 R182, R194 ;  /* 0x000000c200b67308 */ /* 0x000ff40000000800 */
[----:B------:R-:W4:Y:S01]  /*16780*/  MUFU.EX2 R181, R211 ;  /* 0x000000d300b57308 */ /* 0x000f220000000800 */
[----:B--2---:R-:W-:Y:S09]  /*16790*/  F2FP.PACK_AB R178, R183, R188 ;  /* 0x000000bcb7b2723e */ /* 0x004ff200000000ff */
[----:B------:R-:W-:Y:S10]  /*167a0*/  MUFU.EX2 R180, R213 ;  /* 0x000000d500b47308 */ /* 0x000ff40000000800 */
[----:B------:R-:W2:Y:S01]  /*167b0*/  MUFU.EX2 R6, R6 ;  /* 0x0000000600067308 */ /* 0x000ea20000000800 */
[----:B----4-:R-:W-:Y:S01]  /*167c0*/  F2FP.PACK_AB R177, R181, R182 ;  /* 0x000000b6b5b1723e */ /* 0x010fe200000000ff */
[-C--:B-1----:R-:W-:Y:S08]  /*167d0*/  HMMA.16816.F32 R72, R172, R120.reuse, R72 ;  /* 0x00000078ac48723c */ /* 0x082ff00000001848 */
[C---:B------:R-:W-:Y:S04]  /*167e0*/  HMMA.16816.F32 R76, R116.reuse, R120, R76 ;  /* 0x00000078744c723c */ /* 0x040fe8000000184c */
[----:B--2---:R-:W-:Y:S04]  /*167f0*/  F2FP.PACK_AB R179, R6, R180 ;  /* 0x000000b406b3723e */ /* 0x004fe800000000ff */
        /* <DEDUP_REMOVED lines=24> */
[----:B------:R-:W4:Y:S04]  /*16980*/  MUFU.EX2 R110, R223 ;  /* 0x000000df006e7308 */ /* 0x000f280000000800 */
        /* <DEDUP_REMOVED lines=9> */
[C---:B----4-:R-:W-:Y:S01]  /*16a20*/  F2FP.PACK_AB R172, R110.reuse, R111 ;  /* 0x0000006f6eac723e */ /* 0x050fe200000000ff */
        /* <DEDUP_REMOVED lines=13> */
[----:B------:R-:W-:Y:S01]  /*16b00*/  FADD.FTZ R4, R139, R0 ;  /* 0x000000008b047221 */ /* 0x000fe20000010000 */
[C---:B---3--:R-:W-:Y:S01]  /*16b10*/  ISETP.GT.AND P0, PT, R220.reuse, R227, PT ;  /* 0x000000e3dc00720c */ /* 0x048fe20003f04270 */
[-C--:B------:R-:W-:Y:S04]  /*16b20*/  HMMA.16816.F32 R40, R116, R132.reuse, R40 ;  /* 0x000000847428723c */ /* 0x080fe80000001828 */
[----:B------:R-:W-:Y:S01]  /*16b30*/  FADD.FTZ R0, R237, R3 ;  /* 0x00000003ed007221 */ /* 0x000fe20000010000 */
[----:B------:R-:W-:Y:S01]  /*16b40*/  IADD3 R220, R220, -0x1, RZ ;  /* 0xffffffffdcdc7810 */ /* 0x000fe20007ffe0ff */
        /* <DEDUP_REMOVED lines=27> */
[----:B------:R-:W-:Y:S01]  /*16d00*/  FADD.FTZ R238, R6, R0 ;  /* 0x0000000006ee7221 */ /* 0x000fe20000010000 */
[----:B------:R-:W-:Y:S03]  /*16d10*/  MOV R6, R106 ;  /* 0x0000006a00067202 */ /* 0x000fe60000000f00 */
        /* <DEDUP_REMOVED lines=34> */
.L_x_1657:
[----:B------:R-:W2:Y:S02]  /*16f40*/  LDL R0, [R1+0xc] ;  /* 0x00000c0001007983 */ /* 0x000ea40000100800 */
[----:B--2---:R-:W-:-:S13]  /*16f50*/  ISETP.GE.AND P0, PT, R220, R0, PT ;  /* 0x00000000dc00720c */ /* 0x004fda0003f06270 */
[----:B------:R-:W-:Y:S05]  /*16f60*/  @!P0 BRA `(.L_x_1671) ;  /* 0x0000310000008947 */ /* 0x000fea0003800000 */
.L_x_1683:
        /* <DEDUP_REMOVED lines=9> */
[----:B------:R-:W-:Y:S01]  /*17000*/  MOV R110, R105 ;  /* 0x00000069006e7202 */ /* 0x000fe20000000f00 */
[----:B------:R-:W-:Y:S01]  /*17010*/  IMAD.MOV.U32 R107, RZ, RZ, R106 ;  /* 0x000000ffff6b7224 */ /* 0x000fe200078e006a */
[----:B------:R-:W-:Y:S01]  /*17020*/  MOV R111, R104 ;  /* 0x00000068006f7202 */ /* 0x000fe20000000f00 */
[----:B------:R-:W-:Y:S02]  /*17030*/  IMAD R0, R221, c[0x0][0x20c], R0 ;  /* 0x00008300dd007a24 */ /* 0x000fe400078e0200 */
        /* <DEDUP_REMOVED lines=20> */
.L_x_1778:
        /* <DEDUP_REMOVED lines=8> */
[----:B-----5:R-:W-:Y:S05]  /*17200*/  IADD3 R8, P0, R2, R234, RZ ;  /* 0x000000ea02087210 */ /* 0x020fea0007f1e0ff */
[----:B--2---:R-:W-:Y:S06]  /*17210*/  IMAD.X R9, R0, 0x1, R233, P0 ;  /* 0x0000000100097824 */ /* 0x004fec00000e06e9 */
[----:B------:R-:W-:Y:S01]  /*17220*/  @!PT LDS RZ, [RZ] ;  /* 0x00000000fffff984 */ /* 0x000fe20000000800 */
[----:B------:R-:W-:Y:S01]  /*17230*/  @!PT LDS RZ, [RZ] ;  /* 0x00000000fffff984 */ /* 0x000fe20000000800 */
[----:B------:R2:W-:Y:S02]  /*17240*/  LDGSTS.E.BYPASS.LTC128B.128 [R209+0x1880], [R8.64], !P2 ;  /* 0x0188000008d17fae */ /* 0x0005e4000d101d48 */
[----:B--2---:R-:W-:Y:S05]  /*17250*/  IADD3 R8, P0, R2, R235, RZ ;  /* 0x000000eb02087210 */ /* 0x004fea0007f1e0ff */
[----:B------:R-:W-:Y:S01]  /*17260*/  IMAD.X R9, R0, 0x1, R230, P0 ;  /* 0x0000000100097824 */ /* 0x000fe200000e06e6 */
[----:B------:R-:W-:Y:S04]  /*17270*/  IADD3 R2, P0, R2, R232, RZ ;  /* 0x000000e802027210 */ /* 0x000fe80007f1e0ff */
[----:B------:R2:W-:Y:S01]  /*17280*/  LDGSTS.E.BYPASS.LTC128B.128 [R209+0x2480], [R8.64], !P4 ;  /* 0x0248000008d17fae */ /* 0x0005e2000e101d48 */
[----:B------:R-:W-:Y:S01]  /*17290*/  IMAD.X R3, R0, 0x1, R231, P0 ;  /* 0x0000000100037824 */ /* 0x000fe200000e06e7 */
[----:B-1----:R-:W-:Y:S04]  /*172a0*/  ISETP.GT.AND P0, PT, R10, 0x3f, PT ;  /* 0x0000003f0a00780c */ /* 0x002fe80003f04270 */
[----:B------:R2:W-:Y:S09]  /*172b0*/  LDGSTS.E.BYPASS.LTC128B.128 [R209+0x3080], [R2.64], !P3 ;  /* 0x0308000002d17fae */ /* 0x0005f2000d901d48 */
[----:B------:R-:W-:-:S05]  /*172c0*/  @P0 BRA `(.L_x_1674) ;  /* 0x000000f000000947 */ /* 0x000fca0003800000 */
[----:B------:R-:W-:-:S05]  /*172d0*/  BRA.DIV ~URZ, `(.L_x_1675) ;  /* 0x0000a7427f007947 */ /* 0x000fca000b800000 */
[----:B------:R-:W1:Y:S04]  /*172e0*/  SHFL.IDX PT, R4, R4, 0x1, 0x1c1f ;  /* 0x003c1f0004047f89 */ /* 0x000e6800000e0000 */
[----:B------:R3:W4:Y:S02]  /*172f0*/  SHFL.IDX PT, R0, R6, 0x1, 0x1c1f ;  /* 0x003c1f0006007f89 */ /* 0x00072400000e0000 */
.L_x_1779:
[----:B--2-4-:R-:W-:Y:S05]  /*17300*/  IADD3 R2, P0, R0, R234, RZ ;  /* 0x000000ea00027210 */ /* 0x014fea0007f1e0ff */
[----:B-1----:R-:W-:Y:S01]  /*17310*/  IMAD.X R3, R4, 0x1, R233, P0 ;  /* 0x0000000104037824 */ /* 0x002fe200000e06e9 */
        /* <DEDUP_REMOVED lines=10> */
.L_x_1674:
[----:B------:R-:W-:Y:S05]  /*173c0*/  BSYNC B0 ;  /* 0x0000000000007941 */ /* 0x000fea0003800000 */
.L_x_1673:
[----:B------:R-:W0:Y:S01]  /*173d0*/  LDGDEPBAR ;  /* 0x00000000000079af */ /* 0x000e220000000000 */
[----:B------:R-:W-:Y:S01]  /*173e0*/  WARPSYNC 0xffffffff ;  /* 0xffffffff00007948 */ /* 0x000fe20003800000 */
[-C--:B--2---:R-:W-:Y:S01]  /*173f0*/  HMMA.16816.F32 R8, R52, R20.reuse, RZ ;  /* 0x000000143408723c */ /* 0x084fe200000018ff */
[----:B------:R-:W-:Y:S05]  /*17400*/  BSSY B0, `(.L_x_1676) ;  /* 0x0000109000007945 */ /* 0x000fea0003800000 */
[----:B---3--:R-:W2:Y:S02]  /*17410*/  LDL R6, [R1+0xc] ;  /* 0x00000c0001067983 */ /* 0x008ea40000100800 */
        /* <DEDUP_REMOVED lines=200> */
[----:B--2---:R-:W-:Y:S03]  /*180a0*/  IMAD R2, R220, 0x30, R223 ;  /* 0x00000030dc027824 */ /* 0x004fe600078e02df */
[----:B------:R-:W2:Y:S02]  /*180b0*/  S2R R223, SR_TID.X ;  /* 0x0000000000df7919 */ /* 0x000ea40000002100 */
[----:B------:R-:W-:Y:S05]  /*180c0*/  IADD3 R2, R2, -0x30, R251 ;  /* 0xffffffd002027810 */ /* 0x000fea0007ffe0fb */
[----:B------:R-:W-:Y:S04]  /*180d0*/  @P6 IMAD.HI.U32 R3, R2, c[0x0][0x2bc], RZ ;  /* 0x0000af0002036a27 */ /* 0x000fe800078e00ff */
[----:B-1----:R-:W-:Y:S01]  /*180e0*/  IMAD.MOV.U32 R0, RZ, RZ, R2 ;  /* 0x000000ffff007224 */ /* 0x002fe200078e0002 */
[----:B------:R-:W-:Y:S04]  /*180f0*/  @P6 SHF.R.U32.HI R0, RZ, c[0x0][0x2c0], R3 ;  /* 0x0000b000ff006a19 */ /* 0x000fe80000011603 */
[C---:B---3--:R-:W-:Y:S01]  /*18100*/  @!P5 IADD3 R3, P0, R0.reuse, R228, RZ ;  /* 0x000000e40003d210 */ /* 0x048fe20007f1e0ff */
[----:B------:R-:W-:Y:S03]  /*18110*/  IMAD.MOV R4, RZ, RZ, -R0 ;  /* 0x000000ffff047224 */ /* 0x000fe600078e0a00 */
[----:B----4-:R-:W-:Y:S01]  /*18120*/  @!P5 LEA.HI.X.SX32 R0, R0, R6, 0x1, P0 ;  /* 0x000000060000d211 */ /* 0x010fe200000f0eff */
[----:B------:R-:W-:Y:S01]  /*18130*/  IMAD R221, R4, c[0x0][0x2b8], R2 ;  /* 0x0000ae0004dd7a24 */ /* 0x000fe200078e0202 */
[C---:B------:R-:W-:Y:S02]  /*18140*/  @!P5 LEA R2, P0, R3.reuse, c[0x0][0x2a0], 0x2 ;  /* 0x0000a8000302da11 */ /* 0x040fe400078010ff */
[----:B--2---:R-:W-:Y:S02]  /*18150*/  SHF.R.S32.HI R6, RZ, 0x1f, R223 ;  /* 0x0000001fff067819 */ /* 0x004fe400000114df */
        /* <DEDUP_REMOVED lines=21> */
.L_x_1780:
[----:B------:R-:W-:-:S05]  /*182b0*/  BRA.DIV ~URZ, `(.L_x_1679) ;  /* 0x000098927f007947 */ /* 0x000fca000b800000 */
[----:B------:R3:W4:Y:S02]  /*182c0*/  SHFL.IDX PT, R0, R11, RZ, 0x1c1f ;  /* 0x001c1fff0b007589 */ /* 0x00072400000e0000 */
.L_x_1781:
        /* <DEDUP_REMOVED lines=16> */
.L_x_1782:
[----:B---34-:R-:W-:Y:S05]  /*183d0*/  @P0 IADD3 R2, P1, R0, R234, RZ ;  /* 0x000000ea00020210 */ /* 0x018fea0007f3e0ff */
[----:B-1----:R-:W-:Y:S01]  /*183e0*/  @P0 IMAD.X R3, R4, 0x1, R233, P1 ;  /* 0x0000000104030824 */ /* 0x002fe200008e06e9 */
[----:B------:R-:W-:Y:S04]  /*183f0*/  @P0 IADD3 R8, P1, R0, R235, RZ ;  /* 0x000000eb00080210 */ /* 0x000fe80007f3e0ff */
[----:B------:R-:W-:Y:S01]  /*18400*/  @!PT LDS RZ, [RZ] ;  /* 0x00000000fffff984 */ /* 0x000fe20000000800 */
[----:B------:R-:W-:Y:S01]  /*18410*/  @!PT LDS RZ, [RZ] ;  /* 0x00000000fffff984 */ /* 0x000fe20000000800 */
[----:B------:R-:W-:Y:S01]  /*18420*/  @!PT LDS RZ, [RZ] ;  /* 0x00000000fffff984 */ /* 0x000fe20000000800 */
[----:B------:R1:W-:Y:S01]  /*18430*/  @P0 LDGSTS.E.BYPASS.LTC128B.128 [R209+0x4480], [R2.64], !P2 ;  /* 0x0448000002d10fae */ /* 0x0003e2000d101d48 */
[----:B------:R-:W-:Y:S05]  /*18440*/  @P0 IMAD.X R9, R4, 0x1, R230, P1 ;  /* 0x0000000104090824 */ /* 0x000fea00008e06e6 */
[----:B------:R3:W-:Y:S01]  /*18450*/  @P0 LDGSTS.E.BYPASS.LTC128B.128 [R209+0x5080], [R8.64], !P4 ;  /* 0x0508000008d10fae */ /* 0x0007e2000e101d48 */
[----:B-1----:R-:W-:Y:S05]  /*18460*/  @P0 IADD3 R2, P1, R0, R232, RZ ;  /* 0x000000e800020210 */ /* 0x002fea0007f3e0ff */
[----:B------:R-:W-:Y:S05]  /*18470*/  @P0 IMAD.X R3, R4, 0x1, R231, P1 ;  /* 0x0000000104030824 */ /* 0x000fea00008e06e7 */
[----:B------:R3:W-:Y:S03]  /*18480*/  @P0 LDGSTS.E.BYPASS.LTC128B.128 [R209+0x5c80], [R2.64], !P3 ;  /* 0x05c8000002d10fae */ /* 0x0007e6000d901d48 */
.L_x_1677:
[----:B--234-:R-:W-:Y:S05]  /*18490*/  BSYNC B0 ;  /* 0x0000000000007941 */ /* 0x01cfea0003800000 */
.L_x_1676:
        /* <DEDUP_REMOVED lines=51> */
.L_x_1783:
        /* <DEDUP_REMOVED lines=15> */
.L_x_1784:
[----:B--2---:R-:W-:Y:S01]  /*188c0*/  FMNMX.FTZ R6, R0, R4, !PT ;  /* 0x0000000400067209 */ /* 0x004fe20007810000 */
[C---:B------:R-:W-:Y:S01]  /*188d0*/  FMUL.FTZ R2, R106.reuse, c[0x0][0x2d0] ;  /* 0x0000b4006a027a20 */ /* 0x040fe20000410000 */
[----:B------:R-:W-:Y:S01]  /*188e0*/  WARPSYNC 0xffffffff ;  /* 0xffffffff00007948 */ /* 0x000fe20003800000 */
[----:B------:R-:W-:Y:S01]  /*188f0*/  FADD.FTZ R0, -R106, R107 ;  /* 0x0000006b6a007221 */ /* 0x000fe20000010100 */
[----:B------:R-:W-:Y:S01]  /*18900*/  LDSM.16.MT88.4 R40, [R197] ;  /* 0x00000000c528783b */ /* 0x000fe20000004200 */
[--C-:B------:R-:W-:Y:S02]  /*18910*/  FFMA.FTZ R8, R194, c[0x0][0x2d0], -R2.reuse ;  /* 0x0000b400c2087a23 */ /* 0x100fe40000010802 */
        /* <DEDUP_REMOVED lines=200> */
[C---:B----4-:R-:W-:Y:S01]  /*195a0*/  FMUL.FTZ R10, R3.reuse, R142 ;  /* 0x0000008e030a7220 */ /* 0x050fe20000410000 */
        /* <DEDUP_REMOVED lines=13> */
[----:B------:R-:W-:Y:S02]  /*19680*/  FADD.FTZ R0, R111, R0 ;  /* 0x000000006f007221 */ /* 0x000fe40000010000 */
[C---:B------:R-:W-:Y:S02]  /*19690*/  FMUL.FTZ R25, R4.reuse, R149 ;  /* 0x0000009504197220 */ /* 0x040fe40000410000 */
        /* <DEDUP_REMOVED lines=64> */
[C---:B------:R-:W-:Y:S04]  /*19aa0*/  HMMA.16816.F32 R12, R120.reuse, R124, R12 ;  /* 0x0000007c780c723c */ /* 0x040fe8000000180c */
[----:B------:R-:W-:Y:S04]  /*19ab0*/  FADD.FTZ R4, R214, R0 ;  /* 0x00000000d6047221 */ /* 0x000fe80000010000 */
[-C--:B------:R-:W-:Y:S01]  /*19ac0*/  HMMA.16816.F32 R16, R120, R126.reuse, R16 ;  /* 0x0000007e7810723c */ /* 0x080fe20000001810 */
[----:B------:R-:W4:Y:S03]  /*19ad0*/  MUFU.EX2 R110, R228 ;  /* 0x000000e4006e7308 */ /* 0x000f260000000800 */
[----:B-1----:R-:W-:Y:S04]  /*19ae0*/  F2FP.PACK_AB R174, R136, R137 ;  /* 0x0000008988ae723e */ /* 0x002fe800000000ff */
[C---:B------:R-:W-:Y:S01]  /*19af0*/  HMMA.16816.F32 R20, R116.reuse, R126, R20 ;  /* 0x0000007e7414723c */ /* 0x040fe20000001814 */
[----:B------:R-:W1:Y:S03]  /*19b00*/  LDSM.16.MT88.4 R124, [R197+0x1000] ;  /* 0x00100000c57c783b */ /* 0x000e660000004200 */
[----:B---3--:R-:W-:Y:S04]  /*19b10*/  FADD.FTZ R0, R111, R2 ;  /* 0x000000026f007221 */ /* 0x008fe80000010000 */
[-C--:B------:R-:W-:Y:S04]  /*19b20*/  HMMA.16816.F32 R24, R116, R128.reuse, R24 ;  /* 0x000000807418723c */ /* 0x080fe80000001818 */
[----:B------:R-:W-:Y:S02]  /*19b30*/  FADD.FTZ R2, R244, R4 ;  /* 0x00000004f4027221 */ /* 0x000fe40000010000 */
[----:B------:R-:W-:Y:S02]  /*19b40*/  FADD.FTZ R4, R140, R3 ;  /* 0x000000038c047221 */ /* 0x000fe40000010000 */
[C---:B------:R-:W-:Y:S04]  /*19b50*/  HMMA.16816.F32 R28, R120.reuse, R128, R28 ;  /* 0x00000080781c723c */ /* 0x040fe8000000181c */
[C---:B----4-:R-:W-:Y:S01]  /*19b60*/  F2FP.PACK_AB R172, R110.reuse, R111 ;  /* 0x0000006f6eac723e */ /* 0x050fe200000000ff */
[----:B------:R-:W-:Y:S02]  /*19b70*/  FADD.FTZ R0, R110, R0 ;  /* 0x000000006e007221 */ /* 0x000fe40000010000 */
        /* <DEDUP_REMOVED lines=38> */
[----:B------:R-:W-:Y:S02]  /*19de0*/  FADD.FTZ R236, R194, R4 ;  /* 0x00000004c2ec7221 */ /* 0x000fe40000010000 */
[----:B------:R-:W-:Y:S02]  /*19df0*/  FADD.FTZ R237, R183, R3 ;  /* 0x00000003b7ed7221 */ /* 0x000fe40000010000 */
[-C--:B------:R-:W-:Y:S04]  /*19e00*/  HMMA.16816.F32 R80, R120, R130.reuse, R80 ;  /* 0x000000827850723c */ /* 0x080fe80000001850 */
[----:B------:R-:W-:Y:S01]  /*19e10*/  FADD.FTZ R238, R5, R2 ;  /* 0x0000000205ee7221 */ /* 0x000fe20000010000 */
[----:B------:R-:W-:Y:S03]  /*19e20*/  MOV R5, R6 ;  /* 0x0000000600057202 */ /* 0x000fe60000000f00 */
        /* <DEDUP_REMOVED lines=22> */
[C---:B------:R-:W-:Y:S04]  /*19f90*/  HMMA.16816.F32 R60, R176.reuse, R8, R60 ;  /* 0x00000008b03c723c */ /* 0x040fe8000000183c */
[----:B------:R-:W-:Y:S04]  /*19fa0*/  MOV R220, R0 ;  /* 0x0000000000dc7202 */ /* 0x000fe80000000f00 */
        /* <DEDUP_REMOVED lines=10> */
[----:B------:R-:W-:Y:S07]  /*1a050*/  @!UPT UIADD3 URZ, URZ, URZ, URZ ;  /* 0x0000003f3f3ff290 */ /* 0x000fee000fffe03f */
[----:B------:R-:W-:-:S11]  /*1a060*/  @P0 BRA `(.L_x_1683) ;  /* 0xffffcf0000000947 */ /* 0x000fd6000383ffff */
.L_x_1671:
[----:B------:R-:W-:Y:S05]  /*1a070*/  BRA.DIV ~URZ, `(.L_x_1684) ;  /* 0x00007e227f007947 */ /* 0x000fea000b800000 */
[----:B------:R1:W2:Y:S02]  /*1a080*/  SHFL.BFLY PT, R0, R225, 0x2, 0x1f ;  /* 0x0c401f00e1007f89 */ /* 0x0002a400000e0000 */
.L_x_1785:
        /* <DEDUP_REMOVED lines=15> */
.L_x_1786:
        /* <DEDUP_REMOVED lines=55> */
[----:B------:R-:W-:Y:S01]  /*1a4f0*/  FMUL.FTZ R155, R3, R87 ;  /* 0x00000057039b7220 */ /* 0x000fe20000410000 */
[----:B------:R-:W1:Y:S01]  /*1a500*/  @P0 MUFU.RCP R0, R4 ;  /* 0x0000000400000308 */ /* 0x000e620000001000 */
[----:B------:R-:W-:-:S02]  /*1a510*/  FMUL.FTZ R48, R2, R64 ;  /* 0x0000004002307220 */ /* 0x000fc40000410000 */
[----:B------:R-:W-:Y:S02]  /*1a520*/  FMUL.FTZ R49, R2, R65 ;  /* 0x0000004102317220 */ /* 0x000fe40000410000 */
        /* <DEDUP_REMOVED lines=75> */
.L_x_1588:
        /* <DEDUP_REMOVED lines=19> */
.L_x_1687:
[----:B--2---:R-:W-:Y:S05]  /*1ab10*/  BSYNC B0 ;  /* 0x0000000000007941 */ /* 0x004fea0003800000 */
.L_x_1686:
        /* <DEDUP_REMOVED lines=130> */
.L_x_1690:
        /* <DEDUP_REMOVED lines=26> */
[----:B------:R-:W-:Y:S02]  /*1b4e0*/  IMAD.IADD R3, R3, 0x1, R43 ;  /* 0x0000000103037824 */ /* 0x000fe400078e022b */
        /* <DEDUP_REMOVED lines=66> */
[----:B------:R-:W-:Y:S01]  /*1b910*/  IADD3 R6, R251, R43, RZ ;  /* 0x0000002bfb067210 */ /* 0x000fe20007ffe0ff */
[C---:B-1----:R-:W-:Y:S01]  /*1b920*/  IMAD.WIDE.U32 R8, R2.reuse, c[0x0][0x3a0], RZ ;  /* 0x0000e80002087a25 */ /* 0x042fe200078e00ff */
[----:B------:R-:W1:Y:S03]  /*1b930*/  S2R R12, SR_TID.X ;  /* 0x00000000000c7919 */ /* 0x000e660000002100 */
[----:B------:R-:W-:-:S02]  /*1b940*/  IMAD R2, R2, c[0x0][0x3a4], R16 ;  /* 0x0000e90002027a24 */ /* 0x000fc400078e0210 */
[----:B------:R-:W-:-:S03]  /*1b950*/  @P5 IMAD.HI.U32 R10, R6, c[0x0][0x4ec], RZ ;  /* 0x00013b00060a5a27 */ /* 0x000fc600078e00ff */
[----:B------:R-:W-:Y:S02]  /*1b960*/  IADD3 R3, R9, R2, RZ ;  /* 0x0000000209037210 */ /* 0x000fe40007ffe0ff */
[----:B------:R-:W-:-:S05]  /*1b970*/  MOV R2, R8 ;  /* 0x0000000800027202 */ /* 0x000fca0000000f00 */
[C---:B------:R-:W-:Y:S01]  /*1b980*/  IMAD.WIDE.U32 R8, R5.reuse, c[0x0][0x3e8], R2 ;  /* 0x0000fa0005087a25 */ /* 0x040fe200078e0002 */
[----:B------:R-:W-:Y:S02]  /*1b990*/  SHF.R.S32.HI R3, RZ, 0x1f, R0 ;  /* 0x0000001fff037819 */ /* 0x000fe40000011400 */
[----:B------:R-:W-:Y:S01]  /*1b9a0*/  MOV R2, R6 ;  /* 0x0000000600027202 */ /* 0x000fe20000000f00 */
[----:B------:R-:W-:Y:S01]  /*1b9b0*/  IMAD R9, R5, c[0x0][0x3ec], R9 ;  /* 0x0000fb0005097a24 */ /* 0x000fe200078e0209 */
[----:B------:R-:W-:Y:S01]  /*1b9c0*/  @P5 SHF.R.U32.HI R2, RZ, c[0x0][0x4f0], R10 ;  /* 0x00013c00ff025a19 */ /* 0x000fe2000001160a */
[----:B------:R-:W-:Y:S02]  /*1b9d0*/  IMAD R5, R3, c[0x0][0x3f0], RZ ;  /* 0x0000fc0003057a24 */ /* 0x000fe400078e02ff */
[----:B------:R-:W-:Y:S01]  /*1b9e0*/  IMAD.WIDE.U32 R8, R0, c[0x0][0x3f0], R8 ;  /* 0x0000fc0000087a25 */ /* 0x000fe200078e0008 */
[----:B-1----:R-:W-:-:S03]  /*1b9f0*/  SHF.R.S32.HI R11, RZ, 0x1f, R12 ;  /* 0x0000001fff0b7819 */ /* 0x002fc6000001140c */
[----:B------:R-:W-:Y:S01]  /*1ba00*/  IMAD R10, R0, c[0x0][0x3f4], R5 ;  /* 0x0000fd00000a7a24 */ /* 0x000fe200078e0205 */
[----:B------:R-:W-:Y:S02]  /*1ba10*/  SHF.R.S32.HI R5, RZ, 0x1f, R2 ;  /* 0x0000001fff057819 */ /* 0x000fe40000011402 */
[----:B------:R-:W-:Y:S02]  /*1ba20*/  IADD3 R0, -R2, RZ, RZ ;  /* 0x000000ff02007210 */ /* 0x000fe40007ffe1ff */
[----:B------:R-:W-:Y:S02]  /*1ba30*/  IADD3 R9, R9, R10, RZ ;  /* 0x0000000a09097210 */ /* 0x000fe40007ffe0ff */
[----:B------:R-:W-:Y:S01]  /*1ba40*/  LEA.HI R11, R11, R12, RZ, 0x2 ;  /* 0x0000000c0b0b7211 */ /* 0x000fe200078f10ff */
[----:B------:R-:W-:-:S03]  /*1ba50*/  IMAD R0, R0, c[0x0][0x4e8], R6 ;  /* 0x00013a0000007a24 */ /* 0x000fc600078e0206 */
[----:B------:R-:W-:Y:S02]  /*1ba60*/  SHF.R.S32.HI R11, RZ, 0x2, R11 ;  /* 0x00000002ff0b7819 */ /* 0x000fe4000001140b */
        /* <DEDUP_REMOVED lines=18> */
[----:B------:R-:W-:Y:S02]  /*1bb90*/  IADD3 R3, R3, R6, RZ ;  /* 0x0000000603037210 */ /* 0x000fe40007ffe0ff */
[----:B------:R-:W-:-:S03]  /*1bba0*/  IADD3 R6, R11, R43, RZ ;  /* 0x0000002b0b067210 */ /* 0x000fc60007ffe0ff */
[----:B------:R-:W-:-:S04]  /*1bbb0*/  IMAD.WIDE.U32 R2, R0, c[0x0][0x3d8], R2 ;  /* 0x0000f60000027a25 */ /* 0x000fc800078e0002 */
[----:B------:R-:W-:Y:S01]  /*1bbc0*/  IMAD R0, R0, c[0x0][0x3dc], R5 ;  /* 0x0000f70000007a24 */ /* 0x000fe200078e0205 */
[----:B------:R-:W-:-:S04]  /*1bbd0*/  LEA R13, P0, R2, c[0x0][0x380], 0x1 ;  /* 0x0000e000020d7a11 */ /* 0x000fc800078008ff */
[----:B------:R-:W-:-:S04]  /*1bbe0*/  IADD3 R0, R3, R0, RZ ;  /* 0x0000000003007210 */ /* 0x000fc80007ffe0ff */
[----:B------:R-:W-:Y:S01]  /*1bbf0*/  LEA.HI.X R12, R2, c[0x0][0x384], R0, 0x1, P0 ;  /* 0x0000e100020c7a11 */ /* 0x000fe200000f0c00 */
[----:B------:R-:W-:Y:S05]  /*1bc00*/  BRA.DIV ~URZ, `(.L_x_1692) ;  /* 0x000065127f007947 */ /* 0x000fea000b800000 */
[----:B-1234-:R1:W2:Y:S02]  /*1bc10*/  SHFL.IDX PT, R5, R12, RZ, 0x1c1f ;  /* 0x001c1fff0c057589 */ /* 0x01e2a400000e0000 */
.L_x_1787:
[----:B------:R-:W-:Y:S05]  /*1bc20*/  BRA.DIV ~URZ, `(.L_x_1693) ;  /* 0x000065627f007947 */ /* 0x000fea000b800000 */
[----:B------:R3:W4:Y:S02]  /*1bc30*/  SHFL.IDX PT, R0, R13, RZ, 0x1c1f ;  /* 0x001c1fff0d007589 */ /* 0x00072400000e0000 */
.L_x_1788:
[----:B------:R-:W-:Y:S01]  /*1bc40*/  ISETP.GE.AND P0, PT, R6, R4, PT ;  /* 0x000000040600720c */ /* 0x000fe20003f06270 */
[----:B------:R-:W-:-:S12]  /*1bc50*/  BSSY B0, `(.L_x_1694) ;  /* 0x0000012000007945 */ /* 0x000fd80003800000 */
        /* <DEDUP_REMOVED lines=14> */
[----:B------:R2:W-:Y:S04]  /*1bd40*/  @!P2 ST.E.128 [R10.64], R24 ;  /* 0x000000180a00a985 */ /* 0x0005e8000c101d08 */
[----:B------:R2:W-:Y:S04]  /*1bd50*/  @!P1 ST.E.128 [R8.64], R20 ;  /* 0x0000001408009985 */ /* 0x0005e8000c101d08 */
[----:B------:R2:W-:Y:S02]  /*1bd60*/  @!P0 ST.E.128 [R2.64], R16 ;  /* 0x0000001002008985 */ /* 0x0005e4000c101d08 */
.L_x_1695:
[----:B------:R-:W-:Y:S05]  /*1bd70*/  BSYNC B0 ;  /* 0x0000000000007941 */ /* 0x000fea0003800000 */
.L_x_1694:
[----:B------:R-:W-:Y:S05]  /*1bd80*/  BRA.DIV ~URZ, `(.L_x_1696) ;  /* 0x000064627f007947 */ /* 0x000fea000b800000 */
[----:B--2---:R2:W1:Y:S04]  /*1bd90*/  SHFL.IDX PT, R5, R12, 0x1, 0x1c1f ;  /* 0x003c1f000c057f89 */ /* 0x00446800000e0000 */
[----:B----4-:R2:W4:Y:S02]  /*1bda0*/  SHFL.IDX PT, R0, R13, 0x1, 0x1c1f ;  /* 0x003c1f000d007f89 */ /* 0x01052400000e0000 */
.L_x_1789:
        /* <DEDUP_REMOVED lines=17> */
[----:B------:R1:W-:Y:S04]  /*1bec0*/  @!P2 ST.E.128 [R10.64], R36 ;  /* 0x000000240a00a985 */ /* 0x0003e8000c101d08 */
[----:B------:R1:W-:Y:S04]  /*1bed0*/  @!P1 ST.E.128 [R8.64], R32 ;  /* 0x0000002008009985 */ /* 0x0003e8000c101d08 */
[----:B------:R1:W-:Y:S02]  /*1bee0*/  @!P0 ST.E.128 [R2.64], R28 ;  /* 0x0000001c02008985 */ /* 0x0003e4000c101d08 */
.L_x_1698:
[----:B------:R-:W-:Y:S05]  /*1bef0*/  BSYNC B0 ;  /* 0x0000000000007941 */ /* 0x000fea0003800000 */
.L_x_1697:
[----:B------:R-:W-:Y:S05]  /*1bf00*/  BRA.DIV ~URZ, `(.L_x_1699) ;  /* 0x000063a27f007947 */ /* 0x000fea000b800000 */
[----:B-1----:R1:W2:Y:S02]  /*1bf10*/  SHFL.IDX PT, R5, R12, 0x2, 0x1c1f ;  /* 0x005c1f000c057f89 */ /* 0x0022a400000e0000 */
.L_x_1790:
[----:B------:R-:W-:Y:S05]  /*1bf20*/  BRA.DIV ~URZ, `(.L_x_1700) ;  /* 0x000063f27f007947 */ /* 0x000fea000b800000 */
[----:B----4-:R4:W1:Y:S02]  /*1bf30*/  SHFL.IDX PT, R0, R13, 0x2, 0x1c1f ;  /* 0x005c1f000d007f89 */ /* 0x01086400000e0000 */
.L_x_1791:
        /* <DEDUP_REMOVED lines=20> */
.L_x_1702:
[----:B------:R-:W-:Y:S05]  /*1c080*/  BSYNC B0 ;  /* 0x0000000000007941 */ /* 0x000fea0003800000 */
.L_x_1701:
[----:B------:R-:W-:Y:S05]  /*1c090*/  BRA.DIV ~URZ, `(.L_x_1703) ;  /* 0x000062e27f007947 */ /* 0x000fea000b800000 */
[----:B--2---:R2:W3:Y:S04]  /*1c0a0*/  SHFL.IDX PT, R5, R12, 0x3, 0x1c1f ;  /* 0x007c1f000c057f89 */ /* 0x0044e800000e0000 */
[----:B-1----:R2:W1:Y:S02]  /*1c0b0*/  SHFL.IDX PT, R0, R13, 0x3, 0x1c1f ;  /* 0x007c1f000d007f89 */ /* 0x00246400000e0000 */
.L_x_1792:
[----:B------:R-:W-:-:S04]  /*1c0c0*/  IADD3 R2, R6, 0x60, RZ ;  /* 0x0000006006027810 */ /* 0x000fc80007ffe0ff */
[----:B------:R-:W-:-:S13]  /*1c0d0*/  ISETP.GE.AND P0, PT, R2, R4, PT ;  /* 0x000000040200720c */ /* 0x000fda0003f06270 */
[----:B------:R-:W-:Y:S05]  /*1c0e0*/  @P0 BRA `(.L_x_1704) ;  /* 0x000024b000000947 */ /* 0x000fea0003800000 */
[----:B--234-:R-:W2:Y:S04]  /*1c0f0*/  LDL.64 R12, [R1] ;  /* 0x00000000010c7983 */ /* 0x01cea80000100a00 */
[----:B------:R-:W3:Y:S04]  /*1c100*/  LDL R11, [R1+0x88] ;  /* 0x00008800010b7983 */ /* 0x000ee80000100800 */
[----:B------:R-:W4:Y:S01]  /*1c110*/  LDL R10, [R1+0x8] ;  /* 0x00000800010a7983 */ /* 0x000f220000100800 */
[----:B------:R-:W-:-:S13]  /*1c120*/  ISETP.GE.AND P0, PT, R252, c[0x0][0x3c8], PT ;  /* 0x0000f200fc007a0c */ /* 0x000fda0003f06270 */
[----:B-1----:R-:W-:Y:S02]  /*1c130*/  @!P0 LEA R2, P2, R252, R0, 0x1 ;  /* 0x00000000fc028211 */ /* 0x002fe400078408ff */
[----:B--2---:R-:W-:Y:S02]  /*1c140*/  ISETP.GE.AND P1, PT, R12, c[0x0][0x3c8], PT ;  /* 0x0000f2000c007a0c */ /* 0x004fe40003f26270 */
[----:B---3--:R-:W-:-:S11]  /*1c150*/  @!P0 LEA.HI.X R3, R252, R5, R11, 0x1, P2 ;  /* 0x00000005fc038211 */ /* 0x008fd600010f0c0b */
[----:B------:R-:W-:-:S04]  /*1c160*/  @!P1 LEA R8, P3, R12, R0, 0x1 ;  /* 0x000000000c089211 */ /* 0x000fc800078608ff */
[----:B------:R-:W-:-:S05]  /*1c170*/  @!P1 LEA.HI.X R9, R12, R5, R13, 0x1, P3 ;  /* 0x000000050c099211 */ /* 0x000fca00018f0c0d */
[----:B------:R1:W-:Y:S04]  /*1c180*/  @!P1 ST.E.128 [R8.64], R64 ;  /* 0x0000004008009985 */ /* 0x0003e8000c101d08 */
[----:B------:R1:W-:Y:S01]  /*1c190*/  @!P0 ST.E.128 [R2.64], R60 ;  /* 0x0000003c02008985 */ /* 0x0003e2000c101d08 */
[----:B----4-:R-:W-:-:S13]  /*1c1a0*/  ISETP.GE.AND P0, PT, R10, c[0x0][0x3c8], PT ;  /* 0x0000f2000a007a0c */ /* 0x010fda0003f06270 */
[----:B------:R-:W-:Y:S05]  /*1c1b0*/  @P0 BRA `(.L_x_1704) ;  /* 0x000023e000000947 */ /* 0x000fea0003800000 */
[----:B------:R-:W2:Y:S01]  /*1c1c0*/  LDL R11, [R1+0x84] ;  /* 0x00008400010b7983 */ /* 0x000ea20000100800 */
[----:B-1----:R-:W-:-:S04]  /*1c1d0*/  LEA R2, P0, R10, R0, 0x1 ;  /* 0x000000000a027211 */ /* 0x002fc800078008ff */
[----:B--2---:R-:W-:-:S05]  /*1c1e0*/  LEA.HI.X R3, R10, R5, R11, 0x1, P0 ;  /* 0x000000050a037211 */ /* 0x004fca00000f0c0b */
[----:B------:R1:W-:Y:S01]  /*1c1f0*/  ST.E.128 [R2.64], R56 ;  /* 0x0000003802007985 */ /* 0x0003e2000c101d08 */
[----:B------:R-:W-:Y:S05]  /*1c200*/  BRA `(.L_x_1704) ;  /* 0x0000239000007947 */ /* 0x000fea0003800000 */
.L_x_1691:
        /* <DEDUP_REMOVED lines=34> */
.L_x_1793:
[----:B------:R-:W-:Y:S05]  /*1c430*/  BRA.DIV ~URZ, `(.L_x_1706) ;  /* 0x000060727f007947 */ /* 0x000fea000b800000 */
[----:B------:R3:W4:Y:S02]  /*1c440*/  SHFL.IDX PT, R0, R5, RZ, 0x1c1f ;  /* 0x001c1fff05007589 */ /* 0x00072400000e0000 */
.L_x_1794:
        /* <DEDUP_REMOVED lines=25> */
[----:B------:R-:W-:-:S04]  /*1c5e0*/  @!P1 LEA R2, P0, R8, R0, 0x2 ;  /* 0x0000000008029211 */ /* 0x000fc800078010ff */
[----:B--2---:R-:W-:Y:S02]  /*1c5f0*/  @!P1 LEA.HI.X R3, R8, R4, R9, 0x2, P0 ;  /* 0x0000000408039211 */ /* 0x004fe400000f1409 */
[----:B------:R-:W-:-:S04]  /*1c600*/  @!P2 LEA R8, P0, R11, R0, 0x2 ;  /* 0x000000000b08a211 */ /* 0x000fc800078010ff */
[----:B------:R-:W-:Y:S02]  /*1c610*/  @!P2 LEA.HI.X R9, R11, R4, R17, 0x2, P0 ;  /* 0x000000040b09a211 */ /* 0x000fe400000f1411 */
[----:B------:R-:W2:Y:S04]  /*1c620*/  LDL R11, [R1+0xe8] ;  /* 0x0000e800010b7983 */ /* 0x000ea80000100800 */
[----:B------:R3:W-:Y:S04]  /*1c630*/  @!P1 ST.E.64 [R2.64], R172 ;  /* 0x000000ac02009985 */ /* 0x0007e8000c101b08 */
[----:B------:R-:W4:Y:S01]  /*1c640*/  LDL R17, [R1+0xe4] ;  /* 0x0000e40001117983 */ /* 0x000f220000100800 */
[----:B---3--:R-:W-:-:S04]  /*1c650*/  @!P4 LEA R2, P0, R13, R0, 0x2 ;  /* 0x000000000d02c211 */ /* 0x008fc800078010ff */
[----:B------:R-:W-:Y:S02]  /*1c660*/  @!P4 LEA.HI.X R3, R13, R4, R15, 0x2, P0 ;  /* 0x000000040d03c211 */ /* 0x000fe400000f140f */
[----:B------:R-:W3:Y:S04]  /*1c670*/  LDL R15, [R1+0xe0] ;  /* 0x0000e000010f7983 */ /* 0x000ee80000100800 */
[----:B------:R-:W5:Y:S01]  /*1c680*/  LDL R13, [R1+0xdc] ;  /* 0x0000dc00010d7983 */ /* 0x000f620000100800 */
[----:B------:R-:W-:Y:S02]  /*1c690*/  ISETP.GE.AND P3, PT, R43, c[0x0][0x3c8], PT ;  /* 0x0000f2002b007a0c */ /* 0x000fe40003f66270 */
[----:B------:R-:W-:Y:S01]  /*1c6a0*/  ISETP.GE.AND P1, PT, R24, c[0x0][0x3c8], PT ;  /* 0x0000f20018007a0c */ /* 0x000fe20003f26270 */
[----:B------:R1:W-:Y:S04]  /*1c6b0*/  @!P2 ST.E.64 [R8.64], R174 ;  /* 0x000000ae0800a985 */ /* 0x0003e8000c101b08 */
[----:B------:R1:W-:Y:S01]  /*1c6c0*/  @!P4 ST.E.64 [R2.64], R176 ;  /* 0x000000b00200c985 */ /* 0x0003e2000c101b08 */
[----:B------:R-:W-:-:S02]  /*1c6d0*/  ISETP.GE.AND P4, PT, R22, c[0x0][0x3c8], PT ;  /* 0x0000f20016007a0c */ /* 0x000fc40003f86270 */
[----:B------:R-:W-:-:S03]  /*1c6e0*/  ISETP.GE.AND P2, PT, R20, c[0x0][0x3c8], PT ;  /* 0x0000f20014007a0c */ /* 0x000fc60003f46270 */
[----:B-1----:R-:W-:-:S04]  /*1c6f0*/  @!P3 LEA R8, P0, R43, R0, 0x2 ;  /* 0x000000002b08b211 */ /* 0x002fc800078010ff */
[----:B------:R-:W-:Y:S02]  /*1c700*/  @!P3 LEA.HI.X R9, R43, R4, R76, 0x2, P0 ;  /* 0x000000042b09b211 */ /* 0x000fe400000f144c */
[----:B------:R-:W-:-:S04]  /*1c710*/  @!P1 LEA R2, P0, R24, R0, 0x2 ;  /* 0x0000000018029211 */ /* 0x000fc800078010ff */
[----:B------:R-:W-:Y:S01]  /*1c720*/  @!P1 LEA.HI.X R3, R24, R4, R25, 0x2, P0 ;  /* 0x0000000418039211 */ /* 0x000fe200000f1419 */
[----:B------:R1:W-:Y:S04]  /*1c730*/  @!P3 ST.E.64 [R8.64], R178 ;  /* 0x000000b20800b985 */ /* 0x0003e8000c101b08 */
[----:B------:R1:W-:Y:S01]  /*1c740*/  @!P1 ST.E.64 [R2.64], R156 ;  /* 0x0000009c02009985 */ /* 0x0003e2000c101b08 */
[----:B------:R-:W-:Y:S02]  /*1c750*/  ISETP.GE.AND P1, PT, R18, c[0x0][0x3c8], PT ;  /* 0x0000f20012007a0c */ /* 0x000fe40003f26270 */
[----:B------:R-:W-:Y:S02]  /*1c760*/  ISETP.GE.AND P3, PT, R16, c[0x0][0x3c8], PT ;  /* 0x0000f20010007a0c */ /* 0x000fe40003f66270 */
        /* <DEDUP_REMOVED lines=8> */
[----:B-1----:R-:W-:-:S04]  /*1c7f0*/  @!P1 LEA R8, P0, R18, R0, 0x2 ;  /* 0x0000000012089211 */ /* 0x002fc800078010ff */
[----:B------:R-:W-:Y:S02]  /*1c800*/  @!P1 LEA.HI.X R9, R18, R4, R19, 0x2, P0 ;  /* 0x0000000412099211 */ /* 0x000fe400000f1413 */
[----:B------:R-:W-:-:S03]  /*1c810*/  @!P4 LEA R2, P0, R10, R0, 0x2 ;  /* 0x000000000a02c211 */ /* 0x000fc600078010ff */
[----:B------:R1:W-:Y:S01]  /*1c820*/  @!P1 ST.E.64 [R8.64], R182 ;  /* 0x000000b608009985 */ /* 0x0003e2000c101b08 */
[----:B------:R-:W-:Y:S02]  /*1c830*/  ISETP.GE.AND P1, PT, R12, c[0x0][0x3c8], PT ;  /* 0x0000f2000c007a0c */ /* 0x000fe40003f26270 */
[----:B--2---:R-:W-:Y:S02]  /*1c840*/  @!P4 LEA.HI.X R3, R10, R4, R11, 0x2, P0 ;  /* 0x000000040a03c211 */ /* 0x004fe400000f140b */
[----:B------:R-:W-:-:S04]  /*1c850*/  @!P3 LEA R10, P0, R16, R0, 0x2 ;  /* 0x00000000100ab211 */ /* 0x000fc800078010ff */
[----:B----4-:R-:W-:Y:S02]  /*1c860*/  @!P3 LEA.HI.X R11, R16, R4, R17, 0x2, P0 ;  /* 0x00000004100bb211 */ /* 0x010fe400000f1411 */
[C---:B-1----:R-:W-:Y:S01]  /*1c870*/  @!P2 LEA R8, P0, R14.reuse, R0, 0x2 ;  /* 0x000000000e08a211 */ /* 0x042fe200078010ff */
[----:B------:R1:W-:Y:S04]  /*1c880*/  @!P4 ST.E.64 [R2.64], R110 ;  /* 0x0000006e0200c985 */ /* 0x0003e8000c101b08 */
[----:B------:R2:W-:Y:S01]  /*1c890*/  @!P3 ST.E.64 [R10.64], R186 ;  /* 0x000000ba0a00b985 */ /* 0x0005e2000c101b08 */
[----:B---3--:R-:W-:Y:S02]  /*1c8a0*/  @!P2 LEA.HI.X R9, R14, R4, R15, 0x2, P0 ;  /* 0x000000040e09a211 */ /* 0x008fe400000f140f */
[----:B-1----:R-:W-:-:S04]  /*1c8b0*/  @!P1 LEA R2, P0, R12, R0, 0x2 ;  /* 0x000000000c029211 */ /* 0x002fc800078010ff */
[----:B-----5:R-:W-:Y:S01]  /*1c8c0*/  @!P1 LEA.HI.X R3, R12, R4, R13, 0x2, P0 ;  /* 0x000000040c039211 */ /* 0x020fe200000f140d */
[----:B------:R2:W-:Y:S04]  /*1c8d0*/  @!P2 ST.E.64 [R8.64], R184 ;  /* 0x000000b80800a985 */ /* 0x0005e8000c101b08 */
[----:B------:R2:W-:Y:S04]  /*1c8e0*/  @!P1 ST.E.64 [R2.64], R88 ;  /* 0x0000005802009985 */ /* 0x0005e8000c101b08 */
.L_x_1708:
[----:B------:R-:W-:Y:S05]  /*1c8f0*/  BSYNC B0 ;  /* 0x0000000000007941 */ /* 0x000fea0003800000 */
.L_x_1707:
[----:B------:R-:W-:Y:S05]  /*1c900*/  BRA.DIV ~URZ, `(.L_x_1709) ;  /* 0x00005c027f007947 */ /* 0x000fea000b800000 */
[----:B--2---:R2:W1:Y:S04]  /*1c910*/  SHFL.IDX PT, R4, R6, 0x1, 0x1c1f ;  /* 0x003c1f0006047f89 */ /* 0x00446800000e0000 */
[----:B----4-:R2:W4:Y:S02]  /*1c920*/  SHFL.IDX PT, R0, R5, 0x1, 0x1c1f ;  /* 0x003c1f0005007f89 */ /* 0x01052400000e0000 */
.L_x_1795:
[----:B------:R-:W-:Y:S01]  /*1c930*/  BSSY B0, `(.L_x_1710) ;  /* 0x000004a000007945 */ /* 0x000fe20003800000 */
[----:B------:R-:W-:Y:S05]  /*1c940*/  @P6 BRA `(.L_x_1711) ;  /* 0x0000048000006947 */ /* 0x000fea0003800000 */
[----:B------:R-:W5:Y:S04]  /*1c950*/  LDL R8, [R1+0x68] ;  /* 0x0000680001087983 */ /* 0x000f680000100800 */
[----:B--2---:R-:W2:Y:S04]  /*1c960*/  LDL R15, [R1+0xc8] ;  /* 0x0000c800010f7983 */ /* 0x004ea80000100800 */
[----:B---3--:R-:W3:Y:S04]  /*1c970*/  LDL R9, [R1+0x108] ;  /* 0x0001080001097983 */ /* 0x008ee80000100800 */
[----:B----4-:R-:W4:Y:S04]  /*1c980*/  LDL R17, [R1+0x104] ;  /* 0x0001040001117983 */ /* 0x010f280000100800 */
        /* <DEDUP_REMOVED lines=20> */
[----:B------:R-:W-:-:S04]  /*1cad0*/  @!P1 LEA R2, P2, R8, R0, 0x2 ;  /* 0x0000000008029211 */ /* 0x000fc800078410ff */
[----:B-1-3--:R-:W-:Y:S02]  /*1cae0*/  @!P1 LEA.HI.X R3, R8, R4, R9, 0x2, P2 ;  /* 0x0000000408039211 */ /* 0x00afe400010f1409 */
[----:B------:R-:W-:-:S04]  /*1caf0*/  @!P0 LEA R8, P2, R15, R0, 0x2 ;  /* 0x000000000f088211 */ /* 0x000fc800078410ff */
[----:B----4-:R-:W-:Y:S02]  /*1cb00*/  @!P0 LEA.HI.X R9, R15, R4, R17, 0x2, P2 ;  /* 0x000000040f098211 */ /* 0x010fe400010f1411 */
[----:B------:R-:W2:Y:S04]  /*1cb10*/  LDL R17, [R1+0xe0] ;  /* 0x0000e00001117983 */ /* 0x000ea80000100800 */
[----:B------:R-:W3:Y:S01]  /*1cb20*/  LDL R15, [R1+0xdc] ;  /* 0x0000dc00010f7983 */ /* 0x000ee20000100800 */
[----:B------:R-:W-:Y:S02]  /*1cb30*/  ISETP.GE.AND P3, PT, R77, c[0x0][0x3c8], PT ;  /* 0x0000f2004d007a0c */ /* 0x000fe40003f66270 */
        /* <DEDUP_REMOVED lines=19> */
[----:B----4-:R-:W-:Y:S02]  /*1cc70*/  @!P0 LEA R8, P2, R22, R0, 0x2 ;  /* 0x0000000016088211 */ /* 0x010fe400078410ff */
[----:B------:R-:W-:Y:S01]  /*1cc80*/  ISETP.GE.AND P3, PT, R18, c[0x0][0x3c8], PT ;  /* 0x0000f20012007a0c */ /* 0x000fe20003f66270 */
[----:B------:R4:W-:Y:S01]  /*1cc90*/  @!P1 ST.E.64 [R10.64], R142 ;  /* 0x0000008e0a009985 */ /* 0x0009e2000c101b08 */
[----:B------:R-:W-:Y:S02]  /*1cca0*/  @!P0 LEA.HI.X R9, R22, R4, R23, 0x2, P2 ;  /* 0x0000000416098211 */ /* 0x000fe400010f1417 */
[----:B------:R-:W-:-:S03]  /*1ccb0*/  ISETP.GE.AND P2, PT, R16, c[0x0][0x3c8], PT ;  /* 0x0000f20010007a0c */ /* 0x000fc60003f46270 */
[----:B------:R5:W-:Y:S01]  /*1ccc0*/  @!P0 ST.E.64 [R8.64], R144 ;  /* 0x0000009008008985 */ /* 0x000be2000c101b08 */
[----:B-1----:R-:W-:-:S04]  /*1ccd0*/  @!P4 LEA R2, P1, R12, R0, 0x2 ;  /* 0x000000000c02c211 */ /* 0x002fc800078210ff */
[----:B------:R-:W-:Y:S02]  /*1cce0*/  @!P4 LEA.HI.X R3, R12, R4, R13, 0x2, P1 ;  /* 0x000000040c03c211 */ /* 0x000fe400008f140d */
[----:B------:R-:W-:Y:S02]  /*1ccf0*/  @!P5 LEA R12, P0, R20, R0, 0x2 ;  /* 0x00000000140cd211 */ /* 0x000fe400078010ff */
[----:B------:R-:W-:Y:S02]  /*1cd00*/  ISETP.GE.AND P1, PT, R14, c[0x0][0x3c8], PT ;  /* 0x0000f2000e007a0c */ /* 0x000fe40003f26270 */
[----:B------:R-:W-:Y:S02]  /*1cd10*/  @!P5 LEA.HI.X R13, R20, R4, R21, 0x2, P0 ;  /* 0x00000004140dd211 */ /* 0x000fe400000f1415 */
[----:B----4-:R-:W-:-:S04]  /*1cd20*/  @!P3 LEA R10, P0, R18, R0, 0x2 ;  /* 0x00000000120ab211 */ /* 0x010fc800078010ff */
[----:B------:R-:W-:Y:S02]  /*1cd30*/  @!P3 LEA.HI.X R11, R18, R4, R19, 0x2, P0 ;  /* 0x00000004120bb211 */ /* 0x000fe400000f1413 */
[C---:B-----5:R-:W-:Y:S01]  /*1cd40*/  @!P2 LEA R8, P0, R16.reuse, R0, 0x2 ;  /* 0x000000001008a211 */ /* 0x060fe200078010ff */
[----:B------:R1:W-:Y:S04]  /*1cd50*/  @!P4 ST.E.64 [R2.64], R146 ;  /* 0x000000920200c985 */ /* 0x0003e8000c101b08 */
[----:B------:R4:W-:Y:S04]  /*1cd60*/  @!P5 ST.E.64 [R12.64], R158 ;  /* 0x0000009e0c00d985 */ /* 0x0009e8000c101b08 */
[----:B------:R4:W-:Y:S01]  /*1cd70*/  @!P3 ST.E.64 [R10.64], R154 ;  /* 0x0000009a0a00b985 */ /* 0x0009e2000c101b08 */
[----:B--2---:R-:W-:-:S02]  /*1cd80*/  @!P2 LEA.HI.X R9, R16, R4, R17, 0x2, P0 ;  /* 0x000000041009a211 */ /* 0x004fc400000f1411 */
[----:B-1----:R-:W-:-:S04]  /*1cd90*/  @!P1 LEA R2, P0, R14, R0, 0x2 ;  /* 0x000000000e029211 */ /* 0x002fc800078010ff */
[----:B---3--:R-:W-:Y:S01]  /*1cda0*/  @!P1 LEA.HI.X R3, R14, R4, R15, 0x2, P0 ;  /* 0x000000040e039211 */ /* 0x008fe200000f140f */
[----:B------:R4:W-:Y:S04]  /*1cdb0*/  @!P2 ST.E.64 [R8.64], R86 ;  /* 0x000000560800a985 */ /* 0x0009e8000c101b08 */
[----:B------:R4:W-:Y:S04]  /*1cdc0*/  @!P1 ST.E.64 [R2.64], R84 ;  /* 0x0000005402009985 */ /* 0x0009e8000c101b08 */
.L_x_1711:
[----:B------:R-:W-:Y:S05]  /*1cdd0*/  BSYNC B0 ;  /* 0x0000000000007941 */ /* 0x000fea0003800000 */
.L_x_1710:
[----:B------:R-:W-:Y:S05]  /*1cde0*/  BRA.DIV ~URZ, `(.L_x_1712) ;  /* 0x000057e27f007947 */ /* 0x000fea000b800000 */
[----:B-1----:R1:W2:Y:S02]  /*1cdf0*/  SHFL.IDX PT, R4, R6, 0x2, 0x1c1f ;  /* 0x005c1f0006047f89 */ /* 0x0022a400000e0000 */
.L_x_1796:
[----:B------:R-:W-:Y:S05]  /*1ce00*/  BRA.DIV ~URZ, `(.L_x_1713) ;  /* 0x000058327f007947 */ /* 0x000fea000b800000 */
[----:B----4-:R4:W1:Y:S02]  /*1ce10*/  SHFL.IDX PT, R0, R5, 0x2, 0x1c1f ;  /* 0x005c1f0005007f89 */ /* 0x01086400000e0000 */
.L_x_1797:
        /* <DEDUP_REMOVED lines=25> */
[----:B-----5:R-:W-:-:S13]  /*1cfb0*/  ISETP.GE.AND P0, PT, R13, c[0x0][0x3c8], PT ;  /* 0x0000f2000d007a0c */ /* 0x020fda0003f06270 */
[----:B-1----:R-:W-:-:S04]  /*1cfc0*/  @!P0 LEA R2, P5, R13, R0, 0x2 ;  /* 0x000000000d028211 */ /* 0x002fc800078a10ff */
[----:B---3--:R-:W-:Y:S02]  /*1cfd0*/  @!P0 LEA.HI.X R3, R13, R4, R15, 0x2, P5 ;  /* 0x000000040d038211 */ /* 0x008fe400028f140f */
[----:B------:R-:W3:Y:S04]  /*1cfe0*/  LDL R13, [R1+0xec] ;  /* 0x0000ec00010d7983 */ /* 0x000ee80000100800 */
[----:B------:R-:W5:Y:S01]  /*1cff0*/  LDL R15, [R1+0xdc] ;  /* 0x0000dc00010f7983 */ /* 0x000f620000100800 */
[----:B----4-:R-:W-:Y:S02]  /*1d000*/  ISETP.GE.AND P2, PT, R8, c[0x0][0x3c8], PT ;  /* 0x0000f20008007a0c */ /* 0x010fe40003f46270 */
[----:B--2---:R-:W-:Y:S02]  /*1d010*/  ISETP.GE.AND P4, PT, R79, c[0x0][0x3c8], PT ;  /* 0x0000f2004f007a0c */ /* 0x004fe40003f86270 */
[----:B------:R-:W-:Y:S01]  /*1d020*/  ISETP.GE.AND P3, PT, R77, c[0x0][0x3c8], PT ;  /* 0x0000f2004d007a0c */ /* 0x000fe20003f66270 */
[----:B------:R1:W-:Y:S01]  /*1d030*/  @!P0 ST.E.64 [R2.64], R34 ;  /* 0x0000002202008985 */ /* 0x0003e2000c101b08 */
[----:B------:R-:W-:-:S07]  /*1d040*/  ISETP.GE.AND P0, PT, R24, c[0x0][0x3c8], PT ;  /* 0x0000f20018007a0c */ /* 0x000fce0003f06270 */
[----:B------:R-:W-:-:S04]  /*1d050*/  @!P2 LEA R10, P1, R8, R0, 0x2 ;  /* 0x00000000080aa211 */ /* 0x000fc800078210ff */
[----:B------:R-:W-:Y:S02]  /*1d060*/  @!P2 LEA.HI.X R11, R8, R4, R9, 0x2, P1 ;  /* 0x00000004080ba211 */ /* 0x000fe400008f1409 */
[----:B------:R-:W-:Y:S02]  /*1d070*/  ISETP.GE.AND P1, PT, R43, c[0x0][0x3c8], PT ;  /* 0x0000f2002b007a0c */ /* 0x000fe40003f26270 */
[C---:B------:R-:W-:Y:S01]  /*1d080*/  @!P4 LEA R8, P5, R79.reuse, R0, 0x2 ;  /* 0x000000004f08c211 */ /* 0x040fe200078a10ff */
[----:B------:R2:W-:Y:S01]  /*1d090*/  @!P2 ST.E.64 [R10.64], R36 ;  /* 0x000000240a00a985 */ /* 0x0005e2000c101b08 */
[----:B------:R-:W-:Y:S02]  /*1d0a0*/  ISETP.GE.AND P6, PT, R22, c[0x0][0x3c8], PT ;  /* 0x0000f20016007a0c */ /* 0x000fe40003fc6270 */
[----:B------:R-:W-:Y:S02]  /*1d0b0*/  @!P4 LEA.HI.X R9, R79, R4, R80, 0x2, P5 ;  /* 0x000000044f09c211 */ /* 0x000fe400028f1450 */
[----:B-1----:R-:W-:-:S03]  /*1d0c0*/  @!P3 LEA R2, P2, R77, R0, 0x2 ;  /* 0x000000004d02b211 */ /* 0x002fc600078410ff */
[----:B------:R1:W-:Y:S01]  /*1d0d0*/  @!P4 ST.E.64 [R8.64], R38 ;  /* 0x000000260800c985 */ /* 0x0003e2000c101b08 */
[----:B------:R-:W-:Y:S02]  /*1d0e0*/  @!P3 LEA.HI.X R3, R77, R4, R78, 0x2, P2 ;  /* 0x000000044d03b211 */ /* 0x000fe400010f144e */
[----:B------:R-:W-:-:S03]  /*1d0f0*/  ISETP.GE.AND P4, PT, R12, c[0x0][0x3c8], PT ;  /* 0x0000f2000c007a0c */ /* 0x000fc60003f86270 */
[----:B------:R4:W-:Y:S01]  /*1d100*/  @!P3 ST.E.64 [R2.64], R40 ;  /* 0x000000280200b985 */ /* 0x0009e2000c101b08 */
[----:B------:R-:W-:Y:S02]  /*1d110*/  ISETP.GE.AND P3, PT, R20, c[0x0][0x3c8], PT ;  /* 0x0000f20014007a0c */ /* 0x000fe40003f66270 */
[----:B--2---:R-:W-:-:S04]  /*1d120*/  @!P1 LEA R10, P5, R43, R0, 0x2 ;  /* 0x000000002b0a9211 */ /* 0x004fc800078a10ff */
[----:B------:R-:W-:-:S05]  /*1d130*/  @!P1 LEA.HI.X R11, R43, R4, R76, 0x2, P5 ;  /* 0x000000042b0b9211 */ /* 0x000fca00028f144c */
[----:B------:R-:W-:Y:S01]  /*1d140*/  @!P1 ST.E.64 [R10.64], R68 ;  /* 0x000000440a009985 */ /* 0x000fe2000c101b08 */
[-C--:B-1----:R-:W-:Y:S02]  /*1d150*/  @!P6 LEA R8, P5, R22, R0.reuse, 0x2 ;  /* 0x000000001608e211 */ /* 0x082fe400078a10ff */
[----:B----4-:R-:W-:-:S04]  /*1d160*/  @!P0 LEA R2, P2, R24, R0, 0x2 ;  /* 0x0000000018028211 */ /* 0x010fc800078410ff */
[-C--:B------:R-:W-:Y:S02]  /*1d170*/  @!P0 LEA.HI.X R3, R24, R4.reuse, R25, 0x2, P2 ;  /* 0x0000000418038211 */ /* 0x080fe400010f1419 */
[----:B------:R-:W-:Y:S02]  /*1d180*/  ISETP.GE.AND P2, PT, R18, c[0x0][0x3c8], PT ;  /* 0x0000f20012007a0c */ /* 0x000fe40003f46270 */
[----:B------:R-:W-:Y:S01]  /*1d190*/  @!P6 LEA.HI.X R9, R22, R4, R23, 0x2, P5 ;  /* 0x000000041609e211 */ /* 0x000fe200028f1417 */
[----:B------:R1:W-:Y:S01]  /*1d1a0*/  @!P0 ST.E.64 [R2.64], R44 ;  /* 0x0000002c02008985 */ /* 0x0003e2000c101b08 */
[----:B------:R-:W-:Y:S02]  /*1d1b0*/  ISETP.GE.AND P1, PT, R16, c[0x0][0x3c8], PT ;  /* 0x0000f20010007a0c */ /* 0x000fe40003f26270 */
[----:B------:R-:W-:Y:S01]  /*1d1c0*/  ISETP.GE.AND P0, PT, R14, c[0x0][0x3c8], PT ;  /* 0x0000f2000e007a0c */ /* 0x000fe20003f06270 */
        /* <DEDUP_REMOVED lines=9> */
[----:B------:R-:W-:Y:S01]  /*1d260*/  @!P1 LEA.HI.X R9, R16, R4, R17, 0x2, P5 ;  /* 0x0000000410099211 */ /* 0x000fe200028f1411 */
[----:B------:R2:W-:Y:S04]  /*1d270*/  @!P3 ST.E.64 [R12.64], R72 ;  /* 0x000000480c00b985 */ /* 0x0005e8000c101b08 */
[----:B------:R2:W-:Y:S04]  /*1d280*/  @!P2 ST.E.64 [R10.64], R64 ;  /* 0x000000400a00a985 */ /* 0x0005e8000c101b08 */
[----:B------:R2:W-:Y:S01]  /*1d290*/  @!P1 ST.E.64 [R8.64], R50 ;  /* 0x0000003208009985 */ /* 0x0005e2000c101b08 */
[----:B-1----:R-:W-:-:S04]  /*1d2a0*/  @!P0 LEA R2, P4, R14, R0, 0x2 ;  /* 0x000000000e028211 */ /* 0x002fc800078810ff */
[----:B-----5:R-:W-:-:S05]  /*1d2b0*/  @!P0 LEA.HI.X R3, R14, R4, R15, 0x2, P4 ;  /* 0x000000040e038211 */ /* 0x020fca00020f140f */
[----:B------:R2:W-:Y:S04]  /*1d2c0*/  @!P0 ST.E.64 [R2.64], R26 ;  /* 0x0000001a02008985 */ /* 0x0005e8000c101b08 */
.L_x_1715:
[----:B------:R-:W-:Y:S05]  /*1d2d0*/  BSYNC B0 ;  /* 0x0000000000007941 */ /* 0x000fea0003800000 */
.L_x_1714:
[----:B------:R-:W-:Y:S05]  /*1d2e0*/  BRA.DIV ~URZ, `(.L_x_1716) ;  /* 0x000053b27f007947 */ /* 0x000fea000b800000 */
[----:B--2---:R2:W3:Y:S04]  /*1d2f0*/  SHFL.IDX PT, R4, R6, 0x3, 0x1c1f ;  /* 0x007c1f0006047f89 */ /* 0x0044e800000e0000 */
[----:B-1----:R2:W1:Y:S02]  /*1d300*/  SHFL.IDX PT, R0, R5, 0x3, 0x1c1f ;  /* 0x007c1f0005007f89 */ /* 0x00246400000e0000 */
.L_x_1798:
        /* <DEDUP_REMOVED lines=25> */
[-C--:B-1----:R-:W-:Y:S02]  /*1d4a0*/  @!P4 LEA R8, P6, R14, R0.reuse, 0x2 ;  /* 0x000000000e08c211 */ /* 0x082fe400078c10ff */
[----:B------:R-:W-:Y:S02]  /*1d4b0*/  @!P3 LEA R2, P5, R10, R0, 0x2 ;  /* 0x000000000a02b211 */ /* 0x000fe400078a10ff */
[-C--:B----4-:R-:W-:Y:S02]  /*1d4c0*/  @!P4 LEA.HI.X R9, R14, R4.reuse, R16, 0x2, P6 ;  /* 0x000000040e09c211 */ /* 0x090fe400030f1410 */
[----:B------:R-:W-:Y:S01]  /*1d4d0*/  @!P3 LEA.HI.X R3, R10, R4, R11, 0x2, P5 ;  /* 0x000000040a03b211 */ /* 0x000fe200028f140b */
[----:B------:R-:W2:Y:S04]  /*1d4e0*/  LDL R16, [R1+0xe4] ;  /* 0x0000e40001107983 */ /* 0x000ea80000100800 */
[----:B------:R1:W-:Y:S04]  /*1d4f0*/  @!P4 ST.E.64 [R8.64], R54 ;  /* 0x000000360800c985 */ /* 0x0003e8000c101b08 */
[----:B------:R-:W3:Y:S04]  /*1d500*/  LDL R14, [R1+0xe0] ;  /* 0x0000e000010e7983 */ /* 0x000ee80000100800 */
[----:B------:R4:W-:Y:S01]  /*1d510*/  @!P3 ST.E.64 [R2.64], R28 ;  /* 0x0000001c0200b985 */ /* 0x0009e2000c101b08 */
[----:B------:R-:W-:-:S04]  /*1d520*/  @!P2 LEA R10, P3, R5, R0, 0x2 ;  /* 0x00000000050aa211 */ /* 0x000fc800078610ff */
[----:B------:R-:W-:Y:S02]  /*1d530*/  @!P2 LEA.HI.X R11, R5, R4, R27, 0x2, P3 ;  /* 0x00000004050ba211 */ /* 0x000fe400018f141b */
[----:B------:R-:W5:Y:S01]  /*1d540*/  LDL R5, [R1+0xa0] ;  /* 0x0000a00001057983 */ /* 0x000f620000100800 */
[----:B------:R-:W-:Y:S02]  /*1d550*/  ISETP.GE.AND P1, PT, R25, c[0x0][0x3c8], PT ;  /* 0x0000f20019007a0c */ /* 0x000fe40003f26270 */
[----:B------:R-:W-:-:S11]  /*1d560*/  ISETP.GE.AND P0, PT, R23, c[0x0][0x3c8], PT ;  /* 0x0000f20017007a0c */ /* 0x000fd60003f06270 */
[-C--:B-1----:R-:W-:Y:S02]  /*1d570*/  @!P1 LEA R8, P4, R25, R0.reuse, 0x2 ;  /* 0x0000000019089211 */ /* 0x082fe400078810ff */
[----:B------:R-:W-:Y:S02]  /*1d580*/  ISETP.GE.AND P5, PT, R21, c[0x0][0x3c8], PT ;  /* 0x0000f20015007a0c */ /* 0x000fe40003fa6270 */
[----:B----4-:R-:W-:-:S09]  /*1d590*/  @!P0 LEA R2, P6, R23, R0, 0x2 ;  /* 0x0000000017028211 */ /* 0x010fd200078c10ff */
        /* <DEDUP_REMOVED lines=13> */
[----:B----4-:R-:W-:-:S03]  /*1d670*/  @!P4 LEA R2, P6, R12, R0, 0x2 ;  /* 0x000000000c02c211 */ /* 0x010fc600078c10ff */
        /* <DEDUP_REMOVED lines=11> */
[----:B------:R-:W-:-:S03]  /*1d730*/  @!P0 LEA R2, P4, R6, R0, 0x2 ;  /* 0x0000000006028211 */ /* 0x000fc600078810ff */
[----:B------:R1:W-:Y:S04]  /*1d740*/  @!P3 ST.E.64 [R12.64], R74 ;  /* 0x0000004a0c00b985 */ /* 0x0003e8000c101b08 */
[----:B------:R1:W-:Y:S01]  /*1d750*/  @!P2 ST.E.64 [R10.64], R66 ;  /* 0x000000420a00a985 */ /* 0x0003e2000c101b08 */
[-C--:B--2---:R-:W-:Y:S02]  /*1d760*/  @!P1 LEA.HI.X R9, R15, R4.reuse, R16, 0x2, P5 ;  /* 0x000000040f099211 */ /* 0x084fe400028f1410 */
[----:B---3--:R-:W-:-:S03]  /*1d770*/  @!P0 LEA.HI.X R3, R6, R4, R14, 0x2, P4 ;  /* 0x0000000406038211 */ /* 0x008fc600020f140e */
[----:B------:R1:W-:Y:S04]  /*1d780*/  @!P1 ST.E.64 [R8.64], R62 ;  /* 0x0000003e08009985 */ /* 0x0003e8000c101b08 */
[----:B------:R1:W-:Y:S01]  /*1d790*/  @!P0 ST.E.64 [R2.64], R52 ;  /* 0x0000003402008985 */ /* 0x0003e2000c101b08 */
[----:B-----5:R-:W-:-:S13]  /*1d7a0*/  ISETP.GE.AND P0, PT, R5, c[0x0][0x3c8], PT ;  /* 0x0000f20005007a0c */ /* 0x020fda0003f06270 */
[----:B------:R-:W-:Y:S05]  /*1d7b0*/  @P0 BRA `(.L_x_1704) ;  /* 0x00000de000000947 */ /* 0x000fea0003800000 */
[----:B------:R-:W2:Y:S01]  /*1d7c0*/  LDL R6, [R1+0xdc] ;  /* 0x0000dc0001067983 */ /* 0x000ea20000100800 */
[----:B-1----:R-:W-:-:S04]  /*1d7d0*/  LEA R2, P0, R5, R0, 0x2 ;  /* 0x0000000005027211 */ /* 0x002fc800078010ff */
[----:B--2---:R-:W-:-:S05]  /*1d7e0*/  LEA.HI.X R3, R5, R4, R6, 0x2, P0 ;  /* 0x0000000405037211 */ /* 0x004fca00000f1406 */
[----:B------:R1:W-:Y:S01]  /*1d7f0*/  ST.E.64 [R2.64], R32 ;  /* 0x0000002002007985 */ /* 0x0003e2000c101b08 */
[----:B------:R-:W-:Y:S05]  /*1d800*/  BRA `(.L_x_1704) ;  /* 0x00000d9000007947 */ /* 0x000fea0003800000 */
.L_x_1689:
[----:B------:R-:W2:Y:S04]  /*1d810*/  LDL.LU R0, [R1+0x8c] ;  /* 0x00008c0001007983 */ /* 0x000ea80000300800 */
[----:B------:R-:W3:Y:S01]  /*1d820*/  LDL.LU R8, [R1+0x90] ;  /* 0x0000900001087983 */ /* 0x000ee20000300800 */
[----:B------:R-:W-:Y:S02]  /*1d830*/  ISETP.NE.U32.AND P0, PT, RZ, c[0x0][0x508], PT ;  /* 0x00014200ff007a0c */ /* 0x000fe40003f05070 */
[----:B------:R-:W-:Y:S01]  /*1d840*/  ISETP.NE.U32.AND P3, PT, RZ, c[0x0][0x500], PT ;  /* 0x00014000ff007a0c */ /* 0x000fe20003f65070 */
[----:B-1----:R-:W4:Y:S01]  /*1d850*/  LDL.LU R6, [R1+0x74] ;  /* 0x0000740001067983 */ /* 0x002f220000300800 */
[----:B------:R-:W-:Y:S01]  /*1d860*/  ISETP.NE.AND.EX P2, PT, RZ, c[0x0][0x50c], PT, P0 ;  /* 0x00014300ff007a0c */ /* 0x000fe20003f45300 */
[----:B------:R-:W-:Y:S01]  /*1d870*/  IMAD.MOV.U32 R19, RZ, RZ, c[0x0][0x388] ;  /* 0x0000e200ff137624 */ /* 0x000fe200078e00ff */
[----:B------:R-:W-:-:S02]  /*1d880*/  ISETP.NE.AND.EX P3, PT, RZ, c[0x0][0x504], PT, P3 ;  /* 0x00014100ff007a0c */ /* 0x000fc40003f65330 */
[----:B--2---:R-:W-:-:S09]  /*1d890*/  IADD3 R2, P1, R0, c[0x0][0x500], RZ ;  /* 0x0001400000027a10 */ /* 0x004fd20007f3e0ff */
[----:B------:R-:W-:Y:S01]  /*1d8a0*/  @P2 IADD3 R4, P0, R0, c[0x0][0x508], RZ ;  /* 0x0001420000042a10 */ /* 0x000fe20007f1e0ff */
[----:B------:R-:W-:Y:S01]  /*1d8b0*/  IMAD.MOV.U32 R0, RZ, RZ, RZ ;  /* 0x000000ffff007224 */ /* 0x000fe200078e00ff */
        /* <DEDUP_REMOVED lines=8> */
[----:B-1----:R1:W2:Y:S04]  /*1d940*/  LDG.E R4, [R2.64] ;  /* 0x0000000802047981 */ /* 0x0022a8000c1e1900 */
[----:B-1----:R-:W2:Y:S02]  /*1d950*/  LDG.E R2, [R2.64+0x4] ;  /* 0x0000040802027981 */ /* 0x002ea4000c1e1900 */
[----:B--2--5:R-:W-:Y:S02]  /*1d960*/  IADD3 R19, -R4, R2, RZ ;  /* 0x0000000204137210 */ /* 0x024fe40007ffe1ff */
.L_x_1717:
        /* <DEDUP_REMOVED lines=60> */
.L_x_1719:
[----:B------:R-:W-:Y:S05]  /*1dd30*/  BSYNC B0 ;  /* 0x0000000000007941 */ /* 0x000fea0003800000 */
.L_x_1718:
[----:B------:R-:W-:-:S13]  /*1dd40*/  ISETP.GT.AND P0, PT, R20, 0x1, PT ;  /* 0x000000011400780c */ /* 0x000fda0003f04270 */
[----:B------:R-:W-:Y:S05]  /*1dd50*/  @P0 BRA `(.L_x_1704) ;  /* 0x0000084000000947 */ /* 0x000fea0003800000 */
[----:B------:R-:W2:Y:S01]  /*1dd60*/  LDL.LU R11, [R1+0x60] ;  /* 0x00006000010b7983 */ /* 0x000ea20000300800 */
[----:B-1----:R-:W-:Y:S01]  /*1dd70*/  MOV R2, c[0x0][0x4e8] ;  /* 0x00013a0000027a02 */ /* 0x002fe20000000f00 */
[----:B------:R-:W-:Y:S02]  /*1dd80*/  IMAD R4, R18, c[0x0][0x3a0], RZ ;  /* 0x0000e80012047a24 */ /* 0x000fe400078e02ff */
[----:B------:R-:W1:Y:S01]  /*1dd90*/  S2R R12, SR_TID.X ;  /* 0x00000000000c7919 */ /* 0x000e620000002100 */
[----:B------:R-:W-:Y:S01]  /*1dda0*/  ISETP.NE.AND P0, PT, R2, 0x1, PT ;  /* 0x000000010200780c */ /* 0x000fe20003f05270 */
[----:B------:R-:W-:-:S04]  /*1ddb0*/  IMAD.WIDE.U32 R2, R0, c[0x0][0x3a0], RZ ;  /* 0x0000e80000027a25 */ /* 0x000fc800078e00ff */
[----:B------:R-:W-:Y:S02]  /*1ddc0*/  IMAD R0, R0, c[0x0][0x3a4], R4 ;  /* 0x0000e90000007a24 */ /* 0x000fe400078e0204 */
[----:B------:R-:W-:-:S03]  /*1ddd0*/  IMAD R5, R22, c[0x0][0x3f0], RZ ;  /* 0x0000fc0016057a24 */ /* 0x000fc600078e02ff */
[----:B------:R-:W-:-:S05]  /*1dde0*/  IADD3 R3, R3, R0, RZ ;  /* 0x0000000003037210 */ /* 0x000fca0007ffe0ff */
[----:B------:R-:W-:-:S04]  /*1ddf0*/  IMAD.WIDE.U32 R2, R6, c[0x0][0x3e8], R2 ;  /* 0x0000fa0006027a25 */ /* 0x000fc800078e0002 */
[----:B------:R-:W-:-:S04]  /*1de00*/  IMAD R3, R6, c[0x0][0x3ec], R3 ;  /* 0x0000fb0006037a24 */ /* 0x000fc800078e0203 */
[----:B------:R-:W-:Y:S01]  /*1de10*/  IMAD.WIDE.U32 R2, R10, c[0x0][0x3f0], R2 ;  /* 0x0000fc000a027a25 */ /* 0x000fe200078e0002 */
[----:B-1----:R-:W-:-:S04]  /*1de20*/  SHF.R.S32.HI R9, RZ, 0x1f, R12 ;  /* 0x0000001fff097819 */ /* 0x002fc8000001140c */
[----:B------:R-:W-:-:S04]  /*1de30*/  LEA.HI R9, R9, R12, RZ, 0x2 ;  /* 0x0000000c09097211 */ /* 0x000fc800078f10ff */
[----:B------:R-:W-:Y:S02]  /*1de40*/  SHF.R.S32.HI R9, RZ, 0x2, R9 ;  /* 0x00000002ff097819 */ /* 0x000fe40000011409 */
[-C--:B--2---:R-:W-:Y:S02]  /*1de50*/  IADD3 R4, R251, R11.reuse, RZ ;  /* 0x0000000bfb047210 */ /* 0x084fe40007ffe0ff */
[----:B------:R-:W-:Y:S02]  /*1de60*/  IADD3 R12, R9, R11, RZ ;  /* 0x0000000b090c7210 */ /* 0x000fe40007ffe0ff */
[----:B------:R-:W-:Y:S01]  /*1de70*/  MOV R0, R4 ;  /* 0x0000000400007202 */ /* 0x000fe20000000f00 */
[----:B------:R-:W-:-:S05]  /*1de80*/  @P0 IMAD.HI.U32 R8, R4, c[0x0][0x4ec], RZ ;  /* 0x00013b0004080a27 */ /* 0x000fca00078e00ff */
[----:B------:R-:W-:Y:S01]  /*1de90*/  @P0 SHF.R.U32.HI R0, RZ, c[0x0][0x4f0], R8 ;  /* 0x00013c00ff000a19 */ /* 0x000fe20000011608 */
[----:B------:R-:W-:-:S03]  /*1dea0*/  IMAD R8, R10, c[0x0][0x3f4], R5 ;  /* 0x0000fd000a087a24 */ /* 0x000fc600078e0205 */
        /* <DEDUP_REMOVED lines=17> */
.L_x_1799:
[----:B------:R-:W-:Y:S05]  /*1dfc0*/  BRA.DIV ~URZ, `(.L_x_1721) ;  /* 0x000048027f007947 */ /* 0x000fea000b800000 */
[----:B------:R3:W4:Y:S02]  /*1dfd0*/  SHFL.IDX PT, R0, R13, RZ, 0x1c1f ;  /* 0x001c1fff0d007589 */ /* 0x00072400000e0000 */
.L_x_1800:
        /* <DEDUP_REMOVED lines=20> */
.L_x_1723:
[----:B------:R-:W-:Y:S05]  /*1e120*/  BSYNC B0 ;  /* 0x0000000000007941 */ /* 0x000fea0003800000 */
.L_x_1722:
[----:B------:R-:W-:Y:S05]  /*1e130*/  BRA.DIV ~URZ, `(.L_x_1724) ;  /* 0x000046f27f007947 */ /* 0x000fea000b800000 */
[----:B--2---:R2:W1:Y:S04]  /*1e140*/  SHFL.IDX PT, R4, R5, 0x1, 0x1c1f ;  /* 0x003c1f0005047f89 */ /* 0x00446800000e0000 */
[----:B----4-:R2:W4:Y:S02]  /*1e150*/  SHFL.IDX PT, R0, R13, 0x1, 0x1c1f ;  /* 0x003c1f000d007f89 */ /* 0x01052400000e0000 */
.L_x_1801:
        /* <DEDUP_REMOVED lines=20> */
.L_x_1726:
[----:B------:R-:W-:Y:S05]  /*1e2a0*/  BSYNC B0 ;  /* 0x0000000000007941 */ /* 0x000fea0003800000 */
.L_x_1725:
[----:B------:R-:W-:Y:S05]  /*1e2b0*/  BRA.DIV ~URZ, `(.L_x_1727) ;  /* 0x000046327f007947 */ /* 0x000fea000b800000 */
[----:B-1----:R1:W2:Y:S02]  /*1e2c0*/  SHFL.IDX PT, R4, R5, 0x2, 0x1c1f ;  /* 0x005c1f0005047f89 */ /* 0x0022a400000e0000 */
.L_x_1802:
[----:B------:R-:W-:Y:S05]  /*1e2d0*/  BRA.DIV ~URZ, `(.L_x_1728) ;  /* 0x000046827f007947 */ /* 0x000fea000b800000 */
[----:B----4-:R4:W1:Y:S02]  /*1e2e0*/  SHFL.IDX PT, R0, R13, 0x2, 0x1c1f ;  /* 0x005c1f000d007f89 */ /* 0x01086400000e0000 */
.L_x_1803:
        /* <DEDUP_REMOVED lines=20> */
.L_x_1730:
[----:B------:R-:W-:Y:S05]  /*1e430*/  BSYNC B0 ;  /* 0x0000000000007941 */ /* 0x000fea0003800000 */
.L_x_1729:
[----:B------:R-:W-:Y:S05]  /*1e440*/  BRA.DIV ~URZ, `(.L_x_1731) ;  /* 0x000045727f007947 */ /* 0x000fea000b800000 */
[----:B--2---:R2:W3:Y:S04]  /*1e450*/  SHFL.IDX PT, R4, R5, 0x3, 0x1c1f ;  /* 0x007c1f0005047f89 */ /* 0x0044e800000e0000 */
[----:B-1----:R2:W1:Y:S02]  /*1e460*/  SHFL.IDX PT, R0, R13, 0x3, 0x1c1f ;  /* 0x007c1f000d007f89 */ /* 0x00246400000e0000 */
.L_x_1804:
        /* <DEDUP_REMOVED lines=19> */
.L_x_1704:
[----:B------:R-:W-:Y:S05]  /*1e5a0*/  BSYNC B1 ;  /* 0x0000000000017941 */ /* 0x000fea0003800000 */
.L_x_1688:
[----:B-1----:R-:W5:Y:S02]  /*1e5b0*/  LDL R0, [R1+0x144] ;  /* 0x0001440001007983 */ /* 0x002f640000100800 */
[----:B-----5:R-:W-:-:S13]  /*1e5c0*/  ISETP.NE.AND P0, PT, R0, RZ, PT ;  /* 0x000000ff0000720c */ /* 0x020fda0003f05270 */
[----:B------:R-:W-:Y:S01]  /*1e5d0*/  @P0 WARPSYNC 0xffffffff ;  /* 0xffffffff00000948 */ /* 0x000fe20003800000 */
[----:B------:R-:W-:Y:S06]  /*1e5e0*/  @P0 BAR.SYNC.DEFER_BLOCKING 0x5, 0x80 ;  /* 0x0142000000000b1d */ /* 0x000fec0000010000 */
[----:B------:R-:W1:Y:S04]  /*1e5f0*/  @P0 LDS.128 R8, [0xc080] ;  /* 0x00c08000ff080984 */ /* 0x000e680000000c00 */
[----:B-1----:R1:W-:Y:S04]  /*1e600*/  @P0 STL.64 [R1+0x70], R8 ;  /* 0x0000700801000387 */ /* 0x0023e80000100a00 */
[----:B------:R1:W-:Y:S04]  /*1e610*/  @P0 STL.64 [R1+0x78], R10 ;  /* 0x0000780a01000387 */ /* 0x0003e80000100a00 */
[----:B------:R-:W-:Y:S06]  /*1e620*/  @P0 BAR.ARV 0x4, 0x80 ;  /* 0x0102000000000b1d */ /* 0x000fec0000002000 */
[----:B------:R-:W-:Y:S05]  /*1e630*/  @P0 BRA `(.L_x_1732) ;  /* 0x0000105000000947 */ /* 0x000fea0003800000 */
[----:B------:R-:W5:Y:S01]  /*1e640*/  S2R R0, SR_TID.X ;  /* 0x0000000000007919 */ /* 0x000f620000002100 */
[----:B-1----:R-:W-:Y:S01]  /*1e650*/  IMAD.MOV.U32 R8, RZ, RZ, RZ ;  /* 0x000000ffff087224 */ /* 0x002fe200078e00ff */
[----:B-----5:R-:W-:-:S04]  /*1e660*/  LOP3.LUT R14, R0, 0x1f, RZ, 0xc0, !PT ;  /* 0x0000001f000e7812 */ /* 0x020fc800078ec0ff */
[----:B------:R-:W-:Y:S01]  /*1e670*/  ISETP.NE.AND P6, PT, R14, 0x1f, PT ;  /* 0x0000001f0e00780c */ /* 0x000fe20003fc5270 */
[----:B------:R-:W-:Y:S10]  /*1e680*/  BRA.DIV ~URZ, `(.L_x_1733) ;  /* 0x000043f27f007947 */ /* 0x000ff4000b800000 */
[----:B------:R1:W2:Y:S02]  /*1e690*/  SHFL.IDX PT, R10, R42, RZ, 0x1f ;  /* 0x00001fff2a0a7589 */ /* 0x0002a400000e0000 */
.L_x_1805:
[----:B------:R-:W-:Y:S05]  /*1e6a0*/  BRA.DIV ~URZ, `(.L_x_1734) ;  /* 0x000044427f007947 */ /* 0x000fea000b800000 */
[----:B------:R1:W4:Y:S02]  /*1e6b0*/  SHFL.IDX PT, R9, R42, 0x1, 0x1f ;  /* 0x00201f002a097f89 */ /* 0x00032400000e0000 */
.L_x_1806:
[----:B------:R-:W5:Y:S01]  /*1e6c0*/  LDL R0, [R1+0x7c] ;  /* 0x00007c0001007983 */ /* 0x000f620000100800 */
[----:B--2---:R-:W-:Y:S02]  /*1e6d0*/  IMAD.MOV.U32 R6, RZ, RZ, RZ ;  /* 0x000000ffff067224 */ /* 0x004fe400078e00ff */
[----:B-----5:R-:W-:-:S05]  /*1e6e0*/  IMAD.IADD R0, R0, 0x1, R14 ;  /* 0x0000000100007824 */ /* 0x020fca00078e020e */
[----:B------:R-:W-:-:S13]  /*1e6f0*/  ISETP.GE.OR P0, PT, R0, c[0x0][0x53c], !P6 ;  /* 0x00014f0000007a0c */ /* 0x000fda0007706670 */
[----:B------:R-:W-:Y:S01]  /*1e700*/  @!P0 MOV R2, 0x4 ;  /* 0x0000000400028802 */ /* 0x000fe20000000f00 */
[----:B---3--:R-:W-:-:S04]  /*1e710*/  @!P0 IMAD.MOV.U32 R4, RZ, RZ, 0x4 ;  /* 0x00000004ff048424 */ /* 0x008fc800078e00ff */
        /* <DEDUP_REMOVED lines=12> */
[----:B------:R2:W3:Y:S02]  /*1e7e0*/  SHFL.UP PT, R4, R0, 0x1, RZ ;  /* 0x0420000000047989 */ /* 0x0004e400000e00ff */
.L_x_1807:
        /* <DEDUP_REMOVED lines=16> */
.L_x_1808:
[----:B---3--:R-:W-:Y:S01]  /*1e8f0*/  IMAD R0, R0, c[0x0][0x538], RZ ;  /* 0x00014e0000007a24 */ /* 0x008fe200078e02ff */
[----:B------:R-:W-:Y:S04]  /*1e900*/  BSSY B1, `(.L_x_1737) ;  /* 0x00000cf000017945 */ /* 0x000fe80003800000 */
[----:B------:R-:W-:-:S04]  /*1e910*/  IADD3 R9, R0, R9, RZ ;  /* 0x0000000900097210 */ /* 0x000fc80007ffe0ff */
[----:B------:R-:W-:-:S13]  /*1e920*/  ISETP.GT.AND P0, PT, R9, R10, PT ;  /* 0x0000000a0900720c */ /* 0x000fda0003f04270 */
[----:B------:R-:W-:Y:S05]  /*1e930*/  @P0 BRA `(.L_x_1738) ;  /* 0x0000026000000947 */ /* 0x000fea0003800000 */
.L_x_1742:
        /* <DEDUP_REMOVED lines=18> */
.L_x_1809:
        /* <DEDUP_REMOVED lines=16> */
.L_x_1810:
[----:B---3--:R-:W-:-:S05]  /*1eb60*/  IMAD R0, R0, c[0x0][0x538], RZ ;  /* 0x00014e0000007a24 */ /* 0x008fca00078e02ff */
[----:B------:R-:W-:-:S04]  /*1eb70*/  IADD3 R9, R0, R9, RZ ;  /* 0x0000000900097210 */ /* 0x000fc80007ffe0ff */
[----:B------:R-:W-:-:S13]  /*1eb80*/  ISETP.GT.AND P0, PT, R9, R10, PT ;  /* 0x0000000a0900720c */ /* 0x000fda0003f04270 */
[----:B-12---:R-:W-:Y:S05]  /*1eb90*/  @!P0 BRA `(.L_x_1742) ;  /* 0xfffffda000008947 */ /* 0x006fea000383ffff */
.L_x_1738:
[----:B------:R-:W-:-:S05]  /*1eba0*/  IADD3 R11, -R0, R9, RZ ;  /* 0x00000009000b7210 */ /* 0x000fca0007ffe1ff */
[----:B------:R-:W-:-:S05]  /*1ebb0*/  IMAD R0, R4, c[0x0][0x538], R11 ;  /* 0x00014e0004007a24 */ /* 0x000fca00078e020b */
[----:B------:R-:W-:Y:S01]  /*1ebc0*/  ISETP.GT.AND P0, PT, R0, R10, PT ;  /* 0x0000000a0000720c */ /* 0x000fe20003f04270 */
[----:B------:R-:W-:-:S12]  /*1ebd0*/  BRA.DIV ~URZ, `(.L_x_1743) ;  /* 0x000043527f007947 */ /* 0x000fd8000b800000 */
[----:B------:R-:W-:-:S03]  /*1ebe0*/  VOTE.ANY R12, PT, !P0 ;  /* 0x00000000000c7806 */ /* 0x000fc600040e0100 */
.L_x_1811:
[----:B------:R-:W3:Y:S01]  /*1ebf0*/  LDL.LU R0, [R1+0x7c] ;  /* 0x00007c0001007983 */ /* 0x000ee20000300800 */
[----:B------:R-:W3:Y:S02]  /*1ec00*/  POPC R9, R12 ;  /* 0x0000000c00097309 */ /* 0x000ee40000000000 */
[----:B---3--:R-:W-:-:S05]  /*1ec10*/  IADD3 R0, R9, R0, RZ ;  /* 0x0000000009007210 */ /* 0x008fca0007ffe0ff */
[----:B------:R3:W-:Y:S01]  /*1ec20*/  STL [R1+0x7c], R0 ;  /* 0x00007c0001007387 */ /* 0x0007e20000100800 */
[----:B------:R-:W-:Y:S05]  /*1ec30*/  BRA.DIV ~URZ, `(.L_x_1744) ;  /* 0x000043427f007947 */ /* 0x000fea000b800000 */
[----:B------:R4:W1:Y:S04]  /*1ec40*/  SHFL.IDX PT, R6, R6, R9, 0x1f ;  /* 0x00001f0906067589 */ /* 0x00086800000e0000 */
[----:B------:R4:W2:Y:S02]  /*1ec50*/  SHFL.IDX PT, R5, R8, R9, 0x1f ;  /* 0x00001f0908057589 */ /* 0x0008a400000e0000 */
.L_x_1812:
[----:B------:R-:W-:Y:S01]  /*1ec60*/  ISETP.NE.AND P0, PT, R12, RZ, PT ;  /* 0x000000ff0c00720c */ /* 0x000fe20003f05270 */
[----:B------:R-:W-:-:S12]  /*1ec70*/  BSSY B0, `(.L_x_1745) ;  /* 0x0000005000007945 */ /* 0x000fd80003800000 */
[----:B------:R-:W-:Y:S05]  /*1ec80*/  @!P0 BRA `(.L_x_1746) ;  /* 0x0000003000008947 */ /* 0x000fea0003800000 */
[----:B----4-:R-:W-:Y:S01]  /*1ec90*/  IADD3 R9, R9, -0x1, RZ ;  /* 0xffffffff09097810 */ /* 0x010fe20007ffe0ff */
[----:B------:R-:W-:Y:S05]  /*1eca0*/  BRA.DIV ~URZ, `(.L_x_1747) ;  /* 0x000043a27f007947 */ /* 0x000fea000b800000 */
[----:B------:R4:W3:Y:S02]  /*1ecb0*/  SHFL.IDX PT, R13, R4, R9, 0x1f ;  /* 0x00001f09040d7589 */ /* 0x0008e400000e0000 */
.L_x_1746:
[----:B------:R-:W-:Y:S05]  /*1ecc0*/  BSYNC B0 ;  /* 0x0000000000007941 */ /* 0x000fea0003800000 */
.L_x_1745:
[----:B---3--:R-:W-:Y:S01]  /*1ecd0*/  IMAD R0, R13, c[0x0][0x538], R11 ;  /* 0x00014e000d007a24 */ /* 0x008fe200078e020b */
[----:B--2---:R-:W-:Y:S01]  /*1ece0*/  ISETP.NE.AND P0, PT, R5, 0x1, PT ;  /* 0x000000010500780c */ /* 0x004fe20003f05270 */
[----:B------:R-:W-:Y:S03]  /*1ecf0*/  BSSY B0, `(.L_x_1748) ;  /* 0x0000086000007945 */ /* 0x000fe60003800000 */
[----:B------:R2:W-:Y:S01]  /*1ed00*/  STL [R1+0x70], R0 ;  /* 0x0000700001007387 */ /* 0x0005e20000100800 */
[----:B------:R-:W-:-:S08]  /*1ed10*/  IADD3 R10, -R0, R10, RZ ;  /* 0x0000000a000a7210 */ /* 0x000fd00007ffe1ff */
[----:B------:R-:W-:Y:S05]  /*1ed20*/  @!P0 BRA `(.L_x_1749) ;  /* 0x000003e000008947 */ /* 0x000fea0003800000 */
[-C--:B-1----:R-:W-:Y:S02]  /*1ed30*/  IABS R2, R6.reuse ;  /* 0x0000000600027213 */ /* 0x082fe40000000000 */
[----:B------:R-:W-:Y:S02]  /*1ed40*/  IABS R11, R6 ;  /* 0x00000006000b7213 */ /* 0x000fe40000000000 */
[----:B--2---:R-:W1:Y:S08]  /*1ed50*/  I2F.RP R0, R2 ;  /* 0x0000000200007306 */ /* 0x004e700000209400 */
[----:B-1----:R-:W1:Y:S02]  /*1ed60*/  MUFU.RCP R0, R0 ;  /* 0x0000000000007308 */ /* 0x002e640000001000 */
[----:B-1----:R-:W-:-:S06]  /*1ed70*/  IADD3 R0, R0, 0xffffffe, RZ ;  /* 0x0ffffffe00007810 */ /* 0x002fcc0007ffe0ff */
[----:B----4-:R-:W1:Y:S02]  /*1ed80*/  F2I.FTZ.U32.TRUNC.NTZ R9, R0 ;  /* 0x0000000000097305 */ /* 0x010e64000021f000 */
        /* <DEDUP_REMOVED lines=37> */
[----:B------:R-:W-:-:S05]  /*1efe0*/  IMAD R3, R2, R8, R3 ;  /* 0x0000000802037224 */ /* 0x000fca00078e0203 */
[----:B------:R-:W-:-:S13]  /*1eff0*/  ISETP.GT.U32.AND P0, PT, R4, R3, PT ;  /* 0x000000030400720c */ /* 0x000fda0003f04070 */
[----:B------:R-:W-:Y:S01]  /*1f000*/  @!P0 IMAD.IADD R3, R3, 0x1, -R4 ;  /* 0x0000000103038824 */ /* 0x000fe200078e0a04 */
[----:B------:R-:W-:Y:S02]  /*1f010*/  @!P0 IADD3 R2, R2, 0x1, RZ ;  /* 0x0000000102028810 */ /* 0x000fe40007ffe0ff */
[----:B------:R-:W-:Y:S02]  /*1f020*/  ISETP.NE.AND P0, PT, R5, RZ, PT ;  /* 0x000000ff0500720c */ /* 0x000fe40003f05270 */
[----:B------:R-:W-:Y:S02]  /*1f030*/  ISETP.GE.U32.AND P2, PT, R3, R4, PT ;  /* 0x000000040300720c */ /* 0x000fe40003f46070 */
[C---:B------:R-:W-:Y:S02]  /*1f040*/  LOP3.LUT R3, R0.reuse, R5, RZ, 0x3c, !PT ;  /* 0x0000000500037212 */ /* 0x040fe400078e3cff */
[----:B------:R-:W-:Y:S02]  /*1f050*/  IADD3 R4, -R0, RZ, RZ ;  /* 0x000000ff00047210 */ /* 0x000fe40007ffe1ff */
        /* <DEDUP_REMOVED lines=11> */
.L_x_1749:
[----:B--2---:R-:W2:Y:S01]  /*1f110*/  LDL R0, [R1+0x7c] ;  /* 0x00007c0001007983 */ /* 0x004ea20000100800 */
[----:B------:R-:W-:-:S04]  /*1f120*/  IMAD.MOV.U32 R2, RZ, RZ, 0x4 ;  /* 0x00000004ff027424 */ /* 0x000fc800078e00ff */
[----:B--2---:R-:W-:-:S05]  /*1f130*/  IMAD.WIDE R2, R0, R2, c[0x0][0x590] ;  /* 0x0001640000027625 */ /* 0x004fca00078e0202 */
[----:B----4-:R-:W2:Y:S02]  /*1f140*/  LDG.E R4, [R2.64] ;  /* 0x0000000802047981 */ /* 0x010ea4000c1e1900 */
[----:B-12---:R-:W-:-:S05]  /*1f150*/  IMAD R11, R4, R6, RZ ;  /* 0x00000006040b7224 */ /* 0x006fca00078e02ff */
        /* <DEDUP_REMOVED lines=63> */
.L_x_1750:
[----:B------:R-:W-:Y:S05]  /*1f550*/  BSYNC B0 ;  /* 0x0000000000007941 */ /* 0x000fea0003800000 */
.L_x_1748:
[----:B------:R-:W-:-:S04]  /*1f560*/  LOP3.LUT R2, RZ, R2, RZ, 0x33, !PT ;  /* 0x00000002ff027212 */ /* 0x000fc800078e33ff */
[----:B-1----:R-:W-:-:S05]  /*1f570*/  IADD3 R0, R2, R6, RZ ;  /* 0x0000000602007210 */ /* 0x002fca0007ffe0ff */
[----:B------:R1:W-:Y:S01]  /*1f580*/  STL [R1+0x74], R0 ;  /* 0x0000740001007387 */ /* 0x0003e20000100800 */
[----:B------:R-:W-:Y:S05]  /*1f590*/  BRA `(.L_x_1751) ;  /* 0x0000005000007947 */ /* 0x000fea0003800000 */
.L_x_1739:
[----:B------:R-:W-:Y:S01]  /*1f5a0*/  MOV R0, c[0x0][0x53c] ;  /* 0x00014f0000007a02 */ /* 0x000fe20000000f00 */
[----:B------:R3:W-:Y:S04]  /*1f5b0*/  STL [R1+0x70], R10 ;  /* 0x0000700a01007387 */ /* 0x0007e80000100800 */
[----:B------:R3:W-:Y:S04]  /*1f5c0*/  STL [R1+0x74], RZ ;  /* 0x000074ff01007387 */ /* 0x0007e80000100800 */
[----:B------:R3:W-:Y:S04]  /*1f5d0*/  STL [R1+0x78], RZ ;  /* 0x000078ff01007387 */ /* 0x0007e80000100800 */
[----:B------:R3:W-:Y:S02]  /*1f5e0*/  STL [R1+0x7c], R0 ;  /* 0x00007c0001007387 */ /* 0x0007e40000100800 */
.L_x_1751:
[----:B------:R-:W-:Y:S05]  /*1f5f0*/  BSYNC B1 ;  /* 0x0000000000017941 */ /* 0x000fea0003800000 */
.L_x_1737:
        /* <DEDUP_REMOVED lines=9> */
.L_x_1732:
[----:B-1----:R-:W5:Y:S02]  /*1f690*/  LDL R0, [R1+0x7c] ;  /* 0x00007c0001007983 */ /* 0x002f640000100800 */
[----:B-----5:R-:W-:-:S13]  /*1f6a0*/  ISETP.GE.AND P0, PT, R0, c[0x0][0x53c], PT ;  /* 0x00014f0000007a0c */ /* 0x020fda0003f06270 */
[----:B--234-:R-:W-:Y:S01]  /*1f6b0*/  @P0 CALL.REL.NOINC `(.L_x_1752) ;  /* 0x0000001000000944 */ /* 0x01cfe20003c00000 */
[----:B------:R-:W-:Y:S05]  /*1f6c0*/  BRA `(.L_x_1753) ;  /* 0xfffe2d5000007947 */ /* 0x000fea000383ffff */
.L_x_1752:
[----:B------:R-:W-:Y:S05]  /*1f6d0*/  EXIT ;  /* 0x000000000000794d */ /* 0x000fea0003800000 */
.L_x_1541:
[----:B------:R-:W-:Y:S01]  /*1f6e0*/  IMAD.MOV.U32 R0, RZ, RZ, R5 ;  /* 0x000000ffff007224 */ /* 0x000fe200078e0005 */
[----:B------:R-:W-:Y:S02]  /*1f6f0*/  MOV R3, 0x1 ;  /* 0x0000000100037802 */ /* 0x000fe40000000f00 */
[----:B------:R-:W-:Y:S02]  /*1f700*/  MOV R2, 0x1f720 ;  /* 0x0001f72000027802 */ /* 0x000fe40000000f00 */
[----:B------:R-:W-:Y:S05]  /*1f710*/  CALL.REL.NOINC `($__internal_25_$__cuda_sm70_shflsync_up_p) ;  /* 0x00003a5000007944 */ /* 0x000fea0003c00000 */
[----:B------:R-:W-:Y:S01]  /*1f720*/  MOV R0, R4 ;  /* 0x0000000400007202 */ /* 0x000fe20000000f00 */
[----:B------:R-:W-:Y:S05]  /*1f730*/  BRA `(.L_x_1754) ;  /* 0xfffe0d2000007947 */ /* 0x000fea000383ffff */
.L_x_1542:
[----:B------:R-:W-:Y:S01]  /*1f740*/  IMAD.MOV.U32 R0, RZ, RZ, R5 ;  /* 0x000000ffff007224 */ /* 0x000fe200078e0005 */
[----:B------:R-:W-:Y:S02]  /*1f750*/  MOV R3, 0x2 ;  /* 0x0000000200037802 */ /* 0x000fe40000000f00 */
[----:B------:R-:W-:Y:S02]  /*1f760*/  MOV R2, 0x1f780 ;  /* 0x0001f78000027802 */ /* 0x000fe40000000f00 */
[----:B------:R-:W-:Y:S05]  /*1f770*/  CALL.REL.NOINC `($__internal_25_$__cuda_sm70_shflsync_up_p) ;  /* 0x000039f000007944 */ /* 0x000fea0003c00000 */
[----:B------:R-:W-:Y:S01]  /*1f780*/  SEL R4, R4, RZ, P4 ;  /* 0x000000ff04047207 */ /* 0x000fe20002000000 */
[----:B------:R-:W-:Y:S01]  /*1f790*/  IMAD.MOV.U32 R3, RZ, RZ, 0x4 ;  /* 0x00000004ff037424 */ /* 0x000fe200078e00ff */
[----:B------:R-:W-:-:S03]  /*1f7a0*/  MOV R2, 0x1f7d0 ;  /* 0x0001f7d000027802 */ /* 0x000fc60000000f00 */
[----:B------:R-:W-:Y:S02]  /*1f7b0*/  IMAD.IADD R0, R5, 0x1, R4 ;  /* 0x0000000105007824 */ /* 0x000fe400078e0204 */
        /* <DEDUP_REMOVED lines=11> */
[----:B------:R-:W-:Y:S02]  /*1f870*/  SEL R4, R4, RZ, P1 ;  /* 0x000000ff04047207 */ /* 0x000fe40000800000 */
[----:B------:R-:W-:Y:S02]  /*1f880*/  MOV R3, 0x1f ;  /* 0x0000001f00037802 */ /* 0x000fe40000000f00 */
[----:B------:R-:W-:Y:S01]  /*1f890*/  MOV R2, 0x1f8e0 ;  /* 0x0001f8e000027802 */ /* 0x000fe20000000f00 */
[----:B------:R-:W-:Y:S02]  /*1f8a0*/  IMAD.IADD R4, R0, 0x1, R4 ;  /* 0x0000000100047824 */ /* 0x000fe400078e0204 */
[----:B------:R-:W-:Y:S02]  /*1f8b0*/  IMAD.MOV.U32 R0, RZ, RZ, 0x1f ;  /* 0x0000001fff007424 */ /* 0x000fe400078e00ff */
[----:B------:R-:W-:Y:S02]  /*1f8c0*/  IMAD.MOV.U32 R43, RZ, RZ, R4 ;  /* 0x000000ffff2b7224 */ /* 0x000fe400078e0004 */
[----:B------:R-:W-:Y:S05]  /*1f8d0*/  CALL.REL.NOINC `($__internal_24_$__cuda_sm70_shflsync_idx_p) ;  /* 0x0000384000007944 */ /* 0x000fea0003c00000 */
[----:B------:R-:W-:Y:S05]  /*1f8e0*/  BRA `(.L_x_1755) ;  /* 0xfffe0c7000007947 */ /* 0x000fea000383ffff */
.L_x_1544:
[----:B------:R-:W-:Y:S02]  /*1f8f0*/  SEL R0, RZ, 0x1, P0 ;  /* 0x00000001ff007807 */ /* 0x000fe40000000000 */
[----:B------:R-:W-:-:S02]  /*1f900*/  MOV R2, 0x1f920 ;  /* 0x0001f92000027802 */ /* 0x000fc40000000f00 */
[----:B------:R-:W-:Y:S05]  /*1f910*/  CALL.REL.NOINC `($__internal_26_$__cuda_sm70_votesync_ballot) ;  /* 0x000038b000007944 */ /* 0x000fea0003c00000 */
[----:B------:R-:W-:Y:S01]  /*1f920*/  MOV R7, R0 ;  /* 0x0000000000077202 */ /* 0x000fe20000000f00 */
[----:B------:R-:W-:Y:S05]  /*1f930*/  BRA `(.L_x_1756) ;  /* 0xfffe0cb000007947 */ /* 0x000fea000383ffff */
.L_x_1545:
[----:B------:R-:W-:Y:S01]  /*1f940*/  IMAD.MOV.U32 R43, RZ, RZ, R9 ;  /* 0x000000ffff2b7224 */ /* 0x000fe200078e0009 */
[----:B-1----:R-:W-:Y:S01]  /*1f950*/  MOV R0, R5 ;  /* 0x0000000500007202 */ /* 0x002fe20000000f00 */
[----:B------:R-:W-:Y:S01]  /*1f960*/  IMAD.MOV.U32 R3, RZ, RZ, 0x1f ;  /* 0x0000001fff037424 */ /* 0x000fe200078e00ff */
[----:B------:R-:W-:-:S02]  /*1f970*/  MOV R2, 0x1f990 ;  /* 0x0001f99000027802 */ /* 0x000fc40000000f00 */
[----:B------:R-:W-:Y:S05]  /*1f980*/  CALL.REL.NOINC `($__internal_24_$__cuda_sm70_shflsync_idx_p) ;  /* 0x0000379000007944 */ /* 0x000fea0003c00000 */
[----:B------:R-:W-:Y:S01]  /*1f990*/  IMAD.MOV.U32 R12, RZ, RZ, R0 ;  /* 0x000000ffff0c7224 */ /* 0x000fe200078e0000 */
[----:B------:R-:W-:Y:S01]  /*1f9a0*/  MOV R43, R8 ;  /* 0x00000008002b7202 */ /* 0x000fe20000000f00 */
[----:B------:R-:W-:Y:S01]  /*1f9b0*/  IMAD.MOV.U32 R6, RZ, RZ, RZ ;  /* 0x000000ffff067224 */ /* 0x000fe200078e00ff */
[----:B------:R-:W-:Y:S01]  /*1f9c0*/  MOV R0, R5 ;  /* 0x0000000500007202 */ /* 0x000fe20000000f00 */
[----:B------:R-:W-:Y:S01]  /*1f9d0*/  IMAD.MOV.U32 R3, RZ, RZ, 0x1f ;  /* 0x0000001fff037424 */ /* 0x000fe200078e00ff */
[----:B------:R-:W-:-:S02]  /*1f9e0*/  MOV R2, 0x1fa00 ;  /* 0x0001fa0000027802 */ /* 0x000fc40000000f00 */
[----:B------:R-:W-:Y:S05]  /*1f9f0*/  CALL.REL.NOINC `($__internal_24_$__cuda_sm70_shflsync_idx_p) ;  /* 0x0000372000007944 */ /* 0x000fea0003c00000 */
[----:B------:R-:W-:Y:S01]  /*1fa00*/  MOV R9, R0 ;  /* 0x0000000000097202 */ /* 0x000fe20000000f00 */
[----:B------:R-:W-:Y:S05]  /*1fa10*/  BRA `(.L_x_1757) ;  /* 0xfffe0c4000007947 */ /* 0x000fea000383ffff */
.L_x_1548:
[----:B------:R-:W-:Y:S01]  /*1fa20*/  IMAD.MOV.U32 R43, RZ, RZ, R4 ;  /* 0x000000ffff2b7224 */ /* 0x000fe200078e0004 */
[----:B------:R-:W-:-:S02]  /*1fa30*/  MOV R3, 0x1f ;  /* 0x0000001f00037802 */ /* 0x000fc40000000f00 */
[----:B------:R-:W-:Y:S02]  /*1fa40*/  MOV R2, 0x1fa60 ;  /* 0x0001fa6000027802 */ /* 0x000fe40000000f00 */
[----:B--234-:R-:W-:Y:S05]  /*1fa50*/  CALL.REL.NOINC `($__internal_24_$__cuda_sm70_shflsync_idx_p) ;  /* 0x000036c000007944 */ /* 0x01cfea0003c00000 */
[----:B------:R-:W-:Y:S01]  /*1fa60*/  MOV R6, R0 ;  /* 0x0000000000067202 */ /* 0x000fe20000000f00 */
[----:B------:R-:W-:Y:S05]  /*1fa70*/  BRA `(.L_x_1547) ;  /* 0xfffe0c4000007947 */ /* 0x000fea000383ffff */
.L_x_1589:
[----:B------:R-:W-:Y:S01]  /*1fa80*/  IMAD.MOV.U32 R43, RZ, RZ, R6 ;  /* 0x000000ffff2b7224 */ /* 0x000fe200078e0006 */
[----:B------:R-:W-:Y:S01]  /*1fa90*/  MOV R0, RZ ;  /* 0x000000ff00007202 */ /* 0x000fe20000000f00 */
[----:B------:R-:W-:Y:S01]  /*1faa0*/  IMAD.MOV.U32 R3, RZ, RZ, 0x1c1f ;  /* 0x00001c1fff037424 */ /* 0x000fe200078e00ff */
[----:B------:R-:W-:Y:S02]  /*1fab0*/  MOV R2, 0x1fad0 ;  /* 0x0001fad000027802 */ /* 0x000fe40000000f00 */
[----:B-----5:R-:W-:Y:S05]  /*1fac0*/  CALL.REL.NOINC `($__internal_24_$__cuda_sm70_shflsync_idx_p) ;  /* 0x0000365000007944 */ /* 0x020fea0003c00000 */
[----:B------:R-:W-:Y:S01]  /*1fad0*/  MOV R4, R0 ;  /* 0x0000000000047202 */ /* 0x000fe20000000f00 */
[----:B------:R-:W-:Y:S05]  /*1fae0*/  BRA `(.L_x_1758) ;  /* 0xfffe916000007947 */ /* 0x000fea000383ffff */
.L_x_1590:
[----:B------:R-:W-:Y:S01]  /*1faf0*/  IMAD.MOV.U32 R43, RZ, RZ, R12 ;  /* 0x000000ffff2b7224 */ /* 0x000fe200078e000c */
[----:B------:R-:W-:Y:S01]  /*1fb00*/  MOV R0, RZ ;  /* 0x000000ff00007202 */ /* 0x000fe20000000f00 */
[----:B------:R-:W-:Y:S01]  /*1fb10*/  IMAD.MOV.U32 R3, RZ, RZ, 0x1c1f ;  /* 0x00001c1fff037424 */ /* 0x000fe200078e00ff */
[----:B------:R-:W-:Y:S02]  /*1fb20*/  MOV R2, 0x1fb40 ;  /* 0x0001fb4000027802 */ /* 0x000fe40000000f00 */
[----:B-12--5:R-:W-:Y:S05]  /*1fb30*/  CALL.REL.NOINC `($__internal_24_$__cuda_sm70_shflsync_idx_p) ;  /* 0x000035e000007944 */ /* 0x026fea0003c00000 */
[----:B------:R-:W-:Y:S05]  /*1fb40*/  BRA `(.L_x_1759) ;  /* 0xfffe912000007947 */ /* 0x000fea000383ffff */
.L_x_1593:
[----:B------:R-:W-:Y:S01]  /*1fb50*/  IMAD.MOV.U32 R43, RZ, RZ, R6 ;  /* 0x000000ffff2b7224 */ /* 0x000fe200078e0006 */
[----:B--2-4-:R-:W-:Y:S01]  /*1fb60*/  MOV R0, 0x1 ;  /* 0x0000000100007802 */ /* 0x014fe20000000f00 */
[----:B------:R-:W-:Y:S01]  /*1fb70*/  IMAD.MOV.U32 R3, RZ, RZ, 0x1c1f ;  /* 0x00001c1fff037424 */ /* 0x000fe200078e00ff */
[----:B------:R-:W-:-:S02]  /*1fb80*/  MOV R2, 0x1fba0 ;  /* 0x0001fba000027802 */ /* 0x000fc40000000f00 */
[----:B-1---5:R-:W-:Y:S05]  /*1fb90*/  CALL.REL.NOINC `($__internal_24_$__cuda_sm70_shflsync_idx_p) ;  /* 0x0000358000007944 */ /* 0x022fea0003c00000 */
[----:B------:R-:W-:Y:S01]  /*1fba0*/  IMAD.MOV.U32 R4, RZ, RZ, R0 ;  /* 0x000000ffff047224 */ /* 0x000fe200078e0000 */
[----:B------:R-:W-:Y:S01]  /*1fbb0*/  MOV R0, 0x1 ;  /* 0x0000000100007802 */ /* 0x000fe20000000f00 */
[----:B------:R-:W-:Y:S01]  /*1fbc0*/  IMAD.MOV.U32 R43, RZ, RZ, R12 ;  /* 0x000000ffff2b7224 */ /* 0x000fe200078e000c */
[----:B------:R-:W-:-:S02]  /*1fbd0*/  MOV R3, 0x1c1f ;  /* 0x00001c1f00037802 */ /* 0x000fc40000000f00 */
[----:B------:R-:W-:Y:S02]  /*1fbe0*/  MOV R2, 0x1fc00 ;  /* 0x0001fc0000027802 */ /* 0x000fe40000000f00 */
[----:B------:R-:W-:Y:S05]  /*1fbf0*/  CALL.REL.NOINC `($__internal_24_$__cuda_sm70_shflsync_idx_p) ;  /* 0x0000352000007944 */ /* 0x000fea0003c00000 */
[----:B------:R-:W-:Y:S05]  /*1fc00*/  BRA `(.L_x_1760) ;  /* 0xfffe921000007947 */ /* 0x000fea000383ffff */
.L_x_1596:
[----:B------:R-:W-:Y:S01]  /*1fc10*/  IMAD.MOV.U32 R43, RZ, RZ, R6 ;  /* 0x000000ffff2b7224 */ /* 0x000fe200078e0006 */
[----:B--2-4-:R-:W-:Y:S01]  /*1fc20*/  MOV R0, 0x2 ;  /* 0x0000000200007802 */ /* 0x014fe20000000f00 */
[----:B------:R-:W-:Y:S01]  /*1fc30*/  IMAD.MOV.U32 R3, RZ, RZ, 0x1c1f ;  /* 0x00001c1fff037424 */ /* 0x000fe200078e00ff */
[----:B------:R-:W-:Y:S02]  /*1fc40*/  MOV R2, 0x1fc60 ;  /* 0x0001fc6000027802 */ /* 0x000fe40000000f00 */
[----:B-1-3-5:R-:W-:Y:S05]  /*1fc50*/  CALL.REL.NOINC `($__internal_24_$__cuda_sm70_shflsync_idx_p) ;  /* 0x000034c000007944 */ /* 0x02afea0003c00000 */
[----:B------:R-:W-:Y:S01]  /*1fc60*/  MOV R4, R0 ;  /* 0x0000000000047202 */ /* 0x000fe20000000f00 */
[----:B------:R-:W-:Y:S05]  /*1fc70*/  BRA `(.L_x_1761) ;  /* 0xfffe933000007947 */ /* 0x000fea000383ffff */
.L_x_1597:
[----:B------:R-:W-:Y:S01]  /*1fc80*/  IMAD.MOV.U32 R43, RZ, RZ, R12 ;  /* 0x000000ffff2b7224 */ /* 0x000fe200078e000c */
[----:B--2-4-:R-:W-:Y:S01]  /*1fc90*/  MOV R0, 0x2 ;  /* 0x0000000200007802 */ /* 0x014fe20000000f00 */
[----:B------:R-:W-:Y:S01]  /*1fca0*/  IMAD.MOV.U32 R3, RZ, RZ, 0x1c1f ;  /* 0x00001c1fff037424 */ /* 0x000fe200078e00ff */
[----:B------:R-:W-:Y:S02]  /*1fcb0*/  MOV R2, 0x1fcd0 ;  /* 0x0001fcd000027802 */ /* 0x000fe40000000f00 */
[----:B-1-3-5:R-:W-:Y:S05]  /*1fcc0*/  CALL.REL.NOINC `($__internal_24_$__cuda_sm70_shflsync_idx_p) ;  /* 0x0000345000007944 */ /* 0x02afea0003c00000 */
[----:B------:R-:W-:Y:S05]  /*1fcd0*/  BRA `(.L_x_1762) ;  /* 0xfffe92f000007947 */ /* 0x000fea000383ffff */
.L_x_1600:
[----:B------:R-:W-:Y:S01]  /*1fce0*/  IMAD.MOV.U32 R43, RZ, RZ, R6 ;  /* 0x000000ffff2b7224 */ /* 0x000fe200078e0006 */
[----:B-1--4-:R-:W-:Y:S01]  /*1fcf0*/  MOV R0, 0x3 ;  /* 0x0000000300007802 */ /* 0x012fe20000000f00 */
[----:B------:R-:W-:Y:S01]  /*1fd00*/  IMAD.MOV.U32 R3, RZ, RZ, 0x1c1f ;  /* 0x00001c1fff037424 */ /* 0x000fe200078e00ff */
[----:B------:R-:W-:-:S02]  /*1fd10*/  MOV R2, 0x1fd30 ;  /* 0x0001fd3000027802 */ /* 0x000fc40000000f00 */
[----:B--23-5:R-:W-:Y:S05]  /*1fd20*/  CALL.REL.NOINC `($__internal_24_$__cuda_sm70_shflsync_idx_p) ;  /* 0x000033f000007944 */ /* 0x02cfea0003c00000 */
[----:B------:R-:W-:Y:S01]  /*1fd30*/  IMAD.MOV.U32 R4, RZ, RZ, R0 ;  /* 0x000000ffff047224 */ /* 0x000fe200078e0000 */
[----:B------:R-:W-:Y:S01]  /*1fd40*/  MOV R0, 0x3 ;  /* 0x0000000300007802 */ /* 0x000fe20000000f00 */
[----:B------:R-:W-:Y:S01]  /*1fd50*/  IMAD.MOV.U32 R43, RZ, RZ, R12 ;  /* 0x000000ffff2b7224 */ /* 0x000fe200078e000c */
[----:B------:R-:W-:-:S02]  /*1fd60*/  MOV R3, 0x1c1f ;  /* 0x00001c1f00037802 */ /* 0x000fc40000000f00 */
[----:B------:R-:W-:Y:S02]  /*1fd70*/  MOV R2, 0x1fd90 ;  /* 0x0001fd9000027802 */ /* 0x000fe40000000f00 */
[----:B------:R-:W-:Y:S05]  /*1fd80*/  CALL.REL.NOINC `($__internal_24_$__cuda_sm70_shflsync_idx_p) ;  /* 0x0000339000007944 */ /* 0x000fea0003c00000 */
[----:B------:R-:W-:Y:S05]  /*1fd90*/  BRA `(.L_x_1763) ;  /* 0xfffe93d000007947 */ /* 0x000fea000383ffff */
.L_x_1647:
[----:B-----5:R-:W-:Y:S01]  /*1fda0*/  IMAD.MOV.U32 R43, RZ, RZ, R3 ;  /* 0x000000ffff2b7224 */ /* 0x020fe200078e0003 */
[----:B------:R-:W-:Y:S01]  /*1fdb0*/  MOV R0, 0x1 ;  /* 0x0000000100007802 */ /* 0x000fe20000000f00 */
[----:B------:R-:W-:Y:S01]  /*1fdc0*/  IMAD.MOV.U32 R3, RZ, RZ, 0x1c1f ;  /* 0x00001c1fff037424 */ /* 0x000fe200078e00ff */
[----:B------:R-:W-:Y:S02]  /*1fdd0*/  MOV R2, 0x1fdf0 ;  /* 0x0001fdf000027802 */ /* 0x000fe40000000f00 */
[----:B----4-:R-:W-:Y:S05]  /*1fde0*/  CALL.REL.NOINC `($__internal_24_$__cuda_sm70_shflsync_idx_p) ;  /* 0x0000333000007944 */ /* 0x010fea0003c00000 */
[----:B------:R-:W-:Y:S01]  /*1fdf0*/  IMAD.MOV.U32 R5, RZ, RZ, R0 ;  /* 0x000000ffff057224 */ /* 0x000fe200078e0000 */
[----:B------:R-:W-:Y:S01]  /*1fe00*/  MOV R0, 0x1 ;  /* 0x0000000100007802 */ /* 0x000fe20000000f00 */
[----:B------:R-:W-:Y:S01]  /*1fe10*/  IMAD.MOV.U32 R43, RZ, RZ, R6 ;  /* 0x000000ffff2b7224 */ /* 0x000fe200078e0006 */
[----:B------:R-:W-:Y:S02]  /*1fe20*/  MOV R3, 0x1c1f ;  /* 0x00001c1f00037802 */ /* 0x000fe40000000f00 */
[----:B------:R-:W-:Y:S02]  /*1fe30*/  MOV R2, 0x1fe50 ;  /* 0x0001fe5000027802 */ /* 0x000fe40000000f00 */
[----:B------:R-:W-:Y:S05]  /*1fe40*/  CALL.REL.NOINC `($__internal_24_$__cuda_sm70_shflsync_idx_p) ;  /* 0x000032d000007944 */ /* 0x000fea0003c00000 */
[----:B------:R-:W-:Y:S05]  /*1fe50*/  BRA `(.L_x_1764) ;  /* 0xffff06c000007947 */ /* 0x000fea000383ffff */
.L_x_1650:
[----:B------:R-:W-:Y:S01]  /*1fe60*/  IMAD.MOV.U32 R43, RZ, RZ, R5 ;  /* 0x000000ffff2b7224 */ /* 0x000fe200078e0005 */
[----:B------:R-:W-:Y:S01]  /*1fe70*/  MOV R0, RZ ;  /* 0x000000ff00007202 */ /* 0x000fe20000000f00 */
[----:B------:R-:W-:Y:S01]  /*1fe80*/  IMAD.MOV.U32 R3, RZ, RZ, 0x1c1f ;  /* 0x00001c1fff037424 */ /* 0x000fe200078e00ff */
[----:B------:R-:W-:-:S02]  /*1fe90*/  MOV R2, 0x1feb0 ;  /* 0x0001feb000027802 */ /* 0x000fc40000000f00 */
[----:B------:R-:W-:Y:S05]  /*1fea0*/  CALL.REL.NOINC `($__internal_24_$__cuda_sm70_shflsync_idx_p) ;  /* 0x0000327000007944 */ /* 0x000fea0003c00000 */
[----:B------:R-:W-:Y:S01]  /*1feb0*/  MOV R4, R0 ;  /* 0x0000000000047202 */ /* 0x000fe20000000f00 */
[----:B------:R-:W-:Y:S05]  /*1fec0*/  BRA `(.L_x_1765) ;  /* 0xffff162000007947 */ /* 0x000fea000383ffff */
.L_x_1651:
[----:B------:R-:W-:Y:S01]  /*1fed0*/  IMAD.MOV.U32 R43, RZ, RZ, R6 ;  /* 0x000000ffff2b7224 */ /* 0x000fe200078e0006 */
[----:B------:R-:W-:Y:S01]  /*1fee0*/  MOV R0, RZ ;  /* 0x000000ff00007202 */ /* 0x000fe20000000f00 */
[----:B------:R-:W-:Y:S01]  /*1fef0*/  IMAD.MOV.U32 R3, RZ, RZ, 0x1c1f ;  /* 0x00001c1fff037424 */ /* 0x000fe200078e00ff */
[----:B------:R-:W-:-:S02]  /*1ff00*/  MOV R2, 0x1ff20 ;  /* 0x0001ff2000027802 */ /* 0x000fc40000000f00 */
[----:B-12---:R-:W-:Y:S05]  /*1ff10*/  CALL.REL.NOINC `($__internal_24_$__cuda_sm70_shflsync_idx_p) ;  /* 0x0000320000007944 */ /* 0x006fea0003c00000 */
[----:B------:R-:W-:Y:S05]  /*1ff20*/  BRA `(.L_x_1766) ;  /* 0xffff15e000007947 */ /* 0x000fea000383ffff */
.L_x_1654:
[----:B------:R-:W-:Y:S01]  /*1ff30*/  IMAD.MOV.U32 R43, RZ, RZ, R5 ;  /* 0x000000ffff2b7224 */ /* 0x000fe200078e0005 */
[----:B----4-:R-:W-:Y:S01]  /*1ff40*/  MOV R0, 0x1 ;  /* 0x0000000100007802 */ /* 0x010fe20000000f00 */
[----:B--2---:R-:W-:Y:S01]  /*1ff50*/  IMAD.MOV.U32 R3, RZ, RZ, 0x1c1f ;  /* 0x00001c1fff037424 */ /* 0x004fe200078e00ff */
[----:B------:R-:W-:-:S03]  /*1ff60*/  MOV R2, 0x1ff80 ;  /* 0x0001ff8000027802 */ /* 0x000fc60000000f00 */
[----:B-1-3--:R-:W-:Y:S05]  /*1ff70*/  CALL.REL.NOINC `($__internal_24_$__cuda_sm70_shflsync_idx_p) ;  /* 0x000031a000007944 */ /* 0x00afea0003c00000 */
[----:B------:R-:W-:Y:S01]  /*1ff80*/  IMAD.MOV.U32 R4, RZ, RZ, R0 ;  /* 0x000000ffff047224 */ /* 0x000fe200078e0000 */
[----:B------:R-:W-:Y:S01]  /*1ff90*/  MOV R0, 0x1 ;  /* 0x0000000100007802 */ /* 0x000fe20000000f00 */
[----:B------:R-:W-:Y:S01]  /*1ffa0*/  IMAD.MOV.U32 R43, RZ, RZ, R6 ;  /* 0x000000ffff2b7224 */ /* 0x000fe200078e0006 */
[----:B------:R-:W-:-:S02]  /*1ffb0*/  MOV R3, 0x1c1f ;  /* 0x00001c1f00037802 */ /* 0x000fc40000000f00 */
[----:B------:R-:W-:Y:S02]  /*1ffc0*/  MOV R2, 0x1ffe0 ;  /* 0x0001ffe000027802 */ /* 0x000fe40000000f00 */
[----:B------:R-:W-:Y:S05]  /*1ffd0*/  CALL.REL.NOINC `($__internal_24_$__cuda_sm70_shflsync_idx_p) ;  /* 0x0000314000007944 */ /* 0x000fea0003c00000 */
[----:B------:R-:W-:Y:S05]  /*1ffe0*/  BRA `(.L_x_1767) ;  /* 0xffff16a000007947 */ /* 0x000fea000383ffff */
.L_x_1655:
[----:B------:R-:W-:Y:S01]  /*1fff0*/  IMAD.MOV.U32 R43, RZ, RZ, R4 ;  /* 0x000000ffff2b7224 */ /* 0x000fe200078e0004 */
[----:B------:R-:W-:Y:S01]  /*20000*/  MOV R0, RZ ;  /* 0x000000ff00007202 */ /* 0x000fe20000000f00 */
[----:B------:R-:W-:Y:S01]  /*20010*/  IMAD.MOV.U32 R3, RZ, RZ, 0x1c1f ;  /* 0x00001c1fff037424 */ /* 0x000fe200078e00ff */
[----:B------:R-:W-:Y:S02]  /*20020*/  MOV R2, 0x20040 ;  /* 0x0002004000027802 */ /* 0x000fe40000000f00 */
[----:B------:R-:W-:Y:S05]  /*20030*/  CALL.REL.NOINC `($__internal_24_$__cuda_sm70_shflsync_idx_p) ;  /* 0x000030e000007944 */ /* 0x000fea0003c00000 */
[----:B------:R-:W-:Y:S05]  /*20040*/  BRA `(.L_x_1768) ;  /* 0xffff187000007947 */ /* 0x000fea000383ffff */
.L_x_1656:
[----:B------:R-:W-:Y:S01]  /*20050*/  IMAD.MOV.U32 R43, RZ, RZ, R4 ;  /* 0x000000ffff2b7224 */ /* 0x000fe200078e0004 */
[----:B------:R-:W-:Y:S01]  /*20060*/  MOV R0, 0x1 ;  /* 0x0000000100007802 */ /* 0x000fe20000000f00 */
[----:B------:R-:W-:Y:S01]  /*20070*/  IMAD.MOV.U32 R3, RZ, RZ, 0x1c1f ;  /* 0x00001c1fff037424 */ /* 0x000fe200078e00ff */
[----:B------:R-:W-:Y:S02]  /*20080*/  MOV R2, 0x200a0 ;  /* 0x000200a000027802 */ /* 0x000fe40000000f00 */
[----:B-1----:R-:W-:Y:S05]  /*20090*/  CALL.REL.NOINC `($__internal_24_$__cuda_sm70_shflsync_idx_p) ;  /* 0x0000308000007944 */ /* 0x002fea0003c00000 */
[----:B------:R-:W-:Y:S01]  /*200a0*/  IMAD.IADD R0, R5, 0x1, R0 ;  /* 0x0000000105007824 */ /* 0x000fe200078e0200 */
[----:B------:R-:W-:Y:S01]  /*200b0*/  MOV R2, 0x20290 ;  /* 0x0002029000027802 */ /* 0x000fe20000000f00 */
[----:B------:R-:W-:Y:S02]  /*200c0*/  IMAD.MOV.U32 R43, RZ, RZ, R4 ;  /* 0x000000ffff2b7224 */ /* 0x000fe400078e0004 */
[----:B------:R-:W-:Y:S01]  /*200d0*/  IMAD.MOV.U32 R3, RZ, RZ, 0x1c1f ;  /* 0x00001c1fff037424 */ /* 0x000fe200078e00ff */
        /* <DEDUP_REMOVED lines=19> */
[----:B------:R-:W-:Y:S01]  /*20210*/  ISETP.GT.AND P0, PT, R0, 0x29, PT ;  /* 0x000000290000780c */ /* 0x000fe20003f04270 */
[----:B------:R-:W-:Y:S01]  /*20220*/  IMAD.MOV.U32 R0, RZ, RZ, 0x2 ;  /* 0x00000002ff007424 */ /* 0x000fe200078e00ff */
[----:B------:R-:W-:Y:S02]  /*20230*/  FSEL R27, R61, -INF , P4 ;  /* 0xff8000003d1b7808 */ /* 0x000fe40002000000 */
[----:B------:R-:W-:Y:S02]  /*20240*/  FSEL R81, R48, -INF , P3 ;  /* 0xff80000030517808 */ /* 0x000fe40001800000 */
[----:B------:R-:W-:Y:S02]  /*20250*/  FSEL R80, R45, -INF , P2 ;  /* 0xff8000002d507808 */ /* 0x000fe40001000000 */
[----:B------:R-:W-:Y:S02]  /*20260*/  FSEL R55, R37, -INF , P1 ;  /* 0xff80000025377808 */ /* 0x000fe40000800000 */
[----:B------:R-:W-:-:S02]  /*20270*/  FSEL R54, R35, -INF , P0 ;  /* 0xff80000023367808 */ /* 0x000fc40000000000 */
[----:B------:R-:W-:Y:S05]  /*20280*/  CALL.REL.NOINC `($__internal_24_$__cuda_sm70_shflsync_idx_p) ;  /* 0x00002e9000007944 */ /* 0x000fea0003c00000 */
[----:B------:R-:W-:Y:S01]  /*20290*/  IMAD.IADD R0, R5, 0x1, R0 ;  /* 0x0000000105007824 */ /* 0x000fe200078e0200 */
[----:B------:R-:W-:Y:S01]  /*202a0*/  MOV R2, 0x20480 ;  /* 0x0002048000027802 */ /* 0x000fe20000000f00 */
[----:B------:R-:W-:-:S02]  /*202b0*/  IMAD.MOV.U32 R43, RZ, RZ, R4 ;  /* 0x000000ffff2b7224 */ /* 0x000fc400078e0004 */
[----:B------:R-:W-:Y:S01]  /*202c0*/  IMAD.MOV.U32 R3, RZ, RZ, 0x1c1f ;  /* 0x00001c1fff037424 */ /* 0x000fe200078e00ff */
[----:B------:R-:W-:-:S04]  /*202d0*/  IMNMX R0, R6, R0, PT ;  /* 0x0000000006007217 */ /* 0x000fc80003800200 */
[C---:B------:R-:W-:Y:S02]  /*202e0*/  ISETP.GT.AND P1, PT, R0.reuse, RZ, PT ;  /* 0x000000ff0000720c */ /* 0x040fe40003f24270 */
[C---:B------:R-:W-:Y:S02]  /*202f0*/  ISETP.GT.AND P0, PT, R0.reuse, 0x1, PT ;  /* 0x000000010000780c */ /* 0x040fe40003f04270 */
        /* <DEDUP_REMOVED lines=25> */
[----:B------:R-:W-:-:S02]  /*20490*/  FMNMX.FTZ R3, R12, R14, !PT ;  /* 0x0000000e0c037209 */ /* 0x000fc40007810000 */
[----:B------:R-:W-:Y:S02]  /*204a0*/  FMNMX.FTZ R2, R26, R28, !PT ;  /* 0x0000001c1a027209 */ /* 0x000fe40007810000 */
[----:B------:R-:W-:Y:S01]  /*204b0*/  IMNMX R6, R6, R0, PT ;  /* 0x0000000006067217 */ /* 0x000fe20003800200 */
[----:B------:R-:W-:Y:S01]  /*204c0*/  IMAD.MOV.U32 R0, RZ, RZ, 0x2 ;  /* 0x00000002ff007424 */ /* 0x000fe200078e00ff */
[----:B------:R-:W-:Y:S02]  /*204d0*/  FMNMX.FTZ R3, R16, R3, !PT ;  /* 0x0000000310037209 */ /* 0x000fe40007810000 */
[C---:B------:R-:W-:Y:S02]  /*204e0*/  ISETP.GT.AND P1, PT, R6.reuse, RZ, PT ;  /* 0x000000ff0600720c */ /* 0x040fe40003f24270 */
[----:B------:R-:W-:Y:S02]  /*204f0*/  ISETP.GT.AND P0, PT, R6, 0x1, PT ;  /* 0x000000010600780c */ /* 0x000fe40003f04270 */
[----:B------:R-:W-:-:S02]  /*20500*/  FMNMX.FTZ R4, R11, R13, !PT ;  /* 0x0000000d0b047209 */ /* 0x000fc40007810000 */
[----:B------:R-:W-:Y:S02]  /*20510*/  ISETP.GT.AND P3, PT, R6, 0x8, PT ;  /* 0x000000080600780c */ /* 0x000fe40003f64270 */
[----:B------:R-:W-:Y:S02]  /*20520*/  FSEL R31, R106, -INF , P1 ;  /* 0xff8000006a1f7808 */ /* 0x000fe40000800000 */
        /* <DEDUP_REMOVED lines=8> */
[----:B------:R-:W-:Y:S02]  /*205b0*/  ISETP.GT.AND P2, PT, R6, 0x10, PT ;  /* 0x000000100600780c */ /* 0x000fe40003f44270 */
[----:B------:R-:W-:-:S02]  /*205c0*/  FSEL R37, R91, -INF , P4 ;  /* 0xff8000005b257808 */ /* 0x000fc40002000000 */
[----:B------:R-:W-:Y:S02]  /*205d0*/  FMNMX.FTZ R4, R17, R4, !PT ;  /* 0x0000000411047209 */ /* 0x000fe40007810000 */
[----:B------:R-:W-:Y:S02]  /*205e0*/  FMNMX.FTZ R2, R35, R3, !PT ;  /* 0x0000000323027209 */ /* 0x000fe40007810000 */
[----:B------:R-:W-:Y:S02]  /*205f0*/  ISETP.GT.AND P1, PT, R6, 0x11, PT ;  /* 0x000000110600780c */ /* 0x000fe40003f24270 */
[----:B------:R-:W-:Y:S02]  /*20600*/  FSEL R39, R72, -INF , P2 ;  /* 0xff80000048277808 */ /* 0x000fe40001000000 */
[----:B------:R-:W-:Y:S02]  /*20610*/  FMNMX.FTZ R106, R19, R4, !PT ;  /* 0x00000004136a7209 */ /* 0x000fe40007810000 */
[----:B------:R-:W-:-:S02]  /*20620*/  FMNMX.FTZ R2, R37, R2, !PT ;  /* 0x0000000225027209 */ /* 0x000fc40007810000 */
[----:B------:R-:W-:Y:S02]  /*20630*/  ISETP.GT.AND P0, PT, R6, 0x18, PT ;  /* 0x000000180600780c */ /* 0x000fe40003f04270 */
[----:B------:R-:W-:Y:S02]  /*20640*/  FSEL R40, R63, -INF , P1 ;  /* 0xff8000003f287808 */ /* 0x000fe40000800000 */
[----:B------:R-:W-:Y:S02]  /*20650*/  FMNMX.FTZ R106, R21, R106, !PT ;  /* 0x0000006a156a7209 */ /* 0x000fe40007810000 */
[----:B------:R-:W-:Y:S02]  /*20660*/  FMNMX.FTZ R2, R39, R2, !PT ;  /* 0x0000000227027209 */ /* 0x000fe40007810000 */
        /* <DEDUP_REMOVED lines=35> */
[----:B------:R-:W-:Y:S01]  /*208a0*/  FMNMX.FTZ R105, R55, R105, !PT ;  /* 0x0000006937697209 */ /* 0x000fe20007810000 */
[----:B------:R-:W-:Y:S01]  /*208b0*/  IMAD.MOV.U32 R4, RZ, RZ, R106 ;  /* 0x000000ffff047224 */ /* 0x000fe200078e006a */
[----:B------:R-:W-:Y:S02]  /*208c0*/  FMNMX.FTZ R104, R83, R104, !PT ;  /* 0x0000006853687209 */ /* 0x000fe40007810000 */
[----:B------:R-:W-:-:S02]  /*208d0*/  FMNMX.FTZ R9, R50, R2, !PT ;  /* 0x0000000232097209 */ /* 0x000fc40007810000 */
[----:B------:R-:W-:Y:S02]  /*208e0*/  FMNMX.FTZ R105, R54, R105, !PT ;  /* 0x0000006936697209 */ /* 0x000fe40007810000 */
[----:B------:R-:W-:Y:S02]  /*208f0*/  FMNMX.FTZ R104, R82, R104, !PT ;  /* 0x0000006852687209 */ /* 0x000fe40007810000 */
[----:B------:R-:W-:Y:S02]  /*20900*/  MOV R2, 0x20920 ;  /* 0x0002092000027802 */ /* 0x000fe40000000f00 */
[----:B------:R-:W-:Y:S05]  /*20910*/  CALL.REL.NOINC `($__internal_23_$__cuda_sm70_shflsync_bfly_p) ;  /* 0x000027a000007944 */ /* 0x000fea0003c00000 */
[----:B------:R-:W-:Y:S01]  /*20920*/  FMNMX.FTZ R106, R106, R0, !PT ;  /* 0x000000006a6a7209 */ /* 0x000fe20007810000 */
[----:B------:R-:W-:Y:S01]  /*20930*/  IMAD.MOV.U32 R0, RZ, RZ, 0x1 ;  /* 0x00000001ff007424 */ /* 0x000fe200078e00ff */
[----:B------:R-:W-:-:S03]  /*20940*/  MOV R2, 0x20970 ;  /* 0x0002097000027802 */ /* 0x000fc60000000f00 */
[----:B------:R-:W-:Y:S02]  /*20950*/  IMAD.MOV.U32 R4, RZ, RZ, R106 ;  /* 0x000000ffff047224 */ /* 0x000fe400078e006a */
[----:B------:R-:W-:Y:S05]  /*20960*/  CALL.REL.NOINC `($__internal_23_$__cuda_sm70_shflsync_bfly_p) ;  /* 0x0000275000007944 */ /* 0x000fea0003c00000 */
[----:B------:R-:W-:Y:S01]  /*20970*/  FMNMX.FTZ R106, R106, R0, !PT ;  /* 0x000000006a6a7209 */ /* 0x000fe20007810000 */
[----:B------:R-:W-:Y:S01]  /*20980*/  IMAD.MOV.U32 R4, RZ, RZ, R105 ;  /* 0x000000ffff047224 */ /* 0x000fe200078e0069 */
[----:B------:R-:W-:Y:S01]  /*20990*/  MOV R2, 0x209c0 ;  /* 0x000209c000027802 */ /* 0x000fe20000000f00 */
[----:B------:R-:W-:Y:S02]  /*209a0*/  IMAD.MOV.U32 R0, RZ, RZ, 0x2 ;  /* 0x00000002ff007424 */ /* 0x000fe400078e00ff */
        /* <DEDUP_REMOVED lines=26> */
[----:B------:R-:W-:Y:S01]  /*20b50*/  MOV R10, R0 ;  /* 0x00000000000a7202 */ /* 0x000fe20000000f00 */
[----:B------:R-:W-:Y:S05]  /*20b60*/  BRA `(.L_x_1769) ;  /* 0xffff17c000007947 */ /* 0x000fea000383ffff */
.L_x_1660:
[----:B------:R-:W-:Y:S01]  /*20b70*/  MOV R0, RZ ;  /* 0x000000ff00007202 */ /* 0x000fe20000000f00 */
[----:B------:R-:W-:Y:S01]  /*20b80*/  IMAD.MOV.U32 R43, RZ, RZ, R5 ;  /* 0x000000ffff2b7224 */ /* 0x000fe200078e0005 */
[----:B------:R-:W-:Y:S01]  /*20b90*/  MOV R2, 0x20bc0 ;  /* 0x00020bc000027802 */ /* 0x000fe20000000f00 */
[----:B------:R-:W-:Y:S02]  /*20ba0*/  IMAD.MOV.U32 R3, RZ, RZ, 0x1c1f ;  /* 0x00001c1fff037424 */ /* 0x000fe400078e00ff */
[----:B------:R-:W-:Y:S05]  /*20bb0*/  CALL.REL.NOINC `($__internal_24_$__cuda_sm70_shflsync_idx_p) ;  /* 0x0000256000007944 */ /* 0x000fea0003c00000 */
[----:B------:R-:W-:Y:S01]  /*20bc0*/  MOV R4, R0 ;  /* 0x0000000000047202 */ /* 0x000fe20000000f00 */
[----:B------:R-:W-:-:S05]  /*20bd0*/  BRA `(.L_x_1770) ;  /* 0xffff2bb000007947 */ /* 0x000fca000383ffff */
.L_x_1661:
[----:B------:R-:W-:Y:S01]  /*20be0*/  MOV R0, RZ ;  /* 0x000000ff00007202 */ /* 0x000fe20000000f00 */
[----:B------:R-:W-:Y:S01]  /*20bf0*/  IMAD.MOV.U32 R43, RZ, RZ, R10 ;  /* 0x000000ffff2b7224 */ /* 0x000fe200078e000a */
[----:B------:R-:W-:Y:S01]  /*20c00*/  MOV R2, 0x20c30 ;  /* 0x00020c3000027802 */ /* 0x000fe20000000f00 */
[----:B------:R-:W-:Y:S02]  /*20c10*/  IMAD.MOV.U32 R3, RZ, RZ, 0x1c1f ;  /* 0x00001c1fff037424 */ /* 0x000fe400078e00ff */
[----:B-12---:R-:W-:Y:S05]  /*20c20*/  CALL.REL.NOINC `($__internal_24_$__cuda_sm70_shflsync_idx_p) ;  /* 0x000024f000007944 */ /* 0x006fea0003c00000 */
[----:B------:R-:W-:-:S05]  /*20c30*/  BRA `(.L_x_1771) ;  /* 0xffff2b7000007947 */ /* 0x000fca000383ffff */
.L_x_1662:
[----:B------:R-:W-:Y:S01]  /*20c40*/  MOV R0, 0x1 ;  /* 0x0000000100007802 */ /* 0x000fe20000000f00 */
[----:B------:R-:W-:Y:S01]  /*20c50*/  IMAD.MOV.U32 R43, RZ, RZ, R5 ;  /* 0x000000ffff2b7224 */ /* 0x000fe200078e0005 */
[----:B----4-:R-:W-:Y:S01]  /*20c60*/  MOV R2, 0x20c90 ;  /* 0x00020c9000027802 */ /* 0x010fe20000000f00 */
[----:B------:R-:W-:Y:S02]  /*20c70*/  IMAD.MOV.U32 R3, RZ, RZ, 0x1c1f ;  /* 0x00001c1fff037424 */ /* 0x000fe400078e00ff */
[----:B-1----:R-:W-:Y:S05]  /*20c80*/  CALL.REL.NOINC `($__internal_24_$__cuda_sm70_shflsync_idx_p) ;  /* 0x0000249000007944 */ /* 0x002fea0003c00000 */
[----:B------:R-:W-:Y:S01]  /*20c90*/  MOV R3, 0x1c1f ;  /* 0x00001c1f00037802 */ /* 0x000fe20000000f00 */
[----:B------:R-:W-:Y:S01]  /*20ca0*/  IMAD.MOV.U32 R4, RZ, RZ, R0 ;  /* 0x000000ffff047224 */ /* 0x000fe200078e0000 */
[----:B------:R-:W-:Y:S01]  /*20cb0*/  MOV R0, 0x1 ;  /* 0x0000000100007802 */ /* 0x000fe20000000f00 */
[----:B------:R-:W-:Y:S01]  /*20cc0*/  IMAD.MOV.U32 R43, RZ, RZ, R10 ;  /* 0x000000ffff2b7224 */ /* 0x000fe200078e000a */
[----:B------:R-:W-:Y:S02]  /*20cd0*/  MOV R2, 0x20cf0 ;  /* 0x00020cf000027802 */ /* 0x000fe40000000f00 */
[----:B------:R-:W-:Y:S05]  /*20ce0*/  CALL.REL.NOINC `($__internal_24_$__cuda_sm70_shflsync_idx_p) ;  /* 0x0000243000007944 */ /* 0x000fea0003c00000 */
[----:B------:R-:W-:-:S05]  /*20cf0*/  BRA `(.L_x_1772) ;  /* 0xffff2c2000007947 */ /* 0x000fca000383ffff */
.L_x_1665:
[----:B------:R-:W-:Y:S01]  /*20d00*/  MOV R0, RZ ;  /* 0x000000ff00007202 */ /* 0x000fe20000000f00 */
[----:B------:R-:W-:Y:S01]  /*20d10*/  IMAD.MOV.U32 R43, RZ, RZ, R10 ;  /* 0x000000ffff2b7224 */ /* 0x000fe200078e000a */
[----:B------:R-:W-:Y:S01]  /*20d20*/  MOV R2, 0x20d50 ;  /* 0x00020d5000027802 */ /* 0x000fe20000000f00 */
[----:B------:R-:W-:Y:S02]  /*20d30*/  IMAD.MOV.U32 R3, RZ, RZ, 0x1c1f ;  /* 0x00001c1fff037424 */ /* 0x000fe400078e00ff */
[----:B------:R-:W-:Y:S05]  /*20d40*/  CALL.REL.NOINC `($__internal_24_$__cuda_sm70_shflsync_idx_p) ;  /* 0x000023d000007944 */ /* 0x000fea0003c00000 */
[----:B------:R-:W-:Y:S01]  /*20d50*/  MOV R4, R0 ;  /* 0x0000000000047202 */ /* 0x000fe20000000f00 */
[----:B------:R-:W-:-:S05]  /*20d60*/  BRA `(.L_x_1773) ;  /* 0xffff3b5000007947 */ /* 0x000fca000383ffff */
.L_x_1666:
[----:B------:R-:W-:Y:S01]  /*20d70*/  MOV R0, RZ ;  /* 0x000000ff00007202 */ /* 0x000fe20000000f00 */
[----:B------:R-:W-:Y:S01]  /*20d80*/  IMAD.MOV.U32 R43, RZ, RZ, R11 ;  /* 0x000000ffff2b7224 */ /* 0x000fe200078e000b */
[----:B------:R-:W-:Y:S01]  /*20d90*/  MOV R2, 0x20dc0 ;  /* 0x00020dc000027802 */ /* 0x000fe20000000f00 */
[----:B------:R-:W-:Y:S02]  /*20da0*/  IMAD.MOV.U32 R3, RZ, RZ, 0x1c1f ;  /* 0x00001c1fff037424 */ /* 0x000fe400078e00ff */
[----:B-12---:R-:W-:Y:S05]  /*20db0*/  CALL.REL.NOINC `($__internal_24_$__cuda_sm70_shflsync_idx_p) ;  /* 0x0000236000007944 */ /* 0x006fea0003c00000 */
[----:B------:R-:W-:-:S05]  /*20dc0*/  BRA `(.L_x_1774) ;  /* 0xffff3b1000007947 */ /* 0x000fca000383ffff */
.L_x_1667:
[----:B------:R-:W-:Y:S01]  /*20dd0*/  MOV R0, 0x1 ;  /* 0x0000000100007802 */ /* 0x000fe20000000f00 */
[----:B------:R-:W-:Y:S01]  /*20de0*/  IMAD.MOV.U32 R43, RZ, RZ, R10 ;  /* 0x000000ffff2b7224 */ /* 0x000fe200078e000a */
[----:B---3--:R-:W-:Y:S01]  /*20df0*/  MOV R2, 0x20e20 ;  /* 0x00020e2000027802 */ /* 0x008fe20000000f00 */
[----:B------:R-:W-:Y:S03]  /*20e00*/  IMAD.MOV.U32 R3, RZ, RZ, 0x1c1f ;  /* 0x00001c1fff037424 */ /* 0x000fe600078e00ff */
        /* <DEDUP_REMOVED lines=8> */
.L_x_1668:
[----:B------:R-:W-:Y:S01]  /*20e90*/  MOV R0, RZ ;  /* 0x000000ff00007202 */ /* 0x000fe20000000f00 */
[----:B------:R-:W-:Y:S01]  /*20ea0*/  IMAD.MOV.U32 R43, RZ, RZ, R4 ;  /* 0x000000ffff2b7224 */ /* 0x000fe200078e0004 */
[----:B------:R-:W-:Y:S01]  /*20eb0*/  MOV R2, 0x20ee0 ;  /* 0x00020ee000027802 */ /* 0x000fe20000000f00 */
[----:B------:R-:W-:Y:S02]  /*20ec0*/  IMAD.MOV.U32 R3, RZ, RZ, 0x1c1f ;  /* 0x00001c1fff037424 */ /* 0x000fe400078e00ff */
[----:B------:R-:W-:Y:S05]  /*20ed0*/  CALL.REL.NOINC `($__internal_24_$__cuda_sm70_shflsync_idx_p) ;  /* 0x0000224000007944 */ /* 0x000fea0003c00000 */
[----:B------:R-:W-:-:S05]  /*20ee0*/  BRA `(.L_x_1776) ;  /* 0xffff3d6000007947 */ /* 0x000fca000383ffff */
.L_x_1669:
[----:B------:R-:W-:Y:S01]  /*20ef0*/  MOV R0, 0x1 ;  /* 0x0000000100007802 */ /* 0x000fe20000000f00 */
[----:B------:R-:W-:Y:S01]  /*20f00*/  IMAD.MOV.U32 R43, RZ, RZ, R4 ;  /* 0x000000ffff2b7224 */ /* 0x000fe200078e0004 */
[----:B------:R-:W-:Y:S01]  /*20f10*/  MOV R2, 0x20f40 ;  /* 0x00020f4000027802 */ /* 0x000fe20000000f00 */
[----:B------:R-:W-:Y:S02]  /*20f20*/  IMAD.MOV.U32 R3, RZ, RZ, 0x1c1f ;  /* 0x00001c1fff037424 */ /* 0x000fe400078e00ff */
[----:B-1----:R-:W-:Y:S05]  /*20f30*/  CALL.REL.NOINC `($__internal_24_$__cuda_sm70_shflsync_idx_p) ;  /* 0x000021e000007944 */ /* 0x002fea0003c00000 */
        /* <DEDUP_REMOVED lines=12> */
[C---:B------:R-:W-:Y:S02]  /*21000*/  ISETP.GT.AND P0, PT, R0.reuse, 0x18, PT ;  /* 0x000000180000780c */ /* 0x040fe40003f04270 */
        /* <DEDUP_REMOVED lines=9> */
[----:B------:R-:W-:Y:S01]  /*210a0*/  ISETP.GT.AND P0, PT, R0, 0x29, PT ;  /* 0x000000290000780c */ /* 0x000fe20003f04270 */
[----:B------:R-:W-:Y:S01]  /*210b0*/  IMAD.MOV.U32 R0, RZ, RZ, 0x2 ;  /* 0x00000002ff007424 */ /* 0x000fe200078e00ff */
[----:B------:R-:W-:Y:S02]  /*210c0*/  FSEL R29, R29, -INF , P4 ;  /* 0xff8000001d1d7808 */ /* 0x000fe40002000000 */
[----:B------:R-:W-:Y:S02]  /*210d0*/  FSEL R28, R28, -INF , P3 ;  /* 0xff8000001c1c7808 */ /* 0x000fe40001800000 */
[----:B------:R-:W-:Y:S02]  /*210e0*/  FSEL R27, R27, -INF , P2 ;  /* 0xff8000001b1b7808 */ /* 0x000fe40001000000 */
[----:B------:R-:W-:Y:S02]  /*210f0*/  FSEL R26, R23, -INF , P1 ;  /* 0xff800000171a7808 */ /* 0x000fe40000800000 */
[----:B------:R-:W-:Y:S02]  /*21100*/  FSEL R25, R22, -INF , P0 ;  /* 0xff80000016197808 */ /* 0x000fe40000000000 */
[----:B------:R-:W-:Y:S05]  /*21110*/  CALL.REL.NOINC `($__internal_24_$__cuda_sm70_shflsync_idx_p) ;  /* 0x0000200000007944 */ /* 0x000fea0003c00000 */
        /* <DEDUP_REMOVED lines=105> */
[----:B------:R-:W-:Y:S05]  /*217b0*/  CALL.REL.NOINC `($__internal_23_$__cuda_sm70_shflsync_bfly_p) ;  /* 0x0000190000007944 */ /* 0x000fea0003c00000 */
[----:B------:R-:W-:Y:S01]  /*217c0*/  FMNMX.FTZ R4, R4, R0, !PT ;  /* 0x0000000004047209 */ /* 0x000fe20007810000 */
[----:B------:R-:W-:Y:S01]  /*217d0*/  IMAD.MOV.U32 R0, RZ, RZ, 0x1 ;  /* 0x00000001ff007424 */ /* 0x000fe200078e00ff */
[----:B------:R-:W-:Y:S02]  /*217e0*/  MOV R2, 0x21800 ;  /* 0x0002180000027802 */ /* 0x000fe40000000f00 */
        /* <DEDUP_REMOVED lines=28> */
[----:B------:R-:W-:-:S05]  /*219b0*/  BRA `(.L_x_1777) ;  /* 0xffff3d0000007947 */ /* 0x000fca000383ffff */
.L_x_1672:
[----:B-1--4-:R-:W-:Y:S01]  /*219c0*/  MOV R0, RZ ;  /* 0x000000ff00007202 */ /* 0x012fe20000000f00 */
[----:B------:R-:W-:Y:S01]  /*219d0*/  IMAD.MOV.U32 R43, RZ, RZ, R4 ;  /* 0x000000ffff2b7224 */ /* 0x000fe200078e0004 */
[----:B------:R-:W-:Y:S01]  /*219e0*/  MOV R2, 0x21a10 ;  /* 0x00021a1000027802 */ /* 0x000fe20000000f00 */
[----:B------:R-:W-:Y:S02]  /*219f0*/  IMAD.MOV.U32 R3, RZ, RZ, 0x1c1f ;  /* 0x00001c1fff037424 */ /* 0x000fe400078e00ff */
[----:B------:R-:W-:Y:S05]  /*21a00*/  CALL.REL.NOINC `($__internal_24_$__cuda_sm70_shflsync_idx_p) ;  /* 0x0000171000007944 */ /* 0x000fea0003c00000 */
[----:B------:R-:W-:-:S05]  /*21a10*/  BRA `(.L_x_1778) ;  /* 0xffff576000007947 */ /* 0x000fca000383ffff */
.L_x_1675:
[----:B------:R-:W-:Y:S01]  /*21a20*/  MOV R0, 0x1 ;  /* 0x0000000100007802 */ /* 0x000fe20000000f00 */
[----:B------:R-:W-:Y:S01]  /*21a30*/  IMAD.MOV.U32 R43, RZ, RZ, R4 ;  /* 0x000000ffff2b7224 */ /* 0x000fe200078e0004 */
[----:B--2---:R-:W-:Y:S01]  /*21a40*/  MOV R2, 0x21a70 ;  /* 0x00021a7000027802 */ /* 0x004fe20000000f00 */
[----:B------:R-:W-:Y:S02]  /*21a50*/  IMAD.MOV.U32 R3, RZ, RZ, 0x1c1f ;  /* 0x00001c1fff037424 */ /* 0x000fe400078e00ff */
[----:B------:R-:W-:Y:S05]  /*21a60*/  CALL.REL.NOINC `($__internal_24_$__cuda_sm70_shflsync_idx_p) ;  /* 0x000016b000007944 */ /* 0x000fea0003c00000 */
[----:B------:R-:W-:Y:S01]  /*21a70*/  MOV R3, 0x1c1f ;  /* 0x00001c1f00037802 */ /* 0x000fe20000000f00 */
[----:B------:R-:W-:Y:S01]  /*21a80*/  IMAD.MOV.U32 R4, RZ, RZ, R0 ;  /* 0x000000ffff047224 */ /* 0x000fe200078e0000 */
[----:B------:R-:W-:Y:S01]  /*21a90*/  MOV R0, 0x1 ;  /* 0x0000000100007802 */ /* 0x000fe20000000f00 */
[----:B------:R-:W-:Y:S01]  /*21aa0*/  IMAD.MOV.U32 R43, RZ, RZ, R6 ;  /* 0x000000ffff2b7224 */ /* 0x000fe200078e0006 */
[----:B------:R-:W-:Y:S02]  /*21ab0*/  MOV R2, 0x21ad0 ;  /* 0x00021ad000027802 */ /* 0x000fe40000000f00 */
[----:B------:R-:W-:Y:S05]  /*21ac0*/  CALL.REL.NOINC `($__internal_24_$__cuda_sm70_shflsync_idx_p) ;  /* 0x0000165000007944 */ /* 0x000fea0003c00000 */
[----:B------:R-:W-:-:S05]  /*21ad0*/  BRA `(.L_x_1779) ;  /* 0xffff582000007947 */ /* 0x000fca000383ffff */
.L_x_1678:
[----:B------:R-:W-:Y:S01]  /*21ae0*/  MOV R0, RZ ;  /* 0x000000ff00007202 */ /* 0x000fe20000000f00 */
[----:B------:R-:W-:Y:S01]  /*21af0*/  IMAD.MOV.U32 R43, RZ, RZ, R10 ;  /* 0x000000ffff2b7224 */ /* 0x000fe200078e000a */
[----:B------:R-:W-:Y:S01]  /*21b00*/  MOV R2, 0x21b30 ;  /* 0x00021b3000027802 */ /* 0x000fe20000000f00 */
[----:B------:R-:W-:Y:S02]  /*21b10*/  IMAD.MOV.U32 R3, RZ, RZ, 0x1c1f ;  /* 0x00001c1fff037424 */ /* 0x000fe400078e00ff */
[----:B------:R-:W-:Y:S05]  /*21b20*/  CALL.REL.NOINC `($__internal_24_$__cuda_sm70_shflsync_idx_p) ;  /* 0x000015f000007944 */ /* 0x000fea0003c00000 */
[----:B------:R-:W-:Y:S01]  /*21b30*/  MOV R4, R0 ;  /* 0x0000000000047202 */ /* 0x000fe20000000f00 */
[----:B------:R-:W-:-:S05]  /*21b40*/  BRA `(.L_x_1780) ;  /* 0xffff676000007947 */ /* 0x000fca000383ffff */
.L_x_1679:
[----:B------:R-:W-:Y:S01]  /*21b50*/  MOV R0, RZ ;  /* 0x000000ff00007202 */ /* 0x000fe20000000f00 */
[----:B------:R-:W-:Y:S01]  /*21b60*/  IMAD.MOV.U32 R43, RZ, RZ, R11 ;  /* 0x000000ffff2b7224 */ /* 0x000fe200078e000b */
[----:B------:R-:W-:Y:S01]  /*21b70*/  MOV R2, 0x21ba0 ;  /* 0x00021ba000027802 */ /* 0x000fe20000000f00 */
[----:B------:R-:W-:Y:S02]  /*21b80*/  IMAD.MOV.U32 R3, RZ, RZ, 0x1c1f ;  /* 0x00001c1fff037424 */ /* 0x000fe400078e00ff */
[----:B-12---:R-:W-:Y:S05]  /*21b90*/  CALL.REL.NOINC `($__internal_24_$__cuda_sm70_shflsync_idx_p) ;  /* 0x0000158000007944 */ /* 0x006fea0003c00000 */
[----:B------:R-:W-:-:S05]  /*21ba0*/  BRA `(.L_x_1781) ;  /* 0xffff672000007947 */ /* 0x000fca000383ffff */
.L_x_1680:
[----:B------:R-:W-:Y:S01]  /*21bb0*/  MOV R0, 0x1 ;  /* 0x0000000100007802 */ /* 0x000fe20000000f00 */
[----:B------:R-:W-:Y:S01]  /*21bc0*/  IMAD.MOV.U32 R43, RZ, RZ, R10 ;  /* 0x000000ffff2b7224 */ /* 0x000fe200078e000a */
[----:B----4-:R-:W-:Y:S01]  /*21bd0*/  MOV R2, 0x21c00 ;  /* 0x00021c0000027802 */ /* 0x010fe20000000f00 */
[----:B------:R-:W-:Y:S03]  /*21be0*/  IMAD.MOV.U32 R3, RZ, RZ, 0x1c1f ;  /* 0x00001c1fff037424 */ /* 0x000fe600078e00ff */
[----:B-1-3--:R-:W-:Y:S05]  /*21bf0*/  CALL.REL.NOINC `($__internal_24_$__cuda_sm70_shflsync_idx_p) ;  /* 0x0000152000007944 */ /* 0x00afea0003c00000 */
[----:B------:R-:W-:Y:S01]  /*21c00*/  MOV R3, 0x1c1f ;  /* 0x00001c1f00037802 */ /* 0x000fe20000000f00 */
[----:B------:R-:W-:Y:S01]  /*21c10*/  IMAD.MOV.U32 R4, RZ, RZ, R0 ;  /* 0x000000ffff047224 */ /* 0x000fe200078e0000 */
[----:B------:R-:W-:Y:S01]  /*21c20*/  MOV R0, 0x1 ;  /* 0x0000000100007802 */ /* 0x000fe20000000f00 */
[----:B------:R-:W-:Y:S01]  /*21c30*/  IMAD.MOV.U32 R43, RZ, RZ, R11 ;  /* 0x000000ffff2b7224 */ /* 0x000fe200078e000b */
[----:B------:R-:W-:Y:S02]  /*21c40*/  MOV R2, 0x21c60 ;  /* 0x00021c6000027802 */ /* 0x000fe40000000f00 */
[----:B------:R-:W-:Y:S05]  /*21c50*/  CALL.REL.NOINC `($__internal_24_$__cuda_sm70_shflsync_idx_p) ;  /* 0x000014c000007944 */ /* 0x000fea0003c00000 */
[----:B------:R-:W-:-:S05]  /*21c60*/  BRA `(.L_x_1782) ;  /* 0xffff676000007947 */ /* 0x000fca000383ffff */
.L_x_1681:
[----:B------:R-:W-:Y:S02]  /*21c70*/  MOV R0, 0x2 ;  /* 0x0000000200007802 */ /* 0x000fe40000000f00 */
[----:B------:R-:W-:Y:S02]  /*21c80*/  MOV R2, 0x21ca0 ;  /* 0x00021ca000027802 */ /* 0x000fe40000000f00 */
[----:B------:R-:W-:Y:S05]  /*21c90*/  CALL.REL.NOINC `($__internal_23_$__cuda_sm70_shflsync_bfly_p) ;  /* 0x0000142000007944 */ /* 0x000fea0003c00000 */
[----:B------:R-:W-:-:S05]  /*21ca0*/  BRA `(.L_x_1783) ;  /* 0xffff6b2000007947 */ /* 0x000fca000383ffff */
.L_x_1682:
[----:B------:R-:W-:Y:S02]  /*21cb0*/  MOV R0, 0x1 ;  /* 0x0000000100007802 */ /* 0x000fe40000000f00 */
        /* <DEDUP_REMOVED lines=30> */
.L_x_1684:
[----:B------:R-:W-:Y:S01]  /*21ea0*/  IMAD.MOV.U32 R4, RZ, RZ, R225 ;  /* 0x000000ffff047224 */ /* 0x000fe200078e00e1 */
[----:B------:R-:W-:-:S02]  /*21eb0*/  MOV R0, 0x2 ;  /* 0x0000000200007802 */ /* 0x000fc40000000f00 */
[----:B------:R-:W-:Y:S02]  /*21ec0*/  MOV R2, 0x21ee0 ;  /* 0x00021ee000027802 */ /* 0x000fe40000000f00 */
[----:B------:R-:W-:Y:S05]  /*21ed0*/  CALL.REL.NOINC `($__internal_23_$__cuda_sm70_shflsync_bfly_p) ;  /* 0x000011e000007944 */ /* 0x000fea0003c00000 */
[----:B------:R-:W-:Y:S05]  /*21ee0*/  BRA `(.L_x_1785) ;  /* 0xffff81a000007947 */ /* 0x000fea000383ffff */
.L_x_1685:
[----:B------:R-:W-:Y:S02]  /*21ef0*/  MOV R0, 0x1 ;  /* 0x0000000100007802 */ /* 0x000fe40000000f00 */
[----:B------:R-:W-:Y:S02]  /*21f00*/  MOV R2, 0x21f20 ;  /* 0x00021f2000027802 */ /* 0x000fe40000000f00 */
[----:B-1----:R-:W-:Y:S05]  /*21f10*/  CALL.REL.NOINC `($__internal_23_$__cuda_sm70_shflsync_bfly_p) ;  /* 0x000011a000007944 */ /* 0x002fea0003c00000 */
[----:B------:R-:W-:Y:S01]  /*21f20*/  FADD.FTZ R9, R4, R0 ;  /* 0x0000000004097221 */ /* 0x000fe20000010000 */
[----:B------:R-:W-:Y:S02]  /*21f30*/  MOV R4, R236 ;  /* 0x000000ec00047202 */ /* 0x000fe40000000f00 */
[----:B------:R-:W-:Y:S02]  /*21f40*/  MOV R0, 0x2 ;  /* 0x0000000200007802 */ /* 0x000fe40000000f00 */
[----:B------:R-:W-:Y:S02]  /*21f50*/  MOV R2, 0x21f70 ;  /* 0x00021f7000027802 */ /* 0x000fe40000000f00 */
[----:B------:R-:W-:Y:S05]  /*21f60*/  CALL.REL.NOINC `($__internal_23_$__cuda_sm70_shflsync_bfly_p) ;  /* 0x0000115000007944 */ /* 0x000fea0003c00000 */
[----:B------:R-:W-:Y:S01]  /*21f70*/  FADD.FTZ R8, R236, R0 ;  /* 0x00000000ec087221 */ /* 0x000fe20000010000 */
[----:B------:R-:W-:Y:S02]  /*21f80*/  MOV R0, 0x1 ;  /* 0x0000000100007802 */ /* 0x000fe40000000f00 */
[----:B------:R-:W-:-:S02]  /*21f90*/  MOV R2, 0x21fc0 ;  /* 0x00021fc000027802 */ /* 0x000fc40000000f00 */
[----:B------:R-:W-:Y:S02]  /*21fa0*/  MOV R4, R8 ;  /* 0x0000000800047202 */ /* 0x000fe40000000f00 */
[----:B------:R-:W-:Y:S05]  /*21fb0*/  CALL.REL.NOINC `($__internal_23_$__cuda_sm70_shflsync_bfly_p) ;  /* 0x0000110000007944 */ /* 0x000fea0003c00000 */
[----:B------:R-:W-:Y:S01]  /*21fc0*/  FADD.FTZ R8, R8, R0 ;  /* 0x0000000008087221 */ /* 0x000fe20000010000 */
[----:B------:R-:W-:Y:S02]  /*21fd0*/  MOV R4, R237 ;  /* 0x000000ed00047202 */ /* 0x000fe40000000f00 */
[----:B------:R-:W-:Y:S02]  /*21fe0*/  MOV R0, 0x2 ;  /* 0x0000000200007802 */ /* 0x000fe40000000f00 */
[----:B------:R-:W-:Y:S02]  /*21ff0*/  MOV R2, 0x22010 ;  /* 0x0002201000027802 */ /* 0x000fe40000000f00 */
[----:B------:R-:W-:Y:S05]  /*22000*/  CALL.REL.NOINC `($__internal_23_$__cuda_sm70_shflsync_bfly_p) ;  /* 0x000010b000007944 */ /* 0x000fea0003c00000 */
[----:B------:R-:W-:Y:S01]  /*22010*/  FADD.FTZ R6, R237, R0 ;  /* 0x00000000ed067221 */ /* 0x000fe20000010000 */
[----:B------:R-:W-:Y:S02]  /*22020*/  MOV R0, 0x1 ;  /* 0x0000000100007802 */ /* 0x000fe40000000f00 */
[----:B------:R-:W-:Y:S02]  /*22030*/  MOV R2, 0x22060 ;  /* 0x0002206000027802 */ /* 0x000fe40000000f00 */
[----:B------:R-:W-:-:S02]  /*22040*/  MOV R4, R6 ;  /* 0x0000000600047202 */ /* 0x000fc40000000f00 */
[----:B------:R-:W-:Y:S05]  /*22050*/  CALL.REL.NOINC `($__internal_23_$__cuda_sm70_shflsync_bfly_p) ;  /* 0x0000106000007944 */ /* 0x000fea0003c00000 */
[----:B------:R-:W-:Y:S01]  /*22060*/  FADD.FTZ R6, R6, R0 ;  /* 0x0000000006067221 */ /* 0x000fe20000010000 */
[----:B------:R-:W-:-:S02]  /*22070*/  MOV R4, R238 ;  /* 0x000000ee00047202 */ /* 0x000fc40000000f00 */
[----:B------:R-:W-:Y:S02]  /*22080*/  MOV R0, 0x2 ;  /* 0x0000000200007802 */ /* 0x000fe40000000f00 */
[----:B------:R-:W-:Y:S02]  /*22090*/  MOV R2, 0x220b0 ;  /* 0x000220b000027802 */ /* 0x000fe40000000f00 */
[----:B------:R-:W-:Y:S05]  /*220a0*/  CALL.REL.NOINC `($__internal_23_$__cuda_sm70_shflsync_bfly_p) ;  /* 0x0000101000007944 */ /* 0x000fea0003c00000 */
[----:B------:R-:W-:Y:S01]  /*220b0*/  FADD.FTZ R10, R238, R0 ;  /* 0x00000000ee0a7221 */ /* 0x000fe20000010000 */
[----:B------:R-:W-:Y:S02]  /*220c0*/  MOV R0, 0x1 ;  /* 0x0000000100007802 */ /* 0x000fe40000000f00 */
[----:B------:R-:W-:Y:S02]  /*220d0*/  MOV R2, 0x22100 ;  /* 0x0002210000027802 */ /* 0x000fe40000000f00 */
[----:B------:R-:W-:Y:S02]  /*220e0*/  MOV R4, R10 ;  /* 0x0000000a00047202 */ /* 0x000fe40000000f00 */
[----:B------:R-:W-:Y:S05]  /*220f0*/  CALL.REL.NOINC `($__internal_23_$__cuda_sm70_shflsync_bfly_p) ;  /* 0x00000fc000007944 */ /* 0x000fea0003c00000 */
[----:B------:R-:W-:Y:S01]  /*22100*/  MOV R12, R0 ;  /* 0x00000000000c7202 */ /* 0x000fe20000000f00 */
[----:B------:R-:W-:Y:S05]  /*22110*/  BRA `(.L_x_1786) ;  /* 0xffff806000007947 */ /* 0x000fea000383ffff */
.L_x_1692:
[----:B-1234-:R-:W-:Y:S01]  /*22120*/  IMAD.MOV.U32 R43, RZ, RZ, R12 ;  /* 0x000000ffff2b7224 */ /* 0x01efe200078e000c */
[----:B------:R-:W-:Y:S01]  /*22130*/  MOV R0, RZ ;  /* 0x000000ff00007202 */ /* 0x000fe20000000f00 */
[----:B------:R-:W-:Y:S01]  /*22140*/  IMAD.MOV.U32 R3, RZ, RZ, 0x1c1f ;  /* 0x00001c1fff037424 */ /* 0x000fe200078e00ff */
[----:B------:R-:W-:-:S02]  /*22150*/  MOV R2, 0x22170 ;  /* 0x0002217000027802 */ /* 0x000fc40000000f00 */
[----:B------:R-:W-:Y:S05]  /*22160*/  CALL.REL.NOINC `($__internal_24_$__cuda_sm70_shflsync_idx_p) ;  /* 0x00000fb000007944 */ /* 0x000fea0003c00000 */
[----:B------:R-:W-:Y:S01]  /*22170*/  MOV R5, R0 ;  /* 0x0000000000057202 */ /* 0x000fe20000000f00 */
[----:B------:R-:W-:Y:S05]  /*22180*/  BRA `(.L_x_1787) ;  /* 0xffff9a9000007947 */ /* 0x000fea000383ffff */
.L_x_1693:
[----:B------:R-:W-:Y:S01]  /*22190*/  IMAD.MOV.U32 R43, RZ, RZ, R13 ;  /* 0x000000ffff2b7224 */ /* 0x000fe200078e000d */
[----:B------:R-:W-:Y:S01]  /*221a0*/  MOV R0, RZ ;  /* 0x000000ff00007202 */ /* 0x000fe20000000f00 */
[----:B------:R-:W-:Y:S01]  /*221b0*/  IMAD.MOV.U32 R3, RZ, RZ, 0x1c1f ;  /* 0x00001c1fff037424 */ /* 0x000fe200078e00ff */
[----:B------:R-:W-:-:S02]  /*221c0*/  MOV R2, 0x221e0 ;  /* 0x000221e000027802 */ /* 0x000fc40000000f00 */
[----:B-12---:R-:W-:Y:S05]  /*221d0*/  CALL.REL.NOINC `($__internal_24_$__cuda_sm70_shflsync_idx_p) ;  /* 0x00000f4000007944 */ /* 0x006fea0003c00000 */
[----:B------:R-:W-:Y:S05]  /*221e0*/  BRA `(.L_x_1788) ;  /* 0xffff9a5000007947 */ /* 0x000fea000383ffff */
.L_x_1696:
[----:B------:R-:W-:Y:S01]  /*221f0*/  IMAD.MOV.U32 R43, RZ, RZ, R12 ;  /* 0x000000ffff2b7224 */ /* 0x000fe200078e000c */
[----:B----4-:R-:W-:Y:S01]  /*22200*/  MOV R0, 0x1 ;  /* 0x0000000100007802 */ /* 0x010fe20000000f00 */
[----:B--2---:R-:W-:Y:S01]  /*22210*/  IMAD.MOV.U32 R3, RZ, RZ, 0x1c1f ;  /* 0x00001c1fff037424 */ /* 0x004fe200078e00ff */
[----:B------:R-:W-:-:S02]  /*22220*/  MOV R2, 0x22240 ;  /* 0x0002224000027802 */ /* 0x000fc40000000f00 */
        /* <DEDUP_REMOVED lines=8> */
.L_x_1699:
[----:B------:R-:W-:Y:S01]  /*222b0*/  IMAD.MOV.U32 R43, RZ, RZ, R12 ;  /* 0x000000ffff2b7224 */ /* 0x000fe200078e000c */
[----:B----4-:R-:W-:Y:S01]  /*222c0*/  MOV R0, 0x2 ;  /* 0x0000000200007802 */ /* 0x010fe20000000f00 */
[----:B-1----:R-:W-:Y:S01]  /*222d0*/  IMAD.MOV.U32 R3, RZ, RZ, 0x1c1f ;  /* 0x00001c1fff037424 */ /* 0x002fe200078e00ff */
[----:B------:R-:W-:Y:S02]  /*222e0*/  MOV R2, 0x22300 ;  /* 0x0002230000027802 */ /* 0x000fe40000000f00 */
[----:B--23--:R-:W-:Y:S05]  /*222f0*/  CALL.REL.NOINC `($__internal_24_$__cuda_sm70_shflsync_idx_p) ;  /* 0x00000e2000007944 */ /* 0x00cfea0003c00000 */
[----:B------:R-:W-:Y:S01]  /*22300*/  MOV R5, R0 ;  /* 0x0000000000057202 */ /* 0x000fe20000000f00 */
[----:B------:R-:W-:Y:S05]  /*22310*/  BRA `(.L_x_1790) ;  /* 0xffff9c0000007947 */ /* 0x000fea000383ffff */
.L_x_1700:
[----:B------:R-:W-:Y:S01]  /*22320*/  IMAD.MOV.U32 R43, RZ, RZ, R13 ;  /* 0x000000ffff2b7224 */ /* 0x000fe200078e000d */
[----:B----4-:R-:W-:Y:S01]  /*22330*/  MOV R0, 0x2 ;  /* 0x0000000200007802 */ /* 0x010fe20000000f00 */
[----:B------:R-:W-:Y:S01]  /*22340*/  IMAD.MOV.U32 R3, RZ, RZ, 0x1c1f ;  /* 0x00001c1fff037424 */ /* 0x000fe200078e00ff */
[----:B------:R-:W-:Y:S02]  /*22350*/  MOV R2, 0x22370 ;  /* 0x0002237000027802 */ /* 0x000fe40000000f00 */
[----:B-123--:R-:W-:Y:S05]  /*22360*/  CALL.REL.NOINC `($__internal_24_$__cuda_sm70_shflsync_idx_p) ;  /* 0x00000db000007944 */ /* 0x00efea0003c00000 */
[----:B------:R-:W-:Y:S05]  /*22370*/  BRA `(.L_x_1791) ;  /* 0xffff9bc000007947 */ /* 0x000fea000383ffff */
.L_x_1703:
[----:B------:R-:W-:Y:S01]  /*22380*/  IMAD.MOV.U32 R43, RZ, RZ, R12 ;  /* 0x000000ffff2b7224 */ /* 0x000fe200078e000c */
[----:B-1----:R-:W-:Y:S01]  /*22390*/  MOV R0, 0x3 ;  /* 0x0000000300007802 */ /* 0x002fe20000000f00 */
[----:B------:R-:W-:Y:S01]  /*223a0*/  IMAD.MOV.U32 R3, RZ, RZ, 0x1c1f ;  /* 0x00001c1fff037424 */ /* 0x000fe200078e00ff */
[----:B------:R-:W-:-:S02]  /*223b0*/  MOV R2, 0x223d0 ;  /* 0x000223d000027802 */ /* 0x000fc40000000f00 */
[----:B--234-:R-:W-:Y:S05]  /*223c0*/  CALL.REL.NOINC `($__internal_24_$__cuda_sm70_shflsync_idx_p) ;  /* 0x00000d5000007944 */ /* 0x01cfea0003c00000 */
[----:B------:R-:W-:Y:S01]  /*223d0*/  IMAD.MOV.U32 R5, RZ, RZ, R0 ;  /* 0x000000ffff057224 */ /* 0x000fe200078e0000 */
[----:B------:R-:W-:Y:S01]  /*223e0*/  MOV R0, 0x3 ;  /* 0x0000000300007802 */ /* 0x000fe20000000f00 */
[----:B------:R-:W-:Y:S01]  /*223f0*/  IMAD.MOV.U32 R43, RZ, RZ, R13 ;  /* 0x000000ffff2b7224 */ /* 0x000fe200078e000d */
[----:B------:R-:W-:-:S02]  /*22400*/  MOV R3, 0x1c1f ;  /* 0x00001c1f00037802 */ /* 0x000fc40000000f00 */
[----:B------:R-:W-:Y:S02]  /*22410*/  MOV R2, 0x22430 ;  /* 0x0002243000027802 */ /* 0x000fe40000000f00 */
[----:B------:R-:W-:Y:S05]  /*22420*/  CALL.REL.NOINC `($__internal_24_$__cuda_sm70_shflsync_idx_p) ;  /* 0x00000cf000007944 */ /* 0x000fea0003c00000 */
[----:B------:R-:W-:Y:S05]  /*22430*/  BRA `(.L_x_1792) ;  /* 0xffff9c8000007947 */ /* 0x000fea000383ffff */
.L_x_1705:
[----:B------:R-:W-:Y:S01]  /*22440*/  IMAD.MOV.U32 R43, RZ, RZ, R6 ;  /* 0x000000ffff2b7224 */ /* 0x000fe200078e0006 */
[----:B------:R-:W-:Y:S01]  /*22450*/  MOV R0, RZ ;  /* 0x000000ff00007202 */ /* 0x000fe20000000f00 */
[----:B------:R-:W-:Y:S01]  /*22460*/  IMAD.MOV.U32 R3, RZ, RZ, 0x1c1f ;  /* 0x00001c1fff037424 */ /* 0x000fe200078e00ff */
[----:B------:R-:W-:Y:S02]  /*22470*/  MOV R2, 0x22490 ;  /* 0x0002249000027802 */ /* 0x000fe40000000f00 */
[----:B------:R-:W-:Y:S05]  /*22480*/  CALL.REL.NOINC `($__internal_24_$__cuda_sm70_shflsync_idx_p) ;  /* 0x00000c9000007944 */ /* 0x000fea0003c00000 */
[----:B------:R-:W-:Y:S01]  /*22490*/  MOV R4, R0 ;  /* 0x0000000000047202 */ /* 0x000fe20000000f00 */
[----:B------:R-:W-:Y:S05]  /*224a0*/  BRA `(.L_x_1793) ;  /* 0xffff9f8000007947 */ /* 0x000fea000383ffff */
.L_x_1706:
[----:B------:R-:W-:Y:S01]  /*224b0*/  IMAD.MOV.U32 R43, RZ, RZ, R5 ;  /* 0x000000ffff2b7224 */ /* 0x000fe200078e0005 */
[----:B------:R-:W-:Y:S01]  /*224c0*/  MOV R0, RZ ;  /* 0x000000ff00007202 */ /* 0x000fe20000000f00 */
[----:B------:R-:W-:Y:S01]  /*224d0*/  IMAD.MOV.U32 R3, RZ, RZ, 0x1c1f ;  /* 0x00001c1fff037424 */ /* 0x000fe200078e00ff */
[----:B------:R-:W-:Y:S02]  /*224e0*/  MOV R2, 0x22500 ;  /* 0x0002250000027802 */ /* 0x000fe40000000f00 */
[----:B-12---:R-:W-:Y:S05]  /*224f0*/  CALL.REL.NOINC `($__internal_24_$__cuda_sm70_shflsync_idx_p) ;  /* 0x00000c2000007944 */ /* 0x006fea0003c00000 */
[----:B------:R-:W-:Y:S05]  /*22500*/  BRA `(.L_x_1794) ;  /* 0xffff9f4000007947 */ /* 0x000fea000383ffff */
.L_x_1709:
        /* <DEDUP_REMOVED lines=12> */
.L_x_1712:
[----:B------:R-:W-:Y:S01]  /*225d0*/  IMAD.MOV.U32 R43, RZ, RZ, R6 ;  /* 0x000000ffff2b7224 */ /* 0x000fe200078e0006 */
[----:B----4-:R-:W-:Y:S01]  /*225e0*/  MOV R0, 0x2 ;  /* 0x0000000200007802 */ /* 0x010fe20000000f00 */
[----:B------:R-:W-:Y:S01]  /*225f0*/  IMAD.MOV.U32 R3, RZ, RZ, 0x1c1f ;  /* 0x00001c1fff037424 */ /* 0x000fe200078e00ff */
[----:B------:R-:W-:Y:S02]  /*22600*/  MOV R2, 0x22620 ;  /* 0x0002262000027802 */ /* 0x000fe40000000f00 */
[----:B-123--:R-:W-:Y:S05]  /*22610*/  CALL.REL.NOINC `($__internal_24_$__cuda_sm70_shflsync_idx_p) ;  /* 0x00000b0000007944 */ /* 0x00efea0003c00000 */
[----:B------:R-:W-:Y:S01]  /*22620*/  MOV R4, R0 ;  /* 0x0000000000047202 */ /* 0x000fe20000000f00 */
[----:B------:R-:W-:Y:S05]  /*22630*/  BRA `(.L_x_1796) ;  /* 0xffffa7c000007947 */ /* 0x000fea000383ffff */
.L_x_1713:
[----:B------:R-:W-:Y:S01]  /*22640*/  IMAD.MOV.U32 R43, RZ, RZ, R5 ;  /* 0x000000ffff2b7224 */ /* 0x000fe200078e0005 */
[----:B----4-:R-:W-:Y:S01]  /*22650*/  MOV R0, 0x2 ;  /* 0x0000000200007802 */ /* 0x010fe20000000f00 */
[----:B------:R-:W-:Y:S01]  /*22660*/  IMAD.MOV.U32 R3, RZ, RZ, 0x1c1f ;  /* 0x00001c1fff037424 */ /* 0x000fe200078e00ff */
[----:B------:R-:W-:Y:S02]  /*22670*/  MOV R2, 0x22690 ;  /* 0x0002269000027802 */ /* 0x000fe40000000f00 */
[----:B-123--:R-:W-:Y:S05]  /*22680*/  CALL.REL.NOINC `($__internal_24_$__cuda_sm70_shflsync_idx_p) ;  /* 0x00000a9000007944 */ /* 0x00efea0003c00000 */
[----:B------:R-:W-:Y:S05]  /*22690*/  BRA `(.L_x_1797) ;  /* 0xffffa78000007947 */ /* 0x000fea000383ffff */
.L_x_1716:
[----:B------:R-:W-:Y:S01]  /*226a0*/  IMAD.MOV.U32 R43, RZ, RZ, R6 ;  /* 0x000000ffff2b7224 */ /* 0x000fe200078e0006 */
[----:B-1----:R-:W-:Y:S01]  /*226b0*/  MOV R0, 0x3 ;  /* 0x0000000300007802 */ /* 0x002fe20000000f00 */
[----:B--2---:R-:W-:Y:S01]  /*226c0*/  IMAD.MOV.U32 R3, RZ, RZ, 0x1c1f ;  /* 0x00001c1fff037424 */ /* 0x004fe200078e00ff */
[----:B------:R-:W-:-:S02]  /*226d0*/  MOV R2, 0x226f0 ;  /* 0x000226f000027802 */ /* 0x000fc40000000f00 */
[----:B---34-:R-:W-:Y:S05]  /*226e0*/  CALL.REL.NOINC `($__internal_24_$__cuda_sm70_shflsync_idx_p) ;  /* 0x00000a3000007944 */ /* 0x018fea0003c00000 */
[----:B------:R-:W-:Y:S01]  /*226f0*/  IMAD.MOV.U32 R4, RZ, RZ, R0 ;  /* 0x000000ffff047224 */ /* 0x000fe200078e0000 */
[----:B------:R-:W-:Y:S01]  /*22700*/  MOV R0, 0x3 ;  /* 0x0000000300007802 */ /* 0x000fe20000000f00 */
[----:B------:R-:W-:Y:S01]  /*22710*/  IMAD.MOV.U32 R43, RZ, RZ, R5 ;  /* 0x000000ffff2b7224 */ /* 0x000fe200078e0005 */
[----:B------:R-:W-:-:S02]  /*22720*/  MOV R3, 0x1c1f ;  /* 0x00001c1f00037802 */ /* 0x000fc40000000f00 */
[----:B------:R-:W-:Y:S02]  /*22730*/  MOV R2, 0x22750 ;  /* 0x0002275000027802 */ /* 0x000fe40000000f00 */
[----:B------:R-:W-:Y:S05]  /*22740*/  CALL.REL.NOINC `($__internal_24_$__cuda_sm70_shflsync_idx_p) ;  /* 0x000009d000007944 */ /* 0x000fea0003c00000 */
[----:B------:R-:W-:Y:S05]  /*22750*/  BRA `(.L_x_1798) ;  /* 0xffffabb000007947 */ /* 0x000fea000383ffff */
.L_x_1720:
[----:B------:R-:W-:Y:S01]  /*22760*/  IMAD.MOV.U32 R43, RZ, RZ, R5 ;  /* 0x000000ffff2b7224 */ /* 0x000fe200078e0005 */
[----:B------:R-:W-:Y:S01]  /*22770*/  MOV R0, RZ ;  /* 0x000000ff00007202 */ /* 0x000fe20000000f00 */
[----:B------:R-:W-:Y:S01]  /*22780*/  IMAD.MOV.U32 R3, RZ, RZ, 0x1c1f ;  /* 0x00001c1fff037424 */ /* 0x000fe200078e00ff */
[----:B------:R-:W-:Y:S02]  /*22790*/  MOV R2, 0x227b0 ;  /* 0x000227b000027802 */ /* 0x000fe40000000f00 */
[----:B------:R-:W-:Y:S05]  /*227a0*/  CALL.REL.NOINC `($__internal_24_$__cuda_sm70_shflsync_idx_p) ;  /* 0x0000097000007944 */ /* 0x000fea0003c00000 */
[----:B------:R-:W-:Y:S01]  /*227b0*/  MOV R4, R0 ;  /* 0x0000000000047202 */ /* 0x000fe20000000f00 */
[----:B------:R-:W-:Y:S05]  /*227c0*/  BRA `(.L_x_1799) ;  /* 0xffffb7f000007947 */ /* 0x000fea000383ffff */
.L_x_1721:
[----:B------:R-:W-:Y:S01]  /*227d0*/  IMAD.MOV.U32 R43, RZ, RZ, R13 ;  /* 0x000000ffff2b7224 */ /* 0x000fe200078e000d */
[----:B------:R-:W-:Y:S01]  /*227e0*/  MOV R0, RZ ;  /* 0x000000ff00007202 */ /* 0x000fe20000000f00 */
[----:B------:R-:W-:Y:S01]  /*227f0*/  IMAD.MOV.U32 R3, RZ, RZ, 0x1c1f ;  /* 0x00001c1fff037424 */ /* 0x000fe200078e00ff */
[----:B------:R-:W-:Y:S02]  /*22800*/  MOV R2, 0x22820 ;  /* 0x0002282000027802 */ /* 0x000fe40000000f00 */
[----:B-12---:R-:W-:Y:S05]  /*22810*/  CALL.REL.NOINC `($__internal_24_$__cuda_sm70_shflsync_idx_p) ;  /* 0x0000090000007944 */ /* 0x006fea0003c00000 */
[----:B------:R-:W-:Y:S05]  /*22820*/  BRA `(.L_x_1800) ;  /* 0xffffb7b000007947 */ /* 0x000fea000383ffff */
.L_x_1724:
        /* <DEDUP_REMOVED lines=12> */
.L_x_1727:
[----:B------:R-:W-:Y:S01]  /*228f0*/  IMAD.MOV.U32 R43, RZ, RZ, R5 ;  /* 0x000000ffff2b7224 */ /* 0x000fe200078e0005 */
[----:B----4-:R-:W-:Y:S01]  /*22900*/  MOV R0, 0x2 ;  /* 0x0000000200007802 */ /* 0x010fe20000000f00 */
[----:B-1----:R-:W-:Y:S01]  /*22910*/  IMAD.MOV.U32 R3, RZ, RZ, 0x1c1f ;  /* 0x00001c1fff037424 */ /* 0x002fe200078e00ff */
[----:B------:R-:W-:Y:S02]  /*22920*/  MOV R2, 0x22940 ;  /* 0x0002294000027802 */ /* 0x000fe40000000f00 */
[----:B--23--:R-:W-:Y:S05]  /*22930*/  CALL.REL.NOINC `($__internal_24_$__cuda_sm70_shflsync_idx_p) ;  /* 0x000007e000007944 */ /* 0x00cfea0003c00000 */
[----:B------:R-:W-:Y:S01]  /*22940*/  MOV R4, R0 ;  /* 0x0000000000047202 */ /* 0x000fe20000000f00 */
[----:B------:R-:W-:Y:S05]  /*22950*/  BRA `(.L_x_1802) ;  /* 0xffffb97000007947 */ /* 0x000fea000383ffff */
.L_x_1728:
[----:B------:R-:W-:Y:S01]  /*22960*/  IMAD.MOV.U32 R43, RZ, RZ, R13 ;  /* 0x000000ffff2b7224 */ /* 0x000fe200078e000d */
[----:B----4-:R-:W-:Y:S01]  /*22970*/  MOV R0, 0x2 ;  /* 0x0000000200007802 */ /* 0x010fe20000000f00 */
[----:B------:R-:W-:Y:S01]  /*22980*/  IMAD.MOV.U32 R3, RZ, RZ, 0x1c1f ;  /* 0x00001c1fff037424 */ /* 0x000fe200078e00ff */
[----:B------:R-:W-:Y:S02]  /*22990*/  MOV R2, 0x229b0 ;  /* 0x000229b000027802 */ /* 0x000fe40000000f00 */
[----:B-123--:R-:W-:Y:S05]  /*229a0*/  CALL.REL.NOINC `($__internal_24_$__cuda_sm70_shflsync_idx_p) ;  /* 0x0000077000007944 */ /* 0x00efea0003c00000 */
[----:B------:R-:W-:Y:S05]  /*229b0*/  BRA `(.L_x_1803) ;  /* 0xffffb93000007947 */ /* 0x000fea000383ffff */
.L_x_1731:
        /* <DEDUP_REMOVED lines=12> */
.L_x_1733:
[----:B------:R-:W-:Y:S01]  /*22a80*/  IMAD.MOV.U32 R43, RZ, RZ, R42 ;  /* 0x000000ffff2b7224 */ /* 0x000fe200078e002a */
[----:B------:R-:W-:Y:S01]  /*22a90*/  MOV R0, RZ ;  /* 0x000000ff00007202 */ /* 0x000fe20000000f00 */
[----:B------:R-:W-:Y:S01]  /*22aa0*/  IMAD.MOV.U32 R3, RZ, RZ, 0x1f ;  /* 0x0000001fff037424 */ /* 0x000fe200078e00ff */
[----:B------:R-:W-:Y:S02]  /*22ab0*/  MOV R2, 0x22ad0 ;  /* 0x00022ad000027802 */ /* 0x000fe40000000f00 */
[----:B--234-:R-:W-:Y:S05]  /*22ac0*/  CALL.REL.NOINC `($__internal_24_$__cuda_sm70_shflsync_idx_p) ;  /* 0x0000065000007944 */ /* 0x01cfea0003c00000 */
[----:B------:R-:W-:Y:S01]  /*22ad0*/  MOV R10, R0 ;  /* 0x00000000000a7202 */ /* 0x000fe20000000f00 */
[----:B------:R-:W-:Y:S05]  /*22ae0*/  BRA `(.L_x_1805) ;  /* 0xffffbbb000007947 */ /* 0x000fea000383ffff */
.L_x_1734:
[----:B------:R-:W-:Y:S01]  /*22af0*/  IMAD.MOV.U32 R43, RZ, RZ, R42 ;  /* 0x000000ffff2b7224 */ /* 0x000fe200078e002a */
[----:B------:R-:W-:Y:S01]  /*22b00*/  MOV R0, 0x1 ;  /* 0x0000000100007802 */ /* 0x000fe20000000f00 */
[----:B------:R-:W-:Y:S01]  /*22b10*/  IMAD.MOV.U32 R3, RZ, RZ, 0x1f ;  /* 0x0000001fff037424 */ /* 0x000fe200078e00ff */
[----:B------:R-:W-:Y:S02]  /*22b20*/  MOV R2, 0x22b40 ;  /* 0x00022b4000027802 */ /* 0x000fe40000000f00 */
[----:B-1234-:R-:W-:Y:S05]  /*22b30*/  CALL.REL.NOINC `($__internal_24_$__cuda_sm70_shflsync_idx_p) ;  /* 0x000005e000007944 */ /* 0x01efea0003c00000 */
[----:B------:R-:W-:Y:S01]  /*22b40*/  MOV R9, R0 ;  /* 0x0000000000097202 */ /* 0x000fe20000000f00 */
[----:B------:R-:W-:Y:S05]  /*22b50*/  BRA `(.L_x_1806) ;  /* 0xffffbb6000007947 */ /* 0x000fea000383ffff */
.L_x_1735:
[----:B------:R-:W-:Y:S02]  /*22b60*/  MOV R3, 0x1 ;  /* 0x0000000100037802 */ /* 0x000fe40000000f00 */
[----:B------:R-:W-:-:S02]  /*22b70*/  MOV R2, 0x22b90 ;  /* 0x00022b9000027802 */ /* 0x000fc40000000f00 */
[----:B-1----:R-:W-:Y:S05]  /*22b80*/  CALL.REL.NOINC `($__internal_25_$__cuda_sm70_shflsync_up_p) ;  /* 0x000005e000007944 */ /* 0x002fea0003c00000 */
[----:B------:R-:W-:Y:S05]  /*22b90*/  BRA `(.L_x_1807) ;  /* 0xffffbc5000007947 */ /* 0x000fea000383ffff */
.L_x_1736:
[----:B------:R-:W-:Y:S02]  /*22ba0*/  MOV R3, 0x2 ;  /* 0x0000000200037802 */ /* 0x000fe40000000f00 */
[----:B------:R-:W-:-:S02]  /*22bb0*/  MOV R2, 0x22bd0 ;  /* 0x00022bd000027802 */ /* 0x000fc40000000f00 */
[----:B-1----:R-:W-:Y:S05]  /*22bc0*/  CALL.REL.NOINC `($__internal_25_$__cuda_sm70_shflsync_up_p) ;  /* 0x000005a000007944 */ /* 0x002fea0003c00000 */
        /* <DEDUP_REMOVED lines=23> */
.L_x_1740:
[----:B------:R-:W-:Y:S02]  /*22d40*/  MOV R3, 0x1 ;  /* 0x0000000100037802 */ /* 0x000fe40000000f00 */
[----:B------:R-:W-:-:S02]  /*22d50*/  MOV R2, 0x22d70 ;  /* 0x00022d7000027802 */ /* 0x000fc40000000f00 */
[----:B-1----:R-:W-:Y:S05]  /*22d60*/  CALL.REL.NOINC `($__internal_25_$__cuda_sm70_shflsync_up_p) ;  /* 0x0000040000007944 */ /* 0x002fea0003c00000 */
[----:B------:R-:W-:Y:S01]  /*22d70*/  MOV R2, R4 ;  /* 0x0000000400027202 */ /* 0x000fe20000000f00 */
[----:B------:R-:W-:Y:S05]  /*22d80*/  BRA `(.L_x_1809) ;  /* 0xffffbcd000007947 */ /* 0x000fea000383ffff */
.L_x_1741:
        /* <DEDUP_REMOVED lines=26> */
.L_x_1743:
[----:B------:R-:W-:Y:S02]  /*22f30*/  SEL R0, RZ, 0x1, P0 ;  /* 0x00000001ff007807 */ /* 0x000fe40000000000 */
[----:B------:R-:W-:-:S02]  /*22f40*/  MOV R2, 0x22f60 ;  /* 0x00022f6000027802 */ /* 0x000fc40000000f00 */
[----:B-12---:R-:W-:Y:S05]  /*22f50*/  CALL.REL.NOINC `($__internal_26_$__cuda_sm70_votesync_ballot) ;  /* 0x0000027000007944 */ /* 0x006fea0003c00000 */
[----:B------:R-:W-:Y:S01]  /*22f60*/  MOV R12, R0 ;  /* 0x00000000000c7202 */ /* 0x000fe20000000f00 */
[----:B------:R-:W-:Y:S05]  /*22f70*/  BRA `(.L_x_1811) ;  /* 0xffffbc7000007947 */ /* 0x000fea000383ffff */
.L_x_1744:
[----:B------:R-:W-:Y:S01]  /*22f80*/  IMAD.MOV.U32 R43, RZ, RZ, R6 ;  /* 0x000000ffff2b7224 */ /* 0x000fe200078e0006 */
[----:B---3--:R-:W-:Y:S01]  /*22f90*/  MOV R0, R9 ;  /* 0x0000000900007202 */ /* 0x008fe20000000f00 */
[----:B------:R-:W-:Y:S01]  /*22fa0*/  IMAD.MOV.U32 R3, RZ, RZ, 0x1f ;  /* 0x0000001fff037424 */ /* 0x000fe200078e00ff */
[----:B------:R-:W-:-:S02]  /*22fb0*/  MOV R2, 0x22fd0 ;  /* 0x00022fd000027802 */ /* 0x000fc40000000f00 */
[----:B-12---:R-:W-:Y:S05]  /*22fc0*/  CALL.REL.NOINC `($__internal_24_$__cuda_sm70_shflsync_idx_p) ;  /* 0x0000015000007944 */ /* 0x006fea0003c00000 */
[----:B------:R-:W-:Y:S01]  /*22fd0*/  IMAD.MOV.U32 R6, RZ, RZ, R0 ;  /* 0x000000ffff067224 */ /* 0x000fe200078e0000 */
[----:B------:R-:W-:Y:S01]  /*22fe0*/  MOV R0, R9 ;  /* 0x0000000900007202 */ /* 0x000fe20000000f00 */
[----:B------:R-:W-:Y:S01]  /*22ff0*/  IMAD.MOV.U32 R43, RZ, RZ, R8 ;  /* 0x000000ffff2b7224 */ /* 0x000fe200078e0008 */
[----:B------:R-:W-:-:S02]  /*23000*/  MOV R3, 0x1f ;  /* 0x0000001f00037802 */ /* 0x000fc40000000f00 */
[----:B------:R-:W-:Y:S02]  /*23010*/  MOV R2, 0x23030 ;  /* 0x0002303000027802 */ /* 0x000fe40000000f00 */
[----:B------:R-:W-:Y:S05]  /*23020*/  CALL.REL.NOINC `($__internal_24_$__cuda_sm70_shflsync_idx_p) ;  /* 0x000000f000007944 */ /* 0x000fea0003c00000 */
[----:B------:R-:W-:Y:S01]  /*23030*/  MOV R5, R0 ;  /* 0x0000000000057202 */ /* 0x000fe20000000f00 */
[----:B------:R-:W-:Y:S05]  /*23040*/  BRA `(.L_x_1812) ;  /* 0xffffbc1000007947 */ /* 0x000fea000383ffff */
.L_x_1747:
[----:B------:R-:W-:Y:S01]  /*23050*/  IMAD.MOV.U32 R43, RZ, RZ, R4 ;  /* 0x000000ffff2b7224 */ /* 0x000fe200078e0004 */
[----:B---3--:R-:W-:Y:S01]  /*23060*/  MOV R0, R9 ;  /* 0x0000000900007202 */ /* 0x008fe20000000f00 */
[----:B------:R-:W-:Y:S01]  /*23070*/  IMAD.MOV.U32 R3, RZ, RZ, 0x1f ;  /* 0x0000001fff037424 */ /* 0x000fe200078e00ff */
[----:B------:R-:W-:Y:S02]  /*23080*/  MOV R2, 0x230a0 ;  /* 0x000230a000027802 */ /* 0x000fe40000000f00 */
[----:B-12---:R-:W-:Y:S05]  /*23090*/  CALL.REL.NOINC `($__internal_24_$__cuda_sm70_shflsync_idx_p) ;  /* 0x0000008000007944 */ /* 0x006fea0003c00000 */
[----:B------:R-:W-:Y:S01]  /*230a0*/  MOV R13, R0 ;  /* 0x00000000000d7202 */ /* 0x000fe20000000f00 */
[----:B------:R-:W-:Y:S05]  /*230b0*/  BRA `(.L_x_1746) ;  /* 0xffffbc0000007947 */ /* 0x000fea000383ffff */
        .weak           $__internal_23_$__cuda_sm70_shflsync_bfly_p
        .type           $__internal_23_$__cuda_sm70_shflsync_bfly_p,@function
        .size           $__internal_23_$__cuda_sm70_shflsync_bfly_p,($__internal_24_$__cuda_sm70_shflsync_idx_p - $__internal_23_$__cuda_sm70_shflsync_bfly_p)
$__internal_23_$__cuda_sm70_shflsync_bfly_p:
[----:B------:R-:W-:Y:S02]  /*230c0*/  MOV R176, 0xffffffff ;  /* 0xffffffff00b07802 */ /* 0x000fe40000000f00 */
[----:B------:R-:W-:Y:S02]  /*230d0*/  MOV R3, 0x1f ;  /* 0x0000001f00037802 */ /* 0x000fe40000000f00 */
[----:B------:R-:W-:Y:S04]  /*230e0*/  WARPSYNC R176 ;  /* 0x000000b000007348 */ /* 0x000fe80003800000 */
[----:B------:R1:W2:Y:S02]  /*230f0*/  SHFL.BFLY PT, R0, R4, R0, R3 ;  /* 0x0c00000004007389 */ /* 0x0002a400000e0003 */
[----:B-1----:R-:W-:-:S04]  /*23100*/  MOV R3, 0x0 ;  /* 0x0000000000037802 */ /* 0x002fc80000000f00 */
[----:B--2---:R-:W-:Y:S05]  /*23110*/  RET.REL.NODEC R2 `(_ZN7cutlass13device_kernelIN5flash19enable_sm80_to_sm89INS1_16FlashAttnFwdSm80INS1_25CollectiveMainloopFwdSm80ILi4ELi1ELb0EN4cute5tupleIJNS5_1CILi128EEENS7_ILi48EEENS7_ILi96EEEEEELi96ENS_6half_tEfNS_4arch4Sm80ELb1ELb0ELb1ELb1ELb1ELb1ELb1ELb1EEENS1_21CollectiveEpilogueFwdINS6_IJS8_SA_S9_EEENS6_IJNS7_ILi1EEESI_SI_EEESC_SE_Li128ELb1ELb1ELb1ELb0EEENS1_36VarlenDynamicPersistentTileSchedulerILi128ELi48ELi128ELi128ELb1ELb1ELb0ELb1ELb1ELb1EEEEEEEEEvNT_6ParamsE) ;  /* 0xfffdcee002007950 */ /* 0x004fea0003c3ffff */
        .weak           $__internal_24_$__cuda_sm70_shflsync_idx_p
        .type           $__internal_24_$__cuda_sm70_shflsync_idx_p,@function
        .size           $__internal_24_$__cuda_sm70_shflsync_idx_p,($__internal_25_$__cuda_sm70_shflsync_up_p - $__internal_24_$__cuda_sm70_shflsync_idx_p)
$__internal_24_$__cuda_sm70_shflsync_idx_p:
[----:B------:R-:W-:-:S04]  /*23120*/  MOV R222, 0xffffffff ;  /* 0xffffffff00de7802 */ /* 0x000fc80000000f00 */
[----:B------:R-:W-:Y:S04]  /*23130*/  WARPSYNC R222 ;  /* 0x000000de00007348 */ /* 0x000fe80003800000 */
[----:B------:R1:W2:Y:S02]  /*23140*/  SHFL.IDX PT, R0, R43, R0, R3 ;  /* 0x000000002b007389 */ /* 0x0002a400000e0003 */
[----:B-1----:R-:W-:-:S04]  /*23150*/  MOV R3, 0x0 ;  /* 0x0000000000037802 */ /* 0x002fc80000000f00 */
[----:B--2---:R-:W-:Y:S05]  /*23160*/  RET.REL.NODEC R2 `(_ZN7cutlass13device_kernelIN5flash19enable_sm80_to_sm89INS1_16FlashAttnFwdSm80INS1_25CollectiveMainloopFwdSm80ILi4ELi1ELb0EN4cute5tupleIJNS5_1CILi128EEENS7_ILi48EEENS7_ILi96EEEEEELi96ENS_6half_tEfNS_4arch4Sm80ELb1ELb0ELb1ELb1ELb1ELb1ELb1ELb1EEENS1_21CollectiveEpilogueFwdINS6_IJS8_SA_S9_EEENS6_IJNS7_ILi1EEESI_SI_EEESC_SE_Li128ELb1ELb1ELb1ELb0EEENS1_36VarlenDynamicPersistentTileSchedulerILi128ELi48ELi128ELi128ELb1ELb1ELb0ELb1ELb1ELb1EEEEEEEEEvNT_6ParamsE) ;  /* 0xfffdce9002007950 */ /* 0x004fea0003c3ffff */
        .weak           $__internal_25_$__cuda_sm70_shflsync_up_p
        .type           $__internal_25_$__cuda_sm70_shflsync_up_p,@function
        .size           $__internal_25_$__cuda_sm70_shflsync_up_p,($__internal_26_$__cuda_sm70_votesync_ballot - $__internal_25_$__cuda_sm70_shflsync_up_p)
$__internal_25_$__cuda_sm70_shflsync_up_p:
[----:B------:R-:W-:Y:S02]  /*23170*/  MOV R4, RZ ;  /* 0x000000ff00047202 */ /* 0x000fe40000000f00 */
[----:B------:R-:W-:-:S04]  /*23180*/  MOV R11, 0xffffffff ;  /* 0xffffffff000b7802 */ /* 0x000fc80000000f00 */
[----:B------:R-:W-:Y:S04]  /*23190*/  WARPSYNC R11 ;  /* 0x0000000b00007348 */ /* 0x000fe80003800000 */
[----:B------:R1:W2:Y:S02]  /*231a0*/  SHFL.UP PT, R4, R0, R3, R4 ;  /* 0x0400000300047389 */ /* 0x0002a400000e0004 */
[----:B-1----:R-:W-:-:S04]  /*231b0*/  MOV R3, 0x0 ;  /* 0x0000000000037802 */ /* 0x002fc80000000f00 */
[----:B--2---:R-:W-:Y:S05]  /*231c0*/  RET.REL.NODEC R2 `(_ZN7cutlass13device_kernelIN5flash19enable_sm80_to_sm89INS1_16FlashAttnFwdSm80INS1_25CollectiveMainloopFwdSm80ILi4ELi1ELb0EN4cute5tupleIJNS5_1CILi128EEENS7_ILi48EEENS7_ILi96EEEEEELi96ENS_6half_tEfNS_4arch4Sm80ELb1ELb0ELb1ELb1ELb1ELb1ELb1ELb1EEENS1_21CollectiveEpilogueFwdINS6_IJS8_SA_S9_EEENS6_IJNS7_ILi1EEESI_SI_EEESC_SE_Li128ELb1ELb1ELb1ELb0EEENS1_36VarlenDynamicPersistentTileSchedulerILi128ELi48ELi128ELi128ELb1ELb1ELb0ELb1ELb1ELb1EEEEEEEEEvNT_6ParamsE) ;  /* 0xfffdce3002007950 */ /* 0x004fea0003c3ffff */
        .weak           $__internal_26_$__cuda_sm70_votesync_ballot
        .type           $__internal_26_$__cuda_sm70_votesync_ballot,@function
        .size           $__internal_26_$__cuda_sm70_votesync_ballot,(.L_x_3659 - $__internal_26_$__cuda_sm70_votesync_ballot)
$__internal_26_$__cuda_sm70_votesync_ballot:
[----:B------:R-:W-:Y:S01]  /*231d0*/  ISETP.NE.U32.AND P0, PT, R0, 0x1, PT ;  /* 0x000000010000780c */ /* 0x000fe20003f05070 */
[----:B------:R-:W-:-:S04]  /*231e0*/  IMAD.MOV.U32 R3, RZ, RZ, -0x1 ;  /* 0xffffffffff037424 */ /* 0x000fc800078e00ff */
[----:B------:R-:W-:Y:S08]  /*231f0*/  WARPSYNC R3 ;  /* 0x0000000300007348 */ /* 0x000ff00003800000 */
[----:B------:R-:W-:-:S04]  /*23200*/  VOTE.ANY R0, PT, !P0 ;  /* 0x0000000000007806 */ /* 0x000fc800040e0100 */
[----:B------:R-:W-:Y:S01]  /*23210*/  LOP3.LUT R0, R0, R3, RZ, 0xc0, !PT ;  /* 0x0000000300007212 */ /* 0x000fe200078ec0ff */
[----:B------:R-:W-:-:S04]  /*23220*/  IMAD.MOV.U32 R3, RZ, RZ, 0x0 ;  /* 0x00000000ff037424 */ /* 0x000fc800078e00ff */
[----:B------:R-:W-:Y:S05]  /*23230*/  RET.REL.NODEC R2 `(_ZN7cutlass13device_kernelIN5flash19enable_sm80_to_sm89INS1_16FlashAttnFwdSm80INS1_25CollectiveMainloopFwdSm80ILi4ELi1ELb0EN4cute5tupleIJNS5_1CILi128EEENS7_ILi48EEENS7_ILi96EEEEEELi96ENS_6half_tEfNS_4arch4Sm80ELb1ELb0ELb1ELb1ELb1ELb1ELb1ELb1EEENS1_21CollectiveEpilogueFwdINS6_IJS8_SA_S9_EEENS6_IJNS7_ILi1EEESI_SI_EEESC_SE_Li128ELb1ELb1ELb1ELb0EEENS1_36VarlenDynamicPersistentTileSchedulerILi128ELi48ELi128ELi128ELb1ELb1ELb0ELb1ELb1ELb1EEEEEEEEEvNT_6ParamsE) ;  /* 0xfffdcdc002007950 */ /* 0x000fea0003c3ffff */
.L_x_1813:
        /* <DEDUP_REMOVED lines=12> */
.L_x_3659:


//--------------------- .text._ZN7cutlass13device_kernelIN5flash19enable_sm80_to_sm89INS1_16FlashAttnFwdSm80INS1_25CollectiveMainloopFwdSm80ILi4ELi1ELb0EN4cute5tupleIJNS5_1CILi128EEENS7_ILi64EEENS7_ILi96EEEEEELi96ENS_6half_tEfNS_4arch4Sm80ELb0ELb0ELb0ELb0ELb1ELb0ELb1ELb1EEENS1_21CollectiveEpilogueFwdINS6_IJS8_SA_S9_EEENS6_IJNS7_ILi1EEESI_SI_EEESC_SE_Li128ELb0ELb1ELb1ELb0EEENS1_19SingleTileSchedulerILb0ELb1ELb1ELi128EEEEEEEEEvNT_6ParamsE --------------------------
	.section	.text._ZN7cutlass13device_kernelIN5flash19enable_sm80_to_sm89INS1_16FlashAttnFwdSm80INS1_25CollectiveMainloopFwdSm80ILi4ELi1ELb0EN4cute5tupleIJNS5_1CILi128EEENS7_ILi64EEENS7_ILi96EEEEEELi96ENS_6half_tEfNS_4arch4Sm80ELb0ELb0ELb0ELb0ELb1ELb0ELb1ELb1EEENS1_21CollectiveEpilogueFwdINS6_IJS8_SA_S9_EEENS6_IJNS7_ILi1EEESI_SI_EEESC_SE_Li128ELb0ELb1ELb1ELb0EEENS1_19SingleTileSchedulerILb0ELb1ELb1ELi128EEEEEEEEEvNT_6ParamsE,"ax",@progbits
	.sectioninfo	@"SHI_REGISTERS=255"
	.align	128
.text._ZN7cutlass13device_kernelIN5flash19enable_sm80_to_sm89INS1_16FlashAttnFwdSm80INS1_25CollectiveMainloopFwdSm80ILi4ELi1ELb0EN4cute5tupleIJNS5_1CILi128EEENS7_ILi64EEENS7_ILi96EEEEEELi96ENS_6half_tEfNS_4arch4Sm80ELb0ELb0ELb0ELb0ELb1ELb0ELb1ELb1EEENS1_21CollectiveEpilogueFwdINS6_IJS8_SA_S9_EEENS6_IJNS7_ILi1EEESI_SI_EEESC_SE_Li128ELb0ELb1ELb1ELb0EEENS1_19SingleTileSchedulerILb0ELb1ELb1ELi128EEEEEEEEEvNT_6ParamsE:
        .type           _ZN7cutlass13device_kernelIN5flash19enable_sm80_to_sm89INS1_16FlashAttnFwdSm80INS1_25CollectiveMainloopFwdSm80ILi4ELi1ELb0EN4cute5tupleIJNS5_1CILi128EEENS7_ILi64EEENS7_ILi96EEEEEELi96ENS_6half_tEfNS_4arch4Sm80ELb0ELb0ELb0ELb0ELb1ELb0ELb1ELb1EEENS1_21CollectiveEpilogueFwdINS6_IJS8_SA_S9_EEENS6_IJNS7_ILi1EEESI_SI_EEESC_SE_Li128ELb0ELb1ELb1ELb0EEENS1_19SingleTileSchedulerILb0ELb1ELb1ELi128EEEEEEEEEvNT_6ParamsE,@function
        .size           _ZN7cutlass13device_kernelIN5flash19enable_sm80_to_sm89INS1_16FlashAttnFwdSm80INS1_25CollectiveMainloopFwdSm80ILi4ELi1ELb0EN4cute5tupleIJNS5_1CILi128EEENS7_ILi64EEENS7_ILi96EEEEEELi96ENS_6half_tEfNS_4arch4Sm80ELb0ELb0ELb0ELb0ELb1ELb0ELb1ELb1EEENS1_21CollectiveEpilogueFwdINS6_IJS8_SA_S9_EEENS6_IJNS7_ILi1EEESI_SI_EEESC_SE_Li128ELb0ELb1ELb1ELb0EEENS1_19SingleTileSchedulerILb0ELb1ELb1ELi128EEEEEEEEEvNT_6ParamsE,(.L_x_3664 - _ZN7cutlass13device_kernelIN5flash19enable_sm80_to_sm89INS1_16FlashAttnFwdSm80INS1_25CollectiveMainloopFwdSm80ILi4ELi1ELb0EN4cute5tupleIJNS5_1CILi128EEENS7_ILi64EEENS7_ILi96EEEEEELi96ENS_6half_tEfNS_4arch4Sm80ELb0ELb0ELb0ELb0ELb1ELb0ELb1ELb1EEENS1_21CollectiveEpilogueFwdINS6_IJS8_SA_S9_EEENS6_IJNS7_ILi1EEESI_SI_EEESC_SE_Li128ELb0ELb1ELb1ELb0EEENS1_19SingleTileSchedulerILb0ELb1ELb1ELi128EEEEEEEEEvNT_6ParamsE)
        .other          _ZN7cutlass13device_kernelIN5flash19enable_sm80_to_sm89INS1_16FlashAttnFwdSm80INS1_25CollectiveMainloopFwdSm80ILi4ELi1ELb0EN4cute5tupleIJNS5_1CILi128EEENS7_ILi64EEENS7_ILi96EEEEEELi96ENS_6half_tEfNS_4arch4Sm80ELb0ELb0ELb0ELb0ELb1ELb0ELb1ELb1EEENS1_21CollectiveEpilogueFwdINS6_IJS8_SA_S9_EEENS6_IJNS7_ILi1EEESI_SI_EEESC_SE_Li128ELb0ELb1ELb1ELb0EEENS1_19SingleTileSchedulerILb0ELb1ELb1ELi128EEEEEEEEEvNT_6ParamsE,@"STO_CUDA_ENTRY STV_DEFAULT"
_ZN7cutlass13device_kernelIN5flash19enable_sm80_to_sm89INS1_16FlashAttnFwdSm80INS1_25CollectiveMainloopFwdSm80ILi4ELi1ELb0EN4cute5tupleIJNS5_1CILi128EEENS7_ILi64EEENS7_ILi96EEEEEELi96ENS_6half_tEfNS_4arch4Sm80ELb0ELb0ELb0ELb0ELb1ELb0ELb1ELb1EEENS1_21CollectiveEpilogueFwdINS6_IJS8_SA_S9_EEENS6_IJNS7_ILi1EEESI_SI_EEESC_SE_Li128ELb0ELb1ELb1ELb0EEENS1_19SingleTileSchedulerILb0ELb1ELb1ELi128EEEEEEEEEvNT_6ParamsE:
        /* <DEDUP_REMOVED lines=9> */
[----:B--23--:R-:W-:Y:S01]  /*0090*/  IMAD.MOV.U32 R0, RZ, RZ, c[0x0][0x550] ;  /* 0x00015400ff007624 */ /* 0x00cfe200078e00ff */
[----:B------:R-:W-:-:S04]  /*00a0*/  MOV R251, R2 ;  /* 0x0000000200fb7202 */ /* 0x000fc80000000f00 */
[----:B------:R-:W-:-:S13]  /*00b0*/  ISETP.NE.AND P0, PT, R0, 0x1, PT ;  /* 0x000000010000780c */ /* 0x000fda0003f05270 */
[----:B------:R-:W-:Y:S05]  /*00c0*/  @!P0 BRA `(.L_x_1815) ;  /* 0x0000008000008947 */ /* 0x000fea0003800000 */
[----:B------:R-:W-:-:S05]  /*00d0*/  IMAD.HI.U32 R0, R2, c[0x0][0x554], RZ ;  /* 0x0001550002007a27 */ /* 0x000fca00078e00ff */
[----:B------:R-:W-:Y:S01]  /*00e0*/  SHF.R.U32.HI R251, RZ, c[0x0][0x558], R0 ;  /* 0x00015600fffb7a19 */ /* 0x000fe20000011600 */
[----:B------:R-:W-:Y:S05]  /*00f0*/  BRA `(.L_x_1815) ;  /* 0x0000005000007947 */ /* 0x000fea0003800000 */
.L_x_1814:
[----:B--23--:R-:W-:Y:S01]  /*0100*/  IMAD.MOV.U32 R0, RZ, RZ, c[0x0][0x550] ;  /* 0x00015400ff007624 */ /* 0x00cfe200078e00ff */
[----:B------:R-:W-:-:S04]  /*0110*/  MOV R251, R2 ;  /* 0x0000000200fb7202 */ /* 0x000fc80000000f00 */
[----:B------:R-:W-:-:S13]  /*0120*/  ISETP.NE.AND P0, PT, R0, 0x1, PT ;  /* 0x000000010000780c */ /* 0x000fda0003f05270 */
[----:B------:R-:W-:-:S05]  /*0130*/  @P0 IMAD.HI.U32 R0, R2, c[0x0][0x554], RZ ;  /* 0x0001550002000a27 */ /* 0x000fca00078e00ff */
[----:B------:R-:W-:Y:S02]  /*0140*/  @P0 SHF.R.U32.HI R251, RZ, c[0x0][0x558], R0 ;  /* 0x00015600fffb0a19 */ /* 0x000fe40000011600 */
.L_x_1815:
[----:B------:R-:W-:Y:S02]  /*0150*/  ISETP.GE.AND P0, PT, R25, RZ, PT ;  /* 0x000000ff1900720c */ /* 0x000fe40003f06270 */
[----:B------:R-:W-:-:S05]  /*0160*/  IADD3 R0, -R251, RZ, RZ ;  /* 0x000000fffb007210 */ /* 0x000fca0007ffe1ff */
[----:B------:R-:W-:-:S06]  /*0170*/  IMAD R11, R0, c[0x0][0x550], R2 ;  /* 0x00015400000b7a24 */ /* 0x000fcc00078e0202 */
[----:B------:R-:W-:Y:S05]  /*0180*/  @!P0 EXIT ;  /* 0x000000000000894d */ /* 0x000fea0003800000 */
[----:B------:R-:W-:Y:S01]  /*0190*/  ISETP.NE.U32.AND P0, PT, RZ, c[0x0][0x370], PT ;  /* 0x0000dc00ff007a0c */ /* 0x000fe20003f05070 */
[----:B------:R-:W-:Y:S01]  /*01a0*/  IMAD.MOV.U32 R252, RZ, RZ, RZ ;  /* 0x000000fffffc7224 */ /* 0x000fe200078e00ff */
[----:B------:R-:W-:Y:S02]  /*01b0*/  ULDC.64 UR6, c[0x0][0x118] ;  /* 0x0000460000067ab9 */ /* 0x000fe40000000a00 */
[----:B------:R-:W-:Y:S01]  /*01c0*/  ISETP.NE.AND.EX P0, PT, RZ, c[0x0][0x374], PT, P0 ;  /* 0x0000dd00ff007a0c */ /* 0x000fe20003f05300 */
[----:B------:R-:W-:-:S04]  /*01d0*/  IMAD.MOV.U32 R0, RZ, RZ, c[0x0][0x2ac] ;  /* 0x0000ab00ff007624 */ /* 0x000fc800078e00ff */
[----:B------:R-:W-:-:S08]  /*01e0*/  IMAD R138, R0, c[0x0][0x1d0], RZ ;  /* 0x00007400008a7a24 */ /* 0x000fd000078e02ff */
[----:B------:R-:W-:-:S04]  /*01f0*/  @P0 IMAD.MOV.U32 R2, RZ, RZ, 0x4 ;  /* 0x00000004ff020424 */ /* 0x000fc800078e00ff */
[----:B------:R-:W-:-:S05]  /*0200*/  @P0 IMAD.WIDE R2, R25, R2, c[0x0][0x370] ;  /* 0x0000dc0019020625 */ /* 0x000fca00078e0202 */
[----:B------:R1:W5:Y:S01]  /*0210*/  @P0 LDG.E R252, [R2.64] ;  /* 0x0000000602fc0981 */ /* 0x000362000c1e1900 */
[C---:B------:R-:W-:Y:S02]  /*0220*/  ISETP.GE.AND P0, PT, R138.reuse, 0x1, PT ;  /* 0x000000018a00780c */ /* 0x040fe40003f06270 */
[----:B-1----:R-:W-:-:S04]  /*0230*/  IADD3 R2, R138, 0x3f, RZ ;  /* 0x0000003f8a027810 */ /* 0x002fc80007ffe0ff */
[----:B------:R-:W-:-:S04]  /*0240*/  SHF.R.S32.HI R0, RZ, 0x1f, R2 ;  /* 0x0000001fff007819 */ /* 0x000fc80000011402 */
[----:B------:R-:W-:Y:S01]  /*0250*/  LEA.HI R2, R0, R2, RZ, 0x6 ;  /* 0x0000000200027211 */ /* 0x000fe200078f30ff */
[----:B------:R-:W-:-:S03]  /*0260*/  IMAD.MOV.U32 R0, RZ, RZ, RZ ;  /* 0x000000ffff007224 */ /* 0x000fc600078e00ff */
[----:B------:R-:W-:Y:S01]  /*0270*/  SHF.R.S32.HI R10, RZ, 0x6, R2 ;  /* 0x00000006ff0a7819 */ /* 0x000fe20000011402 */
        /* <DEDUP_REMOVED lines=8> */
[----:B------:R-:W1:Y:S08]  /*0300*/  I2F.RP R2, R4 ;  /* 0x0000000400027306 */ /* 0x000e700000209400 */
[----:B-1----:R-:W1:Y:S02]  /*0310*/  MUFU.RCP R2, R2 ;  /* 0x0000000200027308 */ /* 0x002e640000001000 */
[----:B-1----:R-:W-:-:S06]  /*0320*/  IADD3 R2, R2, 0xffffffe, RZ ;  /* 0x0ffffffe02027810 */ /* 0x002fcc0007ffe0ff */
[----:B------:R-:W1:Y:S02]  /*0330*/  F2I.FTZ.U32.TRUNC.NTZ R3, R2 ;  /* 0x0000000200037305 */ /* 0x000e64000021f000 */
[----:B-1----:R-:W-:Y:S02]  /*0340*/  IMAD.MOV R0, RZ, RZ, -R3 ;  /* 0x000000ffff007224 */ /* 0x002fe400078e0a03 */
        /* <DEDUP_REMOVED lines=20> */
.L_x_1816:
        /* <DEDUP_REMOVED lines=59> */
[----:B------:R-:W-:-:S04]  /*0840*/  @P2 IMAD.MOV.U32 R2, RZ, RZ, 0x4 ;  /* 0x00000004ff022424 */ /* 0x000fc800078e00ff */
[----:B------:R-:W-:-:S05]  /*0850*/  @P2 IMAD.WIDE R2, R25, R2, c[0x0][0x340] ;  /* 0x0000d00019022625 */ /* 0x000fca00078e0202 */
[----:B------:R1:W5:Y:S01]  /*0860*/  @P2 LDG.E R14, [R2.64] ;  /* 0x00000006020e2981 */ /* 0x000362000c1e1900 */
[----:B------:R-:W-:Y:S01]  /*0870*/  SHF.R.S32.HI R9, RZ, 0x1f, R172 ;  /* 0x0000001fff097819 */ /* 0x000fe200000114ac */
[----:B------:R-:W-:Y:S01]  /*0880*/  IMAD.MOV.U32 R0, RZ, RZ, c[0x0][0x2c4] ;  /* 0x0000b100ff007624 */ /* 0x000fe200078e00ff */
[----:B------:R-:W-:Y:S01]  /*0890*/  SHF.R.S32.HI R6, RZ, 0x1f, R25 ;  /* 0x0000001fff067819 */ /* 0x000fe20000011419 */
[----:B------:R-:W2:Y:S01]  /*08a0*/  S2R R15, SR_CTAID.X ;  /* 0x00000000000f7919 */ /* 0x000ea20000002500 */
        /* <DEDUP_REMOVED lines=15> */
[----:B-1----:R-:W-:-:S04]  /*09a0*/  LEA.HI R3, R9, R172, RZ, 0x2 ;  /* 0x000000ac09037211 */ /* 0x002fc800078f10ff */
[----:B------:R-:W-:Y:S02]  /*09b0*/  LOP3.LUT R2, R3, 0xfffffffc, RZ, 0xc0, !PT ;  /* 0xfffffffc03027812 */ /* 0x000fe400078ec0ff */
[----:B------:R-:W-:-:S03]  /*09c0*/  SHF.R.S32.HI R13, RZ, 0x2, R3 ;  /* 0x00000002ff0d7819 */ /* 0x000fc60000011403 */
[----:B------:R-:W-:Y:S02]  /*09d0*/  IMAD.IADD R8, R172, 0x1, -R2 ;  /* 0x00000001ac087824 */ /* 0x000fe400078e0a02 */
[----:B------:R-:W-:-:S04]  /*09e0*/  IMAD.WIDE.U32 R2, R251, c[0x0][0x1b8], RZ ;  /* 0x00006e00fb027a25 */ /* 0x000fc800078e00ff */
[----:B------:R-:W-:Y:S02]  /*09f0*/  IMAD R245, R8, 0x20, R13 ;  /* 0x0000002008f57824 */ /* 0x000fe400078e020d */
[----:B------:R-:W-:Y:S02]  /*0a00*/  IMAD.IADD R3, R3, 0x1, R0 ;  /* 0x0000000103037824 */ /* 0x000fe400078e0200 */
[----:B--2---:R-:W-:Y:S02]  /*0a10*/  IMAD R4, R15, 0x80, R245 ;  /* 0x000000800f047824 */ /* 0x004fe400078e02f5 */
        /* <DEDUP_REMOVED lines=38> */
[----:B------:R1:W2:Y:S01]  /*0c80*/  SHFL.IDX PT, R3, R11, RZ, 0x1c1f ;  /* 0x001c1fff0b037589 */ /* 0x0002a200000e0000 */
[----:B------:R-:W-:-:S02]  /*0c90*/  ISETP.GE.AND P0, PT, R15, UR4, PT ;  /* 0x000000040f007c0c */ /* 0x000fc4000bf06270 */
[----:B------:R-:W-:Y:S01]  /*0ca0*/  LOP3.LUT R4, R0, 0xfffffffc, RZ, 0xc0, !PT ;  /* 0xfffffffc00047812 */ /* 0x000fe200078ec0ff */
[----:B------:R1:W3:Y:S01]  /*0cb0*/  SHFL.IDX PT, R2, R12, RZ, 0x1c1f ;  /* 0x001c1fff0c027589 */ /* 0x0002e200000e0000 */
        /* <DEDUP_REMOVED lines=10> */
[----:B-123--:R-:W-:Y:S01]  /*0d60*/  SHF.R.S32.HI R5, RZ, 0x1f, R18 ;  /* 0x0000001fff057819 */ /* 0x00efe20000011412 */
        /* <DEDUP_REMOVED lines=13> */
.L_x_1819:
[----:B-123--:R-:W-:Y:S05]  /*0e40*/  BSYNC B0 ;  /* 0x0000000000007941 */ /* 0x00efea0003800000 */
.L_x_1818:
[----:B------:R-:W-:Y:S01]  /*0e50*/  IADD3 R0, R15, 0x20, RZ ;  /* 0x000000200f007810 */ /* 0x000fe20007ffe0ff */
[----:B------:R1:W2:Y:S01]  /*0e60*/  SHFL.IDX PT, R3, R11, 0x1, 0x1c1f ;  /* 0x003c1f000b037f89 */ /* 0x0002a200000e0000 */
[----:B------:R-:W-:Y:S02]  /*0e70*/  BSSY B0, `(.L_x_1820) ;  /* 0x0000012000007945 */ /* 0x000fe40003800000 */
[----:B------:R-:W-:Y:S01]  /*0e80*/  ISETP.GE.AND P0, PT, R0, UR4, PT ;  /* 0x0000000400007c0c */ /* 0x000fe2000bf06270 */
[----:B------:R1:W3:-:S12]  /*0e90*/  SHFL.IDX PT, R2, R12, 0x1, 0x1c1f ;  /* 0x003c1f000c027f89 */ /* 0x0002d800000e0000 */
[----:B------:R-:W-:Y:S05]  /*0ea0*/  @P0 BRA `(.L_x_1821) ;  /* 0x000000e000000947 */ /* 0x000fea0003800000 */
[----:B------:R-:W-:Y:S01]  /*0eb0*/  SHF.R.S32.HI R5, RZ, 0x1f, R18 ;  /* 0x0000001fff057819 */ /* 0x000fe20000011412 */
[----:B--23--:R-:W-:Y:S01]  /*0ec0*/  IMAD.WIDE R8, R56, 0x2, R2 ;  /* 0x0000000238087825 */ /* 0x00cfe200078e0202 */
        /* <DEDUP_REMOVED lines=12> */
.L_x_1821:
[----:B------:R-:W-:Y:S05]  /*0f90*/  BSYNC B0 ;  /* 0x0000000000007941 */ /* 0x000fea0003800000 */
.L_x_1820:
[----:B--2---:R-:W-:Y:S01]  /*0fa0*/  IADD3 R0, R15, 0x40, RZ ;  /* 0x000000400f007810 */ /* 0x004fe20007ffe0ff */
[----:B------:R2:W4:Y:S01]  /*0fb0*/  SHFL.IDX PT, R3, R11, 0x2, 0x1c1f ;  /* 0x005c1f000b037f89 */ /* 0x00052200000e0000 */
[----:B------:R-:W-:Y:S02]  /*0fc0*/  BSSY B0, `(.L_x_1822) ;  /* 0x0000012000007945 */ /* 0x000fe40003800000 */
[----:B------:R-:W-:Y:S01]  /*0fd0*/  ISETP.GE.AND P0, PT, R0, UR4, PT ;  /* 0x0000000400007c0c */ /* 0x000fe2000bf06270 */
[----:B---3--:R2:W3:-:S12]  /*0fe0*/  SHFL.IDX PT, R2, R12, 0x2, 0x1c1f ;  /* 0x005c1f000c027f89 */ /* 0x0084d800000e0000 */
        /* <DEDUP_REMOVED lines=15> */
.L_x_1823:
[----:B------:R-:W-:Y:S05]  /*10e0*/  BSYNC B0 ;  /* 0x0000000000007941 */ /* 0x000fea0003800000 */
.L_x_1822:
[----:B---3--:R-:W-:Y:S01]  /*10f0*/  IMAD.MOV.U32 R0, RZ, RZ, c[0x0][0x2b8] ;  /* 0x0000ae00ff007624 */ /* 0x008fe200078e00ff */
[----:B------:R-:W-:Y:S01]  /*1100*/  IADD3 R152, R200, -0x1, RZ ;  /* 0xffffffffc8987810 */ /* 0x000fe20007ffe0ff */
[----:B------:R-:W-:Y:S01]  /*1110*/  SHFL.IDX PT, R2, R12, 0x3, 0x1c1f ;  /* 0x007c1f000c027f89 */ /* 0x000fe200000e0000 */
[----:B-----5:R-:W-:Y:S01]  /*1120*/  SHF.R.S32.HI R5, RZ, 0x1f, R14 ;  /* 0x0000001fff057819 */ /* 0x020fe2000001140e */
[----:B------:R-:W-:Y:S01]  /*1130*/  IMAD.WIDE.U32 R162, R14, c[0x0][0x2b0], RZ ;  /* 0x0000ac000ea27a25 */ /* 0x000fe200078e00ff */
[----:B------:R-:W-:Y:S01]  /*1140*/  ISETP.NE.AND P0, PT, R0, 0x1, PT ;  /* 0x000000010000780c */ /* 0x000fe20003f05270 */
[----:B----4-:R-:W3:Y:S01]  /*1150*/  SHFL.IDX PT, R3, R11, 0x3, 0x1c1f ;  /* 0x007c1f000b037f89 */ /* 0x010ee200000e0000 */
[----:B------:R-:W-:Y:S01]  /*1160*/  IADD3 R7, R15, 0x60, RZ ;  /* 0x000000600f077810 */ /* 0x000fe20007ffe0ff */
[----:B------:R-:W-:Y:S01]  /*1170*/  IMAD R0, R152, 0x40, R245 ;  /* 0x0000004098007824 */ /* 0x000fe200078e02f5 */
[----:B------:R-:W-:Y:S01]  /*1180*/  SHF.R.S32.HI R9, RZ, 0x1f, R55 ;  /* 0x0000001fff097819 */ /* 0x000fe20000011437 */
[----:B------:R-:W-:Y:S01]  /*1190*/  IMAD R5, R5, c[0x0][0x2b0], RZ ;  /* 0x0000ac0005057a24 */ /* 0x000fe200078e02ff */
[----:B------:R-:W-:Y:S01]  /*11a0*/  ISETP.GE.AND P2, PT, R7, UR4, PT ;  /* 0x0000000407007c0c */ /* 0x000fe2000bf46270 */
[C---:B------:R-:W-:Y:S01]  /*11b0*/  IMAD.IADD R10, R0.reuse, 0x1, R252 ;  /* 0x00000001000a7824 */ /* 0x040fe200078e02fc */
[----:B------:R-:W-:Y:S01]  /*11c0*/  ISETP.GE.AND P6, PT, R0, R138, PT ;  /* 0x0000008a0000720c */ /* 0x000fe20003fc6270 */
[----:B------:R-:W-:Y:S01]  /*11d0*/  IMAD R8, R14, c[0x0][0x2b4], R5 ;  /* 0x0000ad000e087a24 */ /* 0x000fe200078e0205 */
[----:B------:R-:W-:Y:S01]  /*11e0*/  LEA.HI R9, R9, R55, RZ, 0x3 ;  /* 0x0000003709097211 */ /* 0x000fe200078f18ff */
[----:B------:R-:W-:Y:S01]  /*11f0*/  IMAD.MOV.U32 R0, RZ, RZ, R10 ;  /* 0x000000ffff007224 */ /* 0x000fe200078e000a */
[----:B------:R-:W-:Y:S01]  /*1200*/  ISETP.GT.OR P6, PT, R245, 0x3f, P6 ;  /* 0x0000003ff500780c */ /* 0x000fe200037c4670 */
[----:B------:R-:W-:Y:S01]  /*1210*/  @P0 IMAD.HI.U32 R6, R10, c[0x0][0x2bc], RZ ;  /* 0x0000af000a060a27 */ /* 0x000fe200078e00ff */
[----:B------:R-:W-:Y:S01]  /*1220*/  LOP3.LUT R186, R9, 0xfffffff8, RZ, 0xc0, !PT ;  /* 0xfffffff809ba7812 */ /* 0x000fe200078ec0ff */
[----:B------:R-:W-:Y:S02]  /*1230*/  STL.64 [R1+0x8], R162 ;  /* 0x000008a201007387 */ /* 0x000fe40000100a00 */
[----:B------:R-:W-:Y:S01]  /*1240*/  IMAD.SHL.U32 R221, R221, 0x2, RZ ;  /* 0x00000002dddd7824 */ /* 0x000fe200078e00ff */
[----:B------:R-:W-:Y:S01]  /*1250*/  @P0 SHF.R.U32.HI R0, RZ, c[0x0][0x2c0], R6 ;  /* 0x0000b000ff000a19 */ /* 0x000fe20000011606 */
[----:B------:R-:W-:Y:S01]  /*1260*/  IMAD.IADD R160, R163, 0x1, R8 ;  /* 0x00000001a3a07824 */ /* 0x000fe200078e0208 */
[----:B------:R-:W-:Y:S01]  /*1270*/  SHF.R.S32.HI R6, RZ, 0x1f, R18 ;  /* 0x0000001fff067819 */ /* 0x000fe20000011412 */
[----:B------:R-:W-:-:S03]  /*1280*/  IMAD.MOV.U32 R222, RZ, RZ, RZ ;  /* 0x000000ffffde7224 */ /* 0x000fc600078e00ff */
[----:B------:R-:W-:Y:S01]  /*1290*/  LEA.HI R5, R6, R18, RZ, 0x3 ;  /* 0x0000001206057211 */ /* 0x000fe200078f18ff */
[----:B---3--:R-:W-:-:S04]  /*12a0*/  @!P2 IMAD.WIDE R6, R56, 0x2, R2 ;  /* 0x000000023806a825 */ /* 0x008fc800078e0202 */
[----:B------:R-:W-:Y:S01]  /*12b0*/  IMAD.WIDE.U32 R158, R251, c[0x0][0x1e8], RZ ;  /* 0x00007a00fb9e7a25 */ /* 0x000fe200078e00ff */
[----:B------:R-:W-:Y:S01]  /*12c0*/  LOP3.LUT R185, R5, 0xfffffff8, RZ, 0xc0, !PT ;  /* 0xfffffff805b97812 */ /* 0x000fe200078ec0ff */
[----:B------:R-:W-:Y:S01]  /*12d0*/  @!PT LDS RZ, [RZ] ;  /* 0x00000000fffff984 */ /* 0x000fe20000000800 */
[----:B------:R3:W-:Y:S01]  /*12e0*/  @!P2 LDGSTS.E.BYPASS.LTC128B.128 [R221+0x7900], [R6.64], !P5 ;  /* 0x0790000006ddafae */ /* 0x0007e2000e901d46 */
[----:B------:R-:W-:-:S03]  /*12f0*/  @!P6 IADD3 R5, P1, R0, R162, RZ ;  /* 0x000000a20005e210 */ /* 0x000fc60007f3e0ff */
[----:B------:R-:W-:-:S04]  /*1300*/  @!P2 IMAD.WIDE R8, R185, 0x2, R2 ;  /* 0x00000002b908a825 */ /* 0x000fc800078e0202 */
[----:B------:R-:W-:Y:S01]  /*1310*/  IMAD R138, R152, -0x40, R138 ;  /* 0xffffffc0988a7824 */ /* 0x000fe200078e028a */
[----:B------:R4:W-:Y:S01]  /*1320*/  @!P2 LDGSTS.E.BYPASS.LTC128B.128 [R221+0x9900], [R8.64], !P4 ;  /* 0x0990000008ddafae */ /* 0x0009e2000e101d46 */
[----:B------:R-:W-:Y:S01]  /*1330*/  @!P2 IMAD.WIDE R2, R186, 0x2, R2 ;  /* 0x00000002ba02a825 */ /* 0x000fe200078e0202 */
[----:B------:R-:W-:-:S03]  /*1340*/  SHF.R.S32.HI R14, RZ, 0x4, R19 ;  /* 0x00000004ff0e7819 */ /* 0x000fc60000011413 */
[----:B------:R-:W-:Y:S01]  /*1350*/  IMAD.WIDE.U32 R26, R251, c[0x0][0x210], RZ ;  /* 0x00008400fb1a7a25 */ /* 0x000fe200078e00ff */
[----:B------:R1:W-:Y:S04]  /*1360*/  @!P2 LDGSTS.E.BYPASS.LTC128B.128 [R221+0xb900], [R2.64], !P3 ;  /* 0x0b90000002ddafae */ /* 0x0003e8000d901d46 */
[----:B------:R-:W0:Y:S01]  /*1370*/  LDGDEPBAR ;  /* 0x00000000000079af */ /* 0x000e220000000000 */
[----:B-12---:R-:W-:Y:S02]  /*1380*/  LOP3.LUT R12, R24, 0xfffffff8, RZ, 0xc0, !PT ;  /* 0xfffffff8180c7812 */ /* 0x006fe400078ec0ff */
[----:B------:R-:W-:Y:S01]  /*1390*/  SHF.R.S32.HI R11, RZ, 0x1f, R16 ;  /* 0x0000001fff0b7819 */ /* 0x000fe20000011410 */
[----:B------:R-:W-:Y:S01]  /*13a0*/  STL [R1+0x1c], R160 ;  /* 0x00001ca001007387 */ /* 0x000fe20000100800 */
[----:B---3--:R-:W-:-:S02]  /*13b0*/  @!P6 LEA.HI.X.SX32 R7, R0, R160, 0x1, P1 ;  /* 0x000000a00007e211 */ /* 0x008fc400008f0eff */
[----:B------:R-:W-:-:S04]  /*13c0*/  @!P6 LEA R6, P1, R5, c[0x0][0x2a0], 0x2 ;  /* 0x0000a8000506ea11 */ /* 0x000fc800078210ff */
[----:B------:R-:W-:Y:S01]  /*13d0*/  @!P6 LEA.HI.X R7, R5, c[0x0][0x2a4], R7, 0x2, P1 ;  /* 0x0000a9000507ea11 */ /* 0x000fe200008f1407 */
[----:B------:R-:W-:Y:S06]  /*13e0*/  BAR.SYNC.DEFER_BLOCKING 0x0 ;  /* 0x0000000000007b1d */ /* 0x000fec0000010000 */
[----:B------:R-:W2:Y:S01]  /*13f0*/  @!P6 LDG.E R222, [R6.64] ;  /* 0x0000000606dee981 */ /* 0x000ea2000c1e1900 */
[----:B------:R-:W-:Y:S01]  /*1400*/  IMAD.MOV R0, RZ, RZ, -R0 ;  /* 0x000000ffff007224 */ /* 0x000fe200078e0a00 */
[----:B----4-:R-:W-:Y:S01]  /*1410*/  SHF.R.S32.HI R9, RZ, 0x1f, R251 ;  /* 0x0000001fff097819 */ /* 0x010fe200000114fb */
[----:B------:R-:W-:Y:S01]  /*1420*/  IMAD.IADD R54, R138, 0x1, -R13 ;  /* 0x000000018a367824 */ /* 0x000fe200078e0a0d */
[----:B------:R-:W-:Y:S01]  /*1430*/  ISETP.GE.AND P3, PT, R56, c[0x0][0x1d4], PT ;  /* 0x0000750038007a0c */ /* 0x000fe20003f66270 */
[----:B------:R-:W-:Y:S01]  /*1440*/  IMAD R223, R0, c[0x0][0x2b8], R10 ;  /* 0x0000ae0000df7a24 */ /* 0x000fe200078e020a */
[----:B------:R-:W-:Y:S01]  /*1450*/  ISETP.GE.AND P2, PT, R18, c[0x0][0x1d4], PT ;  /* 0x0000750012007a0c */ /* 0x000fe20003f46270 */
[----:B------:R-:W-:Y:S01]  /*1460*/  IMAD.IADD R12, R172, 0x1, -R12 ;  /* 0x00000001ac0c7824 */ /* 0x000fe200078e0a0c */
[----:B------:R-:W-:Y:S01]  /*1470*/  ISETP.GE.AND P5, PT, R54, 0x1, PT ;  /* 0x000000013600780c */ /* 0x000fe20003fa6270 */
[----:B------:R-:W-:Y:S01]  /*1480*/  IMAD.WIDE.U32 R2, R223, c[0x0][0x1e0], RZ ;  /* 0x00007800df027a25 */ /* 0x000fe200078e00ff */
[----:B------:R-:W-:Y:S01]  /*1490*/  SHF.R.S32.HI R5, RZ, 0x1f, R223 ;  /* 0x0000001fff057819 */ /* 0x000fe200000114df */
[----:B------:R-:W-:Y:S01]  /*14a0*/  STL.64 [R1], R158 ;  /* 0x0000009e01007387 */ /* 0x000fe20000100a00 */
[----:B------:R-:W-:-:S02]  /*14b0*/  LEA.HI R13, R12, R12, RZ, 0x1 ;  /* 0x0000000c0c0d7211 */ /* 0x000fc400078f08ff */
[----:B------:R-:W-:Y:S01]  /*14c0*/  ISETP.GT.AND P6, PT, R54, 0x20, PT ;  /* 0x000000203600780c */ /* 0x000fe20003fc4270 */
[C---:B------:R-:W-:Y:S01]  /*14d0*/  IMAD R0, R5.reuse, c[0x0][0x1e0], RZ ;  /* 0x0000780005007a24 */ /* 0x040fe200078e02ff */
[----:B------:R-:W-:Y:S01]  /*14e0*/  SHF.R.S32.HI R156, RZ, 0x1f, R56 ;  /* 0x0000001fff9c7819 */ /* 0x000fe20000011438 */
[----:B------:R-:W-:Y:S01]  /*14f0*/  IMAD R5, R5, c[0x0][0x208], RZ ;  /* 0x0000820005057a24 */ /* 0x000fe200078e02ff */
[----:B------:R-:W-:Y:S01]  /*1500*/  SHF.R.S32.HI R155, RZ, 0x1f, R185 ;  /* 0x0000001fff9b7819 */ /* 0x000fe200000114b9 */
[C---:B------:R-:W-:Y:S01]  /*1510*/  IMAD R0, R223.reuse, c[0x0][0x1e4], R0 ;  /* 0x00007900df007a24 */ /* 0x040fe200078e0200 */
[----:B------:R-:W-:Y:S01]  /*1520*/  SHF.R.S32.HI R154, RZ, 0x1f, R186 ;  /* 0x0000001fff9a7819 */ /* 0x000fe200000114ba */
[----:B------:R-:W-:Y:S02]  /*1530*/  IMAD R5, R223, c[0x0][0x20c], R5 ;  /* 0x00008300df057a24 */ /* 0x000fe400078e0205 */
[----:B------:R-:W-:Y:S02]  /*1540*/  IMAD.IADD R3, R3, 0x1, R0 ;  /* 0x0000000103037824 */ /* 0x000fe400078e0200 */
[----:B------:R-:W-:-:S04]  /*1550*/  IMAD R0, R9, c[0x0][0x1e8], RZ ;  /* 0x00007a0009007a24 */ /* 0x000fc800078e02ff */
[----:B------:R-:W-:-:S04]  /*1560*/  IMAD R0, R251, c[0x0][0x1ec], R0 ;  /* 0x00007b00fb007a24 */ /* 0x000fc800078e0200 */
[----:B------:R-:W-:-:S05]  /*1570*/  IMAD.IADD R157, R159, 0x1, R0 ;  /* 0x000000019f9d7824 */ /* 0x000fca00078e0200 */
[----:B------:R-:W-:Y:S04]  /*1580*/  STL [R1+0x18], R157 ;  /* 0x0000189d01007387 */ /* 0x000fe80000100800 */
[----:B------:R-:W-:Y:S01]  /*1590*/  STL.64 [R1+0x10], R26 ;  /* 0x0000101a01007387 */ /* 0x000fe20000100a00 */
[----:B--2---:R-:W-:Y:S01]  /*15a0*/  SHF.R.S32.HI R10, RZ, 0x1f, R222 ;  /* 0x0000001fff0a7819 */ /* 0x004fe200000114de */
[----:B------:R-:W-:-:S04]  /*15b0*/  IMAD.WIDE.U32 R6, R222, c[0x0][0x1f0], R2 ;  /* 0x00007c00de067a25 */ /* 0x000fc800078e0002 */
[----:B------:R-:W-:Y:S01]  /*15c0*/  IMAD R8, R10, c[0x0][0x1f0], RZ ;  /* 0x00007c000a087a24 */ /* 0x000fe200078e02ff */
[----:B------:R-:W-:Y:S01]  /*15d0*/  IADD3 R0, P1, R158, R6, RZ ;  /* 0x000000069e007210 */ /* 0x000fe20007f3e0ff */
[----:B------:R-:W-:-:S04]  /*15e0*/  IMAD.WIDE.U32 R2, R223, c[0x0][0x208], RZ ;  /* 0x00008200df027a25 */ /* 0x000fc800078e00ff */
[C---:B------:R-:W-:Y:S02]  /*15f0*/  IMAD R8, R222.reuse, c[0x0][0x1f4], R8 ;  /* 0x00007d00de087a24 */ /* 0x040fe400078e0208 */
[----:B------:R-:W-:Y:S01]  /*1600*/  IMAD.IADD R3, R3, 0x1, R5 ;  /* 0x0000000103037824 */ /* 0x000fe200078e0205 */
[----:B------:R-:W-:Y:S02]  /*1610*/  LOP3.LUT R5, R17, 0x7fffffe, RZ, 0xc0, !PT ;  /* 0x07fffffe11057812 */ /* 0x000fe400078ec0ff */
[----:B------:R-:W-:Y:S01]  /*1620*/  IADD3.X R6, R157, R7, R8, P1, !PT ;  /* 0x000000079d067210 */ /* 0x000fe20000ffe408 */
[----:B------:R-:W-:Y:S01]  /*1630*/  IMAD.WIDE.U32 R2, R222, c[0x0][0x218], R2 ;  /* 0x00008600de027a25 */ /* 0x000fe200078e0002 */
[----:B------:R-:W-:Y:S02]  /*1640*/  LEA R15, P1, R0, c[0x0][0x1c8], 0x1 ;  /* 0x00007200000f7a11 */ /* 0x000fe400078208ff */
[----:B------:R-:W-:Y:S01]  /*1650*/  LEA.HI R8, R19, R14, RZ, 0x1 ;  /* 0x0000000e13087211 */ /* 0x000fe200078f08ff */
[----:B------:R-:W-:Y:S01]  /*1660*/  IMAD.IADD R137, R16, 0x1, -R5 ;  /* 0x0000000110897824 */ /* 0x000fe200078e0a05 */
[----:B------:R-:W-:Y:S01]  /*1670*/  LEA.HI.X R20, R0, c[0x0][0x1cc], R6, 0x1, P1 ;  /* 0x0000730000147a11 */ /* 0x000fe200008f0c06 */
[----:B------:R-:W-:Y:S01]  /*1680*/  IMAD R0, R9, c[0x0][0x210], RZ ;  /* 0x0000840009007a24 */ /* 0x000fe200078e02ff */
[----:B------:R-:W-:Y:S01]  /*1690*/  SHFL.IDX PT, R6, R15, RZ, 0x1c1f ;  /* 0x001c1fff0f067589 */ /* 0x000fe200000e0000 */
[----:B------:R-:W-:-:S02]  /*16a0*/  LOP3.LUT R8, R8, 0xfffffffe, RZ, 0xc0, !PT ;  /* 0xfffffffe08087812 */ /* 0x000fc400078ec0ff */
[----:B------:R-:W-:Y:S01]  /*16b0*/  IMAD R5, R251, c[0x0][0x214], R0 ;  /* 0x00008500fb057a24 */ /* 0x000fe200078e0200 */
[----:B------:R-:W1:Y:S01]  /*16c0*/  SHFL.IDX PT, R7, R20, RZ, 0x1c1f ;  /* 0x001c1fff14077589 */ /* 0x000e6200000e0000 */
[----:B------:R-:W-:Y:S01]  /*16d0*/  IMAD R0, R10, c[0x0][0x218], RZ ;  /* 0x000086000a007a24 */ /* 0x000fe200078e02ff */
[----:B------:R-:W-:Y:S01]  /*16e0*/  LEA.HI R19, R11, R16, RZ, 0x3 ;  /* 0x000000100b137211 */ /* 0x000fe200078f18ff */
[----:B------:R-:W-:Y:S01]  /*16f0*/  IMAD.IADD R25, R27, 0x1, R5 ;  /* 0x000000011b197824 */ /* 0x000fe200078e0205 */
[----:B------:R-:W-:Y:S01]  /*1700*/  IADD3 R5, P1, R26, R2, RZ ;  /* 0x000000021a057210 */ /* 0x000fe20007f3e0ff */
[----:B------:R-:W-:Y:S01]  /*1710*/  IMAD R0, R222, c[0x0][0x21c], R0 ;  /* 0x00008700de007a24 */ /* 0x000fe200078e0200 */
[----:B------:R-:W-:Y:S01]  /*1720*/  LOP3.LUT R11, R13, 0x7fffffe, RZ, 0xc0, !PT ;  /* 0x07fffffe0d0b7812 */ /* 0x000fe200078ec0ff */
[----:B------:R-:W-:Y:S01]  /*1730*/  IMAD.IADD R14, R14, 0x1, -R8 ;  /* 0x000000010e0e7824 */ /* 0x000fe200078e0a08 */
[----:B------:R-:W-:Y:S02]  /*1740*/  STL [R1+0x20], R25 ;  /* 0x0000201901007387 */ /* 0x000fe40000100800 */
[----:B------:R-:W-:Y:S01]  /*1750*/  IADD3.X R10, R25, R3, R0, P1, !PT ;  /* 0x00000003190a7210 */ /* 0x000fe20000ffe400 */
[----:B------:R-:W-:Y:S01]  /*1760*/  IMAD.IADD R17, R12, 0x1, -R11 ;  /* 0x000000010c117824 */ /* 0x000fe200078e0a0b */
[----:B------:R-:W-:-:S03]  /*1770*/  LEA R0, P1, R5, c[0x0][0x1f8], 0x1 ;  /* 0x00007e0005007a11 */ /* 0x000fc600078208ff */
[----:B------:R-:W-:Y:S01]  /*1780*/  IMAD R17, R14, 0x8, R17 ;  /* 0x000000080e117824 */ /* 0x000fe200078e0211 */
[----:B------:R-:W-:Y:S01]  /*1790*/  LEA.HI.X R11, R5, c[0x0][0x1fc], R10, 0x1, P1 ;  /* 0x00007f00050b7a11 */ /* 0x000fe200008f0c0a */
[----:B------:R-:W2:Y:S01]  /*17a0*/  SHFL.IDX PT, R16, R0, RZ, 0x1c1f ;  /* 0x001c1fff00107589 */ /* 0x000ea200000e0000 */
[----:B------:R-:W-:Y:S01]  /*17b0*/  IMAD.SHL.U32 R5, R21, 0x40, RZ ;  /* 0x0000004015057824 */ /* 0x000fe200078e00ff */
[----:B------:R-:W-:Y:S02]  /*17c0*/  ISETP.GE.AND P1, PT, R55, c[0x0][0x1d4], PT ;  /* 0x0000750037007a0c */ /* 0x000fe40003f26270 */
[----:B------:R3:W-:Y:S02]  /*17d0*/  SHFL.IDX PT, R10, R0, 0x1, 0x1c1f ;  /* 0x003c1f00000a7f89 */ /* 0x0007e400000e0000 */
[----:B------:R-:W-:Y:S01]  /*17e0*/  LOP3.LUT R5, R5, 0xc0, RZ, 0xc0, !PT ;  /* 0x000000c005057812 */ /* 0x000fe200078ec0ff */
[--C-:B-1----:R-:W-:Y:S01]  /*17f0*/  @P5 IMAD.WIDE R8, R56, 0x2, R6.reuse ;  /* 0x0000000238085825 */ /* 0x102fe200078e0206 */
[----:B------:R-:W-:Y:S03]  /*1800*/  SHFL.IDX PT, R12, R11, RZ, 0x1c1f ;  /* 0x001c1fff0b0c7589 */ /* 0x000fe600000e0000 */
[--C-:B------:R-:W-:Y:S01]  /*1810*/  @P5 IMAD.WIDE R2, R185, 0x2, R6.reuse ;  /* 0x00000002b9025825 */ /* 0x100fe200078e0206 */
[----:B------:R1:W-:Y:S03]  /*1820*/  @P5 LDGSTS.E.BYPASS.LTC128B.128 [R221+0x3100], [R8.64], !P3 ;  /* 0x0310000008dd5fae */ /* 0x0003e6000d901d46 */
[----:B------:R-:W-:Y:S01]  /*1830*/  @P5 IMAD.WIDE R6, R186, 0x2, R6 ;  /* 0x00000002ba065825 */ /* 0x000fe200078e0206 */
[----:B------:R4:W-:Y:S04]  /*1840*/  @P5 LDGSTS.E.BYPASS.LTC128B.128 [R221+0x4100], [R2.64], !P2 ;  /* 0x0410000002dd5fae */ /* 0x0009e8000d101d46 */
[----:B------:R2:W-:Y:S04]  /*1850*/  @P5 LDGSTS.E.BYPASS.LTC128B.128 [R221+0x5100], [R6.64], !P1 ;  /* 0x0510000006dd5fae */ /* 0x0005e8000c901d46 */
[----:B------:R-:W-:Y:S01]  /*1860*/  SHFL.IDX PT, R11, R11, 0x1, 0x1c1f ;  /* 0x003c1f000b0b7f89 */ /* 0x000fe200000e0000 */
[----:B---3--:R-:W-:-:S04]  /*1870*/  SHF.R.S32.HI R0, RZ, 0x1, R13 ;  /* 0x00000001ff007819 */ /* 0x008fc8000001140d */
[C---:B------:R-:W-:Y:S01]  /*1880*/  LOP3.LUT P4, RZ, R0.reuse, 0x2, RZ, 0xc0, !PT ;  /* 0x0000000200ff7812 */ /* 0x040fe2000788c0ff */
[----:B------:R-:W-:-:S05]  /*1890*/  IMAD.SHL.U32 R0, R0, 0x40, RZ ;  /* 0x0000004000007824 */ /* 0x000fca00078e00ff */
[----:B------:R-:W-:Y:S01]  /*18a0*/  LOP3.LUT R0, R0, 0xc0, RZ, 0xc0, !PT ;  /* 0x000000c000007812 */ /* 0x000fe200078ec0ff */
[----:B-1----:R-:W-:Y:S02]  /*18b0*/  IMAD.SHL.U32 R8, R14, 0x8, RZ ;  /* 0x000000080e087824 */ /* 0x002fe400078e00ff */
[----:B------:R-:W-:Y:S01]  /*18c0*/  IMAD.SHL.U32 R9, R22, 0x8, RZ ;  /* 0x0000000816097824 */ /* 0x000fe200078e00ff */
[----:B----4-:R1:W-:Y:S02]  /*18d0*/  SHFL.IDX PT, R2, R15, 0x1, 0x1c1f ;  /* 0x003c1f000f027f89 */ /* 0x0103e400000e0000 */
[----:B------:R-:W-:Y:S02]  /*18e0*/  LOP3.LUT R8, R5, 0x8, R8, 0xf8, !PT ;  /* 0x0000000805087812 */ /* 0x000fe400078ef808 */
[----:B------:R-:W-:Y:S01]  /*18f0*/  SHF.R.U32.HI R5, RZ, 0x3, R5 ;  /* 0x00000003ff057819 */ /* 0x000fe20000011605 */
[----:B------:R-:W3:Y:S03]  /*1900*/  SHFL.IDX PT, R3, R20, 0x1, 0x1c1f ;  /* 0x003c1f0014037f89 */ /* 0x000ee600000e0000 */
[----:B------:R-:W-:-:S02]  /*1910*/  LOP3.LUT R136, R8, R5, RZ, 0x3c, !PT ;  /* 0x0000000508887212 */ /* 0x000fc400078e3cff */
[----:B------:R-:W-:Y:S02]  /*1920*/  LOP3.LUT R5, R0, 0x8, R9, 0xf8, !PT ;  /* 0x0000000800057812 */ /* 0x000fe400078ef809 */
[----:B------:R-:W-:-:S04]  /*1930*/  SHF.R.U32.HI R0, RZ, 0x3, R0 ;  /* 0x00000003ff007819 */ /* 0x000fc80000011600 */
[----:B------:R-:W-:Y:S01]  /*1940*/  LOP3.LUT R5, R5, R0, RZ, 0x3c, !PT ;  /* 0x0000000005057212 */ /* 0x000fe200078e3cff */
[----:B------:R-:W-:-:S05]  /*1950*/  IMAD.SHL.U32 R0, R19, 0x20, RZ ;  /* 0x0000002013007824 */ /* 0x000fca00078e00ff */
[----:B------:R-:W-:Y:S01]  /*1960*/  LOP3.LUT R57, R0, 0xffffff00, RZ, 0xc0, !PT ;  /* 0xffffff0000397812 */ /* 0x000fe200078ec0ff */
[----:B-1----:R-:W-:-:S04]  /*1970*/  IMAD.WIDE R14, R56, 0x2, RZ ;  /* 0x00000002380e7825 */ /* 0x002fc800078e02ff */
[----:B------:R-:W-:Y:S01]  /*1980*/  IMAD R0, R23, 0x200, R57 ;  /* 0x0000020017007824 */ /* 0x000fe200078e0239 */
[----:B--2---:R-:W-:Y:S01]  /*1990*/  IADD3 R60, P5, R16, R14, RZ ;  /* 0x0000000e103c7210 */ /* 0x004fe20007fbe0ff */
[----:B---3--:R-:W-:-:S04]  /*19a0*/  @P6 IMAD.WIDE R6, R56, 0x2, R2 ;  /* 0x0000000238066825 */ /* 0x008fc800078e0202 */
[--C-:B------:R-:W-:Y:S01]  /*19b0*/  @P6 IMAD.WIDE R8, R185, 0x2, R2.reuse ;  /* 0x00000002b9086825 */ /* 0x100fe200078e0202 */
[----:B------:R1:W-:Y:S03]  /*19c0*/  @P6 LDGSTS.E.BYPASS.LTC128B.128 [R221+0x3900], [R6.64], !P3 ;  /* 0x0390000006dd6fae */ /* 0x0003e6000d901d46 */
[----:B------:R-:W-:Y:S01]  /*19d0*/  @P6 IMAD.WIDE R2, R186, 0x2, R2 ;  /* 0x00000002ba026825 */ /* 0x000fe200078e0202 */
[----:B------:R2:W-:Y:S03]  /*19e0*/  @P6 LDGSTS.E.BYPASS.LTC128B.128 [R221+0x4900], [R8.64], !P2 ;  /* 0x0490000008dd6fae */ /* 0x0005e6000d101d46 */
[----:B------:R-:W-:Y:S01]  /*19f0*/  IMAD.X R61, R12, 0x1, R15, P5 ;  /* 0x000000010c3d7824 */ /* 0x000fe200028e060f */
[----:B------:R3:W-:Y:S01]  /*1a00*/  @P6 LDGSTS.E.BYPASS.LTC128B.128 [R221+0x5900], [R2.64], !P1 ;  /* 0x0590000002dd6fae */ /* 0x0007e2000c901d46 */
[----:B------:R-:W-:Y:S01]  /*1a10*/  IADD3 R58, P5, R14, R10, RZ ;  /* 0x0000000a0e3a7210 */ /* 0x000fe20007fbe0ff */
[----:B------:R-:W-:-:S02]  /*1a20*/  IMAD R0, R137, 0x20, R0 ;  /* 0x0000002089007824 */ /* 0x000fc400078e0200 */
[----:B------:R-:W0:Y:S02]  /*1a30*/  LDGDEPBAR ;  /* 0x00000000000079af */ /* 0x000e240000000000 */
[----:B------:R-:W-:Y:S02]  /*1a40*/  IMAD.X R59, R15, 0x1, R11, P5 ;  /* 0x000000010f3b7824 */ /* 0x000fe400028e060b */
[----:B------:R-:W-:-:S04]  /*1a50*/  IMAD.IADD R0, R136, 0x1, R0 ;  /* 0x0000000188007824 */ /* 0x000fc800078e0200 */
[----:B------:R-:W-:-:S04]  /*1a60*/  IMAD.SHL.U32 R219, R0, 0x2, RZ ;  /* 0x0000000200db7824 */ /* 0x000fc800078e00ff */
[----:B------:R-:W-:Y:S02]  /*1a70*/  IMAD R220, R4, 0x2, R219 ;  /* 0x0000000204dc7824 */ /* 0x000fe400078e02db */
[----:B-1----:R-:W-:-:S04]  /*1a80*/  IMAD.WIDE R6, R185, 0x2, RZ ;  /* 0x00000002b9067825 */ /* 0x002fc800078e02ff */
[----:B--2---:R-:W-:Y:S01]  /*1a90*/  IMAD.WIDE R8, R186, 0x2, RZ ;  /* 0x00000002ba087825 */ /* 0x004fe200078e02ff */
[----:B------:R-:W-:Y:S02]  /*1aa0*/  IADD3 R52, P6, R16, R6, RZ ;  /* 0x0000000610347210 */ /* 0x000fe40007fde0ff */
[----:B------:R-:W-:Y:S01]  /*1ab0*/  IADD3 R50, P5, R6, R10, RZ ;  /* 0x0000000a06327210 */ /* 0x000fe20007fbe0ff */
[----:B---3--:R-:W-:Y:S01]  /*1ac0*/  IMAD.U32 R3, R17, 0x20, R5 ;  /* 0x0000002011037824 */ /* 0x008fe200078e0005 */
[----:B------:R-:W-:-:S04]  /*1ad0*/  DEPBAR.LE SB0, 0x1 ;  /* 0x000080400000791a */ /* 0x000fc80000000000 */
[----:B------:R-:W-:-:S04]  /*1ae0*/  DEPBAR.LE SB0, 0x0 ;  /* 0x000080000000791a */ /* 0x000fc80000000000 */
[----:B------:R-:W-:Y:S01]  /*1af0*/  BAR.SYNC.DEFER_BLOCKING 0x0 ;  /* 0x0000000000007b1d */ /* 0x000fe20000010000 */
[----:B------:R-:W-:Y:S01]  /*1b00*/  IMAD.X R53, R12, 0x1, R7, P6 ;  /* 0x000000010c357824 */ /* 0x000fe200030e0607 */
[----:B------:R-:W-:Y:S01]  /*1b10*/  IADD3 R48, P6, R16, R8, RZ ;  /* 0x0000000810307210 */ /* 0x000fe20007fde0ff */
[----:B------:R-:W-:Y:S01]  /*1b20*/  IMAD.X R51, R7, 0x1, R11, P5 ;  /* 0x0000000107337824 */ /* 0x000fe200028e060b */
[----:B------:R-:W-:Y:S01]  /*1b30*/  IADD3 R6, P5, R8, R10, RZ ;  /* 0x0000000a08067210 */ /* 0x000fe20007fbe0ff */
[----:B------:R-:W-:Y:S02]  /*1b40*/  IMAD.SHL.U32 R139, R3, 0x2, RZ ;  /* 0x00000002038b7824 */ /* 0x000fe400078e00ff */
[----:B------:R-:W-:Y:S01]  /*1b50*/  IMAD.X R49, R12, 0x1, R9, P6 ;  /* 0x000000010c317824 */ /* 0x000fe200030e0609 */
[----:B------:R-:W-:Y:S01]  /*1b60*/  ISETP.GE.AND P6, PT, R18, c[0x0][0x1d4], PT ;  /* 0x0000750012007a0c */ /* 0x000fe20003fc6270 */
[----:B------:R-:W-:Y:S02]  /*1b70*/  IMAD.MOV.U32 R2, RZ, RZ, 0x10 ;  /* 0x00000010ff027424 */ /* 0x000fe400078e00ff */
[----:B------:R-:W-:Y:S01]  /*1b80*/  IMAD.X R7, R9, 0x1, R11, P5 ;  /* 0x0000000109077824 */ /* 0x000fe200028e060b */
[----:B------:R-:W-:-:S02]  /*1b90*/  ISETP.GE.AND P5, PT, R56, c[0x0][0x1d4], PT ;  /* 0x0000750038007a0c */ /* 0x000fc40003fa6270 */
[----:B------:R-:W-:Y:S02]  /*1ba0*/  SEL R2, R2, 0xfffffff0, !P4 ;  /* 0xfffffff002027807 */ /* 0x000fe40006000000 */
[----:B------:R-:W-:Y:S02]  /*1bb0*/  ISETP.LT.OR P4, PT, R54, 0x1, P5 ;  /* 0x000000013600780c */ /* 0x000fe40002f81670 */
[----:B------:R-:W-:Y:S01]  /*1bc0*/  ISETP.GE.AND P5, PT, R55, c[0x0][0x1d4], PT ;  /* 0x0000750037007a0c */ /* 0x000fe20003fa6270 */
[----:B------:R-:W-:Y:S01]  /*1bd0*/  IMAD R0, R2, 0x2, R139 ;  /* 0x0000000202007824 */ /* 0x000fe200078e028b */
[----:B------:R-:W-:Y:S04]  /*1be0*/  LDSM.16.M88.4 R16, [R219+0x7100] ;  /* 0x00710000db10783b */ /* 0x000fe80000000200 */
[----:B------:R-:W1:Y:S04]  /*1bf0*/  LDSM.16.M88.4 R36, [R139+0x3100] ;  /* 0x003100008b24783b */ /* 0x000e680000000200 */
[----:B------:R-:W2:Y:S04]  /*1c00*/  LDSM.16.M88.4 R20, [R219+0x6100] ;  /* 0x00610000db14783b */ /* 0x000ea80000000200 */
[----:B------:R-:W3:Y:S04]  /*1c10*/  LDSM.16.M88.4 R32, [R139+0x3500] ;  /* 0x003500008b20783b */ /* 0x000ee80000000200 */
[----:B------:R-:W4:Y:S04]  /*1c20*/  LDSM.16.M88.4 R28, [R139+0x3900] ;  /* 0x003900008b1c783b */ /* 0x000f280000000200 */
[----:B------:R-:W2:Y:S04]  /*1c30*/  LDSM.16.M88.4 R24, [R139+0x3d00] ;  /* 0x003d00008b18783b */ /* 0x000ea80000000200 */
[----:B------:R-:W-:Y:S04]  /*1c40*/  LDSM.16.M88.4 R44, [R0+0x3100] ;  /* 0x00310000002c783b */ /* 0x000fe80000000200 */
[----:B------:R-:W-:Y:S04]  /*1c50*/  LDSM.16.M88.4 R40, [R0+0x3500] ;  /* 0x003500000028783b */ /* 0x000fe80000000200 */
[----:B------:R-:W-:Y:S04]  /*1c60*/  LDSM.16.M88.4 R64, [R0+0x3900] ;  /* 0x003900000040783b */ /* 0x000fe80000000200 */
[----:B------:R3:W-:Y:S04]  /*1c70*/  LDSM.16.M88.4 R68, [R0+0x3d00] ;  /* 0x003d00000044783b */ /* 0x0007e80000000200 */
[----:B------:R-:W-:Y:S04]  /*1c80*/  LDSM.16.M88.4 R12, [R220+0x6100] ;  /* 0x00610000dc0c783b */ /* 0x000fe80000000200 */
[----:B------:R-:W4:Y:S01]  /*1c90*/  LDSM.16.M88.4 R8, [R220+0x7100] ;  /* 0x00710000dc08783b */ /* 0x000f220000000200 */
[----:B-1----:R-:W-:Y:S03]  /*1ca0*/  HMMA.16816.F32 R80, R16, R36, RZ ;  /* 0x000000241050723c */ /* 0x002fe600000018ff */
[----:B------:R-:W-:Y:S01]  /*1cb0*/  @!PT LDS RZ, [RZ] ;  /* 0x00000000fffff984 */ /* 0x000fe20000000800 */
[----:B------:R-:W-:Y:S01]  /*1cc0*/  @!PT LDS RZ, [RZ] ;  /* 0x00000000fffff984 */ /* 0x000fe20000000800 */
[----:B------:R-:W-:Y:S01]  /*1cd0*/  @!PT LDS RZ, [RZ] ;  /* 0x00000000fffff984 */ /* 0x000fe20000000800 */
[----:B------:R1:W-:Y:S01]  /*1ce0*/  LDGSTS.E.BYPASS.LTC128B.128 [R221+0x100], [R60.64], !P4 ;  /* 0x001000003cdd7fae */ /* 0x0003e2000e101d46 */
[----:B------:R-:W-:-:S02]  /*1cf0*/  ISETP.LT.OR P4, PT, R54, 0x1, P6 ;  /* 0x000000013600780c */ /* 0x000fc40003781670 */
[----:B------:R-:W-:Y:S02]  /*1d00*/  ISETP.LT.OR P6, PT, R54, 0x21, P6 ;  /* 0x000000213600780c */ /* 0x000fe400037c1670 */
[----:B------:R-:W-:Y:S01]  /*1d10*/  HMMA.16816.F32 R104, R16, R38, RZ ;  /* 0x000000261068723c */ /* 0x000fe200000018ff */
[----:B---3--:R-:W-:-:S07]  /*1d20*/  IADD3 R0, R139, 0x3100, RZ ;  /* 0x000031008b007810 */ /* 0x008fce0007ffe0ff */
[----:B--2---:R-:W-:Y:S01]  /*1d30*/  HMMA.16816.F32 R92, R20, R36, RZ ;  /* 0x00000024145c723c */ /* 0x004fe200000018ff */
[----:B------:R2:W-:Y:S01]  /*1d40*/  LDGSTS.E.BYPASS.LTC128B.128 [R221+0x1100], [R52.64], !P4 ;  /* 0x0110000034dd7fae */ /* 0x0005e2000e101d46 */
[----:B------:R-:W-:Y:S01]  /*1d50*/  ISETP.LT.OR P4, PT, R54, 0x1, P5 ;  /* 0x000000013600780c */ /* 0x000fe20002f81670 */
[----:B------:R-:W-:Y:S01]  /*1d60*/  IMAD R218, R2, 0x2, R0 ;  /* 0x0000000202da7824 */ /* 0x000fe200078e0200 */
[----:B------:R-:W-:Y:S01]  /*1d70*/  ISETP.LT.OR P5, PT, R54, 0x21, P5 ;  /* 0x000000213600780c */ /* 0x000fe20002fa1670 */
[----:B------:R-:W-:-:S03]  /*1d80*/  IMAD R0, R137, 0x20, R57 ;  /* 0x0000002089007824 */ /* 0x000fc600078e0239 */
[----:B------:R-:W-:Y:S01]  /*1d90*/  HMMA.16816.F32 R88, R20, R38, RZ ;  /* 0x000000261458723c */ /* 0x000fe200000018ff */
[----:B------:R-:W-:-:S06]  /*1da0*/  IMAD.IADD R0, R136, 0x1, R0 ;  /* 0x0000000188007824 */ /* 0x000fcc00078e0200 */
[----:B------:R3:W-:Y:S01]  /*1db0*/  LDGSTS.E.BYPASS.LTC128B.128 [R221+0x2100], [R48.64], !P4 ;  /* 0x0210000030dd7fae */ /* 0x0007e2000e101d46 */
[----:B------:R-:W-:Y:S01]  /*1dc0*/  HMMA.16816.F32 R76, R16, R32, RZ ;  /* 0x00000020104c723c */ /* 0x000fe200000018ff */
[----:B------:R-:W-:-:S04]  /*1dd0*/  ISETP.GE.AND P4, PT, R56, c[0x0][0x1d4], PT ;  /* 0x0000750038007a0c */ /* 0x000fc80003f86270 */
[----:B------:R-:W-:-:S03]  /*1de0*/  ISETP.LT.OR P4, PT, R54, 0x21, P4 ;  /* 0x000000213600780c */ /* 0x000fc60002781670 */
[----:B------:R-:W-:Y:S08]  /*1df0*/  HMMA.16816.F32 R112, R16, R34, RZ ;  /* 0x000000221070723c */ /* 0x000ff000000018ff */
[----:B------:R-:W-:Y:S02]  /*1e00*/  HMMA.16816.F32 R36, R20, R32, RZ ;  /* 0x000000201424723c */ /* 0x000fe400000018ff */
[----:B------:R3:W-:Y:S01]  /*1e10*/  LDGSTS.E.BYPASS.LTC128B.128 [R221+0x900], [R58.64], !P4 ;  /* 0x009000003add7fae */ /* 0x0007e2000e101d46 */
[----:B------:R-:W-:-:S03]  /*1e20*/  ISETP.GT.AND P4, PT, R152, R250, PT ;  /* 0x000000fa9800720c */ /* 0x000fc60003f84270 */
[----:B------:R3:W-:Y:S01]  /*1e30*/  LDGSTS.E.BYPASS.LTC128B.128 [R221+0x1900], [R50.64], !P6 ;  /* 0x0190000032dd7fae */ /* 0x0007e2000f101d46 */
[----:B------:R-:W-:Y:S01]  /*1e40*/  ISETP.GT.AND P6, PT, R245, 0x3f, PT ;  /* 0x0000003ff500780c */ /* 0x000fe20003fc4270 */
[----:B------:R-:W-:Y:S02]  /*1e50*/  HMMA.16816.F32 R84, R20, R34, RZ ;  /* 0x000000221454723c */ /* 0x000fe400000018ff */
[----:B------:R3:W-:Y:S04]  /*1e60*/  LDGSTS.E.BYPASS.LTC128B.128 [R221+0x2900], [R6.64], !P5 ;  /* 0x0290000006dd7fae */ /* 0x0007e8000e901d46 */
[----:B--2---:R-:W-:Y:S02]  /*1e70*/  LDSM.16.M88.4 R52, [R139+0x4500] ;  /* 0x004500008b34783b */ /* 0x004fe40000000200 */
[C---:B----4-:R-:W-:Y:S02]  /*1e80*/  HMMA.16816.F32 R72, R16.reuse, R28, RZ ;  /* 0x0000001c1048723c */ /* 0x050fe400000018ff */
[----:B------:R-:W0:Y:S06]  /*1e90*/  LDGDEPBAR ;  /* 0x00000000000079af */ /* 0x000e2c0000000000 */
[C---:B-1----:R-:W-:Y:S08]  /*1ea0*/  HMMA.16816.F32 R60, R16.reuse, R24, RZ ;  /* 0x00000018103c723c */ /* 0x042ff000000018ff */
[C---:B------:R-:W-:Y:S01]  /*1eb0*/  HMMA.16816.F32 R108, R16.reuse, R30, RZ ;  /* 0x0000001e106c723c */ /* 0x040fe200000018ff */
[----:B---3--:R-:W-:Y:S07]  /*1ec0*/  LDSM.16.M88.4 R48, [R218+0x1800] ;  /* 0x00180000da30783b */ /* 0x008fee0000000200 */
[----:B------:R-:W-:Y:S01]  /*1ed0*/  HMMA.16816.F32 R96, R16, R26, RZ ;  /* 0x0000001a1060723c */ /* 0x000fe200000018ff */
[----:B------:R-:W-:Y:S07]  /*1ee0*/  LDSM.16.M88.4 R16, [R219+0x9100] ;  /* 0x00910000db10783b */ /* 0x000fee0000000200 */
[C---:B------:R-:W-:Y:S08]  /*1ef0*/  HMMA.16816.F32 R32, R20.reuse, R28, RZ ;  /* 0x0000001c1420723c */ /* 0x040ff000000018ff */
[C---:B------:R-:W-:Y:S08]  /*1f00*/  HMMA.16816.F32 R100, R20.reuse, R30, RZ ;  /* 0x0000001e1464723c */ /* 0x040ff000000018ff */
[C---:B------:R-:W-:Y:S08]  /*1f10*/  HMMA.16816.F32 R28, R20.reuse, R24, RZ ;  /* 0x00000018141c723c */ /* 0x040ff000000018ff */
[----:B------:R-:W-:Y:S01]  /*1f20*/  HMMA.16816.F32 R24, R20, R26, RZ ;  /* 0x0000001a1418723c */ /* 0x000fe200000018ff */
[----:B------:R-:W-:Y:S07]  /*1f30*/  LDSM.16.M88.4 R20, [R139+0x4d00] ;  /* 0x004d00008b14783b */ /* 0x000fee0000000200 */
[C---:B------:R-:W-:Y:S01]  /*1f40*/  HMMA.16816.F32 R144, R8.reuse, R68, R60 ;  /* 0x000000440890723c */ /* 0x040fe2000000183c */
[----:B------:R-:W1:Y:S07]  /*1f50*/  LDSM.16.M88.4 R60, [R139+0x4100] ;  /* 0x004100008b3c783b */ /* 0x000e6e0000000200 */
[C---:B------:R-:W-:Y:S08]  /*1f60*/  HMMA.16816.F32 R120, R8.reuse, R70, R96 ;  /* 0x000000460878723c */ /* 0x040ff00000001860 */
[C---:B------:R-:W-:Y:S08]  /*1f70*/  HMMA.16816.F32 R80, R8.reuse, R44, R80 ;  /* 0x0000002c0850723c */ /* 0x040ff00000001850 */
[C---:B------:R-:W-:Y:S08]  /*1f80*/  HMMA.16816.F32 R116, R8.reuse, R40, R76 ;  /* 0x000000280874723c */ /* 0x040ff0000000184c */
[C---:B------:R-:W-:Y:S08]  /*1f90*/  HMMA.16816.F32 R148, R8.reuse, R64, R72 ;  /* 0x000000400894723c */ /* 0x040ff00000001848 */
[C---:B------:R-:W-:Y:S08]  /*1fa0*/  HMMA.16816.F32 R104, R8.reuse, R46, R104 ;  /* 0x0000002e0868723c */ /* 0x040ff00000001868 */
[----:B------:R-:W-:Y:S08]  /*1fb0*/  HMMA.16816.F32 R112, R8, R42, R112 ;  /* 0x0000002a0870723c */ /* 0x000ff00000001870 */
[C---:B------:R-:W-:Y:S08]  /*1fc0*/  HMMA.16816.F32 R96, R12.reuse, R44, R92 ;  /* 0x0000002c0c60723c */ /* 0x040ff0000000185c */
[C---:B------:R-:W-:Y:S01]  /*1fd0*/  HMMA.16816.F32 R124, R12.reuse, R40, R36 ;  /* 0x000000280c7c723c */ /* 0x040fe20000001824 */
[----:B------:R-:W2:Y:S07]  /*1fe0*/  LDSM.16.M88.4 R36, [R139+0x4900] ;  /* 0x004900008b24783b */ /* 0x000eae0000000200 */
[C---:B------:R-:W-:Y:S01]  /*1ff0*/  HMMA.16816.F32 R128, R12.reuse, R64, R32 ;  /* 0x000000400c80723c */ /* 0x040fe20000001820 */
[----:B------:R-:W-:Y:S07]  /*2000*/  LDSM.16.M88.4 R32, [R218+0x1000] ;  /* 0x00100000da20783b */ /* 0x000fee0000000200 */
[C---:B------:R-:W-:Y:S01]  /*2010*/  HMMA.16816.F32 R132, R12.reuse, R68, R28 ;  /* 0x000000440c84723c */ /* 0x040fe2000000181c */
[----:B------:R-:W-:Y:S07]  /*2020*/  LDSM.16.M88.4 R28, [R218+0x1400] ;  /* 0x00140000da1c783b */ /* 0x000fee0000000200 */
[C---:B------:R-:W-:Y:S08]  /*2030*/  HMMA.16816.F32 R44, R12.reuse, R46, R88 ;  /* 0x0000002e0c2c723c */ /* 0x040ff00000001858 */
[C---:B------:R-:W-:Y:S08]  /*2040*/  HMMA.16816.F32 R40, R12.reuse, R42, R84 ;  /* 0x0000002a0c28723c */ /* 0x040ff00000001854 */
[C---:B------:R-:W-:Y:S08]  /*2050*/  HMMA.16816.F32 R72, R12.reuse, R66, R100 ;  /* 0x000000420c48723c */ /* 0x040ff00000001864 */
[----:B------:R-:W-:Y:S01]  /*2060*/  HMMA.16816.F32 R76, R12, R70, R24 ;  /* 0x000000460c4c723c */ /* 0x000fe20000001818 */
[----:B------:R-:W3:Y:S04]  /*2070*/  LDSM.16.M88.4 R12, [R219+0x8100] ;  /* 0x00810000db0c783b */ /* 0x000ee80000000200 */
[----:B------:R-:W4:Y:S03]  /*2080*/  LDSM.16.M88.4 R24, [R220+0x8100] ;  /* 0x00810000dc18783b */ /* 0x000f260000000200 */
[----:B------:R-:W-:Y:S01]  /*2090*/  HMMA.16816.F32 R140, R8, R66, R108 ;  /* 0x00000042088c723c */ /* 0x000fe2000000186c */
[----:B------:R-:W3:Y:S04]  /*20a0*/  LDSM.16.M88.4 R8, [R220+0x9100] ;  /* 0x00910000dc08783b */ /* 0x000ee80000000200 */
[----:B------:R-:W3:Y:S03]  /*20b0*/  LDSM.16.M88.4 R64, [R218+0x1c00] ;  /* 0x001c0000da40783b */ /* 0x000ee60000000200 */
[C---:B-1----:R-:W-:Y:S08]  /*20c0*/  HMMA.16816.F32 R92, R16.reuse, R60, R80 ;  /* 0x0000003c105c723c */ /* 0x042ff00000001850 */
[C---:B------:R-:W-:Y:S08]  /*20d0*/  HMMA.16816.F32 R88, R16.reuse, R62, R104 ;  /* 0x0000003e1058723c */ /* 0x040ff00000001868 */
[C---:B------:R-:W-:Y:S08]  /*20e0*/  HMMA.16816.F32 R80, R16.reuse, R54, R112 ;  /* 0x000000361050723c */ /* 0x040ff00000001870 */
[C---:B------:R-:W-:Y:S08]  /*20f0*/  HMMA.16816.F32 R84, R16.reuse, R52, R116 ;  /* 0x000000341054723c */ /* 0x040ff00000001874 */
[C---:B--2---:R-:W-:Y:S08]  /*2100*/  HMMA.16816.F32 R104, R16.reuse, R36, R148 ;  /* 0x000000241068723c */ /* 0x044ff00000001894 */
[C---:B------:R-:W-:Y:S08]  /*2110*/  HMMA.16816.F32 R108, R16.reuse, R20, R144 ;  /* 0x00000014106c723c */ /* 0x040ff00000001890 */
[C---:B------:R-:W-:Y:S08]  /*2120*/  HMMA.16816.F32 R112, R16.reuse, R38, R140 ;  /* 0x000000261070723c */ /* 0x040ff0000000188c */
[----:B------:R-:W-:Y:S08]  /*2130*/  HMMA.16816.F32 R100, R16, R22, R120 ;  /* 0x000000161064723c */ /* 0x000ff00000001878 */
[C---:B---3--:R-:W-:Y:S08]  /*2140*/  HMMA.16816.F32 R96, R12.reuse, R60, R96 ;  /* 0x0000003c0c60723c */ /* 0x048ff00000001860 */
[C---:B------:R-:W-:Y:S08]  /*2150*/  HMMA.16816.F32 R60, R12.reuse, R62, R44 ;  /* 0x0000003e0c3c723c */ /* 0x040ff0000000182c */
[C---:B------:R-:W-:Y:S08]  /*2160*/  HMMA.16816.F32 R16, R12.reuse, R36, R128 ;  /* 0x000000240c10723c */ /* 0x040ff00000001880 */
[C---:B------:R-:W-:Y:S08]  /*2170*/  HMMA.16816.F32 R44, R12.reuse, R52, R124 ;  /* 0x000000340c2c723c */ /* 0x040ff0000000187c */
[C---:B------:R-:W-:Y:S01]  /*2180*/  HMMA.16816.F32 R40, R12.reuse, R54, R40 ;  /* 0x000000360c28723c */ /* 0x040fe20000001828 */
[----:B------:R-:W-:Y:S07]  /*2190*/  LDSM.16.M88.4 R52, [R139+0x5100] ;  /* 0x005100008b34783b */ /* 0x000fee0000000200 */
[C---:B------:R-:W-:Y:S01]  /*21a0*/  HMMA.16816.F32 R68, R12.reuse, R38, R72 ;  /* 0x000000260c44723c */ /* 0x040fe20000001848 */
[----:B------:R-:W-:Y:S07]  /*21b0*/  LDSM.16.M88.4 R36, [R139+0x5d00] ;  /* 0x005d00008b24783b */ /* 0x000fee0000000200 */
[C---:B------:R-:W-:Y:S08]  /*21c0*/  HMMA.16816.F32 R72, R12.reuse, R20, R132 ;  /* 0x000000140c48723c */ /* 0x040ff00000001884 */
[----:B------:R-:W-:Y:S01]  /*21d0*/  HMMA.16816.F32 R76, R12, R22, R76 ;  /* 0x000000160c4c723c */ /* 0x000fe2000000184c */
[----:B------:R-:W1:Y:S04]  /*21e0*/  LDSM.16.M88.4 R20, [R219+0xb100] ;  /* 0x00b10000db14783b */ /* 0x000e680000000200 */
[----:B------:R-:W-:Y:S03]  /*21f0*/  LDSM.16.M88.4 R12, [R220+0xa100] ;  /* 0x00a10000dc0c783b */ /* 0x000fe60000000200 */
[C---:B----4-:R-:W-:Y:S08]  /*2200*/  HMMA.16816.F32 R124, R24.reuse, R34, R60 ;  /* 0x00000022187c723c */ /* 0x050ff0000000183c */
[C---:B------:R-:W-:Y:S01]  /*2210*/  HMMA.16816.F32 R116, R24.reuse, R48, R16 ;  /* 0x000000301874723c */ /* 0x040fe20000001810 */
[----:B------:R-:W2:Y:S07]  /*2220*/  LDSM.16.M88.4 R16, [R219+0xa100] ;  /* 0x00a10000db10783b */ /* 0x000eae0000000200 */
[C---:B------:R-:W-:Y:S01]  /*2230*/  HMMA.16816.F32 R60, R24.reuse, R28, R44 ;  /* 0x0000001c183c723c */ /* 0x040fe2000000182c */
[----:B------:R-:W3:Y:S07]  /*2240*/  LDSM.16.M88.4 R44, [R139+0x5500] ;  /* 0x005500008b2c783b */ /* 0x000eee0000000200 */
[----:B------:R-:W-:Y:S01]  /*2250*/  HMMA.16816.F32 R120, R24, R30, R40 ;  /* 0x0000001e1878723c */ /* 0x000fe20000001828 */
[----:B------:R-:W4:Y:S07]  /*2260*/  LDSM.16.M88.4 R40, [R139+0x5900] ;  /* 0x005900008b28783b */ /* 0x000f2e0000000200 */
[C---:B------:R-:W-:Y:S08]  /*2270*/  HMMA.16816.F32 R92, R8.reuse, R32, R92 ;  /* 0x00000020085c723c */ /* 0x040ff0000000185c */
[----:B------:R-:W-:Y:S08]  /*2280*/  HMMA.16816.F32 R148, R8, R34, R88 ;  /* 0x000000220894723c */ /* 0x000ff00000001858 */
[----:B------:R-:W-:Y:S01]  /*2290*/  HMMA.16816.F32 R128, R24, R32, R96 ;  /* 0x000000201880723c */ /* 0x000fe20000001860 */
[----:B------:R-:W-:Y:S07]  /*22a0*/  LDSM.16.M88.4 R32, [R218+0x2400] ;  /* 0x00240000da20783b */ /* 0x000fee0000000200 */
[C---:B------:R-:W-:Y:S08]  /*22b0*/  HMMA.16816.F32 R144, R8.reuse, R28, R84 ;  /* 0x0000001c0890723c */ /* 0x040ff00000001854 */
[C---:B------:R-:W-:Y:S01]  /*22c0*/  HMMA.16816.F32 R140, R8.reuse, R30, R80 ;  /* 0x0000001e088c723c */ /* 0x040fe20000001850 */
[----:B------:R-:W-:Y:S07]  /*22d0*/  LDSM.16.M88.4 R28, [R218+0x2800] ;  /* 0x00280000da1c783b */ /* 0x000fee0000000200 */
[C---:B------:R-:W-:Y:S08]  /*22e0*/  HMMA.16816.F32 R88, R8.reuse, R48, R104 ;  /* 0x000000300858723c */ /* 0x040ff00000001868 */
[C---:B------:R-:W-:Y:S08]  /*22f0*/  HMMA.16816.F32 R84, R8.reuse, R50, R112 ;  /* 0x000000320854723c */ /* 0x040ff00000001870 */
[C---:B------:R-:W-:Y:S08]  /*2300*/  HMMA.16816.F32 R80, R8.reuse, R64, R108 ;  /* 0x000000400850723c */ /* 0x040ff0000000186c */
[----:B------:R-:W-:Y:S01]  /*2310*/  HMMA.16816.F32 R132, R8, R66, R100 ;  /* 0x000000420884723c */ /* 0x000fe20000001864 */
[----:B------:R-:W-:Y:S07]  /*2320*/  LDSM.16.M88.4 R8, [R220+0xb100] ;  /* 0x00b10000dc08783b */ /* 0x000fee0000000200 */
[C---:B------:R-:W-:Y:S01]  /*2330*/  HMMA.16816.F32 R112, R24.reuse, R50, R68 ;  /* 0x000000321870723c */ /* 0x040fe20000001844 */
[----:B------:R-:W3:Y:S07]  /*2340*/  LDSM.16.M88.4 R48, [R218+0x2000] ;  /* 0x00200000da30783b */ /* 0x000eee0000000200 */
[C---:B------:R-:W-:Y:S08]  /*2350*/  HMMA.16816.F32 R108, R24.reuse, R64, R72 ;  /* 0x00000040186c723c */ /* 0x040ff00000001848 */
[----:B------:R-:W-:Y:S01]  /*2360*/  HMMA.16816.F32 R76, R24, R66, R76 ;  /* 0x00000042184c723c */ /* 0x000fe2000000184c */
[----:B------:R-:W4:Y:S01]  /*2370*/  LDSM.16.M88.4 R24, [R218+0x2c00] ;  /* 0x002c0000da18783b */ /* 0x000f220000000200 */
[----:B------:R-:W-:-:S06]  /*2380*/  DEPBAR.LE SB0, 0x0 ;  /* 0x000080000000791a */ /* 0x000fcc0000000000 */
[C---:B-1----:R-:W-:Y:S08]  /*2390*/  HMMA.16816.F32 R104, R20.reuse, R52, R92 ;  /* 0x000000341468723c */ /* 0x042ff0000000185c */
[----:B------:R-:W-:Y:S08]  /*23a0*/  HMMA.16816.F32 R100, R20, R54, R148 ;  /* 0x000000361464723c */ /* 0x000ff00000001894 */
[C---:B--2---:R-:W-:Y:S08]  /*23b0*/  HMMA.16816.F32 R68, R16.reuse, R52, R128 ;  /* 0x000000341044723c */ /* 0x044ff00000001880 */
[----:B------:R-:W-:Y:S08]  /*23c0*/  HMMA.16816.F32 R64, R16, R54, R124 ;  /* 0x000000361040723c */ /* 0x000ff0000000187c */
[C---:B---3--:R-:W-:Y:S08]  /*23d0*/  HMMA.16816.F32 R96, R20.reuse, R44, R144 ;  /* 0x0000002c1460723c */ /* 0x048ff00000001890 */
[----:B------:R-:W-:Y:S08]  /*23e0*/  HMMA.16816.F32 R92, R20, R46, R140 ;  /* 0x0000002e145c723c */ /* 0x000ff0000000188c */
[C---:B------:R-:W-:Y:S08]  /*23f0*/  HMMA.16816.F32 R60, R16.reuse, R44, R60 ;  /* 0x0000002c103c723c */ /* 0x040ff0000000183c */
[----:B------:R-:W-:Y:S08]  /*2400*/  HMMA.16816.F32 R52, R16, R46, R120 ;  /* 0x0000002e1034723c */ /* 0x000ff00000001878 */
[C---:B----4-:R-:W-:Y:S08]  /*2410*/  HMMA.16816.F32 R88, R20.reuse, R40, R88 ;  /* 0x000000281458723c */ /* 0x050ff00000001858 */
[C---:B------:R-:W-:Y:S08]  /*2420*/  HMMA.16816.F32 R84, R20.reuse, R42, R84 ;  /* 0x0000002a1454723c */ /* 0x040ff00000001854 */
[C---:B------:R-:W-:Y:S08]  /*2430*/  HMMA.16816.F32 R80, R20.reuse, R36, R80 ;  /* 0x000000241450723c */ /* 0x040ff00000001850 */
[----:B------:R-:W-:Y:S08]  /*2440*/  HMMA.16816.F32 R72, R20, R38, R132 ;  /* 0x000000261448723c */ /* 0x000ff00000001884 */
[C---:B------:R-:W-:Y:S08]  /*2450*/  HMMA.16816.F32 R44, R16.reuse, R40, R116 ;  /* 0x00000028102c723c */ /* 0x040ff00000001874 */
[C---:B------:R-:W-:Y:S08]  /*2460*/  HMMA.16816.F32 R40, R16.reuse, R42, R112 ;  /* 0x0000002a1028723c */ /* 0x040ff00000001870 */
[C---:B------:R-:W-:Y:S08]  /*2470*/  HMMA.16816.F32 R20, R16.reuse, R36, R108 ;  /* 0x000000241014723c */ /* 0x040ff0000000186c */
[----:B------:R-:W-:Y:S08]  /*2480*/  HMMA.16816.F32 R16, R16, R38, R76 ;  /* 0x000000261010723c */ /* 0x000ff0000000184c */
[C---:B------:R-:W-:Y:S08]  /*2490*/  HMMA.16816.F32 R104, R8.reuse, R48, R104 ;  /* 0x000000300868723c */ /* 0x040ff00000001868 */
[----:B------:R-:W-:Y:S08]  /*24a0*/  HMMA.16816.F32 R100, R8, R50, R100 ;  /* 0x000000320864723c */ /* 0x000ff00000001864 */
[C---:B------:R-:W-:Y:S08]  /*24b0*/  HMMA.16816.F32 R68, R12.reuse, R48, R68 ;  /* 0x000000300c44723c */ /* 0x040ff00000001844 */
[----:B------:R-:W-:Y:S08]  /*24c0*/  HMMA.16816.F32 R48, R12, R50, R64 ;  /* 0x000000320c30723c */ /* 0x000ff00000001840 */
[----:B------:R-:W-:Y:S08]  /*24d0*/  HMMA.16816.F32 R76, R8, R26, R72 ;  /* 0x0000001a084c723c */ /* 0x000ff00000001848 */
[----:B------:R-:W-:Y:S08]  /*24e0*/  HMMA.16816.F32 R64, R12, R34, R52 ;  /* 0x000000220c40723c */ /* 0x000ff00000001834 */
[----:B------:R-:W-:Y:S08]  /*24f0*/  HMMA.16816.F32 R80, R8, R24, R80 ;  /* 0x000000180850723c */ /* 0x000ff00000001850 */
[C---:B------:R-:W-:Y:S08]  /*2500*/  HMMA.16816.F32 R72, R12.reuse, R32, R60 ;  /* 0x000000200c48723c */ /* 0x040ff0000000183c */
[----:B------:R-:W-:Y:S08]  /*2510*/  HMMA.16816.F32 R52, R12, R24, R20 ;  /* 0x000000180c34723c */ /* 0x000ff00000001814 */
[C---:B------:R-:W-:Y:S08]  /*2520*/  HMMA.16816.F32 R96, R8.reuse, R32, R96 ;  /* 0x000000200860723c */ /* 0x040ff00000001860 */
[C---:B------:R-:W-:Y:S08]  /*2530*/  HMMA.16816.F32 R92, R8.reuse, R34, R92 ;  /* 0x00000022085c723c */ /* 0x040ff0000000185c */
[C---:B------:R-:W-:Y:S08]  /*2540*/  HMMA.16816.F32 R88, R8.reuse, R28, R88 ;  /* 0x0000001c0858723c */ /* 0x040ff00000001858 */
[----:B------:R-:W-:Y:S08]  /*2550*/  HMMA.16816.F32 R84, R8, R30, R84 ;  /* 0x0000001e0854723c */ /* 0x000ff00000001854 */
[C---:B------:R-:W-:Y:S08]  /*2560*/  HMMA.16816.F32 R60, R12.reuse, R28, R44 ;  /* 0x0000001c0c3c723c */ /* 0x040ff0000000182c */
[C---:B------:R-:W-:Y:S08]  /*2570*/  HMMA.16816.F32 R40, R12.reuse, R30, R40 ;  /* 0x0000001e0c28723c */ /* 0x040ff00000001828 */
[----:B------:R-:W-:Y:S01]  /*2580*/  HMMA.16816.F32 R24, R12, R26, R16 ;  /* 0x0000001a0c18723c */ /* 0x000fe20000001810 */
[----:B------:R-:W-:Y:S06]  /*2590*/  BAR.SYNC.DEFER_BLOCKING 0x0 ;  /* 0x0000000000007b1d */ /* 0x000fec0000010000 */
[----:B------:R-:W-:Y:S05]  /*25a0*/  @!P4 BRA `(.L_x_1824) ;  /* 0x000004200000c947 */ /* 0x000fea0003800000 */
[----:B------:R-:W-:Y:S02]  /*25b0*/  IMAD R3, R152, 0x40, R252 ;  /* 0x0000004098037824 */ /* 0x000fe400078e02fc */
        /* <DEDUP_REMOVED lines=15> */
[----:B------:R-:W-:Y:S01]  /*26b0*/  IADD3 R8, -R20, 0x10, RZ ;  /* 0x0000001014087810 */ /* 0x000fe20007ffe1ff */
[----:B------:R-:W-:Y:S01]  /*26c0*/  IMAD.SHL.U32 R18, R186, 0x2, RZ ;  /* 0x00000002ba127824 */ /* 0x000fe200078e00ff */
[----:B------:R-:W-:Y:S02]  /*26d0*/  SEL R19, RZ, 0x10, P1 ;  /* 0x00000010ff137807 */ /* 0x000fe40000800000 */
[----:B------:R-:W-:-:S02]  /*26e0*/  SHF.R.S32.HI R2, RZ, 0x1f, R223 ;  /* 0x0000001fff027819 */ /* 0x000fc400000114df */
[----:B------:R-:W-:-:S03]  /*26f0*/  SHF.L.U64.HI R9, R56, 0x1, R156 ;  /* 0x0000000138097819 */ /* 0x000fc6000001029c */
[----:B------:R-:W-:Y:S02]  /*2700*/  IMAD R5, R2, c[0x0][0x1e0], RZ ;  /* 0x0000780002057a24 */ /* 0x000fe400078e02ff */
[----:B------:R-:W-:-:S04]  /*2710*/  IMAD.WIDE.U32 R2, R223, c[0x0][0x1e0], RZ ;  /* 0x00007800df027a25 */ /* 0x000fc800078e00ff */
[----:B------:R-:W-:-:S04]  /*2720*/  IMAD R5, R223, c[0x0][0x1e4], R5 ;  /* 0x00007900df057a24 */ /* 0x000fc800078e0205 */
[----:B------:R-:W-:Y:S01]  /*2730*/  IMAD.IADD R3, R3, 0x1, R5 ;  /* 0x0000000103037824 */ /* 0x000fe200078e0205 */
[----:B-1----:R-:W-:Y:S02]  /*2740*/  SHF.L.U64.HI R7, R185, 0x1, R155 ;  /* 0x00000001b9077819 */ /* 0x002fe4000001029b */
        /* <DEDUP_REMOVED lines=11> */
[----:B------:R4:W5:Y:S01]  /*2800*/  SHFL.IDX PT, R17, R6, RZ, 0x1c1f ;  /* 0x001c1fff06117589 */ /* 0x00096200000e0000 */
[----:B-1----:R-:W-:-:S02]  /*2810*/  LOP3.LUT R5, R8, 0xf, RZ, 0xc0, !PT ;  /* 0x0000000f08057812 */ /* 0x002fc400078ec0ff */
[----:B------:R-:W-:Y:S02]  /*2820*/  IADD3 R8, -R21, 0x10, RZ ;  /* 0x0000001015087810 */ /* 0x000fe40007ffe1ff */
[-C--:B--2---:R-:W-:Y:S02]  /*2830*/  IADD3 R14, P5, P4, R5, R2.reuse, R22 ;  /* 0x00000002050e7210 */ /* 0x084fe40007cbe016 */
[----:B------:R-:W-:Y:S01]  /*2840*/  LOP3.LUT R5, R8, 0xf, RZ, 0xc0, !PT ;  /* 0x0000000f08057812 */ /* 0x000fe200078ec0ff */
[----:B----4-:R-:W-:Y:S01]  /*2850*/  IMAD.SHL.U32 R6, R185, 0x2, RZ ;  /* 0x00000002b9067824 */ /* 0x010fe200078e00ff */
[----:B------:R-:W-:Y:S02]  /*2860*/  IADD3 R8, -R19, 0x10, RZ ;  /* 0x0000001013087810 */ /* 0x000fe40007ffe1ff */
[----:B---3--:R-:W-:Y:S02]  /*2870*/  IADD3.X R15, RZ, R3, R9, P5, P4 ;  /* 0x00000003ff0f7210 */ /* 0x008fe40002fe8409 */
[----:B------:R-:W-:-:S02]  /*2880*/  IADD3 R12, P5, P4, R5, R2, R6 ;  /* 0x00000002050c7210 */ /* 0x000fc40007cbe006 */
[----:B------:R-:W-:Y:S02]  /*2890*/  LOP3.LUT R5, R8, 0xf, RZ, 0xc0, !PT ;  /* 0x0000000f08057812 */ /* 0x000fe400078ec0ff */
[----:B------:R-:W-:Y:S02]  /*28a0*/  IADD3.X R13, RZ, R3, R7, P5, P4 ;  /* 0x00000003ff0d7210 */ /* 0x000fe40002fe8407 */
[----:B------:R-:W-:Y:S02]  /*28b0*/  IADD3 R10, P5, P4, R5, R2, R18 ;  /* 0x00000002050a7210 */ /* 0x000fe40007cbe012 */
[----:B------:R-:W-:-:S04]  /*28c0*/  SHF.L.U64.HI R5, R186, 0x1, R154 ;  /* 0x00000001ba057819 */ /* 0x000fc8000001029a */
[----:B------:R-:W-:Y:S02]  /*28d0*/  IADD3.X R11, RZ, R3, R5, P5, P4 ;  /* 0x00000003ff0b7210 */ /* 0x000fe40002fe8405 */
[C---:B------:R-:W-:Y:S02]  /*28e0*/  IADD3 R8, P5, R16.reuse, R22, RZ ;  /* 0x0000001610087210 */ /* 0x040fe40007fbe0ff */
[----:B------:R-:W-:-:S03]  /*28f0*/  IADD3 R6, P4, R16, R6, RZ ;  /* 0x0000000610067210 */ /* 0x000fc60007f9e0ff */
[C---:B-----5:R-:W-:Y:S01]  /*2900*/  IMAD.X R9, R17.reuse, 0x1, R9, P5 ;  /* 0x0000000111097824 */ /* 0x060fe200028e0609 */
        /* <DEDUP_REMOVED lines=12> */
.L_x_1824:
[----:B-1----:R-:W-:Y:S01]  /*29d0*/  LOP3.LUT R2, R153, 0xffffffe0, RZ, 0xc0, !PT ;  /* 0xffffffe099027812 */ /* 0x002fe200078ec0ff */
[----:B------:R-:W-:Y:S01]  /*29e0*/  IMAD.SHL.U32 R216, R0, 0x2, RZ ;  /* 0x0000000200d87824 */ /* 0x000fe200078e00ff */
[----:B------:R-:W0:Y:S03]  /*29f0*/  LDGDEPBAR ;  /* 0x00000000000079af */ /* 0x000e260000000000 */
[----:B------:R-:W-:Y:S01]  /*2a00*/  IMAD.IADD R2, R172, 0x1, -R2 ;  /* 0x00000001ac027824 */ /* 0x000fe200078e0a02 */
[----:B------:R-:W-:Y:S01]  /*2a10*/  LDSM.16.MT88.4 R20, [R216+0x1100] ;  /* 0x00110000d814783b */ /* 0x000fe20000004200 */
        /* <DEDUP_REMOVED lines=12> */
[----:B------:R-:W-:Y:S02]  /*2ae0*/  FSEL R11, R105, -INF , P4 ;  /* 0xff800000690b7808 */ /* 0x000fe40002000000 */
[C---:B------:R-:W-:Y:S02]  /*2af0*/  ISETP.GT.AND P5, PT, R2.reuse, 0x8, PT ;  /* 0x000000080200780c */ /* 0x040fe40003fa4270 */
        /* <DEDUP_REMOVED lines=9> */
[----:B------:R-:W-:-:S02]  /*2b90*/  FSEL R14, R101, -INF , P4 ;  /* 0xff800000650e7808 */ /* 0x000fc40002000000 */
[C---:B------:R-:W-:Y:S02]  /*2ba0*/  ISETP.GT.AND P5, PT, R2.reuse, 0x10, PT ;  /* 0x000000100200780c */ /* 0x040fe40003fa4270 */
        /* <DEDUP_REMOVED lines=23> */
[----:B------:R-:W-:Y:S02]  /*2d20*/  ISETP.GT.AND P5, PT, R2, 0x20, PT ;  /* 0x000000200200780c */ /* 0x000fe40003fa4270 */
        /* <DEDUP_REMOVED lines=12> */
[----:B------:R-:W-:Y:S02]  /*2df0*/  FSEL R138, R89, -INF , P4 ;  /* 0xff800000598a7808 */ /* 0x000fe40002000000 */
[----:B------:R-:W-:Y:S02]  /*2e00*/  ISETP.GT.AND P5, PT, R2, 0x28, PT ;  /* 0x000000280200780c */ /* 0x000fe40003fa4270 */
        /* <DEDUP_REMOVED lines=12> */
[----:B------:R-:W-:Y:S02]  /*2ed0*/  FSEL R133, R85, -INF , P4 ;  /* 0xff80000055857808 */ /* 0x000fe40002000000 */
[----:B------:R-:W-:Y:S02]  /*2ee0*/  ISETP.GT.AND P5, PT, R2, 0x30, PT ;  /* 0x000000300200780c */ /* 0x000fe40003fa4270 */
[----:B------:R-:W-:-:S02]  /*2ef0*/  FMNMX.FTZ R3, R132, R3, !PT ;  /* 0x0000000384037209 */ /* 0x000fc40007810000 */
[----:B------:R-:W-:Y:S02]  /*2f00*/  FMNMX.FTZ R5, R57, R5, !PT ;  /* 0x0000000539057209 */ /* 0x000fe40007810000 */
[----:B------:R-:W-:Y:S02]  /*2f10*/  FSEL R167, R87, -INF , P4 ;  /* 0xff80000057a77808 */ /* 0x000fe40002000000 */
[----:B------:R-:W-:Y:S02]  /*2f20*/  FSEL R183, R43, -INF , P4 ;  /* 0xff8000002bb77808 */ /* 0x000fe40002000000 */
[----:B------:R-:W-:Y:S02]  /*2f30*/  FSEL R179, R41, -INF , P4 ;  /* 0xff80000029b37808 */ /* 0x000fe40002000000 */
[----:B------:R-:W-:Y:S01]  /*2f40*/  ISETP.GT.AND P4, PT, R2, 0x31, PT ;  /* 0x000000310200780c */ /* 0x000fe20003f84270 */
[----:B------:R-:W-:Y:S01]  /*2f50*/  LDSM.16.MT88.4 R40, [R217+0x2100] ;  /* 0x00210000d928783b */ /* 0x000fe20000004200 */
[----:B------:R-:W-:-:S02]  /*2f60*/  FSEL R213, R80, -INF , P5 ;  /* 0xff80000050d57808 */ /* 0x000fc40002800000 */
[----:B------:R-:W-:Y:S02]  /*2f70*/  FMNMX.FTZ R3, R133, R3, !PT ;  /* 0x0000000385037209 */ /* 0x000fe40007810000 */
        /* <DEDUP_REMOVED lines=57> */
[----:B------:R-:W-:-:S02]  /*3310*/  FMNMX.FTZ R2, R182, R3, !PT ;  /* 0x00000003b6027209 */ /* 0x000fc40007810000 */
[----:B-1----:R-:W-:Y:S01]  /*3320*/  FMNMX.FTZ R135, R7, R5, !PT ;  /* 0x0000000507877209 */ /* 0x002fe20007810000 */
[----:B------:R-:W-:Y:S01]  /*3330*/  SHFL.BFLY PT, R9, R8, 0x1, 0x1f ;  /* 0x0c201f0008097f89 */ /* 0x000fe200000e0000 */
[----:B------:R-:W-:Y:S02]  /*3340*/  FMNMX.FTZ R2, R180, R2, !PT ;  /* 0x00000002b4027209 */ /* 0x000fe40007810000 */
[----:B------:R-:W-:Y:S01]  /*3350*/  FSEL R237, R26, -INF , P4 ;  /* 0xff8000001aed7808 */ /* 0x000fe20002000000 */
[----:B------:R-:W1:Y:S01]  /*3360*/  SHFL.BFLY PT, R3, R6, 0x2, 0x1f ;  /* 0x0c401f0006037f89 */ /* 0x000e6200000e0000 */
[----:B------:R-:W-:Y:S01]  /*3370*/  FMNMX.FTZ R2, R183, R2, !PT ;  /* 0x00000002b7027209 */ /* 0x000fe20007810000 */
[C---:B------:R-:W-:Y:S01]  /*3380*/  FMUL.FTZ R12, R135.reuse, c[0x0][0x2d0] ;  /* 0x0000b400870c7a20 */ /* 0x040fe20000410000 */
[----:B------:R-:W-:Y:S02]  /*3390*/  FSETP.NEU.FTZ.AND P4, PT, R135, -INF , PT ;  /* 0xff8000008700780b */ /* 0x000fe40003f9d000 */
[----:B------:R-:W-:-:S02]  /*33a0*/  FMNMX.FTZ R2, R151, R2, !PT ;  /* 0x0000000297027209 */ /* 0x000fc40007810000 */
[----:B------:R-:W-:Y:S02]  /*33b0*/  FSEL R12, R12, RZ, P4 ;  /* 0x000000ff0c0c7208 */ /* 0x000fe40002000000 */
[----:B------:R-:W-:Y:S02]  /*33c0*/  FMNMX.FTZ R5, R203, R2, !PT ;  /* 0x00000002cb057209 */ /* 0x000fe40007810000 */
[----:B------:R-:W-:Y:S01]  /*33d0*/  FSEL R238, R27, -INF , P5 ;  /* 0xff8000001bee7808 */ /* 0x000fe20002800000 */
[----:B------:R-:W-:Y:S01]  /*33e0*/  FFMA.FTZ R2, R10, c[0x0][0x2d0], -R12 ;  /* 0x0000b4000a027a23 */ /* 0x000fe2000001080c */
[----:B------:R-:W-:Y:S01]  /*33f0*/  FMNMX.FTZ R5, R237, R5, !PT ;  /* 0x00000005ed057209 */ /* 0x000fe20007810000 */
[----:B------:R-:W-:Y:S02]  /*3400*/  LDSM.16.MT88.4 R24, [R216+0x100] ;  /* 0x00010000d818783b */ /* 0x000fe40000004200 */
[----:B------:R2:W-:Y:S01]  /*3410*/  MUFU.EX2 R148, R2 ;  /* 0x0000000200947308 */ /* 0x0005e20000000800 */
[----:B------:R-:W-:-:S02]  /*3420*/  FMNMX.FTZ R5, R238, R5, !PT ;  /* 0x00000005ee057209 */ /* 0x000fc40007810000 */
[----:B-1----:R-:W-:Y:S01]  /*3430*/  FMNMX.FTZ R7, R6, R3, !PT ;  /* 0x0000000306077209 */ /* 0x002fe20007810000 */
[--C-:B------:R-:W-:Y:S02]  /*3440*/  FFMA.FTZ R3, R11, c[0x0][0x2d0], -R12.reuse ;  /* 0x0000b4000b037a23 */ /* 0x100fe4000001080c */
[----:B------:R-:W-:Y:S02]  /*3450*/  FFMA.FTZ R6, R13, c[0x0][0x2d0], -R12 ;  /* 0x0000b4000d067a23 */ /* 0x000fe4000001080c */
[----:B------:R1:W3:Y:S01]  /*3460*/  MUFU.EX2 R18, R3 ;  /* 0x0000000300127308 */ /* 0x0002e20000000800 */
[----:B--2---:R-:W-:Y:S02]  /*3470*/  FMNMX.FTZ R2, R9, R8, !PT ;  /* 0x0000000809027209 */ /* 0x004fe40007810000 */
[----:B------:R-:W2:Y:S02]  /*3480*/  SHFL.BFLY PT, R8, R5, 0x2, 0x1f ;  /* 0x0c401f0005087f89 */ /* 0x000ea400000e0000 */
[----:B------:R-:W-:-:S03]  /*3490*/  FSETP.NEU.FTZ.AND P4, PT, R2, -INF , PT ;  /* 0xff8000000200780b */ /* 0x000fc60003f9d000 */
[----:B------:R4:W-:Y:S01]  /*34a0*/  MUFU.EX2 R190, R6 ;  /* 0x0000000600be7308 */ /* 0x0009e20000000800 */
[----:B------:R-:W5:Y:S01]  /*34b0*/  SHFL.BFLY PT, R9, R7, 0x1, 0x1f ;  /* 0x0c201f0007097f89 */ /* 0x000f6200000e0000 */
[----:B-1----:R-:W-:-:S05]  /*34c0*/  FMUL.FTZ R3, R2, c[0x0][0x2d0] ;  /* 0x0000b40002037a20 */ /* 0x002fca0000410000 */
[----:B------:R-:W-:Y:S01]  /*34d0*/  FSEL R3, R3, RZ, P4 ;  /* 0x000000ff03037208 */ /* 0x000fe20002000000 */
[----:B----4-:R-:W-:-:S04]  /*34e0*/  FFMA.FTZ R6, R14, c[0x0][0x2d0], -R12 ;  /* 0x0000b4000e067a23 */ /* 0x010fc8000001080c */
[--C-:B------:R-:W-:Y:S01]  /*34f0*/  FFMA.FTZ R0, R16, c[0x0][0x2d0], -R3.reuse ;  /* 0x0000b40010007a23 */ /* 0x100fe20000010803 */
[----:B------:R1:W-:Y:S01]  /*3500*/  MUFU.EX2 R197, R6 ;  /* 0x0000000600c57308 */ /* 0x0003e20000000800 */
[----:B--2---:R-:W-:Y:S01]  /*3510*/  FMNMX.FTZ R5, R5, R8, !PT ;  /* 0x0000000805057209 */ /* 0x004fe20007810000 */
[----:B------:R-:W-:Y:S02]  /*3520*/  FFMA.FTZ R4, R28, c[0x0][0x2d0], -R3 ;  /* 0x0000b4001c047a23 */ /* 0x000fe40000010803 */
[----:B------:R-:W-:Y:S01]  /*3530*/  LDSM.16.MT88.4 R28, [R217+0x1100] ;  /* 0x00110000d91c783b */ /* 0x000fe20000004200 */
[----:B-----5:R-:W-:-:S03]  /*3540*/  FMNMX.FTZ R137, R7, R9, !PT ;  /* 0x0000000907897209 */ /* 0x020fc60007810000 */
[----:B------:R2:W-:Y:S01]  /*3550*/  MUFU.EX2 R14, R0 ;  /* 0x00000000000e7308 */ /* 0x0005e20000000800 */
[----:B------:R-:W-:Y:S01]  /*3560*/  FSETP.NEU.FTZ.AND P4, PT, R137, -INF , PT ;  /* 0xff8000008900780b */ /* 0x000fe20003f9d000 */
[----:B-1----:R-:W-:-:S06]  /*3570*/  FFMA.FTZ R6, R15, c[0x0][0x2d0], -R3 ;  /* 0x0000b4000f067a23 */ /* 0x002fcc0000010803 */
        /* <DEDUP_REMOVED lines=55> */
[----:B------:R-:W2:Y:S07]  /*38f0*/  LDSM.16.MT88.4 R24, [R216+0x500] ;  /* 0x00050000d818783b */ /* 0x000eae0000004200 */
[----:B------:R-:W-:Y:S01]  /*3900*/  HMMA.16816.F32 R64, R8, R16, RZ ;  /* 0x000000100840723c */ /* 0x000fe200000018ff */
[----:B-1----:R-:W-:-:S04]  /*3910*/  FFMA.FTZ R4, R48, c[0x0][0x2d0], -R12 ;  /* 0x0000b40030047a23 */ /* 0x002fc8000001080c */
[----:B------:R1:W-:Y:S03]  /*3920*/  MUFU.EX2 R199, R4 ;  /* 0x0000000400c77308 */ /* 0x0003e60000000800 */
[C---:B------:R-:W-:Y:S01]  /*3930*/  HMMA.16816.F32 R140, R8.reuse, R18, RZ ;  /* 0x00000012088c723c */ /* 0x040fe200000018ff */
[----:B------:R-:W-:Y:S07]  /*3940*/  LDSM.16.MT88.4 R16, [R216+0x1500] ;  /* 0x00150000d810783b */ /* 0x000fee0000004200 */
[----:B------:R-:W-:Y:S01]  /*3950*/  HMMA.16816.F32 R60, R8, R20, RZ ;  /* 0x00000014083c723c */ /* 0x000fe200000018ff */
[----:B-1----:R-:W-:-:S07]  /*3960*/  FFMA.FTZ R4, R49, c[0x0][0x2d0], -R12 ;  /* 0x0000b40031047a23 */ /* 0x002fce000001080c */
[C---:B------:R-:W-:Y:S01]  /*3970*/  HMMA.16816.F32 R128, R8.reuse, R22, RZ ;  /* 0x000000160880723c */ /* 0x040fe200000018ff */
[----:B------:R-:W1:Y:S01]  /*3980*/  LDSM.16.MT88.4 R20, [R217+0x500] ;  /* 0x00050000d914783b */ /* 0x000e620000004200 */
[----:B------:R3:W-:Y:S06]  /*3990*/  MUFU.EX2 R201, R4 ;  /* 0x0000000400c97308 */ /* 0x0007ec0000000800 */
[C---:B------:R-:W-:Y:S08]  /*39a0*/  HMMA.16816.F32 R52, R8.reuse, R28, RZ ;  /* 0x0000001c0834723c */ /* 0x040ff000000018ff */
[----:B------:R-:W-:Y:S01]  /*39b0*/  HMMA.16816.F32 R152, R8, R30, RZ ;  /* 0x0000001e0898723c */ /* 0x000fe200000018ff */
[----:B------:R-:W4:Y:S01]  /*39c0*/  LDSM.16.MT88.4 R28, [R217+0x1500] ;  /* 0x00150000d91c783b */ /* 0x000f220000004200 */
[----:B---3--:R-:W-:-:S04]  /*39d0*/  FFMA.FTZ R4, R50, c[0x0][0x2d0], -R12 ;  /* 0x0000b40032047a23 */ /* 0x008fc8000001080c */
[----:B------:R3:W5:Y:S02]  /*39e0*/  MUFU.EX2 R202, R4 ;  /* 0x0000000400ca7308 */ /* 0x0007640000000800 */
[C---:B------:R-:W-:Y:S08]  /*39f0*/  HMMA.16816.F32 R156, R8.reuse, R34, RZ ;  /* 0x00000022089c723c */ /* 0x040ff000000018ff */
[----:B------:R-:W-:Y:S01]  /*3a00*/  HMMA.16816.F32 R44, R8, R40, RZ ;  /* 0x00000028082c723c */ /* 0x000fe200000018ff */
[----:B---3--:R-:W-:-:S07]  /*3a10*/  FFMA.FTZ R4, R51, c[0x0][0x2d0], -R3 ;  /* 0x0000b40033047a23 */ /* 0x008fce0000010803 */
[C---:B------:R-:W-:Y:S01]  /*3a20*/  HMMA.16816.F32 R160, R8.reuse, R42, RZ ;  /* 0x0000002a08a0723c */ /* 0x040fe200000018ff */
[----:B-----5:R-:W-:Y:S01]  /*3a30*/  F2FP.PACK_AB R6, R202, R201 ;  /* 0x000000c9ca06723e */ /* 0x020fe200000000ff */
[----:B------:R3:W-:Y:S06]  /*3a40*/  MUFU.EX2 R241, R4 ;  /* 0x0000000400f17308 */ /* 0x0007ec0000000800 */
[----:B------:R-:W-:Y:S01]  /*3a50*/  HMMA.16816.F32 R48, R8, R32, RZ ;  /* 0x000000200830723c */ /* 0x000fe200000018ff */
[----:B------:R-:W5:Y:S06]  /*3a60*/  LDSM.16.MT88.4 R32, [R216+0x2500] ;  /* 0x00250000d820783b */ /* 0x000f6c0000004200 */
[----:B------:R-:W-:-:S02]  /*3a70*/  FFMA.FTZ R8, R123, c[0x0][0x2d0], -R0 ;  /* 0x0000b4007b087a23 */ /* 0x000fc40000010800 */
[----:B---3--:R-:W-:Y:S02]  /*3a80*/  FFMA.FTZ R4, R57, c[0x0][0x2d0], -R3 ;  /* 0x0000b40039047a23 */ /* 0x008fe40000010803 */
[----:B------:R3:W-:Y:S01]  /*3a90*/  MUFU.EX2 R234, R8 ;  /* 0x0000000800ea7308 */ /* 0x0007e20000000800 */
[----:B------:R-:W-:-:S07]  /*3aa0*/  IMAD.MOV.U32 R57, RZ, RZ, R151 ;  /* 0x000000ffff397224 */ /* 0x000fce00078e0097 */
[----:B------:R1:W1:Y:S01]  /*3ab0*/  MUFU.EX2 R244, R4 ;  /* 0x0000000400f47308 */ /* 0x0002620000000800 */
[----:B---3--:R-:W-:-:S07]  /*3ac0*/  FFMA.FTZ R8, R122, c[0x0][0x2d0], -R0 ;  /* 0x0000b4007a087a23 */ /* 0x008fce0000010800 */
[----:B------:R3:W-:Y:S01]  /*3ad0*/  MUFU.EX2 R233, R8 ;  /* 0x0000000800e97308 */ /* 0x0007e20000000800 */
[----:B-1----:R-:W-:Y:S01]  /*3ae0*/  FFMA.FTZ R4, R58, c[0x0][0x2d0], -R3 ;  /* 0x0000b4003a047a23 */ /* 0x002fe20000010803 */
[----:B------:R-:W-:Y:S01]  /*3af0*/  F2FP.PACK_AB R5, R244, R241 ;  /* 0x000000f1f405723e */ /* 0x000fe200000000ff */
[----:B------:R-:W-:-:S05]  /*3b00*/  IMAD.MOV.U32 R58, RZ, RZ, R150 ;  /* 0x000000ffff3a7224 */ /* 0x000fca00078e0096 */
[----:B------:R1:W-:Y:S01]  /*3b10*/  MUFU.EX2 R243, R4 ;  /* 0x0000000400f37308 */ /* 0x0003e20000000800 */
[----:B---3--:R-:W-:Y:S02]  /*3b20*/  FFMA.FTZ R8, R127, c[0x0][0x2d0], -R13 ;  /* 0x0000b4007f087a23 */ /* 0x008fe4000001080d */
[----:B------:R-:W-:-:S05]  /*3b30*/  IMAD.MOV.U32 R127, RZ, RZ, R14 ;  /* 0x000000ffff7f7224 */ /* 0x000fca00078e000e */
[----:B------:R3:W-:Y:S01]  /*3b40*/  MUFU.EX2 R227, R8 ;  /* 0x0000000800e37308 */ /* 0x0007e20000000800 */
[--C-:B------:R-:W-:Y:S02]  /*3b50*/  FFMA.FTZ R14, R166, c[0x0][0x2d0], -R3.reuse ;  /* 0x0000b400a60e7a23 */ /* 0x100fe40000010803 */
[----:B-1----:R-:W-:Y:S02]  /*3b60*/  FFMA.FTZ R4, R59, c[0x0][0x2d0], -R3 ;  /* 0x0000b4003b047a23 */ /* 0x002fe40000010803 */
[----:B------:R-:W-:-:S03]  /*3b70*/  IMAD.MOV.U32 R59, RZ, RZ, R149 ;  /* 0x000000ffff3b7224 */ /* 0x000fc600078e0095 */
[----:B------:R1:W1:Y:S01]  /*3b80*/  MUFU.EX2 R242, R4 ;  /* 0x0000000400f27308 */ /* 0x0002620000000800 */
[----:B---3--:R-:W-:-:S07]  /*3b90*/  FFMA.FTZ R8, R126, c[0x0][0x2d0], -R13 ;  /* 0x0000b4007e087a23 */ /* 0x008fce000001080d */
[----:B------:R3:W-:Y:S01]  /*3ba0*/  MUFU.EX2 R187, R14 ;  /* 0x0000000e00bb7308 */ /* 0x0007e20000000800 */
[----:B------:R-:W-:Y:S02]  /*3bb0*/  IMAD.MOV.U32 R126, RZ, RZ, R148 ;  /* 0x000000ffff7e7224 */ /* 0x000fe400078e0094 */
[----:B-1----:R-:W-:-:S05]  /*3bc0*/  FFMA.FTZ R4, R120, c[0x0][0x2d0], -R0 ;  /* 0x0000b40078047a23 */ /* 0x002fca0000010800 */
[----:B------:R1:W-:Y:S01]  /*3bd0*/  MUFU.EX2 R228, R8 ;  /* 0x0000000800e47308 */ /* 0x0003e20000000800 */
[----:B------:R-:W-:-:S07]  /*3be0*/  F2FP.PACK_AB R7, R242, R243 ;  /* 0x000000f3f207723e */ /* 0x000fce00000000ff */
[----:B------:R2:W-:Y:S01]  /*3bf0*/  MUFU.EX2 R236, R4 ;  /* 0x0000000400ec7308 */ /* 0x0005e20000000800 */
[----:B---3--:R-:W-:Y:S02]  /*3c00*/  FFMA.FTZ R14, R167, c[0x0][0x2d0], -R3 ;  /* 0x0000b400a70e7a23 */ /* 0x008fe40000010803 */
[----:B-1----:R-:W-:-:S05]  /*3c10*/  FFMA.FTZ R8, R125, c[0x0][0x2d0], -R13 ;  /* 0x0000b4007d087a23 */ /* 0x002fca000001080d */
[----:B------:R1:W-:Y:S01]  /*3c20*/  MUFU.EX2 R192, R14 ;  /* 0x0000000e00c07308 */ /* 0x0003e20000000800 */
[----:B--2---:R-:W-:-:S07]  /*3c30*/  FFMA.FTZ R4, R121, c[0x0][0x2d0], -R0 ;  /* 0x0000b40079047a23 */ /* 0x004fce0000010800 */
[----:B------:R2:W-:Y:S08]  /*3c40*/  MUFU.EX2 R226, R8 ;  /* 0x0000000800e27308 */ /* 0x0005f00000000800 */
[----:B------:R3:W3:Y:S01]  /*3c50*/  MUFU.EX2 R235, R4 ;  /* 0x0000000400eb7308 */ /* 0x0006e20000000800 */
[----:B-1----:R-:W-:Y:S02]  /*3c60*/  FFMA.FTZ R14, R176, c[0x0][0x2d0], -R0 ;  /* 0x0000b400b00e7a23 */ /* 0x002fe40000010800 */
[----:B--2---:R-:W-:-:S05]  /*3c70*/  FFMA.FTZ R8, R124, c[0x0][0x2d0], -R13 ;  /* 0x0000b4007c087a23 */ /* 0x004fca000001080d */
[----:B------:R1:W2:Y:S01]  /*3c80*/  MUFU.EX2 R225, R8 ;  /* 0x0000000800e17308 */ /* 0x0002a20000000800 */
[----:B---3--:R-:W-:-:S07]  /*3c90*/  F2FP.PACK_AB R4, R199, R248 ;  /* 0x000000f8c704723e */ /* 0x008fce00000000ff */
[----:B------:R-:W-:Y:S01]  /*3ca0*/  HMMA.16816.F32 R172, R4, R24, R116 ;  /* 0x0000001804ac723c */ /* 0x000fe20000001874 */
[----:B-1----:R-:W-:-:S07]  /*3cb0*/  FFMA.FTZ R8, R134, c[0x0][0x2d0], -R12 ;  /* 0x0000b40086087a23 */ /* 0x002fce000001080c */
[C---:B------:R-:W-:Y:S01]  /*3cc0*/  HMMA.16816.F32 R168, R4.reuse, R20, R112 ;  /* 0x0000001404a8723c */ /* 0x040fe20000001870 */
[----:B------:R1:W-:Y:S07]  /*3cd0*/  MUFU.EX2 R210, R8 ;  /* 0x0000000800d27308 */ /* 0x0003ee0000000800 */
[C---:B------:R-:W-:Y:S08]  /*3ce0*/  HMMA.16816.F32 R120, R4.reuse, R16, R108 ;  /* 0x000000100478723c */ /* 0x040ff0000000186c */
[----:B----4-:R-:W-:Y:S01]  /*3cf0*/  HMMA.16816.F32 R116, R4, R28, R104 ;  /* 0x0000001c0474723c */ /* 0x010fe20000001868 */
[----:B-1----:R-:W-:-:S02]  /*3d00*/  FFMA.FTZ R8, R138, c[0x0][0x2d0], -R12 ;  /* 0x0000b4008a087a23 */ /* 0x002fc4000001080c */
[----:B------:R1:W-:Y:S05]  /*3d10*/  MUFU.EX2 R138, R14 ;  /* 0x0000000e008a7308 */ /* 0x0003ea0000000800 */
[C---:B-----5:R-:W-:Y:S03]  /*3d20*/  HMMA.16816.F32 R112, R4.reuse, R32, R100 ;  /* 0x000000200470723c */ /* 0x060fe60000001864 */
[----:B------:R3:W4:Y:S05]  /*3d30*/  MUFU.EX2 R209, R8 ;  /* 0x0000000800d17308 */ /* 0x00072a0000000800 */
[----:B------:R-:W-:Y:S01]  /*3d40*/  HMMA.16816.F32 R108, R4, R36, R96 ;  /* 0x00000024046c723c */ /* 0x000fe20000001860 */
[----:B-1----:R-:W-:-:S07]  /*3d50*/  FFMA.FTZ R14, R177, c[0x0][0x2d0], -R0 ;  /* 0x0000b400b10e7a23 */ /* 0x002fce0000010800 */
[----:B------:R-:W-:Y:S01]  /*3d60*/  HMMA.16816.F32 R148, R4, R26, R92 ;  /* 0x0000001a0494723c */ /* 0x000fe2000000185c */
[----:B---3--:R-:W-:-:S04]  /*3d70*/  FFMA.FTZ R8, R132, c[0x0][0x2d0], -R12 ;  /* 0x0000b40084087a23 */ /* 0x008fc8000001080c */
[----:B------:R1:W-:Y:S03]  /*3d80*/  MUFU.EX2 R208, R8 ;  /* 0x0000000800d07308 */ /* 0x0003e60000000800 */
[C---:B------:R-:W-:Y:S08]  /*3d90*/  HMMA.16816.F32 R104, R4.reuse, R22, R88 ;  /* 0x000000160468723c */ /* 0x040ff00000001858 */
[----:B------:R-:W-:Y:S01]  /*3da0*/  HMMA.16816.F32 R100, R4, R18, R84 ;  /* 0x000000120464723c */ /* 0x000fe20000001854 */
[----:B-1----:R-:W-:-:S07]  /*3db0*/  FFMA.FTZ R8, R133, c[0x0][0x2d0], -R12 ;  /* 0x0000b40085087a23 */ /* 0x002fce000001080c */
[----:B------:R-:W-:Y:S01]  /*3dc0*/  HMMA.16816.F32 R96, R4, R30, R80 ;  /* 0x0000001e0460723c */ /* 0x000fe20000001850 */
[----:B------:R1:W-:Y:S01]  /*3dd0*/  MUFU.EX2 R133, R14 ;  /* 0x0000000e00857308 */ /* 0x0003e20000000800 */
[----:B------:R-:W-:-:S06]  /*3de0*/  IMAD.MOV.U32 R87, RZ, RZ, R196 ;  /* 0x000000ffff577224 */ /* 0x000fcc00078e00c4 */
[C---:B------:R-:W-:Y:S01]  /*3df0*/  HMMA.16816.F32 R92, R4.reuse, R34, R76 ;  /* 0x00000022045c723c */ /* 0x040fe2000000184c */
[----:B------:R3:W-:Y:S07]  /*3e00*/  MUFU.EX2 R195, R8 ;  /* 0x0000000800c37308 */ /* 0x0007ee0000000800 */
[----:B------:R-:W-:Y:S01]  /*3e10*/  HMMA.16816.F32 R88, R4, R38, R68 ;  /* 0x000000260458723c */ /* 0x000fe20000001844 */
[----:B-1----:R-:W-:-:S04]  /*3e20*/  FFMA.FTZ R14, R178, c[0x0][0x2d0], -R0 ;  /* 0x0000b400b20e7a23 */ /* 0x002fc80000010800 */
[----:B------:R1:W-:Y:S02]  /*3e30*/  MUFU.EX2 R134, R14 ;  /* 0x0000000e00867308 */ /* 0x0003e40000000800 */
[----:B------:R-:W-:Y:S02]  /*3e40*/  F2FP.PACK_AB R4, R235, R236 ;  /* 0x000000eceb04723e */ /* 0x000fe400000000ff */
[----:B------:R-:W-:Y:S01]  /*3e50*/  F2FP.PACK_AB R5, R228, R227 ;  /* 0x000000e3e405723e */ /* 0x000fe200000000ff */
[----:B---3--:R-:W-:Y:S01]  /*3e60*/  FFMA.FTZ R8, R164, c[0x0][0x2d0], -R3 ;  /* 0x0000b400a4087a23 */ /* 0x008fe20000010803 */
[----:B------:R-:W-:Y:S02]  /*3e70*/  F2FP.PACK_AB R6, R233, R234 ;  /* 0x000000eae906723e */ /* 0x000fe400000000ff */
[----:B--2---:R-:W-:Y:S01]  /*3e80*/  F2FP.PACK_AB R7, R225, R226 ;  /* 0x000000e2e107723e */ /* 0x004fe200000000ff */
[----:B------:R2:W-:Y:S06]  /*3e90*/  MUFU.EX2 R194, R8 ;  /* 0x0000000800c27308 */ /* 0x0005ec0000000800 */
[----:B------:R-:W-:Y:S01]  /*3ea0*/  HMMA.16816.F32 R80, R4, R24, R72 ;  /* 0x000000180450723c */ /* 0x000fe20000001848 */
[----:B-1----:R-:W-:-:S07]  /*3eb0*/  FFMA.FTZ R14, R179, c[0x0][0x2d0], -R0 ;  /* 0x0000b400b30e7a23 */ /* 0x002fce0000010800 */
[----:B------:R-:W-:Y:S01]  /*3ec0*/  HMMA.16816.F32 R204, R4, R36, R44 ;  /* 0x0000002404cc723c */ /* 0x000fe2000000182c */
[----:B--2---:R-:W-:-:S04]  /*3ed0*/  FFMA.FTZ R8, R165, c[0x0][0x2d0], -R3 ;  /* 0x0000b400a5087a23 */ /* 0x004fc80000010803 */
[----:B------:R1:W2:Y:S03]  /*3ee0*/  MUFU.EX2 R193, R8 ;  /* 0x0000000800c17308 */ /* 0x0002a60000000800 */
[C---:B------:R-:W-:Y:S08]  /*3ef0*/  HMMA.16816.F32 R72, R4.reuse, R16, R60 ;  /* 0x000000100448723c */ /* 0x040ff0000000183c */
[C---:B------:R-:W-:Y:S01]  /*3f00*/  HMMA.16816.F32 R44, R4.reuse, R18, R128 ;  /* 0x00000012042c723c */ /* 0x040fe20000001880 */
[----:B------:R-:W3:Y:S04]  /*3f10*/  LDSM.16.MT88.4 R16, [R216+0x900] ;  /* 0x00090000d810783b */ /* 0x000ee80000004200 */
[----:B-1----:R-:W1:Y:S02]  /*3f20*/  LDSM.16.MT88.4 R8, [R217+0x900] ;  /* 0x00090000d908783b */ /* 0x002e640000004200 */
[----:B------:R-:W-:Y:S01]  /*3f30*/  IMAD.MOV.U32 R131, RZ, RZ, R57 ;  /* 0x000000ffff837224 */ /* 0x000fe200078e0039 */
[----:B------:R-:W-:Y:S01]  /*3f40*/  HMMA.16816.F32 R76, R4, R20, R64 ;  /* 0x00000014044c723c */ /* 0x000fe20000001840 */
[----:B------:R-:W-:-:S02]  /*3f50*/  IMAD.MOV.U32 R130, RZ, RZ, R203 ;  /* 0x000000ffff827224 */ /* 0x000fc400078e00cb */
[----:B------:R-:W-:Y:S02]  /*3f60*/  IMAD.MOV.U32 R129, RZ, RZ, R202 ;  /* 0x000000ffff817224 */ /* 0x000fe400078e00ca */
[----:B------:R-:W-:-:S03]  /*3f70*/  IMAD.MOV.U32 R128, RZ, RZ, R201 ;  /* 0x000000ffff807224 */ /* 0x000fc600078e00c9 */
[C---:B------:R-:W-:Y:S08]  /*3f80*/  HMMA.16816.F32 R68, R4.reuse, R28, R52 ;  /* 0x0000001c0444723c */ /* 0x040ff00000001834 */
[C---:B------:R-:W-:Y:S08]  /*3f90*/  HMMA.16816.F32 R64, R4.reuse, R32, R48 ;  /* 0x000000200440723c */ /* 0x040ff00000001830 */
[C---:B------:R-:W-:Y:S01]  /*3fa0*/  HMMA.16816.F32 R60, R4.reuse, R26, R144 ;  /* 0x0000001a043c723c */ /* 0x040fe20000001890 */
[----:B------:R-:W-:Y:S07]  /*3fb0*/  LDSM.16.MT88.4 R24, [R217+0x1900] ;  /* 0x00190000d918783b */ /* 0x000fee0000004200 */
[C---:B------:R-:W-:Y:S01]  /*3fc0*/  HMMA.16816.F32 R48, R4.reuse, R22, R140 ;  /* 0x000000160430723c */ /* 0x040fe2000000188c */
[----:B------:R-:W5:Y:S07]  /*3fd0*/  LDSM.16.MT88.4 R20, [R216+0x1900] ;  /* 0x00190000d814783b */ /* 0x000f6e0000004200 */
[C---:B------:R-:W-:Y:S01]  /*3fe0*/  HMMA.16816.F32 R40, R4.reuse, R30, R152 ;  /* 0x0000001e0428723c */ /* 0x040fe20000001898 */
[----:B------:R-:W1:Y:S06]  /*3ff0*/  LDSM.16.MT88.4 R28, [R216+0x2900] ;  /* 0x00290000d81c783b */ /* 0x000e6c0000004200 */
[----:B------:R-:W-:Y:S01]  /*4000*/  IMAD.MOV.U32 R155, RZ, RZ, R200 ;  /* 0x000000ffff9b7224 */ /* 0x000fe200078e00c8 */
[----:B------:R-:W-:Y:S01]  /*4010*/  HMMA.16816.F32 R52, R4, R34, R156 ;  /* 0x000000220434723c */ /* 0x000fe2000000189c */
[----:B------:R-:W5:Y:S01]  /*4020*/  LDSM.16.MT88.4 R32, [R217+0x2900] ;  /* 0x00290000d920783b */ /* 0x000f620000004200 */
[----:B------:R-:W-:-:S02]  /*4030*/  IMAD.MOV.U32 R154, RZ, RZ, R199 ;  /* 0x000000ffff9a7224 */ /* 0x000fc400078e00c7 */
[----:B------:R-:W-:Y:S02]  /*4040*/  IMAD.MOV.U32 R153, RZ, RZ, R198 ;  /* 0x000000ffff997224 */ /* 0x000fe400078e00c6 */
[----:B------:R-:W-:Y:S02]  /*4050*/  IMAD.MOV.U32 R152, RZ, RZ, R197 ;  /* 0x000000ffff987224 */ /* 0x000fe400078e00c5 */
[----:B------:R-:W-:Y:S01]  /*4060*/  HMMA.16816.F32 R36, R4, R38, R160 ;  /* 0x000000260424723c */ /* 0x000fe200000018a0 */
[----:B------:R-:W-:Y:S02]  /*4070*/  IMAD.MOV.U32 R157, RZ, RZ, R59 ;  /* 0x000000ffff9d7224 */ /* 0x000fe400078e003b */
[----:B------:R-:W-:Y:S02]  /*4080*/  IMAD.MOV.U32 R156, RZ, RZ, R58 ;  /* 0x000000ffff9c7224 */ /* 0x000fe400078e003a */
[----:B------:R-:W-:Y:S02]  /*4090*/  IMAD.MOV.U32 R159, RZ, RZ, R126 ;  /* 0x000000ffff9f7224 */ /* 0x000fe400078e007e */
[----:B----4-:R-:W-:Y:S01]  /*40a0*/  F2FP.PACK_AB R4, R209, R210 ;  /* 0x000000d2d104723e */ /* 0x010fe200000000ff */
[----:B------:R-:W-:Y:S01]  /*40b0*/  IMAD.MOV.U32 R158, RZ, RZ, R127 ;  /* 0x000000ffff9e7224 */ /* 0x000fe200078e007f */
[----:B--2---:R-:W-:-:S02]  /*40c0*/  F2FP.PACK_AB R5, R193, R194 ;  /* 0x000000c2c105723e */ /* 0x004fc400000000ff */
[----:B------:R-:W-:Y:S02]  /*40d0*/  F2FP.PACK_AB R6, R195, R208 ;  /* 0x000000d0c306723e */ /* 0x000fe400000000ff */
[----:B------:R-:W-:-:S07]  /*40e0*/  F2FP.PACK_AB R7, R192, R187 ;  /* 0x000000bbc007723e */ /* 0x000fce00000000ff */
[C---:B---3--:R-:W-:Y:S07]  /*40f0*/  HMMA.16816.F32 R140, R4.reuse, R16, R172 ;  /* 0x00000010048c723c */ /* 0x048fee00000018ac */
[----:B------:R-:W-:Y:S01]  /*4100*/  IMAD.MOV.U32 R175, RZ, RZ, R184 ;  /* 0x000000ffffaf7224 */ /* 0x000fe200078e00b8 */
[C---:B-1----:R-:W-:Y:S01]  /*4110*/  HMMA.16816.F32 R168, R4.reuse, R8, R168 ;  /* 0x0000000804a8723c */ /* 0x042fe200000018a8 */
[----:B------:R1:W-:Y:S07]  /*4120*/  MUFU.EX2 R184, R14 ;  /* 0x0000000e00b87308 */ /* 0x0003ee0000000800 */
[C---:B-----5:R-:W-:Y:S08]  /*4130*/  HMMA.16816.F32 R124, R4.reuse, R20, R120 ;  /* 0x00000014047c723c */ /* 0x060ff00000001878 */
[C---:B------:R-:W-:Y:S01]  /*4140*/  HMMA.16816.F32 R196, R4.reuse, R24, R116 ;  /* 0x0000001804c4723c */ /* 0x040fe20000001874 */
[--C-:B-1----:R-:W-:Y:S01]  /*4150*/  FFMA.FTZ R14, R181, c[0x0][0x2d0], -R13.reuse ;  /* 0x0000b400b50e7a23 */ /* 0x102fe2000001080d */
[----:B------:R-:W-:Y:S03]  /*4160*/  LDSM.16.MT88.4 R116, [R216+0x2d00] ;  /* 0x002d0000d874783b */ /* 0x000fe60000004200 */
[----:B------:R1:W-:Y:S03]  /*4170*/  MUFU.EX2 R132, R14 ;  /* 0x0000000e00847308 */ /* 0x0003e60000000800 */
[C---:B------:R-:W-:Y:S08]  /*4180*/  HMMA.16816.F32 R112, R4.reuse, R28, R112 ;  /* 0x0000001c0470723c */ /* 0x040ff00000001870 */
[----:B------:R-:W-:Y:S01]  /*4190*/  HMMA.16816.F32 R200, R4, R32, R108 ;  /* 0x0000002004c8723c */ /* 0x000fe2000000186c */
[----:B-1----:R-:W-:-:S07]  /*41a0*/  FFMA.FTZ R14, R182, c[0x0][0x2d0], -R13 ;  /* 0x0000b400b60e7a23 */ /* 0x002fce000001080d */
[C---:B------:R-:W-:Y:S01]  /*41b0*/  HMMA.16816.F32 R148, R4.reuse, R18, R148 ;  /* 0x000000120494723c */ /* 0x040fe20000001894 */
[----:B------:R1:W2:Y:S07]  /*41c0*/  MUFU.EX2 R59, R14 ;  /* 0x0000000e003b7308 */ /* 0x0002ae0000000800 */
[C---:B------:R-:W-:Y:S08]  /*41d0*/  HMMA.16816.F32 R100, R4.reuse, R22, R100 ;  /* 0x000000160464723c */ /* 0x040ff00000001864 */
[----:B------:R-:W-:Y:S01]  /*41e0*/  HMMA.16816.F32 R160, R4, R26, R96 ;  /* 0x0000001a04a0723c */ /* 0x000fe20000001860 */
[----:B-1----:R-:W-:-:S04]  /*41f0*/  FFMA.FTZ R14, R180, c[0x0][0x2d0], -R13 ;  /* 0x0000b400b40e7a23 */ /* 0x002fc8000001080d */
[----:B------:R1:W-:Y:S03]  /*4200*/  MUFU.EX2 R58, R14 ;  /* 0x0000000e003a7308 */ /* 0x0003e60000000800 */
[C---:B------:R-:W-:Y:S01]  /*4210*/  HMMA.16816.F32 R164, R4.reuse, R30, R92 ;  /* 0x0000001e04a4723c */ /* 0x040fe2000000185c */
[----:B------:R-:W-:Y:S07]  /*4220*/  LDSM.16.MT88.4 R92, [R216+0x1d00] ;  /* 0x001d0000d85c783b */ /* 0x000fee0000004200 */
[----:B------:R-:W-:Y:S01]  /*4230*/  HMMA.16816.F32 R144, R4, R34, R88 ;  /* 0x000000220490723c */ /* 0x000fe20000001858 */
[----:B-1----:R-:W-:-:S06]  /*4240*/  FFMA.FTZ R14, R183, c[0x0][0x2d0], -R13 ;  /* 0x0000b400b70e7a23 */ /* 0x002fcc000001080d */
[----:B------:R-:W-:Y:S01]  /*4250*/  IMAD.MOV.U32 R91, RZ, RZ, R191 ;  /* 0x000000ffff5b7224 */ /* 0x000fe200078e00bf */
[----:B------:R1:W3:Y:S01]  /*4260*/  MUFU.EX2 R57, R14 ;  /* 0x0000000e00397308 */ /* 0x0002e20000000800 */
[----:B------:R-:W-:Y:S02]  /*4270*/  IMAD.MOV.U32 R90, RZ, RZ, R190 ;  /* 0x000000ffff5a7224 */ /* 0x000fe400078e00be */
[----:B------:R-:W-:Y:S02]  /*4280*/  IMAD.MOV.U32 R89, RZ, RZ, R189 ;  /* 0x000000ffff597224 */ /* 0x000fe400078e00bd */
[----:B------:R-:W-:Y:S02]  /*4290*/  IMAD.MOV.U32 R88, RZ, RZ, R188 ;  /* 0x000000ffff587224 */ /* 0x000fe400078e00bc */
[----:B-1----:R-:W-:Y:S02]  /*42a0*/  IMAD.MOV.U32 R14, RZ, RZ, R87 ;  /* 0x000000ffff0e7224 */ /* 0x002fe400078e0057 */
[----:B------:R-:W-:Y:S01]  /*42b0*/  HMMA.16816.F32 R84, R4, R10, R104 ;  /* 0x0000000a0454723c */ /* 0x000fe20000001868 */
[----:B------:R-:W-:Y:S06]  /*42c0*/  LDSM.16.MT88.4 R104, [R217+0x1d00] ;  /* 0x001d0000d968783b */ /* 0x000fec0000004200 */
[----:B------:R-:W-:-:S02]  /*42d0*/  F2FP.PACK_AB R4, R133, R138 ;  /* 0x0000008a8504723e */ /* 0x000fc400000000ff */
[----:B--2---:R-:W-:Y:S02]  /*42e0*/  F2FP.PACK_AB R5, R59, R132 ;  /* 0x000000843b05723e */ /* 0x004fe400000000ff */
[----:B------:R-:W-:Y:S02]  /*42f0*/  F2FP.PACK_AB R6, R184, R134 ;  /* 0x00000086b806723e */ /* 0x000fe400000000ff */
[----:B---3--:R-:W-:-:S07]  /*4300*/  F2FP.PACK_AB R7, R57, R58 ;  /* 0x0000003a3907723e */ /* 0x008fce00000000ff */
[C---:B------:R-:W-:Y:S07]  /*4310*/  HMMA.16816.F32 R176, R4.reuse, R8, R76 ;  /* 0x0000000804b0723c */ /* 0x040fee000000184c */
[----:B------:R-:W-:Y:S01]  /*4320*/  FFMA.FTZ R8, R213, c[0x0][0x2d0], -R12 ;  /* 0x0000b400d5087a23 */ /* 0x000fe2000001080c */
[----:B------:R-:W-:Y:S01]  /*4330*/  HMMA.16816.F32 R180, R4, R18, R60 ;  /* 0x0000001204b4723c */ /* 0x000fe2000000183c */
[----:B------:R-:W-:Y:S02]  /*4340*/  IMAD.MOV.U32 R79, RZ, RZ, R175 ;  /* 0x000000ffff4f7224 */ /* 0x000fe400078e00af */
[----:B------:R-:W-:-:S02]  /*4350*/  IMAD.MOV.U32 R78, RZ, RZ, R152 ;  /* 0x000000ffff4e7224 */ /* 0x000fc400078e0098 */
[----:B------:R-:W-:Y:S02]  /*4360*/  IMAD.MOV.U32 R77, RZ, RZ, R153 ;  /* 0x000000ffff4d7224 */ /* 0x000fe400078e0099 */
[----:B------:R-:W-:Y:S01]  /*4370*/  IMAD.MOV.U32 R76, RZ, RZ, R154 ;  /* 0x000000ffff4c7224 */ /* 0x000fe200078e009a */
[C---:B------:R-:W-:Y:S01]  /*4380*/  HMMA.16816.F32 R172, R4.reuse, R10, R48 ;  /* 0x0000000a04ac723c */ /* 0x040fe20000001830 */
[----:B------:R1:W-:Y:S01]  /*4390*/  MUFU.EX2 R49, R8 ;  /* 0x0000000800317308 */ /* 0x0003e20000000800 */
[----:B------:R-:W-:Y:S02]  /*43a0*/  IMAD.MOV.U32 R9, RZ, RZ, R155 ;  /* 0x000000ffff097224 */ /* 0x000fe400078e009b */
[----:B------:R-:W-:Y:S03]  /*43b0*/  LDSM.16.MT88.4 R152, [R216+0xd00] ;  /* 0x000d0000d898783b */ /* 0x000fe60000004200 */
[----:B------:R-:W-:Y:S01]  /*43c0*/  IMAD.MOV.U32 R10, RZ, RZ, R131 ;  /* 0x000000ffff0a7224 */ /* 0x000fe200078e0083 */
[----:B------:R-:W-:Y:S01]  /*43d0*/  HMMA.16816.F32 R60, R4, R22, R44 ;  /* 0x00000016043c723c */ /* 0x000fe2000000182c */
[----:B------:R-:W-:-:S02]  /*43e0*/  IMAD.MOV.U32 R11, RZ, RZ, R130 ;  /* 0x000000ffff0b7224 */ /* 0x000fc400078e0082 */
[----:B------:R-:W-:Y:S02]  /*43f0*/  IMAD.MOV.U32 R51, RZ, RZ, R128 ;  /* 0x000000ffff337224 */ /* 0x000fe400078e0080 */
[----:B------:R-:W-:Y:S02]  /*4400*/  IMAD.MOV.U32 R50, RZ, RZ, R129 ;  /* 0x000000ffff327224 */ /* 0x000fe400078e0081 */
[----:B------:R-:W-:Y:S01]  /*4410*/  IMAD.MOV.U32 R213, RZ, RZ, R51 ;  /* 0x000000ffffd57224 */ /* 0x000fe200078e0033 */
[----:B------:R-:W-:Y:S01]  /*4420*/  HMMA.16816.F32 R96, R4, R24, R68 ;  /* 0x000000180460723c */ /* 0x000fe20000001844 */
[----:B-1----:R-:W-:Y:S02]  /*4430*/  FFMA.FTZ R8, R214, c[0x0][0x2d0], -R12 ;  /* 0x0000b400d6087a23 */ /* 0x002fe4000001080c */
[----:B------:R-:W-:Y:S02]  /*4440*/  IMAD.MOV.U32 R51, RZ, RZ, R9 ;  /* 0x000000ffff337224 */ /* 0x000fe400078e0009 */
[----:B------:R1:W2:Y:S01]  /*4450*/  MUFU.EX2 R48, R8 ;  /* 0x0000000800307308 */ /* 0x0002a20000000800 */
[----:B------:R-:W-:-:S02]  /*4460*/  IMAD.MOV.U32 R9, RZ, RZ, R156 ;  /* 0x000000ffff097224 */ /* 0x000fc400078e009c */
[C---:B------:R-:W-:Y:S01]  /*4470*/  HMMA.16816.F32 R108, R4.reuse, R20, R72 ;  /* 0x00000014046c723c */ /* 0x040fe20000001848 */
[----:B------:R-:W-:Y:S02]  /*4480*/  IMAD.MOV.U32 R25, RZ, RZ, R89 ;  /* 0x000000ffff197224 */ /* 0x000fe400078e0059 */
[----:B------:R-:W-:Y:S02]  /*4490*/  IMAD.MOV.U32 R46, RZ, RZ, R78 ;  /* 0x000000ffff2e7224 */ /* 0x000fe400078e004e */
[----:B------:R-:W-:Y:S02]  /*44a0*/  IMAD.MOV.U32 R45, RZ, RZ, R79 ;  /* 0x000000ffff2d7224 */ /* 0x000fe400078e004f */
[----:B------:R-:W-:Y:S01]  /*44b0*/  IMAD.MOV.U32 R47, RZ, RZ, R77 ;  /* 0x000000ffff2f7224 */ /* 0x000fe200078e004d */
[----:B------:R-:W-:Y:S01]  /*44c0*/  HMMA.16816.F32 R188, R4, R16, R80 ;  /* 0x0000001004bc723c */ /* 0x000fe20000001850 */
[----:B------:R-:W3:Y:S01]  /*44d0*/  LDSM.16.MT88.4 R80, [R217+0xd00] ;  /* 0x000d0000d950783b */ /* 0x000ee20000004200 */
[----:B------:R-:W-:-:S02]  /*44e0*/  IMAD.MOV.U32 R214, RZ, RZ, R76 ;  /* 0x000000ffffd67224 */ /* 0x000fc400078e004c */
[----:B-1----:R-:W-:Y:S01]  /*44f0*/  FFMA.FTZ R8, R211, c[0x0][0x2d0], -R12 ;  /* 0x0000b400d3087a23 */ /* 0x002fe2000001080c */
[----:B--2---:R-:W-:Y:S01]  /*4500*/  F2FP.PACK_AB R128, R48, R49 ;  /* 0x000000313080723e */ /* 0x004fe200000000ff */
[----:B------:R-:W-:Y:S02]  /*4510*/  IMAD.MOV.U32 R211, RZ, RZ, R88 ;  /* 0x000000ffffd37224 */ /* 0x000fe400078e0058 */
[C---:B------:R-:W-:Y:S01]  /*4520*/  HMMA.16816.F32 R40, R4.reuse, R26, R40 ;  /* 0x0000001a0428723c */ /* 0x040fe20000001828 */
[----:B------:R1:W-:Y:S06]  /*4530*/  MUFU.EX2 R44, R8 ;  /* 0x00000008002c7308 */ /* 0x0003ec0000000800 */
[----:B------:R-:W-:Y:S01]  /*4540*/  IMAD.MOV.U32 R26, RZ, RZ, R159 ;  /* 0x000000ffff1a7224 */ /* 0x000fe200078e009f */
[----:B------:R-:W-:Y:S01]  /*4550*/  HMMA.16816.F32 R64, R4, R28, R64 ;  /* 0x0000001c0440723c */ /* 0x000fe20000001840 */
[----:B------:R-:W-:-:S06]  /*4560*/  IMAD.MOV.U32 R27, RZ, RZ, R158 ;  /* 0x000000ffff1b7224 */ /* 0x000fcc00078e009e */
[----:B------:R-:W-:Y:S01]  /*4570*/  IMAD.MOV.U32 R29, RZ, RZ, R157 ;  /* 0x000000ffff1d7224 */ /* 0x000fe200078e009d */
[C---:B------:R-:W-:Y:S01]  /*4580*/  HMMA.16816.F32 R52, R4.reuse, R30, R52 ;  /* 0x0000001e0434723c */ /* 0x040fe20000001834 */
[----:B-1----:R-:W-:Y:S02]  /*4590*/  FFMA.FTZ R8, R212, c[0x0][0x2d0], -R12 ;  /* 0x0000b400d4087a23 */ /* 0x002fe4000001080c */
[----:B------:R-:W-:Y:S02]  /*45a0*/  IMAD.MOV.U32 R212, RZ, RZ, R14 ;  /* 0x000000ffffd47224 */ /* 0x000fe400078e000e */
[----:B------:R1:W2:Y:S03]  /*45b0*/  MUFU.EX2 R24, R8 ;  /* 0x0000000800187308 */ /* 0x0002a60000000800 */
[C---:B------:R-:W-:Y:S08]  /*45c0*/  HMMA.16816.F32 R120, R4.reuse, R32, R204 ;  /* 0x000000200478723c */ /* 0x040ff000000018cc */
[----:B------:R-:W-:Y:S01]  /*45d0*/  HMMA.16816.F32 R36, R4, R34, R36 ;  /* 0x000000220424723c */ /* 0x000fe20000001824 */
[----:B------:R-:W4:Y:S01]  /*45e0*/  LDSM.16.MT88.4 R4, [R217+0x2d00] ;  /* 0x002d0000d904783b */ /* 0x000f220000004200 */
[----:B-1----:R-:W-:Y:S01]  /*45f0*/  FFMA.FTZ R8, R229, c[0x0][0x2d0], -R3 ;  /* 0x0000b400e5087a23 */ /* 0x002fe20000010803 */
[----:B--2---:R-:W-:Y:S01]  /*4600*/  F2FP.PACK_AB R130, R24, R44 ;  /* 0x0000002c1882723e */ /* 0x004fe200000000ff */
[----:B------:R-:W-:-:S02]  /*4610*/  IMAD.MOV.U32 R229, RZ, RZ, R15 ;  /* 0x000000ffffe57224 */ /* 0x000fc400078e000f */
[----:B------:R1:W-:Y:S02]  /*4620*/  MUFU.EX2 R23, R8 ;  /* 0x0000000800177308 */ /* 0x0003e40000000800 */
[----:B-1----:R-:W-:-:S06]  /*4630*/  FFMA.FTZ R8, R231, c[0x0][0x2d0], -R3 ;  /* 0x0000b400e7087a23 */ /* 0x002fcc0000010803 */
[----:B------:R1:W2:Y:S02]  /*4640*/  MUFU.EX2 R22, R8 ;  /* 0x0000000800167308 */ /* 0x0002a40000000800 */
[--C-:B-1----:R-:W-:Y:S01]  /*4650*/  FFMA.FTZ R8, R215, c[0x0][0x2d0], -R3.reuse ;  /* 0x0000b400d7087a23 */ /* 0x102fe20000010803 */
[----:B--2---:R-:W-:Y:S01]  /*4660*/  F2FP.PACK_AB R129, R22, R23 ;  /* 0x000000171681723e */ /* 0x004fe200000000ff */
[----:B------:R-:W-:Y:S01]  /*4670*/  FFMA.FTZ R3, R224, c[0x0][0x2d0], -R3 ;  /* 0x0000b400e0037a23 */ /* 0x000fe20000010803 */
[----:B------:R-:W-:-:S03]  /*4680*/  IADD3 R224, R51, -0x2, RZ ;  /* 0xfffffffe33e07810 */ /* 0x000fc60007ffe0ff */
[----:B------:R1:W-:Y:S01]  /*4690*/  MUFU.EX2 R20, R8 ;  /* 0x0000000800147308 */ /* 0x0003e20000000800 */
[----:B------:R-:W-:-:S07]  /*46a0*/  ISETP.GE.AND P4, PT, R224, R250, PT ;  /* 0x000000fae000720c */ /* 0x000fce0003f86270 */
[----:B------:R2:W5:Y:S01]  /*46b0*/  MUFU.EX2 R21, R3 ;  /* 0x0000000300157308 */ /* 0x0005620000000800 */
[----:B-1----:R-:W-:Y:S02]  /*46c0*/  FADD.FTZ R8, R26, R229 ;  /* 0x000000e51a087221 */ /* 0x002fe40000010000 */
[----:B--2---:R-:W-:Y:S01]  /*46d0*/  FFMA.FTZ R3, R240, c[0x0][0x2d0], -R0 ;  /* 0x0000b400f0037a23 */ /* 0x004fe20000010800 */
[----:B-----5:R-:W-:-:S04]  /*46e0*/  F2FP.PACK_AB R131, R21, R20 ;  /* 0x000000141583723e */ /* 0x020fc800000000ff */
[----:B------:R1:W-:Y:S03]  /*46f0*/  MUFU.EX2 R19, R3 ;  /* 0x0000000300137308 */ /* 0x0003e60000000800 */
[C---:B---3--:R-:W-:Y:S08]  /*4700*/  HMMA.16816.F32 R72, R128.reuse, R80, R168 ;  /* 0x000000508048723c */ /* 0x048ff000000018a8 */
[----:B------:R-:W-:Y:S01]  /*4710*/  HMMA.16816.F32 R156, R128, R94, R100 ;  /* 0x0000005e809c723c */ /* 0x000fe20000001864 */
[----:B-1----:R-:W-:-:S04]  /*4720*/  FFMA.FTZ R3, R239, c[0x0][0x2d0], -R0 ;  /* 0x0000b400ef037a23 */ /* 0x002fc80000010800 */
[----:B------:R1:W2:Y:S03]  /*4730*/  MUFU.EX2 R18, R3 ;  /* 0x0000000300127308 */ /* 0x0002a60000000800 */
[C---:B------:R-:W-:Y:S08]  /*4740*/  HMMA.16816.F32 R140, R128.reuse, R152, R140 ;  /* 0x00000098808c723c */ /* 0x040ff0000000188c */
        /* <DEDUP_REMOVED lines=9> */
[----:B-1----:R-:W-:-:S07]  /*47e0*/  FADD.FTZ R3, R212, R27 ;  /* 0x0000001bd4037221 */ /* 0x002fce0000010000 */
[C---:B------:R-:W-:Y:S01]  /*47f0*/  HMMA.16816.F32 R112, R128.reuse, R116, R112 ;  /* 0x000000748070723c */ /* 0x040fe20000001870 */
[--C-:B--2---:R-:W-:Y:S01]  /*4800*/  FFMA.FTZ R0, R10, c[0x0][0x2d0], -R13.reuse ;  /* 0x0000b4000a007a23 */ /* 0x104fe2000001080d */
[----:B---3--:R-:W-:Y:S01]  /*4810*/  F2FP.PACK_AB R170, R16, R17 ;  /* 0x0000001110aa723e */ /* 0x008fe200000000ff */
[----:B------:R-:W-:Y:S02]  /*4820*/  IMAD.MOV.U32 R10, RZ, RZ, R90 ;  /* 0x000000ffff0a7224 */ /* 0x000fe400078e005a */
[----:B------:R1:W-:Y:S02]  /*4830*/  MUFU.EX2 R12, R0 ;  /* 0x00000000000c7308 */ /* 0x0003e40000000800 */
[----:B------:R-:W-:Y:S01]  /*4840*/  FADD.FTZ R10, R10, R8 ;  /* 0x000000080a0a7221 */ /* 0x000fe20000010000 */
[----:B------:R-:W-:Y:S01]  /*4850*/  HMMA.16816.F32 R164, R128, R118, R164 ;  /* 0x0000007680a4723c */ /* 0x000fe200000018a4 */
[----:B-1----:R-:W-:Y:S02]  /*4860*/  FFMA.FTZ R0, R11, c[0x0][0x2d0], -R13 ;  /* 0x0000b4000b007a23 */ /* 0x002fe4000001080d */
[----:B------:R-:W-:-:S02]  /*4870*/  IMAD.MOV.U32 R11, RZ, RZ, R91 ;  /* 0x000000ffff0b7224 */ /* 0x000fc400078e005b */
[----:B------:R1:W2:Y:S03]  /*4880*/  MUFU.EX2 R14, R0 ;  /* 0x00000000000e7308 */ /* 0x0002a60000000800 */
[C---:B------:R-:W-:Y:S08]  /*4890*/  HMMA.16816.F32 R88, R128.reuse, R92, R124 ;  /* 0x0000005c8058723c */ /* 0x040ff0000000187c */
[----:B----4-:R-:W-:Y:S01]  /*48a0*/  HMMA.16816.F32 R124, R128, R4, R200 ;  /* 0x00000004807c723c */ /* 0x010fe200000018c8 */
[----:B-1----:R-:W-:Y:S01]  /*48b0*/  FFMA.FTZ R0, R237, c[0x0][0x2d0], -R13 ;  /* 0x0000b400ed007a23 */ /* 0x002fe2000001080d */
[----:B--2---:R-:W-:-:S06]  /*48c0*/  F2FP.PACK_AB R169, R14, R12 ;  /* 0x0000000c0ea9723e */ /* 0x004fcc00000000ff */
[----:B------:R-:W-:Y:S01]  /*48d0*/  HMMA.16816.F32 R128, R128, R6, R144 ;  /* 0x000000068080723c */ /* 0x000fe20000001890 */
[----:B------:R1:W-:Y:S02]  /*48e0*/  MUFU.EX2 R15, R0 ;  /* 0x00000000000f7308 */ /* 0x0003e40000000800 */
[----:B-1----:R-:W-:-:S06]  /*48f0*/  FFMA.FTZ R0, R238, c[0x0][0x2d0], -R13 ;  /* 0x0000b400ee007a23 */ /* 0x002fcc000001080d */
[----:B------:R1:W2:Y:S02]  /*4900*/  MUFU.EX2 R13, R0 ;  /* 0x00000000000d7308 */ /* 0x0002a40000000800 */
[----:B-1----:R-:W-:Y:S01]  /*4910*/  FADD.FTZ R0, R9, R29 ;  /* 0x0000001d09007221 */ /* 0x002fe20000010000 */
[----:B--2---:R-:W-:Y:S01]  /*4920*/  F2FP.PACK_AB R171, R13, R15 ;  /* 0x0000000f0dab723e */ /* 0x004fe200000000ff */
        /* <DEDUP_REMOVED lines=36> */
[----:B------:R-:W-:-:S04]  /*4b70*/  FADD.FTZ R5, R208, R5 ;  /* 0x00000005d0057221 */ /* 0x000fc80000010000 */
[----:B------:R-:W-:Y:S01]  /*4b80*/  FADD.FTZ R5, R195, R5 ;  /* 0x00000005c3057221 */ /* 0x000fe20000010000 */
        /* <DEDUP_REMOVED lines=29> */
[----:B------:R-:W-:Y:S01]  /*4d60*/  FADD.FTZ R249, R21, R249 ;  /* 0x000000f915f97221 */ /* 0x000fe20000010000 */
[----:B------:R-:W-:Y:S05]  /*4d70*/  @!P4 BRA `(.L_x_1825) ;  /* 0x000031700000c947 */ /* 0x000fea0003800000 */
[----:B------:R-:W-:Y:S01]  /*4d80*/  SHF.R.S32.HI R51, RZ, 0x1f, R185 ;  /* 0x0000001fff337819 */ /* 0x000fe200000114b9 */
[C---:B------:R-:W-:Y:S01]  /*4d90*/  IMAD.SHL.U32 R229, R56.reuse, 0x2, RZ ;  /* 0x0000000238e57824 */ /* 0x040fe200078e00ff */
[----:B------:R-:W-:Y:S01]  /*4da0*/  SHF.R.S32.HI R50, RZ, 0x1f, R56 ;  /* 0x0000001fff327819 */ /* 0x000fe20000011438 */
[C---:B------:R-:W-:Y:S01]  /*4db0*/  IMAD.SHL.U32 R227, R185.reuse, 0x2, RZ ;  /* 0x00000002b9e37824 */ /* 0x040fe200078e00ff */
[----:B------:R-:W-:Y:S01]  /*4dc0*/  SHF.L.U64.HI R228, R185, 0x1, R51 ;  /* 0x00000001b9e47819 */ /* 0x000fe20000010233 */
[----:B------:R-:W-:Y:S01]  /*4dd0*/  IMAD.MOV.U32 R3, RZ, RZ, R136 ;  /* 0x000000ffff037224 */ /* 0x000fe200078e0088 */
[----:B------:R-:W-:Y:S01]  /*4de0*/  SHF.R.S32.HI R51, RZ, 0x1f, R186 ;  /* 0x0000001fff337819 */ /* 0x000fe200000114ba */
[----:B------:R-:W-:Y:S01]  /*4df0*/  IMAD.MOV.U32 R138, RZ, RZ, R2 ;  /* 0x000000ffff8a7224 */ /* 0x000fe200078e0002 */
[----:B------:R-:W-:Y:S01]  /*4e00*/  SHF.L.U64.HI R230, R56, 0x1, R50 ;  /* 0x0000000138e67819 */ /* 0x000fe20000010232 */
[----:B------:R-:W-:Y:S01]  /*4e10*/  IMAD.MOV.U32 R132, RZ, RZ, R135 ;  /* 0x000000ffff847224 */ /* 0x000fe200078e0087 */
[----:B------:R-:W-:-:S02]  /*4e20*/  MOV R0, R137 ;  /* 0x0000008900007202 */ /* 0x000fc40000000f00 */
[C---:B------:R-:W-:Y:S02]  /*4e30*/  SHF.L.U64.HI R226, R186.reuse, 0x1, R51 ;  /* 0x00000001bae27819 */ /* 0x040fe40000010233 */
[----:B------:R-:W-:Y:S01]  /*4e40*/  SHF.L.U32 R225, R186, 0x1, RZ ;  /* 0x00000001bae17819 */ /* 0x000fe200000006ff */
[----:B------:R-:W-:Y:S05]  /*4e50*/  BRA `(.L_x_1826) ;  /* 0x0000035000007947 */ /* 0x000fea0003800000 */
.L_x_1828:
[----:B------:R-:W2:Y:S01]  /*4e60*/  LDL.64 R236, [R1+0x8] ;  /* 0x0000080001ec7983 */ /* 0x000ea20000100a00 */
[----:B------:R-:W-:Y:S02]  /*4e70*/  IMAD.MOV.U32 R222, RZ, RZ, RZ ;  /* 0x000000ffffde7224 */ /* 0x000fe400078e00ff */
[----:B------:R-:W-:Y:S01]  /*4e80*/  IMAD R133, R224, 0x40, R252 ;  /* 0x00000040e0857824 */ /* 0x000fe200078e02fc */
[----:B------:R-:W3:Y:S04]  /*4e90*/  LDL R234, [R1+0x1c] ;  /* 0x00001c0001ea7983 */ /* 0x000ee80000100800 */
[----:B------:R-:W4:Y:S01]  /*4ea0*/  LDL.64 R232, [R1] ;  /* 0x0000000001e87983 */ /* 0x000f220000100a00 */
[----:B------:R-:W-:Y:S03]  /*4eb0*/  IADD3 R133, R133, -0x40, R245 ;  /* 0xffffffc085857810 */ /* 0x000fe60007ffe0f5 */
[----:B------:R-:W5:Y:S02]  /*4ec0*/  LDL R231, [R1+0x18] ;  /* 0x0000180001e77983 */ /* 0x000f640000100800 */
[----:B------:R-:W-:Y:S04]  /*4ed0*/  @P0 IMAD.HI.U32 R134, R133, c[0x0][0x2bc], RZ ;  /* 0x0000af0085860a27 */ /* 0x000fe800078e00ff */
[--C-:B------:R-:W-:Y:S01]  /*4ee0*/  IMAD.MOV.U32 R2, RZ, RZ, R133.reuse ;  /* 0x000000ffff027224 */ /* 0x100fe200078e0085 */
[----:B------:R-:W-:Y:S04]  /*4ef0*/  @P0 SHF.R.U32.HI R2, RZ, c[0x0][0x2c0], R134 ;  /* 0x0000b000ff020a19 */ /* 0x000fe80000011686 */
[C---:B--2---:R-:W-:Y:S04]  /*4f00*/  @!P6 IADD3 R135, P4, R2.reuse, R236, RZ ;  /* 0x000000ec0287e210 */ /* 0x044fe80007f9e0ff */
[----:B---3--:R-:W-:Y:S01]  /*4f10*/  @!P6 LEA.HI.X.SX32 R136, R2, R234, 0x1, P4 ;  /* 0x000000ea0288e211 */ /* 0x008fe200020f0eff */
        /* <DEDUP_REMOVED lines=11> */
[----:B------:R-:W-:Y:S04]  /*4fd0*/  IMAD.WIDE.U32 R134, R222, c[0x0][0x1f0], R134 ;  /* 0x00007c00de867a25 */ /* 0x000fe800078e0086 */
[----:B------:R-:W-:Y:S01]  /*4fe0*/  IMAD R2, R2, c[0x0][0x1f0], RZ ;  /* 0x00007c0002027a24 */ /* 0x000fe200078e02ff */
[----:B----4-:R-:W-:Y:S03]  /*4ff0*/  IADD3 R133, P4, R232, R134, RZ ;  /* 0x00000086e8857210 */ /* 0x010fe60007f9e0ff */
[----:B------:R-:W-:Y:S05]  /*5000*/  IMAD R2, R222, c[0x0][0x1f4], R2 ;  /* 0x00007d00de027a24 */ /* 0x000fea00078e0202 */
[----:B-----5:R-:W-:Y:S02]  /*5010*/  IADD3.X R134, R231, R135, R2, P4, !PT ;  /* 0x00000087e7867210 */ /* 0x020fe400027fe402 */
        /* <DEDUP_REMOVED lines=11> */
[C---:B---3--:R-:W-:Y:S01]  /*50d0*/  IADD3 R172, P4, R2.reuse, R229, RZ ;  /* 0x000000e502ac7210 */ /* 0x048fe20007f9e0ff */
[----:B------:R1:W-:Y:S02]  /*50e0*/  LDGSTS.E.BYPASS.LTC128B.128 [R221+0x3100], [R136.64], !P3 ;  /* 0x0310000088dd7fae */ /* 0x0003e4000d901d46 */
[----:B------:R-:W-:Y:S02]  /*50f0*/  IMAD.X R175, R135, 0x1, R226, P5 ;  /* 0x0000000187af7824 */ /* 0x000fe400028e06e2 */
[----:B------:R2:W-:Y:S01]  /*5100*/  LDGSTS.E.BYPASS.LTC128B.128 [R221+0x4100], [R176.64], !P2 ;  /* 0x04100000b0dd7fae */ /* 0x0005e2000d101d46 */
[C---:B----4-:R-:W-:Y:S01]  /*5110*/  IMAD.X R173, R133.reuse, 0x1, R230, P4 ;  /* 0x0000000185ad7824 */ /* 0x050fe200020e06e6 */
[C---:B------:R-:W-:Y:S02]  /*5120*/  IADD3 R134, P4, R2.reuse, R225, RZ ;  /* 0x000000e102867210 */ /* 0x040fe40007f9e0ff */
[----:B------:R2:W-:Y:S03]  /*5130*/  LDGSTS.E.BYPASS.LTC128B.128 [R221+0x5100], [R174.64], !P1 ;  /* 0x05100000aedd7fae */ /* 0x0005e6000c901d46 */
[C---:B------:R-:W-:Y:S01]  /*5140*/  IMAD.X R135, R133.reuse, 0x1, R226, P4 ;  /* 0x0000000185877824 */ /* 0x040fe200020e06e2 */
[----:B------:R2:W-:Y:S01]  /*5150*/  LDGSTS.E.BYPASS.LTC128B.128 [R221+0x3900], [R172.64], !P3 ;  /* 0x03900000acdd7fae */ /* 0x0005e2000d901d46 */
[----:B-1----:R-:W-:Y:S04]  /*5160*/  IADD3 R136, P5, R2, R227, RZ ;  /* 0x000000e302887210 */ /* 0x002fe80007fbe0ff */
[----:B------:R-:W-:Y:S05]  /*5170*/  IADD3.X R137, R133, R228, RZ, P5, !PT ;  /* 0x000000e485897210 */ /* 0x000fea0002ffe4ff */
[----:B------:R2:W-:Y:S04]  /*5180*/  LDGSTS.E.BYPASS.LTC128B.128 [R221+0x4900], [R136.64], !P2 ;  /* 0x0490000088dd7fae */ /* 0x0005e8000d101d46 */
[----:B------:R2:W-:Y:S01]  /*5190*/  LDGSTS.E.BYPASS.LTC128B.128 [R221+0x5900], [R134.64], !P1 ;  /* 0x0590000086dd7fae */ /* 0x0005e2000c901d46 */
[----:B------:R-:W-:-:S05]  /*51a0*/  BRA `(.L_x_1827) ;  /* 0x00000b3000007947 */ /* 0x000fca0003800000 */
.L_x_1826:
[----:B------:R-:W2:Y:S01]  /*51b0*/  LDL.64 R40, [R1+0x10] ;  /* 0x0000100001287983 */ /* 0x000ea20000100a00 */
[----:B------:R-:W-:Y:S04]  /*51c0*/  DEPBAR.LE SB0, 0x0 ;  /* 0x000080000000791a */ /* 0x000fe80000000000 */
[C---:B------:R-:W-:Y:S01]  /*51d0*/  IMAD.WIDE.U32 R28, R223.reuse, c[0x0][0x208], RZ ;  /* 0x00008200df1c7a25 */ /* 0x040fe200078e00ff */
[----:B------:R-:W3:Y:S01]  /*51e0*/  LDL R39, [R1+0x20] ;  /* 0x0000200001277983 */ /* 0x000ee20000100800 */
[----:B------:R-:W-:Y:S05]  /*51f0*/  SHF.R.S32.HI R2, RZ, 0x1f, R223 ;  /* 0x0000001fff027819 */ /* 0x000fea00000114df */
[----:B------:R-:W-:Y:S01]  /*5200*/  BAR.SYNC.DEFER_BLOCKING 0x0 ;  /* 0x0000000000007b1d */ /* 0x000fe20000010000 */
[----:B------:R-:W-:Y:S04]  /*5210*/  IMAD R2, R2, c[0x0][0x208], RZ ;  /* 0x0000820002027a24 */ /* 0x000fe800078e02ff */
[----:B------:R-:W-:Y:S04]  /*5220*/  IMAD R2, R223, c[0x0][0x20c], R2 ;  /* 0x00008300df027a24 */ /* 0x000fe800078e0202 */
[----:B------:R-:W-:Y:S01]  /*5230*/  IMAD.IADD R29, R29, 0x1, R2 ;  /* 0x000000011d1d7824 */ /* 0x000fe200078e0202 */
[----:B------:R-:W-:Y:S03]  /*5240*/  SHF.R.S32.HI R2, RZ, 0x1f, R222 ;  /* 0x0000001fff027819 */ /* 0x000fe600000114de */
[----:B------:R-:W-:Y:S04]  /*5250*/  IMAD.WIDE.U32 R36, R222, c[0x0][0x218], R28 ;  /* 0x00008600de247a25 */ /* 0x000fe800078e001c */
[----:B------:R-:W-:Y:S04]  /*5260*/  IMAD R2, R2, c[0x0][0x218], RZ ;  /* 0x0000860002027a24 */ /* 0x000fe800078e02ff */
[----:B------:R-:W-:Y:S01]  /*5270*/  IMAD R38, R222, c[0x0][0x21c], R2 ;  /* 0x00008700de267a24 */ /* 0x000fe200078e0202 */
[----:B------:R-:W-:Y:S06]  /*5280*/  LDSM.16.M88.4 R64, [R219+0x6100] ;  /* 0x00610000db40783b */ /* 0x000fec0000000200 */
[----:B------:R-:W1:Y:S06]  /*5290*/  LDSM.16.M88.4 R16, [R139+0x3100] ;  /* 0x003100008b10783b */ /* 0x000e6c0000000200 */
[----:B------:R-:W4:Y:S06]  /*52a0*/  LDSM.16.M88.4 R60, [R219+0x7100] ;  /* 0x00710000db3c783b */ /* 0x000f2c0000000200 */
[----:B------:R-:W5:Y:S06]  /*52b0*/  LDSM.16.M88.4 R32, [R139+0x3500] ;  /* 0x003500008b20783b */ /* 0x000f6c0000000200 */
[----:B------:R-:W2:Y:S06]  /*52c0*/  LDSM.16.M88.4 R48, [R139+0x3900] ;  /* 0x003900008b30783b */ /* 0x000eac0000000200 */
[----:B------:R-:W-:Y:S06]  /*52d0*/  LDSM.16.M88.4 R172, [R139+0x3d00] ;  /* 0x003d00008bac783b */ /* 0x000fec0000000200 */
[----:B------:R-:W-:Y:S06]  /*52e0*/  LDSM.16.M88.4 R176, [R220+0x6100] ;  /* 0x00610000dcb0783b */ /* 0x000fec0000000200 */
[----:B------:R-:W-:Y:S01]  /*52f0*/  LDSM.16.M88.4 R180, [R218] ;  /* 0x00000000dab4783b */ /* 0x000fe20000000200 */
[-C--:B-1----:R-:W-:Y:S05]  /*5300*/  HMMA.16816.F32 R4, R64, R16.reuse, RZ ;  /* 0x000000104004723c */ /* 0x082fea00000018ff */
[----:B------:R-:W-:Y:S03]  /*5310*/  LDSM.16.M88.4 R184, [R220+0x7100] ;  /* 0x00710000dcb8783b */ /* 0x000fe60000000200 */
[C---:B----4-:R-:W-:Y:S03]  /*5320*/  HMMA.16816.F32 R8, R60.reuse, R16, RZ ;  /* 0x000000103c08723c */ /* 0x050fe600000018ff */
[----:B------:R-:W-:Y:S06]  /*5330*/  LDSM.16.M88.4 R188, [R218+0x800] ;  /* 0x00080000dabc783b */ /* 0x000fec0000000200 */
[----:B------:R-:W-:Y:S01]  /*5340*/  LDSM.16.M88.4 R192, [R218+0xc00] ;  /* 0x000c0000dac0783b */ /* 0x000fe20000000200 */
[-C--:B------:R-:W-:Y:S08]  /*5350*/  HMMA.16816.F32 R12, R60, R18.reuse, RZ ;  /* 0x000000123c0c723c */ /* 0x080ff000000018ff */
[C---:B------:R-:W-:Y:S08]  /*5360*/  HMMA.16816.F32 R16, R64.reuse, R18, RZ ;  /* 0x000000124010723c */ /* 0x040ff000000018ff */
[-C--:B-----5:R-:W-:Y:S08]  /*5370*/  HMMA.16816.F32 R20, R64, R32.reuse, RZ ;  /* 0x000000204014723c */ /* 0x0a0ff000000018ff */
[C---:B------:R-:W-:Y:S08]  /*5380*/  HMMA.16816.F32 R24, R60.reuse, R32, RZ ;  /* 0x000000203c18723c */ /* 0x040ff000000018ff */
[-C--:B------:R-:W-:Y:S08]  /*5390*/  HMMA.16816.F32 R28, R60, R34.reuse, RZ ;  /* 0x000000223c1c723c */ /* 0x080ff000000018ff */
[C---:B------:R-:W-:Y:S04]  /*53a0*/  HMMA.16816.F32 R32, R64.reuse, R34, RZ ;  /* 0x000000224020723c */ /* 0x040fe800000018ff */
[----:B--2---:R-:W-:Y:S04]  /*53b0*/  IADD3 R2, P4, R40, R36, RZ ;  /* 0x0000002428027210 */ /* 0x004fe80007f9e0ff */
[----:B---3--:R-:W-:Y:S02]  /*53c0*/  IADD3.X R40, R39, R37, R38, P4, !PT ;  /* 0x0000002527287210 */ /* 0x008fe400027fe426 */
[-C--:B------:R-:W-:Y:S02]  /*53d0*/  HMMA.16816.F32 R36, R64, R48.reuse, RZ ;  /* 0x000000304024723c */ /* 0x080fe400000018ff */
[C---:B------:R-:W-:Y:S04]  /*53e0*/  LEA R133, P4, R2.reuse, c[0x0][0x1f8], 0x1 ;  /* 0x00007e0002857a11 */ /* 0x040fe800078808ff */
[----:B------:R-:W-:Y:S01]  /*53f0*/  LEA.HI.X R2, R2, c[0x0][0x1fc], R40, 0x1, P4 ;  /* 0x00007f0002027a11 */ /* 0x000fe200020f0c28 */
[----:B------:R-:W1:Y:S01]  /*5400*/  SHFL.IDX PT, R135, R133, RZ, 0x1c1f ;  /* 0x001c1fff85877589 */ /* 0x000e6200000e0000 */
[C---:B------:R-:W-:Y:S05]  /*5410*/  HMMA.16816.F32 R40, R60.reuse, R48, RZ ;  /* 0x000000303c28723c */ /* 0x040fea00000018ff */
[----:B------:R-:W2:Y:S03]  /*5420*/  SHFL.IDX PT, R134, R2, RZ, 0x1c1f ;  /* 0x001c1fff02867589 */ /* 0x000ea600000e0000 */
[-C--:B------:R-:W-:Y:S03]  /*5430*/  HMMA.16816.F32 R44, R60, R50.reuse, RZ ;  /* 0x000000323c2c723c */ /* 0x080fe600000018ff */
[----:B------:R-:W3:Y:S05]  /*5440*/  SHFL.IDX PT, R133, R133, 0x1, 0x1c1f ;  /* 0x003c1f0085857f89 */ /* 0x000eea00000e0000 */
[C---:B------:R-:W-:Y:S01]  /*5450*/  HMMA.16816.F32 R48, R64.reuse, R50, RZ ;  /* 0x000000324030723c */ /* 0x040fe200000018ff */
[----:B------:R-:W-:Y:S03]  /*5460*/  SHFL.IDX PT, R2, R2, 0x1, 0x1c1f ;  /* 0x003c1f0002027f89 */ /* 0x000fe600000e0000 */
[C---:B-1----:R-:W-:Y:S04]  /*5470*/  IADD3 R196, P5, R135.reuse, R229, RZ ;  /* 0x000000e587c47210 */ /* 0x042fe80007fbe0ff */
[-C--:B------:R-:W-:Y:S01]  /*5480*/  HMMA.16816.F32 R52, R64, R172.reuse, RZ ;  /* 0x000000ac4034723c */ /* 0x080fe200000018ff */
[C---:B------:R-:W-:Y:S03]  /*5490*/  IADD3 R136, P4, R135.reuse, R227, RZ ;  /* 0x000000e387887210 */ /* 0x040fe60007f9e0ff */
[C---:B--2---:R-:W-:Y:S02]  /*54a0*/  IMAD.X R197, R134.reuse, 0x1, R230, P5 ;  /* 0x0000000186c57824 */ /* 0x044fe400028e06e6 */
[C---:B------:R-:W-:Y:S02]  /*54b0*/  IMAD.X R137, R134.reuse, 0x1, R228, P4 ;  /* 0x0000000186897824 */ /* 0x040fe400020e06e4 */
[C---:B------:R-:W-:Y:S08]  /*54c0*/  HMMA.16816.F32 R56, R60.reuse, R172, RZ ;  /* 0x000000ac3c38723c */ /* 0x040ff000000018ff */
[-C--:B------:R-:W-:Y:S08]  /*54d0*/  HMMA.16816.F32 R60, R60, R174.reuse, RZ ;  /* 0x000000ae3c3c723c */ /* 0x080ff000000018ff */
[----:B------:R-:W-:Y:S01]  /*54e0*/  HMMA.16816.F32 R64, R64, R174, RZ ;  /* 0x000000ae4040723c */ /* 0x000fe200000018ff */
[----:B------:R-:W1:Y:S06]  /*54f0*/  LDSM.16.M88.4 R172, [R218+0x400] ;  /* 0x00040000daac783b */ /* 0x000e6c0000000200 */
[----:B------:R-:W-:Y:S01]  /*5500*/  @!PT LDS RZ, [RZ] ;  /* 0x00000000fffff984 */ /* 0x000fe20000000800 */
[----:B------:R-:W-:Y:S01]  /*5510*/  @!PT LDS RZ, [RZ] ;  /* 0x00000000fffff984 */ /* 0x000fe20000000800 */
[----:B------:R-:W-:Y:S01]  /*5520*/  @!PT LDS RZ, [RZ] ;  /* 0x00000000fffff984 */ /* 0x000fe20000000800 */
[----:B------:R2:W-:Y:S01]  /*5530*/  LDGSTS.E.BYPASS.LTC128B.128 [R221+0x100], [R196.64], !P3 ;  /* 0x00100000c4dd7fae */ /* 0x0005e2000d901d46 */
[-C--:B------:R-:W-:Y:S05]  /*5540*/  HMMA.16816.F32 R4, R176, R180.reuse, R4 ;  /* 0x000000b4b004723c */ /* 0x080fea0000001804 */
[----:B------:R3:W-:Y:S03]  /*5550*/  LDGSTS.E.BYPASS.LTC128B.128 [R221+0x1100], [R136.64], !P2 ;  /* 0x0110000088dd7fae */ /* 0x0007e6000d101d46 */
[C---:B------:R-:W-:Y:S08]  /*5560*/  HMMA.16816.F32 R8, R184.reuse, R180, R8 ;  /* 0x000000b4b808723c */ /* 0x040ff00000001808 */
[-C--:B------:R-:W-:Y:S08]  /*5570*/  HMMA.16816.F32 R12, R184, R182.reuse, R12 ;  /* 0x000000b6b80c723c */ /* 0x080ff0000000180c */
[C---:B------:R-:W-:Y:S04]  /*5580*/  HMMA.16816.F32 R16, R176.reuse, R182, R16 ;  /* 0x000000b6b010723c */ /* 0x040fe80000001810 */
[----:B--2---:R-:W-:Y:S02]  /*5590*/  IADD3 R196, P5, R135, R225, RZ ;  /* 0x000000e187c47210 */ /* 0x004fe40007fbe0ff */
[C---:B---3--:R-:W-:Y:S02]  /*55a0*/  IADD3 R136, P4, R133.reuse, R229, RZ ;  /* 0x000000e585887210 */ /* 0x048fe40007f9e0ff */
[-C--:B-1----:R-:W-:Y:S04]  /*55b0*/  HMMA.16816.F32 R20, R176, R172.reuse, R20 ;  /* 0x000000acb014723c */ /* 0x082fe80000001814 */
[----:B------:R-:W-:Y:S01]  /*55c0*/  IMAD.X R197, R134, 0x1, R226, P5 ;  /* 0x0000000186c57824 */ /* 0x000fe200028e06e2 */
[C---:B------:R-:W-:Y:S01]  /*55d0*/  IADD3 R198, P5, R133.reuse, R227, RZ ;  /* 0x000000e385c67210 */ /* 0x040fe20007fbe0ff */
[C---:B------:R-:W-:Y:S01]  /*55e0*/  IMAD.X R137, R2.reuse, 0x1, R230, P4 ;  /* 0x0000000102897824 */ /* 0x040fe200020e06e6 */
[----:B------:R-:W-:Y:S01]  /*55f0*/  IADD3 R134, P4, R133, R225, RZ ;  /* 0x000000e185867210 */ /* 0x000fe20007f9e0ff */
[C---:B------:R-:W-:Y:S01]  /*5600*/  HMMA.16816.F32 R24, R184.reuse, R172, R24 ;  /* 0x000000acb818723c */ /* 0x040fe20000001818 */
[----:B------:R1:W-:Y:S03]  /*5610*/  LDGSTS.E.BYPASS.LTC128B.128 [R221+0x2100], [R196.64], !P1 ;  /* 0x02100000c4dd7fae */ /* 0x0003e6000c901d46 */
[C---:B------:R-:W-:Y:S02]  /*5620*/  IMAD.X R199, R2.reuse, 0x1, R228, P5 ;  /* 0x0000000102c77824 */ /* 0x040fe400028e06e4 */
[----:B------:R-:W-:Y:S01]  /*5630*/  IMAD.X R135, R2, 0x1, R226, P4 ;  /* 0x0000000102877824 */ /* 0x000fe200020e06e2 */
[----:B------:R2:W-:Y:S01]  /*5640*/  LDGSTS.E.BYPASS.LTC128B.128 [R221+0x900], [R136.64], !P3 ;  /* 0x0090000088dd7fae */ /* 0x0005e2000d901d46 */
[-C--:B------:R-:W-:Y:S03]  /*5650*/  HMMA.16816.F32 R28, R184, R174.reuse, R28 ;  /* 0x000000aeb81c723c */ /* 0x080fe6000000181c */
[----:B------:R-:W-:Y:S02]  /*5660*/  ISETP.GT.AND P4, PT, R224, R250, PT ;  /* 0x000000fae000720c */ /* 0x000fe40003f84270 */
[----:B------:R1:W-:Y:S03]  /*5670*/  LDGSTS.E.BYPASS.LTC128B.128 [R221+0x1900], [R198.64], !P2 ;  /* 0x01900000c6dd7fae */ /* 0x0003e6000d101d46 */
[C---:B------:R-:W-:Y:S03]  /*5680*/  HMMA.16816.F32 R32, R176.reuse, R174, R32 ;  /* 0x000000aeb020723c */ /* 0x040fe60000001820 */
[----:B------:R2:W-:Y:S05]  /*5690*/  LDGSTS.E.BYPASS.LTC128B.128 [R221+0x2900], [R134.64], !P1 ;  /* 0x0290000086dd7fae */ /* 0x0005ea000c901d46 */
[-C--:B------:R-:W-:Y:S01]  /*56a0*/  HMMA.16816.F32 R36, R176, R188.reuse, R36 ;  /* 0x000000bcb024723c */ /* 0x080fe20000001824 */
[----:B------:R-:W-:Y:S06]  /*56b0*/  LDSM.16.M88.4 R200, [R139+0x4100] ;  /* 0x004100008bc8783b */ /* 0x000fec0000000200 */
[----:B------:R-:W0:Y:S01]  /*56c0*/  LDGDEPBAR ;  /* 0x00000000000079af */ /* 0x000e220000000000 */
[C---:B------:R-:W-:Y:S05]  /*56d0*/  HMMA.16816.F32 R40, R184.reuse, R188, R40 ;  /* 0x000000bcb828723c */ /* 0x040fea0000001828 */
[----:B------:R-:W-:Y:S03]  /*56e0*/  LDSM.16.M88.4 R204, [R219+0x9100] ;  /* 0x00910000dbcc783b */ /* 0x000fe60000000200 */
[-C--:B------:R-:W-:Y:S03]  /*56f0*/  HMMA.16816.F32 R44, R184, R190.reuse, R44 ;  /* 0x000000beb82c723c */ /* 0x080fe6000000182c */
[----:B-1----:R-:W1:Y:S05]  /*5700*/  LDSM.16.M88.4 R196, [R219+0x8100] ;  /* 0x00810000dbc4783b */ /* 0x002e6a0000000200 */
[C---:B------:R-:W-:Y:S01]  /*5710*/  HMMA.16816.F32 R48, R176.reuse, R190, R48 ;  /* 0x000000beb030723c */ /* 0x040fe20000001830 */
[----:B------:R-:W3:Y:S06]  /*5720*/  LDSM.16.M88.4 R180, [R139+0x4500] ;  /* 0x004500008bb4783b */ /* 0x000eec0000000200 */
[----:B------:R-:W4:Y:S01]  /*5730*/  LDSM.16.M88.4 R172, [R139+0x4900] ;  /* 0x004900008bac783b */ /* 0x000f220000000200 */
[-C--:B------:R-:W-:Y:S05]  /*5740*/  HMMA.16816.F32 R52, R176, R192.reuse, R52 ;  /* 0x000000c0b034723c */ /* 0x080fea0000001834 */
[----:B------:R-:W-:Y:S03]  /*5750*/  LDSM.16.M88.4 R188, [R218+0x1000] ;  /* 0x00100000dabc783b */ /* 0x000fe60000000200 */
[C---:B------:R-:W-:Y:S03]  /*5760*/  HMMA.16816.F32 R56, R184.reuse, R192, R56 ;  /* 0x000000c0b838723c */ /* 0x040fe60000001838 */
[----:B------:R-:W-:Y:S05]  /*5770*/  LDSM.16.M88.4 R208, [R218+0x1800] ;  /* 0x00180000dad0783b */ /* 0x000fea0000000200 */
[-C--:B------:R-:W-:Y:S01]  /*5780*/  HMMA.16816.F32 R60, R184, R194.reuse, R60 ;  /* 0x000000c2b83c723c */ /* 0x080fe2000000183c */
[----:B------:R-:W5:Y:S06]  /*5790*/  LDSM.16.M88.4 R184, [R139+0x4d00] ;  /* 0x004d00008bb8783b */ /* 0x000f6c0000000200 */
[----:B------:R-:W-:Y:S01]  /*57a0*/  LDSM.16.M88.4 R212, [R218+0x1c00] ;  /* 0x001c0000dad4783b */ /* 0x000fe20000000200 */
[----:B------:R-:W-:Y:S05]  /*57b0*/  HMMA.16816.F32 R64, R176, R194, R64 ;  /* 0x000000c2b040723c */ /* 0x000fea0000001840 */
[----:B------:R-:W2:Y:S03]  /*57c0*/  LDSM.16.M88.4 R176, [R220+0x8100] ;  /* 0x00810000dcb0783b */ /* 0x000ea60000000200 */
[-C--:B-1----:R-:W-:Y:S03]  /*57d0*/  HMMA.16816.F32 R4, R196, R200.reuse, R4 ;  /* 0x000000c8c404723c */ /* 0x082fe60000001804 */
[----:B------:R-:W1:Y:S05]  /*57e0*/  LDSM.16.M88.4 R192, [R220+0x9100] ;  /* 0x00910000dcc0783b */ /* 0x000e6a0000000200 */
[C---:B------:R-:W-:Y:S08]  /*57f0*/  HMMA.16816.F32 R8, R204.reuse, R200, R8 ;  /* 0x000000c8cc08723c */ /* 0x040ff00000001808 */
[-C--:B------:R-:W-:Y:S08]  /*5800*/  HMMA.16816.F32 R12, R204, R202.reuse, R12 ;  /* 0x000000cacc0c723c */ /* 0x080ff0000000180c */
[C---:B------:R-:W-:Y:S01]  /*5810*/  HMMA.16816.F32 R16, R196.reuse, R202, R16 ;  /* 0x000000cac410723c */ /* 0x040fe20000001810 */
[----:B------:R-:W1:Y:S07]  /*5820*/  LDSM.16.M88.4 R200, [R218+0x1400] ;  /* 0x00140000dac8783b */ /* 0x000e6e0000000200 */
[-C--:B---3--:R-:W-:Y:S08]  /*5830*/  HMMA.16816.F32 R20, R196, R180.reuse, R20 ;  /* 0x000000b4c414723c */ /* 0x088ff00000001814 */
[C---:B------:R-:W-:Y:S08]  /*5840*/  HMMA.16816.F32 R24, R204.reuse, R180, R24 ;  /* 0x000000b4cc18723c */ /* 0x040ff00000001818 */
        /* <DEDUP_REMOVED lines=8> */
[-C--:B-----5:R-:W-:Y:S08]  /*58d0*/  HMMA.16816.F32 R52, R196, R184.reuse, R52 ;  /* 0x000000b8c434723c */ /* 0x0a0ff00000001834 */
[C---:B------:R-:W-:Y:S08]  /*58e0*/  HMMA.16816.F32 R56, R204.reuse, R184, R56 ;  /* 0x000000b8cc38723c */ /* 0x040ff00000001838 */
[-C--:B------:R-:W-:Y:S01]  /*58f0*/  HMMA.16816.F32 R60, R204, R186.reuse, R60 ;  /* 0x000000bacc3c723c */ /* 0x080fe2000000183c */
[----:B------:R-:W-:Y:S07]  /*5900*/  LDSM.16.M88.4 R204, [R220+0xb100] ;  /* 0x00b10000dccc783b */ /* 0x000fee0000000200 */
[----:B------:R-:W-:Y:S01]  /*5910*/  HMMA.16816.F32 R64, R196, R186, R64 ;  /* 0x000000bac440723c */ /* 0x000fe20000001840 */
[----:B------:R-:W4:Y:S06]  /*5920*/  LDSM.16.M88.4 R184, [R219+0xb100] ;  /* 0x00b10000dbb8783b */ /* 0x000f2c0000000200 */
[----:B------:R-:W-:Y:S01]  /*5930*/  LDSM.16.M88.4 R196, [R139+0x5d00] ;  /* 0x005d00008bc4783b */ /* 0x000fe20000000200 */
[-C--:B--2---:R-:W-:Y:S08]  /*5940*/  HMMA.16816.F32 R4, R176, R188.reuse, R4 ;  /* 0x000000bcb004723c */ /* 0x084ff00000001804 */
[C---:B-1----:R-:W-:Y:S08]  /*5950*/  HMMA.16816.F32 R8, R192.reuse, R188, R8 ;  /* 0x000000bcc008723c */ /* 0x042ff00000001808 */
        /* <DEDUP_REMOVED lines=18> */
[----:B------:R-:W5:Y:S06]  /*5a80*/  LDSM.16.M88.4 R176, [R220+0xa100] ;  /* 0x00a10000dcb0783b */ /* 0x000f6c0000000200 */
[----:B------:R-:W2:Y:S01]  /*5a90*/  LDSM.16.M88.4 R212, [R218+0x2800] ;  /* 0x00280000dad4783b */ /* 0x000ea20000000200 */
[-C--:B---3--:R-:W-:Y:S08]  /*5aa0*/  HMMA.16816.F32 R4, R172, R180.reuse, R4 ;  /* 0x000000b4ac04723c */ /* 0x088ff00000001804 */
[C---:B----4-:R-:W-:Y:S08]  /*5ab0*/  HMMA.16816.F32 R8, R184.reuse, R180, R8 ;  /* 0x000000b4b808723c */ /* 0x050ff00000001808 */
[-C--:B------:R-:W-:Y:S08]  /*5ac0*/  HMMA.16816.F32 R12, R184, R182.reuse, R12 ;  /* 0x000000b6b80c723c */ /* 0x080ff0000000180c */
[C---:B------:R-:W-:Y:S01]  /*5ad0*/  HMMA.16816.F32 R16, R172.reuse, R182, R16 ;  /* 0x000000b6ac10723c */ /* 0x040fe20000001810 */
[----:B------:R-:W3:Y:S01]  /*5ae0*/  LDSM.16.M88.4 R180, [R218+0x2c00] ;  /* 0x002c0000dab4783b */ /* 0x000ee20000000200 */
[----:B------:R-:W-:Y:S05]  /*5af0*/  DEPBAR.LE SB0, 0x0 ;  /* 0x000080000000791a */ /* 0x000fea0000000000 */
[----:B------:R-:W-:Y:S01]  /*5b00*/  BAR.SYNC.DEFER_BLOCKING 0x0 ;  /* 0x0000000000007b1d */ /* 0x000fe20000010000 */
        /* <DEDUP_REMOVED lines=12> */
[-C--:B-----5:R-:W-:Y:S08]  /*5bd0*/  HMMA.16816.F32 R4, R176, R200.reuse, R4 ;  /* 0x000000c8b004723c */ /* 0x0a0ff00000001804 */
        /* <DEDUP_REMOVED lines=16> */
.L_x_1827:
[----:B------:R-:W-:Y:S01]  /*5ce0*/  FMNMX.FTZ R2, R4, R0, !PT ;  /* 0x0000000004027209 */ /* 0x000fe20007810000 */
[----:B--2---:R-:W-:Y:S01]  /*5cf0*/  LDSM.16.MT88.4 R176, [R217+0x100] ;  /* 0x00010000d9b0783b */ /* 0x004fe20000004200 */
        /* <DEDUP_REMOVED lines=36> */
[----:B------:R-:W1:Y:S01]  /*5f40*/  SHFL.BFLY PT, R137, R2, 0x2, 0x1f ;  /* 0x0c401f0002897f89 */ /* 0x000e6200000e0000 */
[----:B------:R-:W-:Y:S02]  /*5f50*/  FMNMX.FTZ R134, R66, R134, !PT ;  /* 0x0000008642867209 */ /* 0x000fe40007810000 */
[----:B------:R-:W-:Y:S02]  /*5f60*/  FMNMX.FTZ R133, R28, R133, !PT ;  /* 0x000000851c857209 */ /* 0x000fe40007810000 */
[----:B------:R-:W-:Y:S02]  /*5f70*/  FMNMX.FTZ R134, R67, R134, !PT ;  /* 0x0000008643867209 */ /* 0x000fe40007810000 */
        /* <DEDUP_REMOVED lines=17> */
[----:B--2---:R-:W-:Y:S01]  /*6090*/  FMNMX.FTZ R134, R134, R136, !PT ;  /* 0x0000008886867209 */ /* 0x004fe20007810000 */
[----:B------:R-:W1:Y:S01]  /*60a0*/  SHFL.BFLY PT, R137, R2, 0x1, 0x1f ;  /* 0x0c201f0002897f89 */ /* 0x000e6200000e0000 */
[----:B------:R-:W-:Y:S02]  /*60b0*/  FMNMX.FTZ R133, R61, R133, !PT ;  /* 0x000000853d857209 */ /* 0x000fe40007810000 */
[----:B------:R-:W-:Y:S02]  /*60c0*/  FMNMX.FTZ R135, R31, R135, !PT ;  /* 0x000000871f877209 */ /* 0x000fe40007810000 */
[----:B------:R-:W-:Y:S02]  /*60d0*/  ISETP.GT.AND P4, PT, R224, R250, PT ;  /* 0x000000fae000720c */ /* 0x000fe40003f84270 */
[----:B------:R-:W-:Y:S01]  /*60e0*/  FMNMX.FTZ R135, R42, R135, !PT ;  /* 0x000000872a877209 */ /* 0x000fe20007810000 */
[----:B------:R-:W2:Y:S03]  /*60f0*/  SHFL.BFLY PT, R136, R134, 0x1, 0x1f ;  /* 0x0c201f0086887f89 */ /* 0x000ea600000e0000 */
[----:B------:R-:W-:Y:S04]  /*6100*/  FMNMX.FTZ R135, R43, R135, !PT ;  /* 0x000000872b877209 */ /* 0x000fe80007810000 */
[----:B------:R-:W-:Y:S01]  /*6110*/  FMNMX.FTZ R135, R46, R135, !PT ;  /* 0x000000872e877209 */ /* 0x000fe20007810000 */
[----:B------:R-:W3:Y:S01]  /*6120*/  SHFL.BFLY PT, R172, R133, 0x2, 0x1f ;  /* 0x0c401f0085ac7f89 */ /* 0x000ee200000e0000 */
        /* <DEDUP_REMOVED lines=8> */
[--C-:B------:R-:W-:Y:S02]  /*61b0*/  FFMA.FTZ R16, R16, c[0x0][0x2d0], -R180.reuse ;  /* 0x0000b40010107a23 */ /* 0x100fe400000108b4 */
[----:B------:R1:W2:Y:S01]  /*61c0*/  MUFU.EX2 R134, R2 ;  /* 0x0000000200867308 */ /* 0x0002a20000000800 */
[----:B------:R-:W-:Y:S01]  /*61d0*/  FMNMX.FTZ R0, R62, R0, !PT ;  /* 0x000000003e007209 */ /* 0x000fe20007810000 */
[----:B------:R-:W-:Y:S01]  /*61e0*/  FMUL.FTZ R181, R136, c[0x0][0x2d0] ;  /* 0x0000b40088b57a20 */ /* 0x000fe20000410000 */
[----:B---3--:R-:W-:Y:S01]  /*61f0*/  FMNMX.FTZ R133, R133, R172, !PT ;  /* 0x000000ac85857209 */ /* 0x008fe20007810000 */
[--C-:B------:R-:W-:Y:S01]  /*6200*/  FFMA.FTZ R17, R17, c[0x0][0x2d0], -R180.reuse ;  /* 0x0000b40011117a23 */ /* 0x100fe200000108b4 */
[----:B------:R-:W-:Y:S01]  /*6210*/  FMNMX.FTZ R0, R63, R0, !PT ;  /* 0x000000003f007209 */ /* 0x000fe20007810000 */
[--C-:B------:R-:W-:Y:S02]  /*6220*/  FFMA.FTZ R18, R18, c[0x0][0x2d0], -R181.reuse ;  /* 0x0000b40012127a23 */ /* 0x100fe400000108b5 */
[----:B------:R-:W3:Y:S01]  /*6230*/  SHFL.BFLY PT, R172, R133, 0x1, 0x1f ;  /* 0x0c201f0085ac7f89 */ /* 0x000ee200000e0000 */
[--C-:B------:R-:W-:Y:S01]  /*6240*/  FFMA.FTZ R19, R19, c[0x0][0x2d0], -R181.reuse ;  /* 0x0000b40013137a23 */ /* 0x100fe200000108b5 */
[----:B------:R2:W-:Y:S01]  /*6250*/  MUFU.EX2 R242, R16 ;  /* 0x0000001000f27308 */ /* 0x0005e20000000800 */
[--C-:B------:R-:W-:Y:S02]  /*6260*/  FFMA.FTZ R4, R4, c[0x0][0x2d0], -R180.reuse ;  /* 0x0000b40004047a23 */ /* 0x100fe400000108b4 */
[--C-:B------:R-:W-:Y:S02]  /*6270*/  FFMA.FTZ R5, R5, c[0x0][0x2d0], -R180.reuse ;  /* 0x0000b40005057a23 */ /* 0x100fe400000108b4 */
[--C-:B------:R-:W-:Y:S02]  /*6280*/  FFMA.FTZ R6, R6, c[0x0][0x2d0], -R181.reuse ;  /* 0x0000b40006067a23 */ /* 0x100fe400000108b5 */
[--C-:B------:R-:W-:Y:S02]  /*6290*/  FFMA.FTZ R7, R7, c[0x0][0x2d0], -R181.reuse ;  /* 0x0000b40007077a23 */ /* 0x100fe400000108b5 */
[--C-:B------:R-:W-:Y:S01]  /*62a0*/  FFMA.FTZ R36, R36, c[0x0][0x2d0], -R180.reuse ;  /* 0x0000b40024247a23 */ /* 0x100fe200000108b4 */
[----:B------:R4:W-:Y:S01]  /*62b0*/  MUFU.EX2 R244, R17 ;  /* 0x0000001100f47308 */ /* 0x0009e20000000800 */
[--C-:B------:R-:W-:Y:S02]  /*62c0*/  FFMA.FTZ R37, R37, c[0x0][0x2d0], -R180.reuse ;  /* 0x0000b40025257a23 */ /* 0x100fe400000108b4 */
[----:B------:R-:W-:Y:S02]  /*62d0*/  FFMA.FTZ R38, R38, c[0x0][0x2d0], -R181 ;  /* 0x0000b40026267a23 */ /* 0x000fe400000108b5 */
[----:B-1----:R-:W-:Y:S02]  /*62e0*/  FADD.FTZ R2, -R136, R3 ;  /* 0x0000000388027221 */ /* 0x002fe40000010100 */
[----:B------:R-:W1:Y:S01]  /*62f0*/  SHFL.BFLY PT, R3, R0, 0x2, 0x1f ;  /* 0x0c401f0000037f89 */ /* 0x000e6200000e0000 */
[--C-:B------:R-:W-:Y:S02]  /*6300*/  FFMA.FTZ R39, R39, c[0x0][0x2d0], -R181.reuse ;  /* 0x0000b40027277a23 */ /* 0x100fe400000108b5 */
[----:B------:R-:W-:Y:S01]  /*6310*/  FMUL.FTZ R2, R2, c[0x0][0x2d0] ;  /* 0x0000b40002027a20 */ /* 0x000fe20000410000 */
[----:B------:R-:W-:Y:S01]  /*6320*/  MUFU.EX2 R240, R18 ;  /* 0x0000001200f07308 */ /* 0x000fe20000000800 */
[----:B---3--:R-:W-:Y:S01]  /*6330*/  FMNMX.FTZ R135, R133, R172, !PT ;  /* 0x000000ac85877209 */ /* 0x008fe20007810000 */
[--C-:B------:R-:W-:Y:S02]  /*6340*/  FFMA.FTZ R48, R48, c[0x0][0x2d0], -R180.reuse ;  /* 0x0000b40030307a23 */ /* 0x100fe400000108b4 */
[----:B------:R-:W-:Y:S01]  /*6350*/  LDSM.16.MT88.4 R172, [R216+0x100] ;  /* 0x00010000d8ac783b */ /* 0x000fe20000004200 */
[----:B--2---:R-:W-:Y:S02]  /*6360*/  FMUL.FTZ R16, R134, R152 ;  /* 0x0000009886107220 */ /* 0x004fe40000410000 */
[----:B------:R-:W-:Y:S02]  /*6370*/  FMUL.FTZ R182, R135, c[0x0][0x2d0] ;  /* 0x0000b40087b67a20 */ /* 0x000fe40000410000 */
[----:B------:R-:W-:Y:S01]  /*6380*/  FFMA.FTZ R49, R49, c[0x0][0x2d0], -R180 ;  /* 0x0000b40031317a23 */ /* 0x000fe200000108b4 */
[----:B------:R2:W3:Y:S01]  /*6390*/  MUFU.EX2 R133, R2 ;  /* 0x0000000200857308 */ /* 0x0004e20000000800 */
[--C-:B------:R-:W-:Y:S02]  /*63a0*/  FFMA.FTZ R12, R12, c[0x0][0x2d0], -R182.reuse ;  /* 0x0000b4000c0c7a23 */ /* 0x100fe400000108b6 */
[--C-:B------:R-:W-:Y:S02]  /*63b0*/  FFMA.FTZ R13, R13, c[0x0][0x2d0], -R182.reuse ;  /* 0x0000b4000d0d7a23 */ /* 0x100fe400000108b6 */
[--C-:B------:R-:W-:Y:S02]  /*63c0*/  FFMA.FTZ R8, R8, c[0x0][0x2d0], -R182.reuse ;  /* 0x0000b40008087a23 */ /* 0x100fe400000108b6 */
[--C-:B------:R-:W-:Y:S02]  /*63d0*/  FFMA.FTZ R9, R9, c[0x0][0x2d0], -R182.reuse ;  /* 0x0000b40009097a23 */ /* 0x100fe400000108b6 */
[----:B----4-:R-:W-:Y:S01]  /*63e0*/  FMUL.FTZ R17, R134, R153 ;  /* 0x0000009986117220 */ /* 0x010fe20000410000 */
[----:B-1----:R-:W-:Y:S01]  /*63f0*/  FMNMX.FTZ R0, R0, R3, !PT ;  /* 0x0000000300007209 */ /* 0x002fe20007810000 */
[----:B------:R1:W-:Y:S01]  /*6400*/  MUFU.EX2 R239, R19 ;  /* 0x0000001300ef7308 */ /* 0x0003e20000000800 */
[--C-:B------:R-:W-:Y:S02]  /*6410*/  FFMA.FTZ R50, R50, c[0x0][0x2d0], -R181.reuse ;  /* 0x0000b40032327a23 */ /* 0x100fe400000108b5 */
[--C-:B------:R-:W-:Y:S02]  /*6420*/  FFMA.FTZ R51, R51, c[0x0][0x2d0], -R181.reuse ;  /* 0x0000b40033337a23 */ /* 0x100fe400000108b5 */
[--C-:B------:R-:W-:Y:S02]  /*6430*/  FFMA.FTZ R40, R40, c[0x0][0x2d0], -R182.reuse ;  /* 0x0000b40028287a23 */ /* 0x100fe400000108b6 */
[----:B------:R-:W-:Y:S02]  /*6440*/  FFMA.FTZ R41, R41, c[0x0][0x2d0], -R182 ;  /* 0x0000b40029297a23 */ /* 0x000fe400000108b6 */
[--C-:B------:R-:W-:Y:S01]  /*6450*/  FFMA.FTZ R52, R52, c[0x0][0x2d0], -R180.reuse ;  /* 0x0000b40034347a23 */ /* 0x100fe200000108b4 */
[----:B------:R4:W-:Y:S01]  /*6460*/  MUFU.EX2 R241, R4 ;  /* 0x0000000400f17308 */ /* 0x0009e20000000800 */
[----:B------:R-:W-:Y:S02]  /*6470*/  FFMA.FTZ R53, R53, c[0x0][0x2d0], -R180 ;  /* 0x0000b40035357a23 */ /* 0x000fe400000108b4 */
[----:B--2---:R-:W-:Y:S02]  /*6480*/  FADD.FTZ R2, -R135, R132 ;  /* 0x0000008487027221 */ /* 0x004fe40000010100 */
[----:B---3--:R-:W-:Y:S02]  /*6490*/  FMUL.FTZ R18, R133, R154 ;  /* 0x0000009a85127220 */ /* 0x008fe40000410000 */
[----:B------:R-:W-:Y:S02]  /*64a0*/  FMUL.FTZ R2, R2, c[0x0][0x2d0] ;  /* 0x0000b40002027a20 */ /* 0x000fe40000410000 */
[--C-:B------:R-:W-:Y:S01]  /*64b0*/  FFMA.FTZ R54, R54, c[0x0][0x2d0], -R181.reuse ;  /* 0x0000b40036367a23 */ /* 0x100fe200000108b5 */
[----:B------:R-:W2:Y:S01]  /*64c0*/  MUFU.EX2 R243, R5 ;  /* 0x0000000500f37308 */ /* 0x000ea20000000800 */
[--C-:B------:R-:W-:Y:S02]  /*64d0*/  FFMA.FTZ R55, R55, c[0x0][0x2d0], -R181.reuse ;  /* 0x0000b40037377a23 */ /* 0x100fe400000108b5 */
[--C-:B------:R-:W-:Y:S02]  /*64e0*/  FFMA.FTZ R56, R56, c[0x0][0x2d0], -R182.reuse ;  /* 0x0000b40038387a23 */ /* 0x100fe400000108b6 */
[----:B-1----:R-:W-:Y:S02]  /*64f0*/  FMUL.FTZ R19, R133, R155 ;  /* 0x0000009b85137220 */ /* 0x002fe40000410000 */
[----:B------:R-:W-:Y:S01]  /*6500*/  LDSM.16.MT88.4 R152, [R217+0x1100] ;  /* 0x00110000d998783b */ /* 0x000fe20000004200 */
[----:B------:R-:W-:Y:S02]  /*6510*/  FFMA.FTZ R57, R57, c[0x0][0x2d0], -R182 ;  /* 0x0000b40039397a23 */ /* 0x000fe400000108b6 */
[----:B------:R1:W3:Y:S01]  /*6520*/  MUFU.EX2 R132, R2 ;  /* 0x0000000200847308 */ /* 0x0002e20000000800 */
[--C-:B------:R-:W-:Y:S02]  /*6530*/  FFMA.FTZ R20, R20, c[0x0][0x2d0], -R180.reuse ;  /* 0x0000b40014147a23 */ /* 0x100fe400000108b4 */
[----:B------:R-:W-:Y:S02]  /*6540*/  FFMA.FTZ R21, R21, c[0x0][0x2d0], -R180 ;  /* 0x0000b40015157a23 */ /* 0x000fe400000108b4 */
[----:B----4-:R-:W-:Y:S02]  /*6550*/  FMUL.FTZ R4, R134, R144 ;  /* 0x0000009086047220 */ /* 0x010fe40000410000 */
[----:B------:R-:W-:Y:S02]  /*6560*/  FFMA.FTZ R22, R22, c[0x0][0x2d0], -R181 ;  /* 0x0000b40016167a23 */ /* 0x000fe400000108b5 */
        /* <DEDUP_REMOVED lines=8> */
[----:B------:R-:W2:Y:S01]  /*65f0*/  MUFU.EX2 R238, R7 ;  /* 0x0000000700ee7308 */ /* 0x000ea20000000800 */
[----:B------:R-:W-:Y:S02]  /*6600*/  FMUL.FTZ R93, R134, R93 ;  /* 0x0000005d865d7220 */ /* 0x000fe40000410000 */
[C---:B------:R-:W-:Y:S01]  /*6610*/  FMUL.FTZ R94, R133.reuse, R94 ;  /* 0x0000005e855e7220 */ /* 0x040fe20000410000 */
[----:B-1----:R-:W1:Y:S01]  /*6620*/  SHFL.BFLY PT, R2, R0, 0x1, 0x1f ;  /* 0x0c201f0000027f89 */ /* 0x002e6200000e0000 */
[C---:B---3--:R-:W-:Y:S02]  /*6630*/  FMUL.FTZ R88, R132.reuse, R88 ;  /* 0x0000005884587220 */ /* 0x048fe40000410000 */
[----:B------:R-:W-:Y:S02]  /*6640*/  FMUL.FTZ R89, R132, R89 ;  /* 0x0000005984597220 */ /* 0x000fe40000410000 */
[C---:B------:R-:W-:Y:S01]  /*6650*/  FMUL.FTZ R95, R133.reuse, R95 ;  /* 0x0000005f855f7220 */ /* 0x040fe20000410000 */
[----:B------:R3:W-:Y:S01]  /*6660*/  MUFU.EX2 R235, R12 ;  /* 0x0000000c00eb7308 */ /* 0x0007e20000000800 */
[C---:B------:R-:W-:Y:S02]  /*6670*/  FMUL.FTZ R96, R134.reuse, R96 ;  /* 0x0000006086607220 */ /* 0x040fe40000410000 */
[----:B------:R-:W-:Y:S02]  /*6680*/  FMUL.FTZ R97, R134, R97 ;  /* 0x0000006186617220 */ /* 0x000fe40000410000 */
[C---:B----4-:R-:W-:Y:S01]  /*6690*/  FMUL.FTZ R6, R133.reuse, R146 ;  /* 0x0000009285067220 */ /* 0x050fe20000410000 */
[----:B------:R-:W-:Y:S01]  /*66a0*/  F2FP.PACK_AB R146, R244, R242 ;  /* 0x000000f2f492723e */ /* 0x000fe200000000ff */
[C---:B------:R-:W-:Y:S02]  /*66b0*/  FMUL.FTZ R98, R133.reuse, R98 ;  /* 0x0000006285627220 */ /* 0x040fe40000410000 */
[C---:B------:R-:W-:Y:S01]  /*66c0*/  FMUL.FTZ R99, R133.reuse, R99 ;  /* 0x0000006385637220 */ /* 0x040fe20000410000 */
[----:B------:R-:W-:Y:S01]  /*66d0*/  MUFU.EX2 R236, R13 ;  /* 0x0000000d00ec7308 */ /* 0x000fe20000000800 */
[C---:B------:R-:W-:Y:S02]  /*66e0*/  FMUL.FTZ R100, R132.reuse, R100 ;  /* 0x0000006484647220 */ /* 0x040fe40000410000 */
[----:B------:R-:W-:Y:S01]  /*66f0*/  FMUL.FTZ R101, R132, R101 ;  /* 0x0000006584657220 */ /* 0x000fe20000410000 */
[----:B--2---:R-:W-:Y:S01]  /*6700*/  F2FP.PACK_AB R145, R238, R237 ;  /* 0x000000edee91723e */ /* 0x004fe200000000ff */
[----:B------:R-:W-:Y:S01]  /*6710*/  FMUL.FTZ R7, R133, R147 ;  /* 0x0000009385077220 */ /* 0x000fe20000410000 */
[----:B------:R-:W-:Y:S01]  /*6720*/  F2FP.PACK_AB R147, R239, R240 ;  /* 0x000000f0ef93723e */ /* 0x000fe200000000ff */
[----:B------:R-:W-:Y:S01]  /*6730*/  FMUL.FTZ R104, R134, R104 ;  /* 0x0000006886687220 */ /* 0x000fe20000410000 */
[----:B-1----:R-:W-:Y:S01]  /*6740*/  FMNMX.FTZ R2, R2, R0, !PT ;  /* 0x0000000002027209 */ /* 0x002fe20007810000 */
[----:B------:R-:W-:Y:S01]  /*6750*/  FMUL.FTZ R105, R134, R105 ;  /* 0x0000006986697220 */ /* 0x000fe20000410000 */
[----:B------:R1:W-:Y:S01]  /*6760*/  MUFU.EX2 R233, R8 ;  /* 0x0000000800e97308 */ /* 0x0003e20000000800 */
[----:B------:R-:W-:Y:S02]  /*6770*/  FMUL.FTZ R106, R133, R106 ;  /* 0x0000006a856a7220 */ /* 0x000fe40000410000 */
[-C--:B------:R-:W-:Y:S05]  /*6780*/  HMMA.16816.F32 R4, R144, R172.reuse, R4 ;  /* 0x000000ac9004723c */ /* 0x080fea0000001804 */
[C---:B------:R-:W-:Y:S02]  /*6790*/  FADD.FTZ R0, -R2.reuse, R138 ;  /* 0x0000008a02007221 */ /* 0x040fe40000010100 */
[----:B------:R-:W-:Y:S01]  /*67a0*/  FMUL.FTZ R3, R2, c[0x0][0x2d0] ;  /* 0x0000b40002037a20 */ /* 0x000fe20000410000 */
[----:B------:R-:W2:Y:S01]  /*67b0*/  MUFU.EX2 R234, R9 ;  /* 0x0000000900ea7308 */ /* 0x000ea20000000800 */
[----:B------:R-:W-:Y:S03]  /*67c0*/  FMUL.FTZ R0, R0, c[0x0][0x2d0] ;  /* 0x0000b40000007a20 */ /* 0x000fe60000410000 */
[--C-:B------:R-:W-:Y:S02]  /*67d0*/  FFMA.FTZ R14, R14, c[0x0][0x2d0], -R3.reuse ;  /* 0x0000b4000e0e7a23 */ /* 0x100fe40000010803 */
[--C-:B------:R-:W-:Y:S02]  /*67e0*/  FFMA.FTZ R15, R15, c[0x0][0x2d0], -R3.reuse ;  /* 0x0000b4000f0f7a23 */ /* 0x100fe40000010803 */
[--C-:B------:R-:W-:Y:S02]  /*67f0*/  FFMA.FTZ R10, R10, c[0x0][0x2d0], -R3.reuse ;  /* 0x0000b4000a0a7a23 */ /* 0x100fe40000010803 */
[--C-:B------:R-:W-:Y:S01]  /*6800*/  FFMA.FTZ R11, R11, c[0x0][0x2d0], -R3.reuse ;  /* 0x0000b4000b0b7a23 */ /* 0x100fe20000010803 */
[----:B------:R-:W4:Y:S01]  /*6810*/  MUFU.EX2 R0, R0 ;  /* 0x0000000000007308 */ /* 0x000f220000000800 */
[C---:B---3--:R-:W-:Y:S02]  /*6820*/  FMUL.FTZ R12, R132.reuse, R148 ;  /* 0x00000094840c7220 */ /* 0x048fe40000410000 */
[C---:B-1----:R-:W-:Y:S02]  /*6830*/  FMUL.FTZ R8, R132.reuse, R140 ;  /* 0x0000008c84087220 */ /* 0x042fe40000410000 */
[----:B------:R-:W-:Y:S02]  /*6840*/  FMUL.FTZ R13, R132, R149 ;  /* 0x00000095840d7220 */ /* 0x000fe40000410000 */
[--C-:B------:R-:W-:Y:S02]  /*6850*/  FFMA.FTZ R42, R42, c[0x0][0x2d0], -R3.reuse ;  /* 0x0000b4002a2a7a23 */ /* 0x100fe40000010803 */
[--C-:B------:R-:W-:Y:S01]  /*6860*/  FFMA.FTZ R43, R43, c[0x0][0x2d0], -R3.reuse ;  /* 0x0000b4002b2b7a23 */ /* 0x100fe20000010803 */
[----:B------:R1:W-:Y:S01]  /*6870*/  MUFU.EX2 R186, R14 ;  /* 0x0000000e00ba7308 */ /* 0x0003e20000000800 */
[--C-:B------:R-:W-:Y:S01]  /*6880*/  FFMA.FTZ R58, R58, c[0x0][0x2d0], -R3.reuse ;  /* 0x0000b4003a3a7a23 */ /* 0x100fe20000010803 */
[----:B--2---:R-:W-:Y:S01]  /*6890*/  F2FP.PACK_AB R140, R234, R233 ;  /* 0x000000e9ea8c723e */ /* 0x004fe200000000ff */
[----:B------:R-:W-:Y:S02]  /*68a0*/  FMUL.FTZ R9, R132, R141 ;  /* 0x0000008d84097220 */ /* 0x000fe40000410000 */
[----:B------:R-:W-:Y:S02]  /*68b0*/  FFMA.FTZ R59, R59, c[0x0][0x2d0], -R3 ;  /* 0x0000b4003b3b7a23 */ /* 0x000fe40000010803 */
[----:B------:R-:W-:Y:S03]  /*68c0*/  FFMA.FTZ R138, R23, c[0x0][0x2d0], -R181 ;  /* 0x0000b400178a7a23 */ /* 0x000fe600000108b5 */
[----:B------:R2:W-:Y:S01]  /*68d0*/  MUFU.EX2 R187, R15 ;  /* 0x0000000f00bb7308 */ /* 0x0005e20000000800 */
[C---:B------:R-:W-:Y:S02]  /*68e0*/  FMUL.FTZ R107, R133.reuse, R107 ;  /* 0x0000006b856b7220 */ /* 0x040fe40000410000 */
[----:B------:R-:W-:Y:S02]  /*68f0*/  FMUL.FTZ R108, R134, R108 ;  /* 0x0000006c866c7220 */ /* 0x000fe40000410000 */
[C---:B----4-:R-:W-:Y:S02]  /*6900*/  FMUL.FTZ R23, R0.reuse, R159 ;  /* 0x0000009f00177220 */ /* 0x050fe40000410000 */
[C---:B------:R-:W-:Y:S02]  /*6910*/  FMUL.FTZ R90, R0.reuse, R90 ;  /* 0x0000005a005a7220 */ /* 0x040fe40000410000 */
[C---:B------:R-:W-:Y:S01]  /*6920*/  FMUL.FTZ R91, R0.reuse, R91 ;  /* 0x0000005b005b7220 */ /* 0x040fe20000410000 */
[----:B------:R3:W-:Y:S01]  /*6930*/  MUFU.EX2 R184, R10 ;  /* 0x0000000a00b87308 */ /* 0x0007e20000000800 */
[C---:B------:R-:W-:Y:S02]  /*6940*/  FMUL.FTZ R102, R0.reuse, R102 ;  /* 0x0000006600667220 */ /* 0x040fe40000410000 */
[C---:B------:R-:W-:Y:S02]  /*6950*/  FMUL.FTZ R103, R0.reuse, R103 ;  /* 0x0000006700677220 */ /* 0x040fe40000410000 */
[----:B-1----:R-:W-:Y:S02]  /*6960*/  FMUL.FTZ R14, R0, R150 ;  /* 0x00000096000e7220 */ /* 0x002fe40000410000 */
[----:B------:R-:W-:Y:S02]  /*6970*/  FMUL.FTZ R109, R134, R109 ;  /* 0x0000006d866d7220 */ /* 0x000fe40000410000 */
[C---:B------:R-:W-:Y:S01]  /*6980*/  FMUL.FTZ R110, R133.reuse, R110 ;  /* 0x0000006e856e7220 */ /* 0x040fe20000410000 */
[----:B------:R-:W1:Y:S01]  /*6990*/  MUFU.EX2 R185, R11 ;  /* 0x0000000b00b97308 */ /* 0x000e620000000800 */
[C---:B------:R-:W-:Y:S02]  /*69a0*/  FMUL.FTZ R111, R133.reuse, R111 ;  /* 0x0000006f856f7220 */ /* 0x040fe40000410000 */
[----:B------:R-:W-:Y:S02]  /*69b0*/  FMUL.FTZ R112, R132, R112 ;  /* 0x0000007084707220 */ /* 0x000fe40000410000 */
[----:B--2---:R-:W-:Y:S02]  /*69c0*/  FMUL.FTZ R15, R0, R151 ;  /* 0x00000097000f7220 */ /* 0x004fe40000410000 */
[----:B------:R-:W2:Y:S01]  /*69d0*/  LDSM.16.MT88.4 R148, [R216+0x1100] ;  /* 0x00110000d894783b */ /* 0x000ea20000004200 */
[----:B------:R-:W-:Y:S02]  /*69e0*/  FMUL.FTZ R113, R132, R113 ;  /* 0x0000007184717220 */ /* 0x000fe40000410000 */
[----:B------:R-:W-:Y:S01]  /*69f0*/  MUFU.EX2 R204, R36 ;  /* 0x0000002400cc7308 */ /* 0x000fe20000000800 */
[C---:B------:R-:W-:Y:S02]  /*6a00*/  FMUL.FTZ R114, R0.reuse, R114 ;  /* 0x0000007200727220 */ /* 0x040fe40000410000 */
[C---:B------:R-:W-:Y:S02]  /*6a10*/  FMUL.FTZ R115, R0.reuse, R115 ;  /* 0x0000007300737220 */ /* 0x040fe40000410000 */
[----:B---3--:R-:W-:Y:S01]  /*6a20*/  FMUL.FTZ R10, R0, R142 ;  /* 0x0000008e000a7220 */ /* 0x008fe20000410000 */
[----:B------:R-:W-:Y:S01]  /*6a30*/  F2FP.PACK_AB R142, R236, R235 ;  /* 0x000000ebec8e723e */ /* 0x000fe200000000ff */
[C---:B------:R-:W-:Y:S02]  /*6a40*/  FMUL.FTZ R116, R134.reuse, R116 ;  /* 0x0000007486747220 */ /* 0x040fe40000410000 */
[----:B------:R-:W-:Y:S01]  /*6a50*/  FMUL.FTZ R117, R134, R117 ;  /* 0x0000007586757220 */ /* 0x000fe20000410000 */
[----:B------:R-:W-:Y:S01]  /*6a60*/  MUFU.EX2 R205, R37 ;  /* 0x0000002500cd7308 */ /* 0x000fe20000000800 */
[C---:B------:R-:W-:Y:S02]  /*6a70*/  FMUL.FTZ R118, R133.reuse, R118 ;  /* 0x0000007685767220 */ /* 0x040fe40000410000 */
[----:B------:R-:W-:Y:S01]  /*6a80*/  FMUL.FTZ R119, R133, R119 ;  /* 0x0000007785777220 */ /* 0x000fe20000410000 */
[----:B-1----:R-:W-:Y:S01]  /*6a90*/  F2FP.PACK_AB R141, R185, R184 ;  /* 0x000000b8b98d723e */ /* 0x002fe200000000ff */
[----:B------:R-:W-:Y:S01]  /*6aa0*/  FMUL.FTZ R11, R0, R143 ;  /* 0x0000008f000b7220 */ /* 0x000fe20000410000 */
[----:B------:R-:W-:Y:S01]  /*6ab0*/  F2FP.PACK_AB R143, R187, R186 ;  /* 0x000000babb8f723e */ /* 0x000fe200000000ff */
[C---:B------:R-:W-:Y:S02]  /*6ac0*/  FMUL.FTZ R120, R134.reuse, R120 ;  /* 0x0000007886787220 */ /* 0x040fe40000410000 */
[----:B------:R-:W-:Y:S01]  /*6ad0*/  FMUL.FTZ R121, R134, R121 ;  /* 0x0000007986797220 */ /* 0x000fe20000410000 */
[----:B------:R-:W-:Y:S01]  /*6ae0*/  MUFU.EX2 R202, R38 ;  /* 0x0000002600ca7308 */ /* 0x000fe20000000800 */
[C---:B------:R-:W-:Y:S02]  /*6af0*/  FMUL.FTZ R122, R133.reuse, R122 ;  /* 0x0000007a857a7220 */ /* 0x040fe40000410000 */
[C---:B------:R-:W-:Y:S04]  /*6b00*/  HMMA.16816.F32 R8, R140.reuse, R172, R8 ;  /* 0x000000ac8c08723c */ /* 0x040fe80000001808 */
[C---:B------:R-:W-:Y:S02]  /*6b10*/  FMUL.FTZ R123, R133.reuse, R123 ;  /* 0x0000007b857b7220 */ /* 0x040fe40000410000 */
[C---:B------:R-:W-:Y:S01]  /*6b20*/  FMUL.FTZ R124, R132.reuse, R124 ;  /* 0x0000007c847c7220 */ /* 0x040fe20000410000 */
[----:B------:R1:W-:Y:S01]  /*6b30*/  MUFU.EX2 R203, R39 ;  /* 0x0000002700cb7308 */ /* 0x0003e20000000800 */
[-C--:B------:R-:W-:Y:S04]  /*6b40*/  HMMA.16816.F32 R12, R140, R174.reuse, R12 ;  /* 0x000000ae8c0c723c */ /* 0x080fe8000000180c */
[----:B------:R-:W-:Y:S02]  /*6b50*/  FMUL.FTZ R125, R132, R125 ;  /* 0x0000007d847d7220 */ /* 0x000fe40000410000 */
[----:B------:R-:W-:Y:S02]  /*6b60*/  FMUL.FTZ R126, R0, R126 ;  /* 0x0000007e007e7220 */ /* 0x000fe40000410000 */
[C---:B------:R-:W-:Y:S01]  /*6b70*/  HMMA.16816.F32 R16, R144.reuse, R174, R16 ;  /* 0x000000ae9010723c */ /* 0x040fe20000001810 */
[----:B------:R-:W-:Y:S03]  /*6b80*/  MUFU.EX2 R200, R48 ;  /* 0x0000003000c87308 */ /* 0x000fe60000000800 */
[C---:B------:R-:W-:Y:S02]  /*6b90*/  FMUL.FTZ R68, R134.reuse, R68 ;  /* 0x0000004486447220 */ /* 0x040fe40000410000 */
[----:B------:R-:W-:Y:S02]  /*6ba0*/  FMUL.FTZ R69, R134, R69 ;  /* 0x0000004586457220 */ /* 0x000fe40000410000 */
[C---:B------:R-:W-:Y:S03]  /*6bb0*/  FMUL.FTZ R70, R133.reuse, R70 ;  /* 0x0000004685467220 */ /* 0x040fe60000410000 */
[----:B------:R-:W-:Y:S01]  /*6bc0*/  MUFU.EX2 R201, R49 ;  /* 0x0000003100c97308 */ /* 0x000fe20000000800 */
[----:B------:R-:W-:Y:S02]  /*6bd0*/  FMUL.FTZ R71, R133, R71 ;  /* 0x0000004785477220 */ /* 0x000fe40000410000 */
[----:B------:R-:W-:Y:S01]  /*6be0*/  FMUL.FTZ R127, R0, R127 ;  /* 0x0000007f007f7220 */ /* 0x000fe20000410000 */
[----:B-1----:R-:W-:Y:S01]  /*6bf0*/  LDSM.16.MT88.4 R36, [R216+0x2500] ;  /* 0x00250000d824783b */ /* 0x002fe20000004200 */
[C---:B------:R-:W-:Y:S02]  /*6c00*/  FMUL.FTZ R128, R132.reuse, R128 ;  /* 0x0000008084807220 */ /* 0x040fe40000410000 */
[C---:B------:R-:W-:Y:S01]  /*6c10*/  FMUL.FTZ R129, R132.reuse, R129 ;  /* 0x0000008184817220 */ /* 0x040fe20000410000 */
[-C--:B------:R-:W-:Y:S02]  /*6c20*/  HMMA.16816.F32 R68, R144, R176.reuse, R68 ;  /* 0x000000b09044723c */ /* 0x080fe40000001844 */
[----:B------:R1:W-:Y:S01]  /*6c30*/  MUFU.EX2 R232, R20 ;  /* 0x0000001400e87308 */ /* 0x0003e20000000800 */
[C---:B------:R-:W-:Y:S02]  /*6c40*/  FMUL.FTZ R72, R132.reuse, R72 ;  /* 0x0000004884487220 */ /* 0x040fe40000410000 */
[----:B------:R-:W-:Y:S02]  /*6c50*/  FMUL.FTZ R73, R132, R73 ;  /* 0x0000004984497220 */ /* 0x000fe40000410000 */
[C---:B------:R-:W-:Y:S02]  /*6c60*/  FMUL.FTZ R74, R0.reuse, R74 ;  /* 0x0000004a004a7220 */ /* 0x040fe40000410000 */
[C---:B------:R-:W-:Y:S03]  /*6c70*/  FMUL.FTZ R75, R0.reuse, R75 ;  /* 0x0000004b004b7220 */ /* 0x040fe60000410000 */
[----:B------:R-:W-:Y:S01]  /*6c80*/  MUFU.EX2 R199, R50 ;  /* 0x0000003200c77308 */ /* 0x000fe20000000800 */
[C---:B------:R-:W-:Y:S02]  /*6c90*/  FMUL.FTZ R130, R0.reuse, R130 ;  /* 0x0000008200827220 */ /* 0x040fe40000410000 */
[----:B------:R-:W-:Y:S01]  /*6ca0*/  FMUL.FTZ R131, R0, R131 ;  /* 0x0000008300837220 */ /* 0x000fe20000410000 */
[C---:B------:R-:W-:Y:S04]  /*6cb0*/  HMMA.16816.F32 R72, R140.reuse, R176, R72 ;  /* 0x000000b08c48723c */ /* 0x040fe80000001848 */
[C---:B------:R-:W-:Y:S02]  /*6cc0*/  FMUL.FTZ R76, R132.reuse, R76 ;  /* 0x0000004c844c7220 */ /* 0x040fe40000410000 */
[----:B------:R-:W-:Y:S01]  /*6cd0*/  FMUL.FTZ R77, R132, R77 ;  /* 0x0000004d844d7220 */ /* 0x000fe20000410000 */
[----:B------:R3:W-:Y:S01]  /*6ce0*/  MUFU.EX2 R231, R21 ;  /* 0x0000001500e77308 */ /* 0x0007e20000000800 */
[C---:B------:R-:W-:Y:S04]  /*6cf0*/  FMUL.FTZ R78, R0.reuse, R78 ;  /* 0x0000004e004e7220 */ /* 0x040fe80000410000 */
[----:B------:R-:W-:Y:S02]  /*6d00*/  FMUL.FTZ R79, R0, R79 ;  /* 0x0000004f004f7220 */ /* 0x000fe40000410000 */
[----:B-1----:R-:W-:Y:S02]  /*6d10*/  FMUL.FTZ R20, R132, R156 ;  /* 0x0000009c84147220 */ /* 0x002fe40000410000 */
[--C-:B------:R-:W-:Y:S01]  /*6d20*/  FFMA.FTZ R44, R44, c[0x0][0x2d0], -R182.reuse ;  /* 0x0000b4002c2c7a23 */ /* 0x100fe200000108b6 */
[----:B------:R1:W-:Y:S01]  /*6d30*/  MUFU.EX2 R198, R51 ;  /* 0x0000003300c67308 */ /* 0x0003e20000000800 */
[----:B------:R-:W-:Y:S01]  /*6d40*/  FFMA.FTZ R45, R45, c[0x0][0x2d0], -R182 ;  /* 0x0000b4002d2d7a23 */ /* 0x000fe200000108b6 */
[-C--:B------:R-:W-:Y:S03]  /*6d50*/  HMMA.16816.F32 R76, R140, R178.reuse, R76 ;  /* 0x000000b28c4c723c */ /* 0x080fe6000000184c */
[C---:B------:R-:W-:Y:S02]  /*6d60*/  FMUL.FTZ R80, R134.reuse, R80 ;  /* 0x0000005086507220 */ /* 0x040fe40000410000 */
[----:B------:R-:W-:Y:S02]  /*6d70*/  FMUL.FTZ R81, R134, R81 ;  /* 0x0000005186517220 */ /* 0x000fe40000410000 */
[C---:B------:R-:W-:Y:S01]  /*6d80*/  FMUL.FTZ R82, R133.reuse, R82 ;  /* 0x0000005285527220 */ /* 0x040fe20000410000 */
[----:B------:R4:W-:Y:S01]  /*6d90*/  MUFU.EX2 R215, R22 ;  /* 0x0000001600d77308 */ /* 0x0009e20000000800 */
[----:B------:R-:W-:Y:S03]  /*6da0*/  FMUL.FTZ R83, R133, R83 ;  /* 0x0000005385537220 */ /* 0x000fe60000410000 */
[----:B---3--:R-:W-:Y:S02]  /*6db0*/  FMUL.FTZ R21, R132, R157 ;  /* 0x0000009d84157220 */ /* 0x008fe40000410000 */
[--C-:B------:R-:W-:Y:S02]  /*6dc0*/  FFMA.FTZ R46, R46, c[0x0][0x2d0], -R3.reuse ;  /* 0x0000b4002e2e7a23 */ /* 0x100fe40000010803 */
[C---:B------:R-:W-:Y:S02]  /*6dd0*/  HMMA.16816.F32 R80, R144.reuse, R178, R80 ;  /* 0x000000b29050723c */ /* 0x040fe40000001850 */
[----:B------:R-:W-:Y:S02]  /*6de0*/  MUFU.EX2 R197, R40 ;  /* 0x0000002800c57308 */ /* 0x000fe40000000800 */
[----:B------:R-:W-:Y:S01]  /*6df0*/  FFMA.FTZ R47, R47, c[0x0][0x2d0], -R3 ;  /* 0x0000b4002f2f7a23 */ /* 0x000fe20000010803 */
[----:B-1----:R-:W-:Y:S01]  /*6e00*/  LDSM.16.MT88.4 R48, [R217+0x2500] ;  /* 0x00250000d930783b */ /* 0x002fe20000004200 */
[--C-:B------:R-:W-:Y:S02]  /*6e10*/  FFMA.FTZ R64, R64, c[0x0][0x2d0], -R180.reuse ;  /* 0x0000b40040407a23 */ /* 0x100fe400000108b4 */
[-C--:B--2---:R-:W-:Y:S04]  /*6e20*/  HMMA.16816.F32 R84, R144, R148.reuse, R84 ;  /* 0x000000949054723c */ /* 0x084fe80000001854 */
[----:B------:R-:W-:Y:S01]  /*6e30*/  MUFU.EX2 R196, R41 ;  /* 0x0000002900c47308 */ /* 0x000fe20000000800 */
[--C-:B------:R-:W-:Y:S02]  /*6e40*/  FFMA.FTZ R65, R65, c[0x0][0x2d0], -R180.reuse ;  /* 0x0000b40041417a23 */ /* 0x100fe400000108b4 */
[--C-:B------:R-:W-:Y:S01]  /*6e50*/  FFMA.FTZ R67, R67, c[0x0][0x2d0], -R181.reuse ;  /* 0x0000b40043437a23 */ /* 0x100fe200000108b5 */
[C---:B------:R-:W-:Y:S04]  /*6e60*/  HMMA.16816.F32 R88, R140.reuse, R148, R88 ;  /* 0x000000948c58723c */ /* 0x040fe80000001858 */
[----:B----4-:R-:W-:Y:S02]  /*6e70*/  FMUL.FTZ R22, R0, R158 ;  /* 0x0000009e00167220 */ /* 0x010fe40000410000 */
[--C-:B------:R-:W-:Y:S01]  /*6e80*/  FFMA.FTZ R32, R32, c[0x0][0x2d0], -R180.reuse ;  /* 0x0000b40020207a23 */ /* 0x100fe200000108b4 */
[----:B------:R-:W-:Y:S01]  /*6e90*/  LDSM.16.MT88.4 R156, [R217+0x500] ;  /* 0x00050000d99c783b */ /* 0x000fe20000004200 */
[----:B------:R-:W-:Y:S01]  /*6ea0*/  FFMA.FTZ R33, R33, c[0x0][0x2d0], -R180 ;  /* 0x0000b40021217a23 */ /* 0x000fe200000108b4 */
[----:B------:R-:W-:Y:S02]  /*6eb0*/  MUFU.EX2 R174, R42 ;  /* 0x0000002a00ae7308 */ /* 0x000fe40000000800 */
[-C--:B------:R-:W-:Y:S03]  /*6ec0*/  HMMA.16816.F32 R20, R140, R150.reuse, R20 ;  /* 0x000000968c14723c */ /* 0x080fe60000001814 */
[----:B------:R-:W-:Y:S02]  /*6ed0*/  FFMA.FTZ R34, R34, c[0x0][0x2d0], -R181 ;  /* 0x0000b40022227a23 */ /* 0x000fe400000108b5 */
[--C-:B------:R-:W-:Y:S02]  /*6ee0*/  FFMA.FTZ R24, R24, c[0x0][0x2d0], -R182.reuse ;  /* 0x0000b40018187a23 */ /* 0x100fe400000108b6 */
[--C-:B------:R-:W-:Y:S01]  /*6ef0*/  FFMA.FTZ R25, R25, c[0x0][0x2d0], -R182.reuse ;  /* 0x0000b40019197a23 */ /* 0x100fe200000108b6 */
[C---:B------:R-:W-:Y:S01]  /*6f00*/  HMMA.16816.F32 R92, R144.reuse, R150, R92 ;  /* 0x00000096905c723c */ /* 0x040fe2000000185c */
[----:B------:R1:W-:Y:S01]  /*6f10*/  MUFU.EX2 R214, R138 ;  /* 0x0000008a00d67308 */ /* 0x0003e20000000800 */
[----:B------:R-:W2:Y:S02]  /*6f20*/  LDSM.16.MT88.4 R148, [R216+0x2100] ;  /* 0x00210000d894783b */ /* 0x000ea40000004200 */
[--C-:B------:R-:W-:Y:S02]  /*6f30*/  FFMA.FTZ R26, R26, c[0x0][0x2d0], -R3.reuse ;  /* 0x0000b4001a1a7a23 */ /* 0x100fe40000010803 */
[--C-:B------:R-:W-:Y:S02]  /*6f40*/  FFMA.FTZ R28, R28, c[0x0][0x2d0], -R182.reuse ;  /* 0x0000b4001c1c7a23 */ /* 0x100fe400000108b6 */
[-C--:B------:R-:W-:Y:S03]  /*6f50*/  HMMA.16816.F32 R96, R144, R152.reuse, R96 ;  /* 0x000000989060723c */ /* 0x080fe60000001860 */
[----:B------:R3:W-:Y:S01]  /*6f60*/  MUFU.EX2 R213, R32 ;  /* 0x0000002000d57308 */ /* 0x0007e20000000800 */
[--C-:B------:R-:W-:Y:S02]  /*6f70*/  FFMA.FTZ R29, R29, c[0x0][0x2d0], -R182.reuse ;  /* 0x0000b4001d1d7a23 */ /* 0x100fe400000108b6 */
[--C-:B------:R-:W-:Y:S02]  /*6f80*/  FFMA.FTZ R30, R30, c[0x0][0x2d0], -R3.reuse ;  /* 0x0000b4001e1e7a23 */ /* 0x100fe40000010803 */
[C---:B------:R-:W-:Y:S04]  /*6f90*/  HMMA.16816.F32 R100, R140.reuse, R152, R100 ;  /* 0x000000988c64723c */ /* 0x040fe80000001864 */
[----:B------:R-:W-:Y:S01]  /*6fa0*/  FFMA.FTZ R31, R31, c[0x0][0x2d0], -R3 ;  /* 0x0000b4001f1f7a23 */ /* 0x000fe20000010803 */
[----:B------:R4:W-:Y:S01]  /*6fb0*/  MUFU.EX2 R212, R33 ;  /* 0x0000002100d47308 */ /* 0x0009e20000000800 */
[--C-:B------:R-:W-:Y:S02]  /*6fc0*/  FFMA.FTZ R66, R66, c[0x0][0x2d0], -R181.reuse ;  /* 0x0000b40042427a23 */ /* 0x100fe400000108b5 */
[--C-:B------:R-:W-:Y:S04]  /*6fd0*/  FFMA.FTZ R60, R60, c[0x0][0x2d0], -R182.reuse ;  /* 0x0000b4003c3c7a23 */ /* 0x100fe800000108b6 */
[----:B-1----:R-:W-:Y:S02]  /*6fe0*/  FFMA.FTZ R138, R35, c[0x0][0x2d0], -R181 ;  /* 0x0000b400238a7a23 */ /* 0x002fe400000108b5 */
[----:B------:R-:W-:Y:S01]  /*6ff0*/  FMUL.FTZ R35, R0, R163 ;  /* 0x000000a300237220 */ /* 0x000fe20000410000 */
[----:B------:R1:W-:Y:S01]  /*7000*/  MUFU.EX2 R211, R34 ;  /* 0x0000002200d37308 */ /* 0x0003e20000000800 */
[----:B------:R-:W-:Y:S02]  /*7010*/  FFMA.FTZ R61, R61, c[0x0][0x2d0], -R182 ;  /* 0x0000b4003d3d7a23 */ /* 0x000fe400000108b6 */
[----:B------:R-:W-:Y:S02]  /*7020*/  FFMA.FTZ R62, R62, c[0x0][0x2d0], -R3 ;  /* 0x0000b4003e3e7a23 */ /* 0x000fe40000010803 */
[C---:B---3--:R-:W-:Y:S05]  /*7030*/  FMUL.FTZ R32, R132.reuse, R160 ;  /* 0x000000a084207220 */ /* 0x048fea0000410000 */
[----:B------:R3:W-:Y:S01]  /*7040*/  MUFU.EX2 R209, R24 ;  /* 0x0000001800d17308 */ /* 0x0007e20000000800 */
[----:B----4-:R-:W-:Y:S09]  /*7050*/  FMUL.FTZ R33, R132, R161 ;  /* 0x000000a184217220 */ /* 0x010ff20000410000 */
[----:B------:R4:W-:Y:S01]  /*7060*/  MUFU.EX2 R208, R25 ;  /* 0x0000001900d07308 */ /* 0x0009e20000000800 */
[----:B-1----:R-:W-:Y:S09]  /*7070*/  FMUL.FTZ R34, R0, R162 ;  /* 0x000000a200227220 */ /* 0x002ff20000410000 */
[----:B------:R1:W-:Y:S01]  /*7080*/  MUFU.EX2 R173, R43 ;  /* 0x0000002b00ad7308 */ /* 0x0003e20000000800 */
[-C--:B------:R-:W-:Y:S03]  /*7090*/  HMMA.16816.F32 R32, R140, R154.reuse, R32 ;  /* 0x0000009a8c20723c */ /* 0x080fe60000001820 */
[C---:B---3--:R-:W-:Y:S05]  /*70a0*/  FMUL.FTZ R24, R132.reuse, R164 ;  /* 0x000000a484187220 */ /* 0x048fea0000410000 */
[C---:B------:R-:W-:Y:S01]  /*70b0*/  HMMA.16816.F32 R104, R144.reuse, R154, R104 ;  /* 0x0000009a9068723c */ /* 0x040fe20000001868 */
[----:B------:R3:W-:Y:S01]  /*70c0*/  MUFU.EX2 R178, R26 ;  /* 0x0000001a00b27308 */ /* 0x0007e20000000800 */
[----:B------:R-:W5:Y:S02]  /*70d0*/  LDSM.16.MT88.4 R152, [R217+0x2100] ;  /* 0x00210000d998783b */ /* 0x000f640000004200 */
[C---:B----4-:R-:W-:Y:S02]  /*70e0*/  FMUL.FTZ R25, R132.reuse, R165 ;  /* 0x000000a584197220 */ /* 0x050fe40000410000 */
[----:B------:R-:W-:Y:S02]  /*70f0*/  FFMA.FTZ R132, R132, R248, R233 ;  /* 0x000000f884847223 */ /* 0x000fe400000100e9 */
[-C--:B--2---:R-:W-:Y:S03]  /*7100*/  HMMA.16816.F32 R108, R144, R148.reuse, R108 ;  /* 0x00000094906c723c */ /* 0x084fe6000000186c */
[----:B------:R2:W-:Y:S01]  /*7110*/  MUFU.EX2 R210, R138 ;  /* 0x0000008a00d27308 */ /* 0x0005e20000000800 */
[----:B-1----:R-:W-:Y:S04]  /*7120*/  LDSM.16.MT88.4 R40, [R216+0x900] ;  /* 0x00090000d828783b */ /* 0x002fe80000004200 */
[C---:B------:R-:W-:Y:S05]  /*7130*/  HMMA.16816.F32 R112, R140.reuse, R148, R112 ;  /* 0x000000948c70723c */ /* 0x040fea0000001870 */
[----:B------:R1:W-:Y:S01]  /*7140*/  MUFU.EX2 R207, R28 ;  /* 0x0000001c00cf7308 */ /* 0x0003e20000000800 */
[C---:B---3--:R-:W-:Y:S09]  /*7150*/  FMUL.FTZ R26, R0.reuse, R166 ;  /* 0x000000a6001a7220 */ /* 0x048ff20000410000 */
[----:B------:R3:W-:Y:S01]  /*7160*/  MUFU.EX2 R206, R29 ;  /* 0x0000001d00ce7308 */ /* 0x0007e20000000800 */
[--C-:B--2---:R-:W-:Y:S02]  /*7170*/  FFMA.FTZ R138, R27, c[0x0][0x2d0], -R3.reuse ;  /* 0x0000b4001b8a7a23 */ /* 0x104fe40000010803 */
[----:B------:R-:W-:Y:S02]  /*7180*/  FMUL.FTZ R27, R0, R167 ;  /* 0x000000a7001b7220 */ /* 0x000fe40000410000 */
[----:B------:R-:W-:Y:S05]  /*7190*/  FFMA.FTZ R3, R63, c[0x0][0x2d0], -R3 ;  /* 0x0000b4003f037a23 */ /* 0x000fea0000010803 */
[----:B------:R-:W-:Y:S01]  /*71a0*/  MUFU.EX2 R193, R52 ;  /* 0x0000003400c17308 */ /* 0x000fe20000000800 */
[-C--:B------:R-:W-:Y:S03]  /*71b0*/  HMMA.16816.F32 R24, R140, R150.reuse, R24 ;  /* 0x000000968c18723c */ /* 0x080fe60000001818 */
[C---:B-1----:R-:W-:Y:S06]  /*71c0*/  FMUL.FTZ R28, R134.reuse, R168 ;  /* 0x000000a8861c7220 */ /* 0x042fec0000410000 */
[----:B------:R-:W1:Y:S01]  /*71d0*/  MUFU.EX2 R192, R53 ;  /* 0x0000003500c07308 */ /* 0x000e620000000800 */
[C---:B------:R-:W-:Y:S01]  /*71e0*/  HMMA.16816.F32 R116, R144.reuse, R150, R116 ;  /* 0x000000969074723c */ /* 0x040fe20000001874 */
[----:B------:R-:W2:Y:S03]  /*71f0*/  LDSM.16.MT88.4 R148, [R216+0x500] ;  /* 0x00050000d894783b */ /* 0x000ea60000004200 */
[C---:B---3--:R-:W-:Y:S02]  /*7200*/  FMUL.FTZ R29, R134.reuse, R169 ;  /* 0x000000a9861d7220 */ /* 0x048fe40000410000 */
[----:B------:R-:W-:Y:S02]  /*7210*/  FFMA.FTZ R134, R134, R246, R241 ;  /* 0x000000f686867223 */ /* 0x000fe400000100f1 */
[-C--:B-----5:R-:W-:Y:S01]  /*7220*/  HMMA.16816.F32 R120, R144, R152.reuse, R120 ;  /* 0x000000989078723c */ /* 0x0a0fe20000001878 */
[----:B------:R3:W-:Y:S07]  /*7230*/  MUFU.EX2 R176, R30 ;  /* 0x0000001e00b07308 */ /* 0x0007ee0000000800 */
[C---:B------:R-:W-:Y:S03]  /*7240*/  HMMA.16816.F32 R124, R140.reuse, R152, R124 ;  /* 0x000000988c7c723c */ /* 0x040fe6000000187c */
[----:B------:R4:W-:Y:S01]  /*7250*/  MUFU.EX2 R175, R31 ;  /* 0x0000001f00af7308 */ /* 0x0009e20000000800 */
[----:B-1----:R-:W-:Y:S04]  /*7260*/  F2FP.PACK_AB R168, R192, R193 ;  /* 0x000000c1c0a8723e */ /* 0x002fe800000000ff */
[-C--:B------:R-:W-:Y:S05]  /*7270*/  HMMA.16816.F32 R128, R140, R154.reuse, R128 ;  /* 0x0000009a8c80723c */ /* 0x080fea0000001880 */
[----:B------:R-:W1:Y:S02]  /*7280*/  MUFU.EX2 R177, R138 ;  /* 0x0000008a00b17308 */ /* 0x000e640000000800 */
[----:B------:R-:W-:Y:S01]  /*7290*/  F2FP.PACK_AB R140, R231, R232 ;  /* 0x000000e8e78c723e */ /* 0x000fe200000000ff */
[C---:B---3--:R-:W-:Y:S01]  /*72a0*/  FMUL.FTZ R30, R133.reuse, R170 ;  /* 0x000000aa851e7220 */ /* 0x048fe20000410000 */
[----:B------:R-:W-:Y:S03]  /*72b0*/  F2FP.PACK_AB R141, R214, R215 ;  /* 0x000000d7d68d723e */ /* 0x000fe600000000ff */
[----:B------:R-:W-:Y:S03]  /*72c0*/  F2FP.PACK_AB R142, R212, R213 ;  /* 0x000000d5d48e723e */ /* 0x000fe600000000ff */
[----:B------:R-:W-:Y:S01]  /*72d0*/  MUFU.EX2 R191, R54 ;  /* 0x0000003600bf7308 */ /* 0x000fe20000000800 */
[----:B------:R-:W-:Y:S01]  /*72e0*/  F2FP.PACK_AB R143, R210, R211 ;  /* 0x000000d3d28f723e */ /* 0x000fe200000000ff */
[C---:B----4-:R-:W-:Y:S02]  /*72f0*/  FMUL.FTZ R31, R133.reuse, R171 ;  /* 0x000000ab851f7220 */ /* 0x050fe40000410000 */
[----:B------:R-:W-:Y:S06]  /*7300*/  FFMA.FTZ R133, R133, R247, R237 ;  /* 0x000000f785857223 */ /* 0x000fec00000100ed */
[----:B------:R3:W4:Y:S01]  /*7310*/  MUFU.EX2 R190, R55 ;  /* 0x0000003700be7308 */ /* 0x0007220000000800 */
[----:B------:R-:W-:Y:S01]  /*7320*/  HMMA.16816.F32 R28, R144, R154, R28 ;  /* 0x0000009a901c723c */ /* 0x000fe2000000181c */
[----:B------:R-:W5:Y:S06]  /*7330*/  LDSM.16.MT88.4 R152, [R216+0x1500] ;  /* 0x00150000d898783b */ /* 0x000f6c0000004200 */
[----:B------:R-:W-:Y:S01]  /*7340*/  F2FP.PACK_AB R144, R208, R209 ;  /* 0x000000d1d090723e */ /* 0x000fe200000000ff */
[-C--:B--2---:R-:W-:Y:S01]  /*7350*/  HMMA.16816.F32 R4, R140, R148.reuse, R4 ;  /* 0x000000948c04723c */ /* 0x084fe20000001804 */
[----:B------:R-:W-:Y:S04]  /*7360*/  MUFU.EX2 R179, R56 ;  /* 0x0000003800b37308 */ /* 0x000fe80000000800 */
[----:B-1----:R-:W-:Y:S02]  /*7370*/  F2FP.PACK_AB R145, R177, R178 ;  /* 0x000000b2b191723e */ /* 0x002fe400000000ff */
[----:B------:R-:W-:Y:S02]  /*7380*/  F2FP.PACK_AB R146, R206, R207 ;  /* 0x000000cfce92723e */ /* 0x000fe400000000ff */
[----:B------:R-:W-:Y:S02]  /*7390*/  F2FP.PACK_AB R147, R175, R176 ;  /* 0x000000b0af93723e */ /* 0x000fe400000000ff */
[----:B------:R1:W-:Y:S01]  /*73a0*/  MUFU.EX2 R195, R44 ;  /* 0x0000002c00c37308 */ /* 0x0003e20000000800 */
[----:B---3--:R-:W-:Y:S04]  /*73b0*/  LDSM.16.MT88.4 R52, [R216+0x2900] ;  /* 0x00290000d834783b */ /* 0x008fe80000004200 */
[C---:B------:R-:W-:Y:S04]  /*73c0*/  HMMA.16816.F32 R8, R144.reuse, R148, R8 ;  /* 0x000000949008723c */ /* 0x040fe80000001808 */
[----:B----4-:R-:W-:Y:S01]  /*73d0*/  F2FP.PACK_AB R169, R190, R191 ;  /* 0x000000bfbea9723e */ /* 0x010fe200000000ff */
[----:B------:R2:W3:Y:S03]  /*73e0*/  MUFU.EX2 R194, R45 ;  /* 0x0000002d00c27308 */ /* 0x0004e60000000800 */
[-C--:B------:R-:W-:Y:S07]  /*73f0*/  HMMA.16816.F32 R12, R144, R150.reuse, R12 ;  /* 0x00000096900c723c */ /* 0x080fee000000180c */
[----:B------:R3:W-:Y:S01]  /*7400*/  MUFU.EX2 R172, R46 ;  /* 0x0000002e00ac7308 */ /* 0x0007e20000000800 */
[C---:B------:R-:W-:Y:S01]  /*7410*/  HMMA.16816.F32 R16, R140.reuse, R150, R16 ;  /* 0x000000968c10723c */ /* 0x040fe20000001810 */
[----:B------:R-:W4:Y:S03]  /*7420*/  LDSM.16.MT88.4 R148, [R217+0x1500] ;  /* 0x00150000d994783b */ /* 0x000f260000004200 */
[----:B-1----:R-:W-:Y:S04]  /*7430*/  F2FP.PACK_AB R44, R196, R197 ;  /* 0x000000c5c42c723e */ /* 0x002fe800000000ff */
[-C--:B------:R-:W-:Y:S01]  /*7440*/  HMMA.16816.F32 R68, R140, R156.reuse, R68 ;  /* 0x0000009c8c44723c */ /* 0x080fe20000001844 */
[----:B------:R-:W1:Y:S03]  /*7450*/  MUFU.EX2 R138, R47 ;  /* 0x0000002f008a7308 */ /* 0x000e660000000800 */
[----:B--2---:R-:W-:Y:S04]  /*7460*/  F2FP.PACK_AB R45, R173, R174 ;  /* 0x000000aead2d723e */ /* 0x004fe800000000ff */
[C---:B------:R-:W-:Y:S03]  /*7470*/  HMMA.16816.F32 R72, R144.reuse, R156, R72 ;  /* 0x0000009c9048723c */ /* 0x040fe60000001848 */
[----:B------:R-:W-:Y:S01]  /*7480*/  MUFU.EX2 R189, R64 ;  /* 0x0000004000bd7308 */ /* 0x000fe20000000800 */
[----:B---3--:R-:W-:Y:S04]  /*7490*/  F2FP.PACK_AB R46, R194, R195 ;  /* 0x000000c3c22e723e */ /* 0x008fe800000000ff */
[-C--:B------:R-:W-:Y:S05]  /*74a0*/  HMMA.16816.F32 R76, R144, R158.reuse, R76 ;  /* 0x0000009e904c723c */ /* 0x080fea000000184c */
[----:B------:R-:W-:Y:S03]  /*74b0*/  MUFU.EX2 R64, R59 ;  /* 0x0000003b00407308 */ /* 0x000fe60000000800 */
[C---:B------:R-:W-:Y:S04]  /*74c0*/  HMMA.16816.F32 R80, R140.reuse, R158, R80 ;  /* 0x0000009e8c50723c */ /* 0x040fe80000001850 */
[----:B-1----:R-:W-:Y:S03]  /*74d0*/  F2FP.PACK_AB R47, R138, R172 ;  /* 0x000000ac8a2f723e */ /* 0x002fe600000000ff */
[----:B------:R-:W1:Y:S01]  /*74e0*/  MUFU.EX2 R188, R65 ;  /* 0x0000004100bc7308 */ /* 0x000e620000000800 */
[-C--:B-----5:R-:W-:Y:S08]  /*74f0*/  HMMA.16816.F32 R84, R140, R152.reuse, R84 ;  /* 0x000000988c54723c */ /* 0x0a0ff00000001854 */
[C---:B------:R-:W-:Y:S01]  /*7500*/  HMMA.16816.F32 R88, R144.reuse, R152, R88 ;  /* 0x000000989058723c */ /* 0x040fe20000001858 */
[----:B------:R-:W-:Y:S07]  /*7510*/  MUFU.EX2 R65, R58 ;  /* 0x0000003a00417308 */ /* 0x000fee0000000800 */
[-C--:B------:R-:W-:Y:S03]  /*7520*/  HMMA.16816.F32 R20, R144, R154.reuse, R20 ;  /* 0x0000009a9014723c */ /* 0x080fe60000001814 */
[----:B------:R-:W-:Y:S01]  /*7530*/  MUFU.EX2 R180, R67 ;  /* 0x0000004300b47308 */ /* 0x000fe20000000800 */
[----:B-1----:R-:W-:Y:S04]  /*7540*/  F2FP.PACK_AB R170, R188, R189 ;  /* 0x000000bdbcaa723e */ /* 0x002fe800000000ff */
[C---:B------:R-:W-:Y:S01]  /*7550*/  HMMA.16816.F32 R92, R140.reuse, R154, R92 ;  /* 0x0000009a8c5c723c */ /* 0x040fe2000000185c */
[----:B------:R-:W-:Y:S04]  /*7560*/  LDSM.16.MT88.4 R152, [R216+0xd00] ;  /* 0x000d0000d898783b */ /* 0x000fe80000004200 */
[----:B------:R1:W-:Y:S03]  /*7570*/  MUFU.EX2 R67, R57 ;  /* 0x0000003900437308 */ /* 0x0003e60000000800 */
[-C--:B----4-:R-:W-:Y:S07]  /*7580*/  HMMA.16816.F32 R96, R140, R148.reuse, R96 ;  /* 0x000000948c60723c */ /* 0x090fee0000001860 */
[----:B------:R-:W2:Y:S01]  /*7590*/  MUFU.EX2 R183, R66 ;  /* 0x0000004200b77308 */ /* 0x000ea20000000800 */
[C---:B------:R-:W-:Y:S08]  /*75a0*/  HMMA.16816.F32 R100, R144.reuse, R148, R100 ;  /* 0x000000949064723c */ /* 0x040ff00000001864 */
[-C--:B------:R-:W-:Y:S01]  /*75b0*/  HMMA.16816.F32 R32, R144, R150.reuse, R32 ;  /* 0x000000969020723c */ /* 0x080fe20000001820 */
[----:B------:R-:W-:Y:S01]  /*75c0*/  MUFU.EX2 R66, R60 ;  /* 0x0000003c00427308 */ /* 0x000fe20000000800 */
[----:B-1----:R-:W-:Y:S06]  /*75d0*/  LDSM.16.MT88.4 R56, [R217+0x1d00] ;  /* 0x001d0000d938783b */ /* 0x002fec0000004200 */
[C---:B------:R-:W-:Y:S03]  /*75e0*/  HMMA.16816.F32 R104, R140.reuse, R150, R104 ;  /* 0x000000968c68723c */ /* 0x040fe60000001868 */
[----:B------:R-:W1:Y:S01]  /*75f0*/  MUFU.EX2 R61, R61 ;  /* 0x0000003d003d7308 */ /* 0x000e620000000800 */
[----:B--2---:R-:W-:Y:S04]  /*7600*/  F2FP.PACK_AB R171, R180, R183 ;  /* 0x000000b7b4ab723e */ /* 0x004fe800000000ff */
[-C--:B------:R-:W-:Y:S05]  /*7610*/  HMMA.16816.F32 R108, R140, R36.reuse, R108 ;  /* 0x000000248c6c723c */ /* 0x080fea000000186c */
[----:B------:R-:W-:Y:S03]  /*7620*/  MUFU.EX2 R62, R62 ;  /* 0x0000003e003e7308 */ /* 0x000fe60000000800 */
[C---:B------:R-:W-:Y:S07]  /*7630*/  HMMA.16816.F32 R112, R144.reuse, R36, R112 ;  /* 0x000000249070723c */ /* 0x040fee0000001870 */
[----:B------:R-:W-:Y:S01]  /*7640*/  F2FP.PACK_AB R36, R205, R204 ;  /* 0x000000cccd24723e */ /* 0x000fe200000000ff */
[-C--:B------:R-:W-:Y:S01]  /*7650*/  HMMA.16816.F32 R24, R144, R38.reuse, R24 ;  /* 0x000000269018723c */ /* 0x080fe20000001818 */
[----:B------:R2:W3:Y:S03]  /*7660*/  MUFU.EX2 R60, R3 ;  /* 0x00000003003c7308 */ /* 0x0004e60000000800 */
[----:B------:R-:W-:Y:S04]  /*7670*/  F2FP.PACK_AB R37, R203, R202 ;  /* 0x000000cacb25723e */ /* 0x000fe800000000ff */
[C---:B------:R-:W-:Y:S07]  /*7680*/  HMMA.16816.F32 R116, R140.reuse, R38, R116 ;  /* 0x000000268c74723c */ /* 0x040fee0000001874 */
[----:B------:R-:W-:Y:S01]  /*7690*/  F2FP.PACK_AB R38, R201, R200 ;  /* 0x000000c8c926723e */ /* 0x000fe200000000ff */
[-C--:B------:R-:W-:Y:S04]  /*76a0*/  HMMA.16816.F32 R120, R140, R48.reuse, R120 ;  /* 0x000000308c78723c */ /* 0x080fe80000001878 */
[----:B------:R-:W-:Y:S04]  /*76b0*/  F2FP.PACK_AB R39, R198, R199 ;  /* 0x000000c7c627723e */ /* 0x000fe800000000ff */
[C---:B------:R-:W-:Y:S04]  /*76c0*/  HMMA.16816.F32 R124, R144.reuse, R48, R124 ;  /* 0x00000030907c723c */ /* 0x040fe8000000187c */
[----:B--2---:R-:W-:Y:S02]  /*76d0*/  FFMA.FTZ R3, R0, R249, R184 ;  /* 0x000000f900037223 */ /* 0x004fe400000100b8 */
[----:B------:R-:W-:Y:S02]  /*76e0*/  FADD.FTZ R0, R243, R134 ;  /* 0x00000086f3007221 */ /* 0x000fe40000010000 */
[-C--:B------:R-:W-:Y:S01]  /*76f0*/  HMMA.16816.F32 R128, R144, R50.reuse, R128 ;  /* 0x000000329080723c */ /* 0x080fe20000001880 */
[----:B------:R-:W2:Y:S03]  /*7700*/  LDSM.16.MT88.4 R144, [R217+0x900] ;  /* 0x00090000d990783b */ /* 0x000ea60000004200 */
[----:B------:R-:W-:Y:S02]  /*7710*/  FADD.FTZ R3, R185, R3 ;  /* 0x00000003b9037221 */ /* 0x000fe40000010000 */
[----:B------:R-:W-:Y:S02]  /*7720*/  FADD.FTZ R0, R242, R0 ;  /* 0x00000000f2007221 */ /* 0x000fe40000010000 */
[----:B------:R-:W-:Y:S01]  /*7730*/  HMMA.16816.F32 R28, R140, R50, R28 ;  /* 0x000000328c1c723c */ /* 0x000fe2000000181c */
[----:B------:R-:W4:Y:S07]  /*7740*/  LDSM.16.MT88.4 R48, [R216+0x1900] ;  /* 0x00190000d830783b */ /* 0x000f2e0000004200 */
[-C--:B------:R-:W-:Y:S08]  /*7750*/  HMMA.16816.F32 R4, R36, R40.reuse, R4 ;  /* 0x000000282404723c */ /* 0x080ff00000001804 */
[C---:B------:R-:W-:Y:S08]  /*7760*/  HMMA.16816.F32 R8, R44.reuse, R40, R8 ;  /* 0x000000282c08723c */ /* 0x040ff00000001808 */
[-C--:B------:R-:W-:Y:S08]  /*7770*/  HMMA.16816.F32 R12, R44, R42.reuse, R12 ;  /* 0x0000002a2c0c723c */ /* 0x080ff0000000180c */
[C---:B------:R-:W-:Y:S01]  /*7780*/  HMMA.16816.F32 R16, R36.reuse, R42, R16 ;  /* 0x0000002a2410723c */ /* 0x040fe20000001810 */
[----:B------:R-:W5:Y:S07]  /*7790*/  LDSM.16.MT88.4 R40, [R217+0x1900] ;  /* 0x00190000d928783b */ /* 0x000f6e0000004200 */
[-C--:B--2---:R-:W-:Y:S08]  /*77a0*/  HMMA.16816.F32 R68, R36, R144.reuse, R68 ;  /* 0x000000902444723c */ /* 0x084ff00000001844 */
[C---:B------:R-:W-:Y:S08]  /*77b0*/  HMMA.16816.F32 R72, R44.reuse, R144, R72 ;  /* 0x000000902c48723c */ /* 0x040ff00000001848 */
[-C--:B------:R-:W-:Y:S08]  /*77c0*/  HMMA.16816.F32 R76, R44, R146.reuse, R76 ;  /* 0x000000922c4c723c */ /* 0x080ff0000000184c */
[C---:B------:R-:W-:Y:S08]  /*77d0*/  HMMA.16816.F32 R80, R36.reuse, R146, R80 ;  /* 0x000000922450723c */ /* 0x040ff00000001850 */
[-C--:B----4-:R-:W-:Y:S08]  /*77e0*/  HMMA.16816.F32 R84, R36, R48.reuse, R84 ;  /* 0x000000302454723c */ /* 0x090ff00000001854 */
[C---:B------:R-:W-:Y:S08]  /*77f0*/  HMMA.16816.F32 R88, R44.reuse, R48, R88 ;  /* 0x000000302c58723c */ /* 0x040ff00000001858 */
[-C--:B------:R-:W-:Y:S08]  /*7800*/  HMMA.16816.F32 R20, R44, R50.reuse, R20 ;  /* 0x000000322c14723c */ /* 0x080ff00000001814 */
[C---:B------:R-:W-:Y:S01]  /*7810*/  HMMA.16816.F32 R92, R36.reuse, R50, R92 ;  /* 0x00000032245c723c */ /* 0x040fe2000000185c */
[----:B------:R-:W2:Y:S07]  /*7820*/  LDSM.16.MT88.4 R48, [R217+0x2900] ;  /* 0x00290000d930783b */ /* 0x000eae0000004200 */
[-C--:B-----5:R-:W-:Y:S08]  /*7830*/  HMMA.16816.F32 R96, R36, R40.reuse, R96 ;  /* 0x000000282460723c */ /* 0x0a0ff00000001860 */
[C---:B------:R-:W-:Y:S08]  /*7840*/  HMMA.16816.F32 R100, R44.reuse, R40, R100 ;  /* 0x000000282c64723c */ /* 0x040ff00000001864 */
[-C--:B------:R-:W-:Y:S08]  /*7850*/  HMMA.16816.F32 R32, R44, R42.reuse, R32 ;  /* 0x0000002a2c20723c */ /* 0x080ff00000001820 */
[C---:B------:R-:W-:Y:S01]  /*7860*/  HMMA.16816.F32 R104, R36.reuse, R42, R104 ;  /* 0x0000002a2468723c */ /* 0x040fe20000001868 */
        /* <DEDUP_REMOVED lines=8> */
[-C--:B------:R-:W-:Y:S01]  /*78f0*/  HMMA.16816.F32 R128, R44, R50.reuse, R128 ;  /* 0x000000322c80723c */ /* 0x080fe20000001880 */
[----:B------:R-:W2:Y:S07]  /*7900*/  LDSM.16.MT88.4 R44, [R216+0x2d00] ;  /* 0x002d0000d82c783b */ /* 0x000eae0000004200 */
[----:B------:R-:W-:Y:S07]  /*7910*/  HMMA.16816.F32 R28, R36, R50, R28 ;  /* 0x00000032241c723c */ /* 0x000fee000000181c */
[----:B------:R-:W-:Y:S01]  /*7920*/  F2FP.PACK_AB R36, R67, R179 ;  /* 0x000000b34324723e */ /* 0x000fe200000000ff */
[-C--:B------:R-:W-:Y:S01]  /*7930*/  HMMA.16816.F32 R144, R168, R152.reuse, R4 ;  /* 0x00000098a890723c */ /* 0x080fe20000001804 */
[----:B------:R-:W2:Y:S04]  /*7940*/  LDSM.16.MT88.4 R4, [R217+0x2d00] ;  /* 0x002d0000d904783b */ /* 0x000ea80000004200 */
[----:B------:R-:W-:Y:S02]  /*7950*/  F2FP.PACK_AB R37, R64, R65 ;  /* 0x000000414025723e */ /* 0x000fe400000000ff */
[----:B-1----:R-:W-:Y:S02]  /*7960*/  F2FP.PACK_AB R38, R61, R66 ;  /* 0x000000423d26723e */ /* 0x002fe400000000ff */
[----:B---3--:R-:W-:Y:S07]  /*7970*/  F2FP.PACK_AB R39, R60, R62 ;  /* 0x0000003e3c27723e */ /* 0x008fee00000000ff */
[C---:B------:R-:W-:Y:S07]  /*7980*/  HMMA.16816.F32 R140, R36.reuse, R152, R8 ;  /* 0x00000098248c723c */ /* 0x040fee0000001808 */
[----:B------:R-:W-:Y:S01]  /*7990*/  FADD.FTZ R8, R238, R133 ;  /* 0x00000085ee087221 */ /* 0x000fe20000010000 */
[-C--:B------:R-:W-:Y:S04]  /*79a0*/  HMMA.16816.F32 R148, R36, R154.reuse, R12 ;  /* 0x0000009a2494723c */ /* 0x080fe8000000180c */
[----:B------:R-:W-:Y:S01]  /*79b0*/  FADD.FTZ R10, R234, R132 ;  /* 0x00000084ea0a7221 */ /* 0x000fe20000010000 */
[----:B------:R-:W-:Y:S01]  /*79c0*/  MOV R132, R135 ;  /* 0x0000008700847202 */ /* 0x000fe20000000f00 */
[----:B------:R-:W-:Y:S02]  /*79d0*/  FADD.FTZ R8, R240, R8 ;  /* 0x00000008f0087221 */ /* 0x000fe40000010000 */
[C---:B------:R-:W-:Y:S04]  /*79e0*/  HMMA.16816.F32 R152, R168.reuse, R154, R16 ;  /* 0x0000009aa898723c */ /* 0x040fe80000001810 */
[----:B------:R-:W-:Y:S02]  /*79f0*/  FADD.FTZ R10, R235, R10 ;  /* 0x0000000aeb0a7221 */ /* 0x000fe40000010000 */
[----:B------:R-:W-:Y:S02]  /*7a00*/  FADD.FTZ R9, R186, R3 ;  /* 0x00000003ba097221 */ /* 0x000fe40000010000 */
[-C--:B----4-:R-:W-:Y:S04]  /*7a10*/  HMMA.16816.F32 R68, R168, R40.reuse, R68 ;  /* 0x00000028a844723c */ /* 0x090fe80000001844 */
        /* <DEDUP_REMOVED lines=11> */
[-C--:B-----5:R-:W-:Y:S04]  /*7ad0*/  HMMA.16816.F32 R84, R168, R52.reuse, R84 ;  /* 0x00000034a854723c */ /* 0x0a0fe80000001854 */
        /* <DEDUP_REMOVED lines=32> */
[----:B------:R-:W-:Y:S01]  /*7ce0*/  FADD.FTZ R0, R172, R9 ;  /* 0x00000009ac007221 */ /* 0x000fe20000010000 */
[C---:B------:R-:W-:Y:S04]  /*7cf0*/  HMMA.16816.F32 R116, R168.reuse, R46, R116 ;  /* 0x0000002ea874723c */ /* 0x040fe80000001874 */
[----:B------:R-:W-:Y:S02]  /*7d00*/  FADD.FTZ R10, R201, R8 ;  /* 0x00000008c90a7221 */ /* 0x000fe40000010000 */
[----:B------:R-:W-:Y:S01]  /*7d10*/  FADD.FTZ R8, R138, R0 ;  /* 0x000000008a087221 */ /* 0x000fe20000010000 */
[----:B------:R-:W-:Y:S01]  /*7d20*/  MOV R138, R2 ;  /* 0x00000002008a7202 */ /* 0x000fe20000000f00 */
[-C--:B------:R-:W-:Y:S04]  /*7d30*/  HMMA.16816.F32 R120, R168, R4.reuse, R120 ;  /* 0x00000004a878723c */ /* 0x080fe80000001878 */
[----:B------:R-:W-:Y:S04]  /*7d40*/  FADD.FTZ R8, R65, R8 ;  /* 0x0000000841087221 */ /* 0x000fe80000010000 */
[C---:B------:R-:W-:Y:S07]  /*7d50*/  HMMA.16816.F32 R124, R36.reuse, R4, R124 ;  /* 0x00000004247c723c */ /* 0x040fee000000187c */
[----:B------:R-:W-:Y:S01]  /*7d60*/  FADD.FTZ R4, R199, R11 ;  /* 0x0000000bc7047221 */ /* 0x000fe20000010000 */
[-C--:B------:R-:W-:Y:S04]  /*7d70*/  HMMA.16816.F32 R128, R36, R6.reuse, R128 ;  /* 0x000000062480723c */ /* 0x080fe80000001880 */
[----:B------:R-:W-:Y:S02]  /*7d80*/  FADD.FTZ R9, R198, R4 ;  /* 0x00000004c6097221 */ /* 0x000fe40000010000 */
[----:B------:R-:W-:Y:S02]  /*7d90*/  FADD.FTZ R5, R194, R3 ;  /* 0x00000003c2057221 */ /* 0x000fe40000010000 */
[----:B------:R-:W-:Y:S01]  /*7da0*/  FADD.FTZ R4, R193, R10 ;  /* 0x0000000ac1047221 */ /* 0x000fe20000010000 */
[----:B------:R-:W-:Y:S04]  /*7db0*/  HMMA.16816.F32 R168, R168, R6, R28 ;  /* 0x00000006a8a8723c */ /* 0x000fe8000000181c */
[----:B------:R-:W-:Y:S02]  /*7dc0*/  FADD.FTZ R3, R191, R9 ;  /* 0x00000009bf037221 */ /* 0x000fe40000010000 */
[----:B------:R-:W-:Y:S02]  /*7dd0*/  FADD.FTZ R0, R179, R5 ;  /* 0x00000005b3007221 */ /* 0x000fe40000010000 */
[----:B------:R-:W-:Y:S04]  /*7de0*/  FADD.FTZ R4, R192, R4 ;  /* 0x00000004c0047221 */ /* 0x000fe80000010000 */
[----:B------:R-:W-:Y:S02]  /*7df0*/  FADD.FTZ R3, R190, R3 ;  /* 0x00000003be037221 */ /* 0x000fe40000010000 */
[----:B------:R-:W-:Y:S02]  /*7e00*/  FADD.FTZ R5, R67, R0 ;  /* 0x0000000043057221 */ /* 0x000fe40000010000 */
[----:B------:R-:W-:Y:S02]  /*7e10*/  FADD.FTZ R0, R64, R8 ;  /* 0x0000000840007221 */ /* 0x000fe40000010000 */
[----:B------:R-:W-:Y:S02]  /*7e20*/  FADD.FTZ R4, R189, R4 ;  /* 0x00000004bd047221 */ /* 0x000fe40000010000 */
[----:B------:R-:W-:Y:S02]  /*7e30*/  FADD.FTZ R6, R183, R3 ;  /* 0x00000003b7067221 */ /* 0x000fe40000010000 */
[----:B------:R-:W-:Y:S02]  /*7e40*/  FADD.FTZ R5, R66, R5 ;  /* 0x0000000542057221 */ /* 0x000fe40000010000 */
[----:B------:R-:W-:Y:S01]  /*7e50*/  FADD.FTZ R3, R62, R0 ;  /* 0x000000003e037221 */ /* 0x000fe20000010000 */
[----:B------:R-:W-:Y:S01]  /*7e60*/  IADD3 R0, R224, -0x1, RZ ;  /* 0xffffffffe0007810 */ /* 0x000fe20007ffe0ff */
[----:B------:R-:W-:Y:S02]  /*7e70*/  FADD.FTZ R246, R188, R4 ;  /* 0x00000004bcf67221 */ /* 0x000fe40000010000 */
[----:B------:R-:W-:Y:S01]  /*7e80*/  FADD.FTZ R247, R180, R6 ;  /* 0x00000006b4f77221 */ /* 0x000fe20000010000 */
[----:B------:R-:W-:Y:S01]  /*7e90*/  MOV R224, R0 ;  /* 0x0000000000e07202 */ /* 0x000fe20000000f00 */
[----:B------:R-:W-:Y:S01]  /*7ea0*/  FADD.FTZ R248, R61, R5 ;  /* 0x000000053df87221 */ /* 0x000fe20000010000 */
[----:B------:R-:W-:Y:S01]  /*7eb0*/  MOV R0, R137 ;  /* 0x0000008900007202 */ /* 0x000fe20000000f00 */
[----:B------:R-:W-:Y:S01]  /*7ec0*/  FADD.FTZ R249, R60, R3 ;  /* 0x000000033cf97221 */ /* 0x000fe20000010000 */
[----:B------:R-:W-:Y:S01]  /*7ed0*/  MOV R3, R136 ;  /* 0x0000008800037202 */ /* 0x000fe20000000f00 */
[----:B------:R-:W-:-:S05]  /*7ee0*/  @P4 BRA `(.L_x_1826) ;  /* 0xffffd2c000004947 */ /* 0x000fca000383ffff */
.L_x_1825:
[----:B------:R-:W1:Y:S01]  /*7ef0*/  SHFL.BFLY PT, R11, R246, 0x2, 0x1f ;  /* 0x0c401f00f60b7f89 */ /* 0x000e6200000e0000 */
[----:B------:R-:W-:-:S02]  /*7f00*/  MOV R18, 0xff800000 ;  /* 0xff80000000127802 */ /* 0x000fc40000000f00 */
[----:B------:R-:W-:Y:S01]  /*7f10*/  MOV R19, 0xff800000 ;  /* 0xff80000000137802 */ /* 0x000fe20000000f00 */
[----:B------:R-:W2:Y:S01]  /*7f20*/  SHFL.BFLY PT, R7, R248, 0x2, 0x1f ;  /* 0x0c401f00f8077f89 */ /* 0x000ea200000e0000 */
[----:B------:R-:W-:Y:S02]  /*7f30*/  MOV R20, 0xff800000 ;  /* 0xff80000000147802 */ /* 0x000fe40000000f00 */
[----:B------:R-:W-:Y:S01]  /*7f40*/  MOV R21, 0xff800000 ;  /* 0xff80000000157802 */ /* 0x000fe20000000f00 */
[----:B------:R-:W3:Y:S01]  /*7f50*/  SHFL.BFLY PT, R9, R247, 0x2, 0x1f ;  /* 0x0c401f00f7097f89 */ /* 0x000ee200000e0000 */
[----:B------:R-:W-:-:S03]  /*7f60*/  PLOP3.LUT P4, PT, PT, PT, PT, 0x8, 0x0 ;  /* 0x000000000000781c */ /* 0x000fc60003f8e170 */
[----:B------:R-:W4:Y:S01]  /*7f70*/  SHFL.BFLY PT, R6, R249, 0x2, 0x1f ;  /* 0x0c401f00f9067f89 */ /* 0x000f2200000e0000 */
[----:B-1----:R-:W-:Y:S02]  /*7f80*/  FADD.FTZ R11, R11, R246 ;  /* 0x000000f60b0b7221 */ /* 0x002fe40000010000 */
        /* <DEDUP_REMOVED lines=139> */
.L_x_1817:
[----:B------:R-:W-:Y:S05]  /*8840*/  @P4 BRA `(.L_x_1829) ;  /* 0x00001a1000004947 */ /* 0x000fea0003800000 */
[----:B------:R-:W1:Y:S01]  /*8850*/  S2R R16, SR_TID.X ;  /* 0x0000000000107919 */ /* 0x000e620000002100 */
[----:B------:R-:W-:Y:S01]  /*8860*/  SHF.R.S32.HI R10, RZ, 0x1f, R251 ;  /* 0x0000001fff0a7819 */ /* 0x000fe200000114fb */
[----:B------:R-:W-:Y:S01]  /*8870*/  IMAD.WIDE.U32 R2, R251, c[0x0][0x4d0], RZ ;  /* 0x00013400fb027a25 */ /* 0x000fe200078e00ff */
[----:B------:R-:W-:Y:S01]  /*8880*/  MOV R24, c[0x0][0x4e8] ;  /* 0x00013a0000187a02 */ /* 0x000fe20000000f00 */
[----:B------:R-:W2:Y:S01]  /*8890*/  S2R R12, SR_CTAID.Y ;  /* 0x00000000000c7919 */ /* 0x000ea20000002600 */
[----:B------:R-:W-:Y:S01]  /*88a0*/  BSSY B0, `(.L_x_1830) ;  /* 0x00000bd000007945 */ /* 0x000fe20003800000 */
[----:B------:R-:W-:-:S02]  /*88b0*/  IMAD R0, R10, c[0x0][0x4d0], RZ ;  /* 0x000134000a007a24 */ /* 0x000fc400078e02ff */
[----:B------:R-:W-:Y:S01]  /*88c0*/  BAR.SYNC.DEFER_BLOCKING 0x1, 0x80 ;  /* 0x0042000000007b1d */ /* 0x000fe20000010000 */
[----:B------:R-:W-:Y:S01]  /*88d0*/  IMAD.MOV R9, RZ, RZ, -R251 ;  /* 0x000000ffff097224 */ /* 0x000fe200078e0afb */
[C---:B------:R-:W-:Y:S01]  /*88e0*/  ISETP.NE.AND P0, PT, R24.reuse, 0x1, PT ;  /* 0x000000011800780c */ /* 0x040fe20003f05270 */
[----:B------:R-:W-:Y:S02]  /*88f0*/  IMAD R8, R251, c[0x0][0x4d4], R0 ;  /* 0x00013500fb087a24 */ /* 0x000fe400078e0200 */
[----:B------:R-:W-:Y:S01]  /*8900*/  IMAD R24, R24, c[0x0][0x388], RZ ;  /* 0x0000e20018187a24 */ /* 0x000fe200078e02ff */
[----:B------:R-:W3:Y:S04]  /*8910*/  S2R R13, SR_CTAID.Z ;  /* 0x00000000000d7919 */ /* 0x000ee80000002700 */
[----:B------:R-:W4:Y:S01]  /*8920*/  S2R R15, SR_CTAID.X ;  /* 0x00000000000f7919 */ /* 0x000f220000002500 */
[----:B-1----:R-:W-:-:S04]  /*8930*/  SHF.R.S32.HI R11, RZ, 0x1f, R16 ;  /* 0x0000001fff0b7819 */ /* 0x002fc80000011410 */
[-C--:B------:R-:W-:Y:S01]  /*8940*/  LEA.HI R4, R11, R16.reuse, RZ, 0x2 ;  /* 0x000000100b047211 */ /* 0x080fe200078f10ff */
[----:B--2---:R-:W-:Y:S01]  /*8950*/  IMAD R12, R9, c[0x0][0x550], R12 ;  /* 0x00015400090c7a24 */ /* 0x004fe200078e020c */
[----:B------:R-:W-:Y:S02]  /*8960*/  LEA.HI R11, R11, R16, RZ, 0x5 ;  /* 0x000000100b0b7211 */ /* 0x000fe400078f28ff */
[----:B------:R-:W-:Y:S02]  /*8970*/  LOP3.LUT R4, R4, 0xfffffffc, RZ, 0xc0, !PT ;  /* 0xfffffffc04047812 */ /* 0x000fe400078ec0ff */
[--C-:B------:R-:W-:Y:S02]  /*8980*/  SHF.R.S32.HI R6, RZ, 0x5, R11.reuse ;  /* 0x00000005ff067819 */ /* 0x100fe4000001140b */
[----:B------:R-:W-:Y:S01]  /*8990*/  SHF.R.S32.HI R5, RZ, 0x1f, R11 ;  /* 0x0000001fff057819 */ /* 0x000fe2000001140b */
[----:B------:R-:W-:Y:S01]  /*89a0*/  IMAD.IADD R0, R16, 0x1, -R4 ;  /* 0x0000000110007824 */ /* 0x000fe200078e0a04 */
[----:B------:R-:W-:-:S02]  /*89b0*/  LOP3.LUT R11, R11, 0xffffffe0, RZ, 0xc0, !PT ;  /* 0xffffffe00b0b7812 */ /* 0x000fc400078ec0ff */
[----:B------:R-:W-:Y:S01]  /*89c0*/  LEA.HI R4, R5, R6, RZ, 0x2 ;  /* 0x0000000605047211 */ /* 0x000fe200078f10ff */
[----:B------:R-:W-:Y:S01]  /*89d0*/  IMAD.IADD R5, R3, 0x1, R8 ;  /* 0x0000000103057824 */ /* 0x000fe200078e0208 */
[----:B------:R-:W-:Y:S02]  /*89e0*/  LEA.HI R7, R0, R0, RZ, 0x1 ;  /* 0x0000000000077211 */ /* 0x000fe400078f08ff */
[----:B------:R-:W-:Y:S01]  /*89f0*/  LOP3.LUT R8, R4, 0xffffffc, RZ, 0xc0, !PT ;  /* 0x0ffffffc04087812 */ /* 0x000fe200078ec0ff */
[----:B------:R-:W-:Y:S01]  /*8a00*/  IMAD.MOV.U32 R4, RZ, RZ, R2 ;  /* 0x000000ffff047224 */ /* 0x000fe200078e0002 */
[----:B------:R-:W-:Y:S01]  /*8a10*/  IADD3 R16, -R11, R16, RZ ;  /* 0x000000100b107210 */ /* 0x000fe20007ffe1ff */
[C---:B------:R-:W-:Y:S01]  /*8a20*/  IMAD.SHL.U32 R2, R7.reuse, 0x20, RZ ;  /* 0x0000002007027824 */ /* 0x040fe200078e00ff */
[----:B------:R-:W-:Y:S01]  /*8a30*/  LOP3.LUT R3, R7, 0x1ffffffe, RZ, 0xc0, !PT ;  /* 0x1ffffffe07037812 */ /* 0x000fe200078ec0ff */
[----:B------:R-:W-:Y:S01]  /*8a40*/  IMAD.IADD R9, R6, 0x1, -R8 ;  /* 0x0000000106097824 */ /* 0x000fe200078e0a08 */
[----:B------:R-:W-:Y:S01]  /*8a50*/  SHF.R.S32.HI R7, RZ, 0x1f, R16 ;  /* 0x0000001fff077819 */ /* 0x000fe20000011410 */
[----:B---3--:R-:W-:Y:S01]  /*8a60*/  IMAD.WIDE.U32 R4, R13, c[0x0][0x4d8], R4 ;  /* 0x000136000d047a25 */ /* 0x008fe200078e0004 */
[----:B------:R-:W-:-:S02]  /*8a70*/  IADD3 R8, R0, -R3, RZ ;  /* 0x8000000300087210 */ /* 0x000fc40007ffe0ff */
[----:B------:R-:W-:Y:S01]  /*8a80*/  LEA.HI R17, R7, R16, RZ, 0x2 ;  /* 0x0000001007117211 */ /* 0x000fe200078f10ff */
[----:B------:R-:W-:Y:S01]  /*8a90*/  IMAD R0, R10, c[0x0][0x438], RZ ;  /* 0x00010e000a007a24 */ /* 0x000fe200078e02ff */
[----:B------:R-:W-:Y:S02]  /*8aa0*/  SHF.R.S32.HI R10, RZ, 0x1f, R13 ;  /* 0x0000001fff0a7819 */ /* 0x000fe4000001140d */
[----:B------:R-:W-:Y:S01]  /*8ab0*/  SHF.R.S32.HI R7, RZ, 0x2, R17 ;  /* 0x00000002ff077819 */ /* 0x000fe20000011411 */
[C---:B------:R-:W-:Y:S01]  /*8ac0*/  IMAD R6, R251.reuse, c[0x0][0x43c], R0 ;  /* 0x00010f00fb067a24 */ /* 0x040fe200078e0200 */
        /* <DEDUP_REMOVED lines=9> */
[----:B----4-:R-:W-:Y:S02]  /*8b60*/  IMAD R8, R15, 0x80, R8 ;  /* 0x000000800f087824 */ /* 0x010fe400078e0208 */
        /* <DEDUP_REMOVED lines=59> */
[----:B------:R4:W2:Y:S04]  /*8f20*/  SHFL.IDX PT, R7, R0, 0x3, 0x1c1f ;  /* 0x007c1f0000077f89 */ /* 0x0008a800000e0000 */
        /* <DEDUP_REMOVED lines=12> */
[----:B------:R2:W-:Y:S01]  /*8ff0*/  @!P1 ST.E [R6.64], R21 ;  /* 0x0000001506009985 */ /* 0x0005e2000c101906 */
        /* <DEDUP_REMOVED lines=71> */
.L_x_1831:
[----:B-1----:R-:W-:Y:S05]  /*9470*/  BSYNC B0 ;  /* 0x0000000000007941 */ /* 0x002fea0003800000 */
.L_x_1830:
        /* <DEDUP_REMOVED lines=73> */
.L_x_1833:
[----:B------:R-:W-:Y:S05]  /*9910*/  BSYNC B0 ;  /* 0x0000000000007941 */ /* 0x000fea0003800000 */
.L_x_1832:
        /* <DEDUP_REMOVED lines=41> */
[C---:B-1----:R-:W-:Y:S02]  /*9bb0*/  IADD3 R7, R0.reuse, 0x40, RZ ;  /* 0x0000004000077810 */ /* 0x042fe40007ffe0ff */
        /* <DEDUP_REMOVED lines=31> */
.L_x_1835:
[----:B------:R-:W-:Y:S05]  /*9db0*/  BSYNC B0 ;  /* 0x0000000000007941 */ /* 0x000fea0003800000 */
.L_x_1834:
[----:B-1-3--:R1:W3:Y:S04]  /*9dc0*/  SHFL.IDX PT, R3, R22, 0x3, 0x1c1f ;  /* 0x007c1f0016037f89 */ /* 0x00a2e800000e0000 */
        /* <DEDUP_REMOVED lines=15> */
[----:B---34-:R-:W-:Y:S01]  /*9ec0*/  @!P3 IMAD.WIDE R10, R0, 0x4, R2 ;  /* 0x00000004000ab825 */ /* 0x018fe200078e0202 */
        /* <DEDUP_REMOVED lines=13> */
[C---:B---3--:R-:W-:Y:S02]  /*9fa0*/  IADD3 R10, R0.reuse, 0x40, RZ ;  /* 0x00000040000a7810 */ /* 0x048fe40007ffe0ff */
[C---:B------:R-:W-:Y:S02]  /*9fb0*/  IADD3 R11, R0.reuse, 0x48, RZ ;  /* 0x00000048000b7810 */ /* 0x040fe40007ffe0ff */
[----:B----4-:R-:W-:-:S02]  /*9fc0*/  IADD3 R8, R0, 0x30, RZ ;  /* 0x0000003000087810 */ /* 0x010fc40007ffe0ff */
[----:B------:R-:W-:Y:S02]  /*9fd0*/  IADD3 R9, R0, 0x38, RZ ;  /* 0x0000003800097810 */ /* 0x000fe40007ffe0ff */
[----:B------:R-:W-:Y:S02]  /*9fe0*/  ISETP.GE.AND P4, PT, R8, c[0x0][0x3c8], PT ;  /* 0x0000f20008007a0c */ /* 0x000fe40003f86270 */
[----:B------:R-:W-:Y:S02]  /*9ff0*/  ISETP.GE.AND P3, PT, R9, c[0x0][0x3c8], PT ;  /* 0x0000f20009007a0c */ /* 0x000fe40003f66270 */
[----:B-1----:R-:W-:Y:S02]  /*a000*/  @!P6 LEA.HI R4, R13, R13, RZ, 0x1 ;  /* 0x0000000d0d04e211 */ /* 0x002fe400078f08ff */
        /* <DEDUP_REMOVED lines=12> */
[----:B---3--:R-:W-:Y:S02]  /*a0d0*/  @!P4 LEA.HI R4, R8, R8, RZ, 0x1 ;  /* 0x000000080804c211 */ /* 0x008fe400078f08ff */
        /* <DEDUP_REMOVED lines=24> */
.L_x_1829:
        /* <DEDUP_REMOVED lines=10> */
[----:B------:R-:W-:Y:S02]  /*a300*/  SHF.R.S32.HI R0, RZ, 0x1f, R251 ;  /* 0x0000001fff007819 */ /* 0x000fe400000114fb */
[----:B------:R-:W-:Y:S01]  /*a310*/  ISETP.NE.AND P0, PT, R3, 0x1, PT ;  /* 0x000000010300780c */ /* 0x000fe20003f05270 */
[----:B------:R-:W2:Y:S01]  /*a320*/  S2R R10, SR_CTAID.Y ;  /* 0x00000000000a7919 */ /* 0x000ea20000002600 */
[C---:B------:R-:W-:Y:S01]  /*a330*/  IMAD.WIDE.U32 R2, R251.reuse, c[0x0][0x4d0], RZ ;  /* 0x00013400fb027a25 */ /* 0x040fe200078e00ff */
[----:B------:R-:W-:Y:S02]  /*a340*/  IADD3 R5, -R251, RZ, RZ ;  /* 0x000000fffb057210 */ /* 0x000fe40007ffe1ff */
[----:B------:R-:W-:Y:S01]  /*a350*/  MOV R4, R8 ;  /* 0x0000000800047202 */ /* 0x000fe20000000f00 */
[----:B------:R-:W-:-:S04]  /*a360*/  IMAD R0, R0, c[0x0][0x4d0], RZ ;  /* 0x0001340000007a24 */ /* 0x000fc800078e02ff */
[----:B------:R-:W-:-:S03]  /*a370*/  IMAD R0, R251, c[0x0][0x4d4], R0 ;  /* 0x00013500fb007a24 */ /* 0x000fc600078e0200 */
[----:B------:R-:W-:Y:S02]  /*a380*/  @P0 IMAD.HI.U32 R6, R8, c[0x0][0x4ec], RZ ;  /* 0x00013b0008060a27 */ /* 0x000fe400078e00ff */
[----:B------:R-:W-:-:S03]  /*a390*/  IADD3 R3, R3, R0, RZ ;  /* 0x0000000003037210 */ /* 0x000fc60007ffe0ff */
[----:B------:R-:W-:Y:S02]  /*a3a0*/  @P0 SHF.R.U32.HI R4, RZ, c[0x0][0x4f0], R6 ;  /* 0x00013c00ff040a19 */ /* 0x000fe40000011606 */
[----:B-1----:R-:W-:Y:S01]  /*a3b0*/  SHF.R.S32.HI R7, RZ, 0x1f, R9 ;  /* 0x0000001fff077819 */ /* 0x002fe20000011409 */
[----:B------:R-:W-:-:S04]  /*a3c0*/  IMAD.WIDE.U32 R2, R9, c[0x0][0x4d8], R2 ;  /* 0x0001360009027a25 */ /* 0x000fc800078e0002 */
[----:B------:R-:W-:Y:S02]  /*a3d0*/  IMAD R0, R7, c[0x0][0x4d8], RZ ;  /* 0x0001360007007a24 */ /* 0x000fe400078e02ff */
[----:B--2---:R-:W-:Y:S01]  /*a3e0*/  IMAD R7, R5, c[0x0][0x550], R10 ;  /* 0x0001540005077a24 */ /* 0x004fe200078e020a */
[----:B------:R-:W-:Y:S01]  /*a3f0*/  IADD3 R5, -R4, RZ, RZ ;  /* 0x000000ff04057210 */ /* 0x000fe20007ffe1ff */
[----:B------:R-:W-:-:S03]  /*a400*/  IMAD R0, R9, c[0x0][0x4dc], R0 ;  /* 0x0001370009007a24 */ /* 0x000fc600078e0200 */
[----:B------:R-:W-:Y:S01]  /*a410*/  SHF.R.S32.HI R6, RZ, 0x1f, R7 ;  /* 0x0000001fff067819 */ /* 0x000fe20000011407 */
[----:B------:R-:W-:Y:S01]  /*a420*/  IMAD R5, R5, c[0x0][0x4e8], R8 ;  /* 0x00013a0005057a24 */ /* 0x000fe200078e0208 */
[----:B------:R-:W-:-:S03]  /*a430*/  IADD3 R3, R0, R3, RZ ;  /* 0x0000000300037210 */ /* 0x000fc60007ffe0ff */
[----:B------:R-:W-:Y:S01]  /*a440*/  IMAD R6, R6, c[0x0][0x4e0], RZ ;  /* 0x0001380006067a24 */ /* 0x000fe200078e02ff */
        /* <DEDUP_REMOVED lines=15> */
.L_x_1836:
        /* <DEDUP_REMOVED lines=12> */
.L_x_3664:


//--------------------- .text._ZN7cutlass13device_kernelIN5flash19enable_sm80_to_sm89INS1_16FlashAttnFwdSm80INS1_25CollectiveMainloopFwdSm80ILi4ELi1ELb0EN4cute5tupleIJNS5_1CILi128EEENS7_ILi48EEENS7_ILi96EEEEEELi96ENS_6half_tEfNS_4arch4Sm80ELb0ELb0ELb0ELb1ELb1ELb0ELb1ELb1EEENS1_21CollectiveEpilogueFwdINS6_IJS8_SA_S9_EEENS6_IJNS7_ILi1EEESI_SI_EEESC_SE_Li128ELb1ELb1ELb1ELb0EEENS1_36VarlenDynamicPersistentTileSchedulerILi128ELi48ELi128ELi128ELb1ELb1ELb0ELb0ELb1ELb1EEEEEEEEEvNT_6ParamsE --------------------------
	.section	.text._ZN7cutlass13device_kernelIN5flash19enable_sm80_to_sm89INS1_16FlashAttnFwdSm80INS1_25CollectiveMainloopFwdSm80ILi4ELi1ELb0EN4cute5tupleIJNS5_1CILi128EEENS7_ILi48EEENS7_ILi96EEEEEELi96ENS_6half_tEfNS_4arch4Sm80ELb0ELb0ELb0ELb1ELb1ELb0ELb1ELb1EEENS1_21CollectiveEpilogueFwdINS6_IJS8_SA_S9_EEENS6_IJNS7_ILi1EEESI_SI_EEESC_SE_Li128ELb1ELb1ELb1ELb0EEENS1_36VarlenDynamicPersistentTileSchedulerILi128ELi48ELi128ELi128ELb1ELb1ELb0ELb0ELb1ELb1EEEEEEEEEvNT_6ParamsE,"ax",@progbits
	.sectioninfo	@"SHI_REGISTERS=255"
	.align	128
.text._ZN7cutlass13device_kernelIN5flash19enable_sm80_to_sm89INS1_16FlashAttnFwdSm80INS1_25CollectiveMainloopFwdSm80ILi4ELi1ELb0EN4cute5tupleIJNS5_1CILi128EEENS7_ILi48EEENS7_ILi96EEEEEELi96ENS_6half_tEfNS_4arch4Sm80ELb0ELb0ELb0ELb1ELb1ELb0ELb1ELb1EEENS1_21CollectiveEpilogueFwdINS6_IJS8_SA_S9_EEENS6_IJNS7_ILi1EEESI_SI_EEESC_SE_Li128ELb1ELb1ELb1ELb0EEENS1_36VarlenDynamicPersistentTileSchedulerILi128ELi48ELi128ELi128ELb1ELb1ELb0ELb0ELb1ELb1EEEEEEEEEvNT_6ParamsE:
        .type           _ZN7cutlass13device_kernelIN5flash19enable_sm80_to_sm89INS1_16FlashAttnFwdSm80INS1_25CollectiveMainloopFwdSm80ILi4ELi1ELb0EN4cute5tupleIJNS5_1CILi128EEENS7_ILi48EEENS7_ILi96EEEEEELi96ENS_6half_tEfNS_4arch4Sm80ELb0ELb0ELb0ELb1ELb1ELb0ELb1ELb1EEENS1_21CollectiveEpilogueFwdINS6_IJS8_SA_S9_EEENS6_IJNS7_ILi1EEESI_SI_EEESC_SE_Li128ELb1ELb1ELb1ELb0EEENS1_36VarlenDynamicPersistentTileSchedulerILi128ELi48ELi128ELi128ELb1ELb1ELb0ELb0ELb1ELb1EEEEEEEEEvNT_6ParamsE,@function
        .size           _ZN7cutlass13device_kernelIN5flash19enable_sm80_to_sm89INS1_16FlashAttnFwdSm80INS1_25CollectiveMainloopFwdSm80ILi4ELi1ELb0EN4cute5tupleIJNS5_1CILi128EEENS7_ILi48EEENS7_ILi96EEEEEELi96ENS_6half_tEfNS_4arch4Sm80ELb0ELb0ELb0ELb1ELb1ELb0ELb1ELb1EEENS1_21CollectiveEpilogueFwdINS6_IJS8_SA_S9_EEENS6_IJNS7_ILi1EEESI_SI_EEESC_SE_Li128ELb1ELb1ELb1ELb0EEENS1_36VarlenDynamicPersistentTileSchedulerILi128ELi48ELi128ELi128ELb1ELb1ELb0ELb0ELb1ELb1EEEEEEEEEvNT_6ParamsE,(.L_x_3665 - _ZN7cutlass13device_kernelIN5flash19enable_sm80_to_sm89INS1_16FlashAttnFwdSm80INS1_25CollectiveMainloopFwdSm80ILi4ELi1ELb0EN4cute5tupleIJNS5_1CILi128EEENS7_ILi48EEENS7_ILi96EEEEEELi96ENS_6half_tEfNS_4arch4Sm80ELb0ELb0ELb0ELb1ELb1ELb0ELb1ELb1EEENS1_21CollectiveEpilogueFwdINS6_IJS8_SA_S9_EEENS6_IJNS7_ILi1EEESI_SI_EEESC_SE_Li128ELb1ELb1ELb1ELb0EEENS1_36VarlenDynamicPersistentTileSchedulerILi128ELi48ELi128ELi128ELb1ELb1ELb0ELb0ELb1ELb1EEEEEEEEEvNT_6ParamsE)
        .other          _ZN7cutlass13device_kernelIN5flash19enable_sm80_to_sm89INS1_16FlashAttnFwdSm80INS1_25CollectiveMainloopFwdSm80ILi4ELi1ELb0EN4cute5tupleIJNS5_1CILi128EEENS7_ILi48EEENS7_ILi96EEEEEELi96ENS_6half_tEfNS_4arch4Sm80ELb0ELb0ELb0ELb1ELb1ELb0ELb1ELb1EEENS1_21CollectiveEpilogueFwdINS6_IJS8_SA_S9_EEENS6_IJNS7_ILi1EEESI_SI_EEESC_SE_Li128ELb1ELb1ELb1ELb0EEENS1_36VarlenDynamicPersistentTileSchedulerILi128ELi48ELi128ELi128ELb1ELb1ELb0ELb0ELb1ELb1EEEEEEEEEvNT_6ParamsE,@"STO_CUDA_ENTRY STV_DEFAULT"
_ZN7cutlass13device_kernelIN5flash19enable_sm80_to_sm89INS1_16FlashAttnFwdSm80INS1_25CollectiveMainloopFwdSm80ILi4ELi1ELb0EN4cute5tupleIJNS5_1CILi128EEENS7_ILi48EEENS7_ILi96EEEEEELi96ENS_6half_tEfNS_4arch4Sm80ELb0ELb0ELb0ELb1ELb1ELb0ELb1ELb1EEENS1_21CollectiveEpilogueFwdINS6_IJS8_SA_S9_EEENS6_IJNS7_ILi1EEESI_SI_EEESC_SE_Li128ELb1ELb1ELb1ELb0EEENS1_36VarlenDynamicPersistentTileSchedulerILi128ELi48ELi128ELi128ELb1ELb1ELb0ELb0ELb1ELb1EEEEEEEEEvNT_6ParamsE:
[----:B------:R-:W-:-:S03]  /*0000*/  MOV R1, c[0x0][0x28] ;  /* 0x00000a0000017a02 */ /* 0x000fc60000000f00 */
[----:B------:R-:W1:Y:S01]  /*0010*/  S2R R2, SR_TID.X ;  /* 0x0000000000027919 */ /* 0x000e620000002100 */
[----:B------:R-:W-:Y:S01]  /*0020*/  IADD3 R1, R1, -0x68, RZ ;  /* 0xffffff9801017810 */ /* 0x000fe20007ffe0ff */
[----:B------:R-:W-:Y:S01]  /*0030*/  ULDC.64 UR6, c[0x0][0x118] ;  /* 0x0000460000067ab9 */ /* 0x000fe20000000a00 */
[----:B-1----:R-:W-:-:S05]  /*0040*/  SHF.R.U32.HI R0, RZ, 0x5, R2 ;  /* 0x00000005ff007819 */ /* 0x002fca0000011602 */
[----:B------:R-:W1:Y:S02]  /*0050*/  SHFL.IDX PT, R3, R0, RZ, 0x1f ;  /* 0x00001fff00037589 */ /* 0x000e6400000e0000 */
[----:B-1----:R-:W-:Y:S02]  /*0060*/  ISETP.NE.AND P0, PT, R3, RZ, PT ;  /* 0x000000ff0300720c */ /* 0x002fe40003f05270 */
[----:B------:R1:W-:Y:S11]  /*0070*/  STL [R1+0x5c], R3 ;  /* 0x00005c0301007387 */ /* 0x0003f60000100800 */
[----:B------:R-:W-:Y:S06]  /*0080*/  @P0 BAR.SYNC.DEFER_BLOCKING 0x5, 0x80 ;  /* 0x0142000000000b1d */ /* 0x000fec0000010000 */
[----:B------:R-:W2:Y:S04]  /*0090*/  @P0 LDS.128 R244, [0xc080] ;  /* 0x00c08000fff40984 */ /* 0x000ea80000000c00 */
[----:B------:R-:W-:Y:S06]  /*00a0*/  @P0 BAR.ARV 0x4, 0x80 ;  /* 0x0102000000000b1d */ /* 0x000fec0000002000 */
[----:B------:R-:W-:Y:S05]  /*00b0*/  @P0 BRA `(.L_x_1837) ;  /* 0x00000a7000000947 */ /* 0x000fea0003800000 */
[----:B-1----:R-:W-:Y:S01]  /*00c0*/  LOP3.LUT R12, R2, 0x1f, RZ, 0xc0, !PT ;  /* 0x0000001f020c7812 */ /* 0x002fe200078ec0ff */
[----:B------:R-:W-:Y:S01]  /*00d0*/  CS2R R8, SRZ ;  /* 0x0000000000087805 */ /* 0x000fe2000001ff00 */
[----:B------:R-:W-:-:S02]  /*00e0*/  IMAD.MOV.U32 R7, RZ, RZ, RZ ;  /* 0x000000ffff077224 */ /* 0x000fc400078e00ff */
[----:B------:R-:W-:-:S04]  /*00f0*/  ISETP.NE.AND P6, PT, R12, 0x1f, PT ;  /* 0x0000001f0c00780c */ /* 0x000fc80003fc5270 */
[----:B------:R-:W-:-:S13]  /*0100*/  ISETP.GE.OR P0, PT, R12, c[0x0][0x53c], !P6 ;  /* 0x00014f000c007a0c */ /* 0x000fda0007706670 */
[----:B------:R-:W-:Y:S02]  /*0110*/  @!P0 IMAD.MOV.U32 R4, RZ, RZ, 0x4 ;  /* 0x00000004ff048424 */ /* 0x000fe400078e00ff */
[----:B------:R-:W-:Y:S02]  /*0120*/  @!P0 IMAD.MOV.U32 R2, RZ, RZ, 0x4 ;  /* 0x00000004ff028424 */ /* 0x000fe400078e00ff */
[----:B------:R-:W-:-:S04]  /*0130*/  @!P0 IMAD.WIDE.U32 R4, R12, R4, c[0x0][0x580] ;  /* 0x000160000c048625 */ /* 0x000fc800078e0004 */
[C---:B------:R-:W-:Y:S01]  /*0140*/  @!P0 IMAD.WIDE.U32 R2, R12.reuse, R2, c[0x0][0x578] ;  /* 0x00015e000c028625 */ /* 0x040fe200078e0002 */
[----:B------:R-:W3:Y:S04]  /*0150*/  @!P0 LDG.E R8, [R4.64] ;  /* 0x0000000604088981 */ /* 0x000ee8000c1e1900 */
[----:B------:R-:W3:Y:S01]  /*0160*/  @!P0 LDG.E R7, [R2.64] ;  /* 0x0000000602078981 */ /* 0x000ee2000c1e1900 */
[C---:B------:R-:W-:Y:S01]  /*0170*/  ISETP.NE.AND P5, PT, R12.reuse, RZ, PT ;  /* 0x000000ff0c00720c */ /* 0x040fe20003fa5270 */
[----:B------:R-:W1:Y:S01]  /*0180*/  S2UR UR4, SR_CTAID.X ;  /* 0x00000000000479c3 */ /* 0x000e620000002500 */
[C---:B------:R-:W-:Y:S02]  /*0190*/  ISETP.GE.U32.AND P4, PT, R12.reuse, 0x2, PT ;  /* 0x000000020c00780c */ /* 0x040fe40003f86070 */
[----:B------:R-:W-:-:S02]  /*01a0*/  ISETP.GE.U32.AND P3, PT, R12, 0x4, PT ;  /* 0x000000040c00780c */ /* 0x000fc40003f66070 */
[C---:B------:R-:W-:Y:S02]  /*01b0*/  ISETP.GE.U32.AND P2, PT, R12.reuse, 0x8, PT ;  /* 0x000000080c00780c */ /* 0x040fe40003f46070 */
[----:B------:R-:W-:Y:S01]  /*01c0*/  ISETP.GE.U32.AND P1, PT, R12, 0x10, PT ;  /* 0x000000100c00780c */ /* 0x000fe20003f26070 */
[----:B---3--:R-:W-:-:S05]  /*01d0*/  IMAD R4, R8, R7, RZ ;  /* 0x0000000708047224 */ /* 0x008fca00078e02ff */
[----:B------:R-:W3:Y:S02]  /*01e0*/  SHFL.UP PT, R0, R4, 0x1, RZ ;  /* 0x0420000004007989 */ /* 0x000ee400000e00ff */
[----:B---3--:R-:W-:-:S05]  /*01f0*/  SEL R0, R0, RZ, P5 ;  /* 0x000000ff00007207 */ /* 0x008fca0002800000 */
[----:B------:R-:W-:-:S05]  /*0200*/  IMAD.IADD R4, R4, 0x1, R0 ;  /* 0x0000000104047824 */ /* 0x000fca00078e0200 */
        /* <DEDUP_REMOVED lines=12> */
[----:B------:R-:W3:Y:S02]  /*02d0*/  SHFL.IDX PT, R6, R4, 0x1f, 0x1f ;  /* 0x03e01f0004067f89 */ /* 0x000ee400000e0000 */
[----:B---3--:R-:W-:-:S04]  /*02e0*/  IMAD R6, R6, c[0x0][0x538], RZ ;  /* 0x00014e0006067a24 */ /* 0x008fc800078e02ff */
[----:B------:R-:W-:Y:S01]  /*02f0*/  IMAD.MOV.U32 R0, RZ, RZ, R6 ;  /* 0x000000ffff007224 */ /* 0x000fe200078e0006 */
[----:B-1----:R-:W-:-:S13]  /*0300*/  ISETP.GT.AND P0, PT, R6, UR4, PT ;  /* 0x0000000406007c0c */ /* 0x002fda000bf04270 */
[----:B------:R-:W-:Y:S05]  /*0310*/  @P0 BRA `(.L_x_1838) ;  /* 0x0000027000000947 */ /* 0x000fea0003800000 */
[----:B------:R-:W-:Y:S02]  /*0320*/  MOV R6, R0 ;  /* 0x0000000000067202 */ /* 0x000fe40000000f00 */
[----:B------:R-:W-:-:S04]  /*0330*/  MOV R9, RZ ;  /* 0x000000ff00097202 */ /* 0x000fc80000000f00 */
.L_x_1842:
        /* <DEDUP_REMOVED lines=12> */
[----:B------:R-:W3:Y:S04]  /*0400*/  @!P0 LDG.E R8, [R4.64] ;  /* 0x0000000604088981 */ /* 0x000ee8000c1e1900 */
[----:B------:R-:W3:Y:S02]  /*0410*/  @!P0 LDG.E R7, [R2.64] ;  /* 0x0000000602078981 */ /* 0x000ee4000c1e1900 */
[----:B---3--:R-:W-:Y:S01]  /*0420*/  IMAD R5, R8, R7, RZ ;  /* 0x0000000708057224 */ /* 0x008fe200078e02ff */
[----:B------:R-:W-:Y:S05]  /*0430*/  BRA.DIV ~URZ, `(.L_x_1840) ;  /* 0x0000c9f27f007947 */ /* 0x000fea000b800000 */
[----:B------:R1:W3:Y:S02]  /*0440*/  SHFL.UP PT, R0, R5, 0x1, RZ ;  /* 0x0420000005007989 */ /* 0x0002e400000e00ff */
.L_x_1958:
        /* <DEDUP_REMOVED lines=16> */
.L_x_1959:
[----:B---3--:R-:W-:-:S05]  /*0550*/  IMAD R0, R0, c[0x0][0x538], RZ ;  /* 0x00014e0000007a24 */ /* 0x008fca00078e02ff */
[----:B------:R-:W-:-:S04]  /*0560*/  IADD3 R6, R0, R6, RZ ;  /* 0x0000000600067210 */ /* 0x000fc80007ffe0ff */
[----:B------:R-:W-:-:S13]  /*0570*/  ISETP.GT.AND P0, PT, R6, UR4, PT ;  /* 0x0000000406007c0c */ /* 0x000fda000bf04270 */
[----:B-12---:R-:W-:Y:S05]  /*0580*/  @!P0 BRA `(.L_x_1842) ;  /* 0xfffffdb000008947 */ /* 0x006fea000383ffff */
.L_x_1838:
[----:B--2---:R-:W-:-:S05]  /*0590*/  IADD3 R244, -R0, R6, RZ ;  /* 0x0000000600f47210 */ /* 0x004fca0007ffe1ff */
[----:B------:R-:W-:-:S05]  /*05a0*/  IMAD R0, R4, c[0x0][0x538], R244 ;  /* 0x00014e0004007a24 */ /* 0x000fca00078e02f4 */
[----:B------:R-:W-:Y:S01]  /*05b0*/  ISETP.GT.AND P0, PT, R0, UR4, PT ;  /* 0x0000000400007c0c */ /* 0x000fe2000bf04270 */
[----:B------:R-:W-:-:S12]  /*05c0*/  BRA.DIV ~URZ, `(.L_x_1843) ;  /* 0x0000ca827f007947 */ /* 0x000fd8000b800000 */
[----:B------:R-:W-:-:S04]  /*05d0*/  VOTE.ANY R0, PT, !P0 ;  /* 0x0000000000007806 */ /* 0x000fc800040e0100 */
.L_x_1960:
[----:B------:R1:W2:Y:S01]  /*05e0*/  POPC R247, R0 ;  /* 0x0000000000f77309 */ /* 0x0002a20000000000 */
[----:B------:R-:W-:Y:S05]  /*05f0*/  BRA.DIV ~URZ, `(.L_x_1844) ;  /* 0x0000ca927f007947 */ /* 0x000fea000b800000 */
[----:B--2---:R2:W3:Y:S01]  /*0600*/  SHFL.IDX PT, R11, R8, R247, 0x1f ;  /* 0x00001ff7080b7589 */ /* 0x0044e200000e0000 */
[----:B------:R-:W-:-:S03]  /*0610*/  MOV R6, RZ ;  /* 0x000000ff00067202 */ /* 0x000fc60000000f00 */
[----:B------:R2:W4:Y:S04]  /*0620*/  SHFL.IDX PT, R10, R7, R247, 0x1f ;  /* 0x00001ff7070a7589 */ /* 0x00052800000e0000 */
.L_x_1961:
[----:B------:R-:W-:Y:S01]  /*0630*/  ISETP.NE.AND P0, PT, R0, RZ, PT ;  /* 0x000000ff0000720c */ /* 0x000fe20003f05270 */
[----:B------:R-:W-:-:S12]  /*0640*/  BSSY B0, `(.L_x_1845) ;  /* 0x0000005000007945 */ /* 0x000fd80003800000 */
[----:B------:R-:W-:Y:S05]  /*0650*/  @!P0 BRA `(.L_x_1846) ;  /* 0x0000003000008947 */ /* 0x000fea0003800000 */
[----:B------:R-:W-:Y:S01]  /*0660*/  IADD3 R198, R247, -0x1, RZ ;  /* 0xfffffffff7c67810 */ /* 0x000fe20007ffe0ff */
[----:B------:R-:W-:Y:S05]  /*0670*/  BRA.DIV ~URZ, `(.L_x_1847) ;  /* 0x0000caf27f007947 */ /* 0x000fea000b800000 */
[----:B------:R1:W2:Y:S02]  /*0680*/  SHFL.IDX PT, R6, R4, R198, 0x1f ;  /* 0x00001fc604067589 */ /* 0x0002a400000e0000 */
.L_x_1846:
[----:B------:R-:W-:Y:S05]  /*0690*/  BSYNC B0 ;  /* 0x0000000000007941 */ /* 0x000fea0003800000 */
.L_x_1845:
[----:B-1-3--:R-:W-:Y:S01]  /*06a0*/  IABS R0, R11 ;  /* 0x0000000b00007213 */ /* 0x00afe20000000000 */
[----:B--2---:R-:W-:Y:S02]  /*06b0*/  IMAD R244, R6, c[0x0][0x538], R244 ;  /* 0x00014e0006f47a24 */ /* 0x004fe400078e02f4 */
[----:B------:R-:W-:Y:S02]  /*06c0*/  IMAD.IADD R247, R247, 0x1, R9 ;  /* 0x00000001f7f77824 */ /* 0x000fe400078e0209 */
[----:B------:R-:W-:Y:S01]  /*06d0*/  IMAD.MOV.U32 R5, RZ, RZ, R0 ;  /* 0x000000ffff057224 */ /* 0x000fe200078e0000 */
[----:B----4-:R-:W-:Y:S02]  /*06e0*/  IABS R0, R10 ;  /* 0x0000000a00007213 */ /* 0x010fe40000000000 */
[----:B------:R-:W-:Y:S01]  /*06f0*/  IADD3 R245, -R244, UR4, RZ ;  /* 0x00000004f4f57c10 */ /* 0x000fe2000fffe1ff */
[----:B------:R-:W1:Y:S02]  /*0700*/  I2F.RP R2, R5 ;  /* 0x0000000500027306 */ /* 0x000e640000209400 */
[----:B------:R-:W-:Y:S01]  /*0710*/  IMAD.MOV.U32 R7, RZ, RZ, R0 ;  /* 0x000000ffff077224 */ /* 0x000fe200078e0000 */
[----:B------:R-:W-:-:S02]  /*0720*/  IABS R6, R245 ;  /* 0x000000f500067213 */ /* 0x000fc40000000000 */
[----:B------:R-:W-:-:S03]  /*0730*/  IABS R0, R11 ;  /* 0x0000000b00007213 */ /* 0x000fc60000000000 */
[----:B------:R-:W-:Y:S01]  /*0740*/  I2F.RP R8, R7 ;  /* 0x0000000700087306 */ /* 0x000fe20000209400 */
[----:B------:R-:W-:-:S07]  /*0750*/  IADD3 R0, RZ, -R0, RZ ;  /* 0x80000000ff007210 */ /* 0x000fce0007ffe0ff */
[----:B-1----:R-:W1:Y:S02]  /*0760*/  MUFU.RCP R2, R2 ;  /* 0x0000000200027308 */ /* 0x002e640000001000 */
[----:B-1----:R-:W-:-:S06]  /*0770*/  IADD3 R2, R2, 0xffffffe, RZ ;  /* 0x0ffffffe02027810 */ /* 0x002fcc0007ffe0ff */
[----:B------:R-:W1:Y:S02]  /*0780*/  F2I.FTZ.U32.TRUNC.NTZ R3, R2 ;  /* 0x0000000200037305 */ /* 0x000e64000021f000 */
[----:B-1----:R-:W-:-:S04]  /*0790*/  IMAD.MOV R2, RZ, RZ, -R3 ;  /* 0x000000ffff027224 */ /* 0x002fc800078e0a03 */
[----:B------:R-:W-:Y:S02]  /*07a0*/  IMAD R4, R2, R5, RZ ;  /* 0x0000000502047224 */ /* 0x000fe400078e02ff */
        /* <DEDUP_REMOVED lines=45> */
[----:B------:R-:W-:-:S04]  /*0a80*/  IMAD R2, R10, R2, R4 ;  /* 0x000000020a027224 */ /* 0x000fc800078e0204 */
[----:B------:R-:W-:Y:S01]  /*0a90*/  IMAD R246, R2, 0x10000, R0 ;  /* 0x0001000002f67824 */ /* 0x000fe200078e0200 */
[----:B------:R-:W-:Y:S05]  /*0aa0*/  BRA `(.L_x_1848) ;  /* 0x0000004000007947 */ /* 0x000fea0003800000 */
.L_x_1839:
[----:B--2---:R-:W-:Y:S01]  /*0ab0*/  IMAD.MOV.U32 R245, RZ, RZ, RZ ;  /* 0x000000fffff57224 */ /* 0x004fe200078e00ff */
[----:B------:R-:W-:Y:S01]  /*0ac0*/  MOV R246, RZ ;  /* 0x000000ff00f67202 */ /* 0x000fe20000000f00 */
[----:B------:R-:W-:Y:S01]  /*0ad0*/  IMAD.U32 R244, RZ, RZ, UR4 ;  /* 0x00000004fff47e24 */ /* 0x000fe2000f8e00ff */
[----:B------:R-:W-:Y:S02]  /*0ae0*/  MOV R247, c[0x0][0x53c] ;  /* 0x00014f0000f77a02 */ /* 0x000fe40000000f00 */
.L_x_1848:
[----:B------:R-:W-:Y:S01]  /*0af0*/  ISETP.NE.AND P0, PT, R12, RZ, PT ;  /* 0x000000ff0c00720c */ /* 0x000fe20003f05270 */
[----:B------:R-:W-:-:S12]  /*0b00*/  WARPSYNC 0xffffffff ;  /* 0xffffffff00007948 */ /* 0x000fd80003800000 */
[----:B------:R1:W-:Y:S04]  /*0b10*/  @!P0 STS.128 [0xc080], R244 ;  /* 0x00c080f4ff008388 */ /* 0x0003e80000000c00 */
[----:B------:R-:W-:Y:S06]  /*0b20*/  BAR.ARV 0x5, 0x80 ;  /* 0x0142000000007b1d */ /* 0x000fec0000002000 */
.L_x_1837:
[----:B-12---:R-:W-:-:S13]  /*0b30*/  ISETP.GE.AND P0, PT, R247, c[0x0][0x53c], PT ;  /* 0x00014f00f7007a0c */ /* 0x006fda0003f06270 */
[----:B------:R-:W-:Y:S05]  /*0b40*/  @P0 EXIT ;  /* 0x000000000000094d */ /* 0x000fea0003800000 */
[----:B------:R-:W1:Y:S01]  /*0b50*/  S2R R11, SR_TID.X ;  /* 0x00000000000b7919 */ /* 0x000e620000002100 */
[----:B------:R-:W-:Y:S02]  /*0b60*/  ULDC UR5, c[0x0][0x2ac] ;  /* 0x0000ab0000057ab9 */ /* 0x000fe40000000800 */
[----:B------:R-:W-:Y:S02]  /*0b70*/  ULDC UR4, c[0x0][0x1d0] ;  /* 0x0000740000047ab9 */ /* 0x000fe40000000800 */
[----:B------:R-:W-:Y:S01]  /*0b80*/  UIMAD UR5, UR5, UR4, URZ ;  /* 0x00000004050572a4 */ /* 0x000fe2000f8e023f */
[----:B-1----:R-:W-:-:S04]  /*0b90*/  SHF.R.S32.HI R9, RZ, 0x1f, R11 ;  /* 0x0000001fff097819 */ /* 0x002fc8000001140b */
[CC--:B------:R-:W-:Y:S02]  /*0ba0*/  LEA.HI R2, R9.reuse, R11.reuse, RZ, 0x4 ;  /* 0x0000000b09027211 */ /* 0x0c0fe400078f20ff */
[CC--:B------:R-:W-:Y:S02]  /*0bb0*/  LEA.HI R17, R9.reuse, R11.reuse, RZ, 0x3 ;  /* 0x0000000b09117211 */ /* 0x0c0fe400078f18ff */
[----:B------:R-:W-:Y:S02]  /*0bc0*/  SHF.R.S32.HI R4, RZ, 0x4, R2 ;  /* 0x00000004ff047819 */ /* 0x000fe40000011402 */
        /* <DEDUP_REMOVED lines=54> */
[----:B------:R-:W-:Y:S01]  /*0f30*/  STL [R1+0x60], R18 ;  /* 0x0000601201007387 */ /* 0x000fe20000100800 */
        /* <DEDUP_REMOVED lines=52> */
[----:B------:R-:W-:Y:S01]  /*1280*/  IMAD.IADD R2, R3, 0x1, R2 ;  /* 0x0000000103027824 */ /* 0x000fe200078e0202 */
[----:B------:R-:W-:Y:S01]  /*1290*/  SEL R5, R6, 0xffffffe0, !P0 ;  /* 0xffffffe006057807 */ /* 0x000fe20004000000 */
[----:B------:R-:W-:Y:S01]  /*12a0*/  IMAD.SHL.U32 R4, R4, 0x2, RZ ;  /* 0x0000000204047824 */ /* 0x000fe200078e00ff */
[----:B------:R-:W-:Y:S01]  /*12b0*/  IADD3 R184, R123, 0x20, RZ ;  /* 0x000000207bb87810 */ /* 0x000fe20007ffe0ff */
[----:B------:R-:W-:Y:S01]  /*12c0*/  IMAD.IADD R3, R3, 0x1, R7 ;  /* 0x0000000103037824 */ /* 0x000fe200078e0207 */
[----:B------:R-:W-:Y:S01]  /*12d0*/  SHF.R.S32.HI R7, RZ, 0x1f, R196 ;  /* 0x0000001fff077819 */ /* 0x000fe200000114c4 */
[----:B------:R-:W-:Y:S01]  /*12e0*/  IMAD.IADD R7, R18, 0x1, R15 ;  /* 0x0000000112077824 */ /* 0x000fe200078e020f */
[C---:B------:R-:W-:Y:S01]  /*12f0*/  IADD3 R13, R4.reuse, 0x8, RZ ;  /* 0x00000008040d7810 */ /* 0x040fe20007ffe0ff */
[----:B------:R-:W-:Y:S01]  /*1300*/  STL [R1+0x2c], R4 ;  /* 0x00002c0401007387 */ /* 0x000fe20000100800 */
[----:B------:R-:W-:-:S02]  /*1310*/  IADD3 R12, R4, 0x10, RZ ;  /* 0x00000010040c7810 */ /* 0x000fc40007ffe0ff */
[C---:B------:R-:W-:Y:S01]  /*1320*/  IADD3 R11, R4.reuse, 0x18, RZ ;  /* 0x00000018040b7810 */ /* 0x040fe20007ffe0ff */
[----:B------:R1:W-:Y:S01]  /*1330*/  STL [R1+0x64], R7 ;  /* 0x0000640701007387 */ /* 0x0003e20000100800 */
[C---:B------:R-:W-:Y:S02]  /*1340*/  IADD3 R10, R4.reuse, 0x20, RZ ;  /* 0x00000020040a7810 */ /* 0x040fe40007ffe0ff */
[C---:B------:R-:W-:Y:S01]  /*1350*/  IADD3 R9, R4.reuse, 0x28, RZ ;  /* 0x0000002804097810 */ /* 0x040fe20007ffe0ff */
[----:B------:R2:W-:Y:S01]  /*1360*/  STL [R1+0x18], R13 ;  /* 0x0000180d01007387 */ /* 0x0005e20000100800 */
[C---:B------:R-:W-:Y:S02]  /*1370*/  IADD3 R8, R4.reuse, 0x30, RZ ;  /* 0x0000003004087810 */ /* 0x040fe40007ffe0ff */
[C---:B------:R-:W-:Y:S01]  /*1380*/  IADD3 R252, R4.reuse, 0x40, RZ ;  /* 0x0000004004fc7810 */ /* 0x040fe20007ffe0ff */
[----:B------:R-:W-:Y:S01]  /*1390*/  STL [R1+0x14], R12 ;  /* 0x0000140c01007387 */ /* 0x000fe20000100800 */
[----:B------:R-:W-:-:S02]  /*13a0*/  IADD3 R251, R4, 0x48, RZ ;  /* 0x0000004804fb7810 */ /* 0x000fc40007ffe0ff */
[C---:B------:R-:W-:Y:S01]  /*13b0*/  IADD3 R250, R4.reuse, 0x50, RZ ;  /* 0x0000005004fa7810 */ /* 0x040fe20007ffe0ff */
[----:B------:R3:W-:Y:S01]  /*13c0*/  STL [R1+0x10], R11 ;  /* 0x0000100b01007387 */ /* 0x0007e20000100800 */
[----:B------:R-:W-:Y:S02]  /*13d0*/  IADD3 R249, R4, 0x58, RZ ;  /* 0x0000005804f97810 */ /* 0x000fe40007ffe0ff */
[----:B------:R-:W-:Y:S01]  /*13e0*/  SHF.R.S32.HI R0, RZ, 0x1f, R252 ;  /* 0x0000001fff007819 */ /* 0x000fe200000114fc */
[----:B------:R4:W-:Y:S01]  /*13f0*/  STL [R1+0xc], R10 ;  /* 0x00000c0a01007387 */ /* 0x0009e20000100800 */
[----:B------:R-:W-:Y:S01]  /*1400*/  SHF.R.S32.HI R0, RZ, 0x1f, R250 ;  /* 0x0000001fff007819 */ /* 0x000fe200000114fa */
[----:B------:R-:W-:Y:S01]  /*1410*/  IMAD.IADD R0, R243, 0x1, R5 ;  /* 0x00000001f3007824 */ /* 0x000fe200078e0205 */
[----:B------:R-:W-:Y:S01]  /*1420*/  LEA R182, R2, 0x6080, 0x1 ;  /* 0x0000608002b67811 */ /* 0x000fe200078e08ff */
[----:B------:R-:W-:Y:S01]  /*1430*/  STL [R1+0x8], R9 ;  /* 0x0000080901007387 */ /* 0x000fe20000100800 */
[----:B------:R-:W-:-:S02]  /*1440*/  LEA R180, R3, 0x1880, 0x1 ;  /* 0x0000188003b47811 */ /* 0x000fc400078e08ff */
[----:B------:R-:W-:Y:S01]  /*1450*/  @P2 IADD3 R184, R123, -0x20, RZ ;  /* 0xffffffe07bb82810 */ /* 0x000fe20007ffe0ff */
[----:B------:R5:W-:Y:S01]  /*1460*/  STL [R1+0x4], R8 ;  /* 0x0000040801007387 */ /* 0x000be20000100800 */
[----:B-1----:R-:W-:Y:S02]  /*1470*/  IADD3 R7, R4, 0x38, RZ ;  /* 0x0000003804077810 */ /* 0x002fe40007ffe0ff */
[----:B------:R-:W-:Y:S02]  /*1480*/  SEL R4, R6, 0xffffffe0, !P3 ;  /* 0xffffffe006047807 */ /* 0x000fe40005800000 */
[----:B--2---:R-:W-:Y:S01]  /*1490*/  SHF.R.S32.HI R13, RZ, 0x1f, R13 ;  /* 0x0000001fff0d7819 */ /* 0x004fe2000001140d */
[----:B------:R-:W-:Y:S01]  /*14a0*/  STL [R1], R7 ;  /* 0x0000000701007387 */ /* 0x000fe20000100800 */
[----:B------:R-:W-:Y:S01]  /*14b0*/  SHF.R.S32.HI R6, RZ, 0x1f, R12 ;  /* 0x0000001fff067819 */ /* 0x000fe2000001140c */
[----:B------:R-:W-:Y:S01]  /*14c0*/  IMAD.IADD R183, R182, 0x1, R4 ;  /* 0x00000001b6b77824 */ /* 0x000fe200078e0204 */
[C---:B------:R-:W-:Y:S01]  /*14d0*/  IADD3 R192, R184.reuse, 0x400, RZ ;  /* 0x00000400b8c07810 */ /* 0x040fe20007ffe0ff */
[----:B------:R-:W-:Y:S01]  /*14e0*/  STL [R1+0x58], R13 ;  /* 0x0000580d01007387 */ /* 0x000fe20000100800 */
[----:B------:R-:W-:Y:S01]  /*14f0*/  IADD3 R191, R184, 0x800, RZ ;  /* 0x00000800b8bf7810 */ /* 0x000fe20007ffe0ff */
[----:B------:R-:W-:Y:S01]  /*1500*/  IMAD.IADD R181, R4, 0x1, R180 ;  /* 0x0000000104b57824 */ /* 0x000fe200078e02b4 */
[----:B---3--:R-:W-:Y:S01]  /*1510*/  SHF.R.S32.HI R11, RZ, 0x1f, R11 ;  /* 0x0000001fff0b7819 */ /* 0x008fe2000001140b */
[----:B------:R1:W-:Y:S01]  /*1520*/  STL [R1+0x54], R6 ;  /* 0x0000540601007387 */ /* 0x0003e20000100800 */
[----:B------:R-:W-:-:S02]  /*1530*/  IADD3 R190, R184, 0xc00, RZ ;  /* 0x00000c00b8be7810 */ /* 0x000fc40007ffe0ff */
[----:B----4-:R-:W-:Y:S01]  /*1540*/  SHF.R.S32.HI R10, RZ, 0x1f, R10 ;  /* 0x0000001fff0a7819 */ /* 0x010fe2000001140a */
[----:B------:R-:W-:Y:S01]  /*1550*/  STL [R1+0x50], R11 ;  /* 0x0000500b01007387 */ /* 0x000fe20000100800 */
[C---:B------:R-:W-:Y:S02]  /*1560*/  IADD3 R189, R184.reuse, 0x1000, RZ ;  /* 0x00001000b8bd7810 */ /* 0x040fe40007ffe0ff */
[C---:B------:R-:W-:Y:S01]  /*1570*/  IADD3 R188, R184.reuse, 0x1400, RZ ;  /* 0x00001400b8bc7810 */ /* 0x040fe20007ffe0ff */
[----:B------:R-:W-:Y:S01]  /*1580*/  STL [R1+0x4c], R10 ;  /* 0x00004c0a01007387 */ /* 0x000fe20000100800 */
[C---:B------:R-:W-:Y:S02]  /*1590*/  IADD3 R187, R184.reuse, 0x1800, RZ ;  /* 0x00001800b8bb7810 */ /* 0x040fe40007ffe0ff */
[----:B-----5:R-:W-:Y:S02]  /*15a0*/  SHF.R.S32.HI R8, RZ, 0x1f, R8 ;  /* 0x0000001fff087819 */ /* 0x020fe40000011408 */
[----:B------:R-:W-:-:S02]  /*15b0*/  IADD3 R186, R184, 0x1c00, RZ ;  /* 0x00001c00b8ba7810 */ /* 0x000fc40007ffe0ff */
[----:B------:R-:W-:Y:S02]  /*15c0*/  IADD3 R185, R184, 0x2000, RZ ;  /* 0x00002000b8b97810 */ /* 0x000fe40007ffe0ff */
[----:B-1----:R-:W-:-:S05]  /*15d0*/  SHF.R.S32.HI R6, RZ, 0x1f, R9 ;  /* 0x0000001fff067819 */ /* 0x002fca0000011409 */
[----:B------:R1:W-:Y:S04]  /*15e0*/  STL [R1+0x48], R6 ;  /* 0x0000480601007387 */ /* 0x0003e80000100800 */
[----:B------:R-:W-:Y:S01]  /*15f0*/  STL [R1+0x44], R8 ;  /* 0x0000440801007387 */ /* 0x000fe20000100800 */
[----:B-1----:R-:W-:Y:S02]  /*1600*/  SHF.R.S32.HI R6, RZ, 0x1f, R7 ;  /* 0x0000001fff067819 */ /* 0x002fe40000011407 */
[----:B------:R-:W-:-:S03]  /*1610*/  SHF.R.S32.HI R7, RZ, 0x1f, R251 ;  /* 0x0000001fff077819 */ /* 0x000fc600000114fb */
[----:B------:R1:W-:Y:S04]  /*1620*/  STL [R1+0x40], R6 ;  /* 0x0000400601007387 */ /* 0x0003e80000100800 */
[----:B------:R2:W-:Y:S01]  /*1630*/  STL [R1+0x20], R0 ;  /* 0x0000200001007387 */ /* 0x0005e20000100800 */
[----:B-1----:R-:W-:Y:S01]  /*1640*/  SHF.R.S32.HI R6, RZ, 0x1f, R249 ;  /* 0x0000001fff067819 */ /* 0x002fe200000114f9 */
[----:B--2---:R-:W-:-:S05]  /*1650*/  IMAD.IADD R0, R5, 0x1, R248 ;  /* 0x0000000105007824 */ /* 0x004fca00078e02f8 */
[----:B------:R1:W-:Y:S02]  /*1660*/  STL [R1+0x1c], R0 ;  /* 0x00001c0001007387 */ /* 0x0003e40000100800 */
.L_x_1957:
[----:B------:R-:W-:-:S04]  /*1670*/  IMAD.MOV.U32 R8, RZ, RZ, 0x4 ;  /* 0x00000004ff087424 */ /* 0x000fc800078e00ff */
[----:B------:R-:W-:-:S05]  /*1680*/  IMAD.WIDE R2, R247, R8, c[0x0][0x588] ;  /* 0x00016200f7027625 */ /* 0x000fca00078e0208 */
[----:B------:R-:W2:Y:S01]  /*1690*/  LDG.E R242, [R2.64] ;  /* 0x0000000602f27981 */ /* 0x000ea2000c1e1900 */
[----:B------:R-:W-:Y:S01]  /*16a0*/  ISETP.NE.U32.AND P4, PT, RZ, c[0x0][0x370], PT ;  /* 0x0000dc00ff007a0c */ /* 0x000fe20003f85070 */
[----:B------:R-:W-:Y:S01]  /*16b0*/  IMAD.MOV.U32 R236, RZ, RZ, RZ ;  /* 0x000000ffffec7224 */ /* 0x000fe200078e00ff */
[----:B------:R-:W-:Y:S01]  /*16c0*/  ISETP.NE.U32.AND P3, PT, RZ, c[0x0][0x360], PT ;  /* 0x0000d800ff007a0c */ /* 0x000fe20003f65070 */
[----:B------:R-:W-:Y:S01]  /*16d0*/  IMAD.MOV.U32 R10, RZ, RZ, RZ ;  /* 0x000000ffff0a7224 */ /* 0x000fe200078e00ff */
[----:B------:R-:W-:Y:S02]  /*16e0*/  ISETP.NE.AND.EX P4, PT, RZ, c[0x0][0x374], PT, P4 ;  /* 0x0000dd00ff007a0c */ /* 0x000fe40003f85340 */
[----:B------:R-:W-:Y:S02]  /*16f0*/  ISETP.NE.AND.EX P3, PT, RZ, c[0x0][0x364], PT, P3 ;  /* 0x0000d900ff007a0c */ /* 0x000fe40003f65330 */
[----:B------:R-:W-:-:S04]  /*1700*/  ISETP.NE.U32.AND P0, PT, RZ, c[0x0][0x348], PT ;  /* 0x0000d200ff007a0c */ /* 0x000fc80003f05070 */
[----:B------:R-:W-:Y:S02]  /*1710*/  ISETP.NE.AND.EX P0, PT, RZ, c[0x0][0x34c], PT, P0 ;  /* 0x0000d300ff007a0c */ /* 0x000fe40003f05300 */
[----:B--2---:R-:W-:Y:S01]  /*1720*/  SHF.R.S32.HI R12, RZ, 0x1f, R242 ;  /* 0x0000001fff0c7819 */ /* 0x004fe200000114f2 */
[C---:B------:R-:W-:Y:S02]  /*1730*/  IMAD.SHL.U32 R14, R242.reuse, 0x4, RZ ;  /* 0x00000004f20e7824 */ /* 0x040fe400078e00ff */
        /* <DEDUP_REMOVED lines=17> */
[----:B-1----:R1:W3:Y:S04]  /*1850*/  LDG.E R0, [R2.64] ;  /* 0x0000000602007981 */ /* 0x0022e8000c1e1900 */
[----:B-12---:R-:W3:Y:S02]  /*1860*/  LDG.E R2, [R2.64+0x4] ;  /* 0x0000040602027981 */ /* 0x006ee4000c1e1900 */
[----:B---3--:R-:W-:-:S02]  /*1870*/  IADD3 R15, -R0, R2, RZ ;  /* 0x00000002000f7210 */ /* 0x008fc40007ffe1ff */
.L_x_1849:
[----:B------:R-:W-:-:S04]  /*1880*/  ISETP.NE.U32.AND P1, PT, RZ, c[0x0][0x368], PT ;  /* 0x0000da00ff007a0c */ /* 0x000fc80003f25070 */
[----:B------:R-:W-:-:S13]  /*1890*/  ISETP.NE.AND.EX P1, PT, RZ, c[0x0][0x36c], PT, P1 ;  /* 0x0000db00ff007a0c */ /* 0x000fda0003f25310 */
[----:B------:R-:W-:Y:S05]  /*18a0*/  @!P1 BRA `(.L_x_1850) ;  /* 0x0000004000009947 */ /* 0x000fea0003800000 */
[----:B--2---:R-:W-:-:S04]  /*18b0*/  IADD3 R2, P1, R14, c[0x0][0x368], RZ ;  /* 0x0000da000e027a10 */ /* 0x004fc80007f3e0ff */
[----:B------:R-:W-:-:S05]  /*18c0*/  IADD3.X R3, R13, c[0x0][0x36c], RZ, P1, !PT ;  /* 0x0000db000d037a10 */ /* 0x000fca0000ffe4ff */
[----:B-1----:R1:W5:Y:S01]  /*18d0*/  LDG.E R0, [R2.64] ;  /* 0x0000000602007981 */ /* 0x002362000c1e1900 */
[----:B------:R-:W-:Y:S05]  /*18e0*/  BRA `(.L_x_1851) ;  /* 0x0000008000007947 */ /* 0x000fea0003800000 */
.L_x_1850:
[----:B------:R-:W-:Y:S01]  /*18f0*/  ISETP.NE.U32.AND P1, PT, RZ, c[0x0][0x350], PT ;  /* 0x0000d400ff007a0c */ /* 0x000fe20003f25070 */
[----:B-1----:R-:W-:-:S03]  /*1900*/  IMAD.U32 R0, RZ, RZ, UR5 ;  /* 0x00000005ff007e24 */ /* 0x002fc6000f8e00ff */
[----:B------:R-:W-:-:S13]  /*1910*/  ISETP.NE.AND.EX P1, PT, RZ, c[0x0][0x354], PT, P1 ;  /* 0x0000d500ff007a0c */ /* 0x000fda0003f25310 */
[----:B------:R-:W-:Y:S05]  /*1920*/  @!P1 BRA `(.L_x_1851) ;  /* 0x0000004000009947 */ /* 0x000fea0003800000 */
[----:B--2---:R-:W-:-:S05]  /*1930*/  IMAD.WIDE R2, R242, R8, c[0x0][0x350] ;  /* 0x0000d400f2027625 */ /* 0x004fca00078e0208 */
[----:B------:R-:W2:Y:S04]  /*1940*/  LDG.E R4, [R2.64] ;  /* 0x0000000602047981 */ /* 0x000ea8000c1e1900 */
[----:B------:R-:W2:Y:S02]  /*1950*/  LDG.E R0, [R2.64+0x4] ;  /* 0x0000040602007981 */ /* 0x000ea4000c1e1900 */
[----:B--2---:R-:W-:-:S04]  /*1960*/  IADD3 R0, -R4, R0, RZ ;  /* 0x0000000004007210 */ /* 0x004fc80007ffe1ff */
.L_x_1851:
[----:B-12---:R-:W-:Y:S01]  /*1970*/  LOP3.LUT R3, R246, 0xff000000, RZ, 0xc0, !PT ;  /* 0xff000000f6037812 */ /* 0x006fe200078ec0ff */
[----:B-----5:R-:W-:Y:S01]  /*1980*/  IMAD.IADD R16, R0, 0x1, -R236 ;  /* 0x0000000100107824 */ /* 0x020fe200078e0aec */
[----:B------:R-:W-:Y:S01]  /*1990*/  LOP3.LUT R4, R246, 0xff0000, RZ, 0xc0, !PT ;  /* 0x00ff0000f6047812 */ /* 0x000fe200078ec0ff */
[----:B------:R-:W-:Y:S01]  /*19a0*/  BSSY B0, `(.L_x_1852) ;  /* 0x000002c000007945 */ /* 0x000fe20003800000 */
[----:B------:R-:W-:-:S02]  /*19b0*/  SHF.R.U32.HI R3, RZ, 0x8, R3 ;  /* 0x00000008ff037819 */ /* 0x000fc40000011603 */
[----:B------:R-:W-:Y:S02]  /*19c0*/  IADD3 R0, R16, 0x2f, RZ ;  /* 0x0000002f10007810 */ /* 0x000fe40007ffe0ff */
[----:B------:R-:W-:Y:S02]  /*19d0*/  LEA.HI R3, R4, R3, RZ, 0x10 ;  /* 0x0000000304037211 */ /* 0x000fe400078f80ff */
[----:B------:R-:W-:Y:S01]  /*19e0*/  ISETP.GE.AND P1, PT, R16, 0x1, PT ;  /* 0x000000011000780c */ /* 0x000fe20003f26270 */
[----:B------:R-:W-:Y:S01]  /*19f0*/  IMAD.HI R0, R0, 0x2aaaaaab, RZ ;  /* 0x2aaaaaab00007827 */ /* 0x000fe200078e02ff */
[----:B------:R-:W-:Y:S02]  /*1a00*/  LOP3.LUT R17, R3, 0xff, RZ, 0xc0, !PT ;  /* 0x000000ff03117812 */ /* 0x000fe400078ec0ff */
[----:B------:R-:W-:Y:S02]  /*1a10*/  SHF.R.U32.HI R5, RZ, 0x10, R3 ;  /* 0x00000010ff057819 */ /* 0x000fe40000011603 */
[----:B------:R-:W-:Y:S01]  /*1a20*/  SHF.R.U32.HI R2, RZ, 0x1f, R0 ;  /* 0x0000001fff027819 */ /* 0x000fe20000011600 */
[----:B------:R1:W-:Y:S03]  /*1a30*/  STL [R1+0x38], R17 ;  /* 0x0000381101007387 */ /* 0x0003e60000100800 */
[----:B------:R-:W-:Y:S01]  /*1a40*/  LEA.HI.SX32 R11, R0, R2, 0x1d ;  /* 0x00000002000b7211 */ /* 0x000fe200078feaff */
[----:B------:R1:W-:Y:S01]  /*1a50*/  STL [R1+0x30], R5 ;  /* 0x0000300501007387 */ /* 0x0003e20000100800 */
[----:B------:R-:W-:Y:S01]  /*1a60*/  IMAD.MOV.U32 R2, RZ, RZ, RZ ;  /* 0x000000ffff027224 */ /* 0x000fe200078e00ff */
        /* <DEDUP_REMOVED lines=31> */
.L_x_1853:
[----:B------:R-:W-:Y:S05]  /*1c60*/  BSYNC B0 ;  /* 0x0000000000007941 */ /* 0x000fea0003800000 */
.L_x_1852:
        /* <DEDUP_REMOVED lines=66> */
[----:B------:R-:W-:Y:S01]  /*2090*/  SEL R6, R12, RZ, !P0 ;  /* 0x000000ff0c067207 */ /* 0x000fe20004000000 */
[----:B------:R-:W-:Y:S01]  /*20a0*/  IMAD R0, R0, c[0x0][0x178], RZ ;  /* 0x00005e0000007a24 */ /* 0x000fe200078e02ff */
[----:B------:R-:W-:Y:S01]  /*20b0*/  ISETP.NE.AND P2, PT, R4, 0x1, PT ;  /* 0x000000010400780c */ /* 0x000fe20003f45270 */
[----:B------:R-:W-:Y:S01]  /*20c0*/  IMAD R5, R245, 0x80, R5 ;  /* 0x00000080f5057824 */ /* 0x000fe200078e0205 */
[----:B------:R-:W-:Y:S01]  /*20d0*/  SEL R4, R242, RZ, !P0 ;  /* 0x000000fff2047207 */ /* 0x000fe20004000000 */
[----:B------:R-:W-:Y:S01]  /*20e0*/  IMAD R0, R10, c[0x0][0x17c], R0 ;  /* 0x00005f000a007a24 */ /* 0x000fe200078e0200 */
[----:B------:R-:W-:Y:S01]  /*20f0*/  ISETP.GE.AND P5, PT, R228, c[0x0][0x198], PT ;  /* 0x00006600e4007a0c */ /* 0x000fe20003fa6270 */
[----:B------:R-:W-:Y:S01]  /*2100*/  IMAD R6, R6, c[0x0][0x1c0], RZ ;  /* 0x0000700006067a24 */ /* 0x000fe200078e02ff */
[----:B------:R-:W-:-:S02]  /*2110*/  ISETP.GE.AND P4, PT, R229, c[0x0][0x198], PT ;  /* 0x00006600e5007a0c */ /* 0x000fc40003f86270 */
[----:B------:R-:W-:Y:S01]  /*2120*/  IADD3 R118, R197, -0x1, RZ ;  /* 0xffffffffc5767810 */ /* 0x000fe20007ffe0ff */
[----:B------:R-:W-:-:S04]  /*2130*/  IMAD R6, R4, c[0x0][0x1c4], R6 ;  /* 0x0000710004067a24 */ /* 0x000fc800078e0206 */
[----:B------:R-:W-:-:S04]  /*2140*/  @P2 IMAD.HI.U32 R7, R5, c[0x0][0x2c8], RZ ;  /* 0x0000b20005072a27 */ /* 0x000fc800078e00ff */
[----:B--2---:R-:W-:-:S05]  /*2150*/  IMAD.WIDE.U32 R2, R10, c[0x0][0x178], RZ ;  /* 0x00005e000a027a25 */ /* 0x004fca00078e00ff */
[----:B------:R-:W-:Y:S02]  /*2160*/  IADD3 R3, R3, R0, RZ ;  /* 0x0000000003037210 */ /* 0x000fe40007ffe0ff */
[----:B------:R-:W-:Y:S02]  /*2170*/  MOV R0, R5 ;  /* 0x0000000500007202 */ /* 0x000fe40000000f00 */
[----:B------:R-:W-:Y:S01]  /*2180*/  @P2 SHF.R.U32.HI R0, RZ, c[0x0][0x2cc], R7 ;  /* 0x0000b300ff002a19 */ /* 0x000fe20000011607 */
[C---:B------:R-:W-:Y:S01]  /*2190*/  IMAD.WIDE.U32 R2, R13.reuse, c[0x0][0x1b8], R2 ;  /* 0x00006e000d027a25 */ /* 0x040fe200078e0002 */
[----:B------:R-:W-:Y:S02]  /*21a0*/  ISETP.GE.AND P2, PT, R196, c[0x0][0x198], PT ;  /* 0x00006600c4007a0c */ /* 0x000fe40003f46270 */
        /* <DEDUP_REMOVED lines=16> */
[----:B------:R-:W-:Y:S01]  /*22b0*/  LEA.HI.X R5, R2, c[0x0][0x164], R0, 0x1, P0 ;  /* 0x0000590002057a11 */ /* 0x000fe200000f0c00 */
[----:B------:R-:W-:Y:S01]  /*22c0*/  @!P1 IMAD.MOV.U32 R14, RZ, RZ, R242 ;  /* 0x000000ffff0e9224 */ /* 0x000fe200078e00f2 */
[----:B------:R-:W-:Y:S05]  /*22d0*/  BRA.DIV ~URZ, `(.L_x_1855) ;  /* 0x0000aef27f007947 */ /* 0x000fea000b800000 */
[----:B------:R1:W2:Y:S02]  /*22e0*/  SHFL.IDX PT, R4, R5, RZ, 0x1c1f ;  /* 0x001c1fff05047589 */ /* 0x0002a400000e0000 */
.L_x_1962:
[----:B------:R-:W-:Y:S05]  /*22f0*/  BRA.DIV ~URZ, `(.L_x_1856) ;  /* 0x0000af427f007947 */ /* 0x000fea000b800000 */
[----:B------:R3:W4:Y:S02]  /*2300*/  SHFL.IDX PT, R0, R12, RZ, 0x1c1f ;  /* 0x001c1fff0c007589 */ /* 0x00072400000e0000 */
.L_x_1963:
[----:B------:R-:W-:Y:S01]  /*2310*/  IMAD R11, R15, c[0x0][0x2c4], RZ ;  /* 0x0000b1000f0b7a24 */ /* 0x000fe200078e02ff */
[----:B------:R-:W-:Y:S01]  /*2320*/  LEA R10, R245, R230, 0x7 ;  /* 0x000000e6f50a7211 */ /* 0x000fe200078e38ff */
        /* <DEDUP_REMOVED lines=20> */
.L_x_1858:
[----:B------:R-:W-:Y:S05]  /*2470*/  BSYNC B0 ;  /* 0x0000000000007941 */ /* 0x000fea0003800000 */
.L_x_1857:
[----:B------:R-:W-:Y:S05]  /*2480*/  BRA.DIV ~URZ, `(.L_x_1859) ;  /* 0x0000ae227f007947 */ /* 0x000fea000b800000 */
[----:B--2---:R2:W1:Y:S04]  /*2490*/  SHFL.IDX PT, R4, R5, 0x1, 0x1c1f ;  /* 0x003c1f0005047f89 */ /* 0x00446800000e0000 */
[----:B----4-:R2:W4:Y:S02]  /*24a0*/  SHFL.IDX PT, R0, R12, 0x1, 0x1c1f ;  /* 0x003c1f000c007f89 */ /* 0x01052400000e0000 */
.L_x_1964:
        /* <DEDUP_REMOVED lines=21> */
.L_x_1861:
[----:B------:R-:W-:Y:S05]  /*2600*/  BSYNC B0 ;  /* 0x0000000000007941 */ /* 0x000fea0003800000 */
.L_x_1860:
[----:B------:R-:W-:Y:S05]  /*2610*/  BRA.DIV ~URZ, `(.L_x_1862) ;  /* 0x0000ad627f007947 */ /* 0x000fea000b800000 */
[----:B-1----:R1:W2:Y:S02]  /*2620*/  SHFL.IDX PT, R4, R5, 0x2, 0x1c1f ;  /* 0x005c1f0005047f89 */ /* 0x0022a400000e0000 */
.L_x_1965:
[----:B------:R-:W-:Y:S05]  /*2630*/  BRA.DIV ~URZ, `(.L_x_1863) ;  /* 0x0000adb27f007947 */ /* 0x000fea000b800000 */
[----:B----4-:R4:W1:Y:S02]  /*2640*/  SHFL.IDX PT, R0, R12, 0x2, 0x1c1f ;  /* 0x005c1f000c007f89 */ /* 0x01086400000e0000 */
.L_x_1966:
        /* <DEDUP_REMOVED lines=21> */
.L_x_1865:
[----:B------:R-:W-:Y:S05]  /*27a0*/  BSYNC B0 ;  /* 0x0000000000007941 */ /* 0x000fea0003800000 */
.L_x_1864:
[----:B------:R-:W-:Y:S05]  /*27b0*/  BRA.DIV ~URZ, `(.L_x_1866) ;  /* 0x0000aca27f007947 */ /* 0x000fea000b800000 */
[----:B-1----:R1:W3:Y:S04]  /*27c0*/  SHFL.IDX PT, R7, R5, 0x3, 0x1c1f ;  /* 0x007c1f0005077f89 */ /* 0x0022e800000e0000 */
[----:B------:R1:W4:Y:S02]  /*27d0*/  SHFL.IDX PT, R2, R12, 0x3, 0x1c1f ;  /* 0x007c1f000c027f89 */ /* 0x00032400000e0000 */
.L_x_1967:
[----:B----4-:R-:W4:Y:S01]  /*27e0*/  LDL R9, [R1+0x3c] ;  /* 0x00003c0001097983 */ /* 0x010f220000100800 */
[----:B------:R-:W-:Y:S01]  /*27f0*/  IADD3 R0, R10, 0x60, RZ ;  /* 0x000000600a007810 */ /* 0x000fe20007ffe0ff */
[----:B------:R-:W-:Y:S01]  /*2800*/  IMAD.MOV.U32 R117, RZ, RZ, 0x30 ;  /* 0x00000030ff757424 */ /* 0x000fe200078e00ff */
[----:B-123--:R-:W-:Y:S01]  /*2810*/  SHF.R.S32.HI R12, RZ, 0x1f, R196 ;  /* 0x0000001fff0c7819 */ /* 0x00efe200000114c4 */
        /* <DEDUP_REMOVED lines=11> */
[----:B------:R-:W-:Y:S01]  /*28d0*/  @!P3 LEA R4, P0, R196, R2, 0x1 ;  /* 0x00000002c404b211 */ /* 0x000fe200078008ff */
[----:B------:R-:W-:Y:S01]  /*28e0*/  IMAD R6, R0, c[0x0][0x2b0], RZ ;  /* 0x0000ac0000067a24 */ /* 0x000fe200078e02ff */
[C---:B------:R-:W-:Y:S01]  /*28f0*/  ISETP.GE.AND P6, PT, R3.reuse, R16, PT ;  /* 0x000000100300720c */ /* 0x040fe20003fc6270 */
[----:B------:R-:W-:Y:S01]  /*2900*/  IMAD.IADD R3, R3, 0x1, R236 ;  /* 0x0000000103037824 */ /* 0x000fe200078e02ec */
[----:B------:R-:W-:Y:S01]  /*2910*/  @!P3 LEA.HI.X R5, R196, R7, R12, 0x1, P0 ;  /* 0x00000007c405b211 */ /* 0x000fe200000f0c0c */
        /* <DEDUP_REMOVED lines=101> */
[----:B------:R1:W4:Y:S04]  /*2f70*/  LDSM.16.M88.4 R8, [R182+0x1000] ;  /* 0x00100000b608783b */ /* 0x0003280000000200 */
[----:B------:R1:W1:Y:S04]  /*2f80*/  LDSM.16.M88.4 R36, [R123] ;  /* 0x000000007b24783b */ /* 0x0002680000000200 */
[----:B------:R1:W1:Y:S04]  /*2f90*/  LDSM.16.M88.4 R32, [R123+0x400] ;  /* 0x000400007b20783b */ /* 0x0002680000000200 */
[----:B------:R1:W1:Y:S04]  /*2fa0*/  LDSM.16.M88.4 R28, [R123+0x800] ;  /* 0x000800007b1c783b */ /* 0x0002680000000200 */
[----:B------:R1:W1:Y:S04]  /*2fb0*/  LDSM.16.M88.4 R16, [R183] ;  /* 0x00000000b710783b */ /* 0x0002680000000200 */
[----:B---3--:R3:W1:Y:S04]  /*2fc0*/  LDSM.16.M88.4 R4, [R183+0x1000] ;  /* 0x00100000b704783b */ /* 0x0086680000000200 */
        /* <DEDUP_REMOVED lines=18> */
[----:B----4-:R-:W-:Y:S05]  /*30f0*/  BRA.DIV ~URZ, `(.L_x_1869) ;  /* 0x0000a4327f007947 */ /* 0x010fea000b800000 */
[----:B------:R1:W2:Y:S04]  /*3100*/  SHFL.IDX PT, R20, R24, 0x1, 0x1c1f ;  /* 0x003c1f0018147f89 */ /* 0x0002a800000e0000 */
[----:B---3--:R1:W3:Y:S02]  /*3110*/  SHFL.IDX PT, R2, R25, 0x1, 0x1c1f ;  /* 0x003c1f0019027f89 */ /* 0x0082e400000e0000 */
.L_x_1968:
[----:B------:R-:W-:Y:S02]  /*3120*/  SHF.R.S32.HI R3, RZ, 0x1f, R196 ;  /* 0x0000001fff037819 */ /* 0x000fe400000114c4 */
[----:B---3--:R-:W-:Y:S02]  /*3130*/  LEA R22, P0, R196, R2, 0x1 ;  /* 0x00000002c4167211 */ /* 0x008fe400078008ff */
[----:B------:R-:W-:Y:S02]  /*3140*/  ISETP.LT.OR P6, PT, R0, 0x21, P6 ;  /* 0x000000210000780c */ /* 0x000fe400037c1670 */
[----:B--2---:R-:W-:-:S02]  /*3150*/  LEA.HI.X R23, R196, R20, R3, 0x1, P0 ;  /* 0x00000014c4177211 */ /* 0x004fc400000f0c03 */
        /* <DEDUP_REMOVED lines=15> */
.L_x_1868:
[----:B----4-:R-:W-:Y:S05]  /*3250*/  BSYNC B0 ;  /* 0x0000000000007941 */ /* 0x010fea0003800000 */
.L_x_1867:
[----:B------:R-:W0:Y:S01]  /*3260*/  LDGDEPBAR ;  /* 0x00000000000079af */ /* 0x000e220000000000 */
[----:B------:R-:W-:Y:S01]  /*3270*/  WARPSYNC 0xffffffff ;  /* 0xffffffff00007948 */ /* 0x000fe20003800000 */
[C---:B------:R-:W-:Y:S01]  /*3280*/  HMMA.16816.F32 R48, R8.reuse, R36, RZ ;  /* 0x000000240830723c */ /* 0x040fe200000018ff */
[----:B------:R-:W-:Y:S01]  /*3290*/  ISETP.GT.AND P0, PT, R118, R231, PT ;  /* 0x000000e77600720c */ /* 0x000fe20003f04270 */
[----:B------:R-:W-:Y:S06]  /*32a0*/  BSSY B1, `(.L_x_1870) ;  /* 0x00000a9000017945 */ /* 0x000fec0003800000 */
[C---:B------:R-:W-:Y:S08]  /*32b0*/  HMMA.16816.F32 R40, R8.reuse, R32, RZ ;  /* 0x000000200828723c */ /* 0x040ff000000018ff */
[C---:B--23--:R-:W-:Y:S08]  /*32c0*/  HMMA.16816.F32 R20, R8.reuse, R28, RZ ;  /* 0x0000001c0814723c */ /* 0x04cff000000018ff */
[C---:B------:R-:W-:Y:S08]  /*32d0*/  HMMA.16816.F32 R44, R8.reuse, R38, RZ ;  /* 0x00000026082c723c */ /* 0x040ff000000018ff */
[C---:B-1----:R-:W-:Y:S08]  /*32e0*/  HMMA.16816.F32 R24, R8.reuse, R34, RZ ;  /* 0x000000220818723c */ /* 0x042ff000000018ff */
[----:B------:R-:W-:Y:S08]  /*32f0*/  HMMA.16816.F32 R8, R8, R30, RZ ;  /* 0x0000001e0808723c */ /* 0x000ff000000018ff */
[C---:B------:R-:W-:Y:S08]  /*3300*/  HMMA.16816.F32 R52, R12.reuse, R36, RZ ;  /* 0x000000240c34723c */ /* 0x040ff000000018ff */
[C---:B------:R-:W-:Y:S08]  /*3310*/  HMMA.16816.F32 R36, R12.reuse, R38, RZ ;  /* 0x000000260c24723c */ /* 0x040ff000000018ff */
[C---:B------:R-:W-:Y:S08]  /*3320*/  HMMA.16816.F32 R68, R12.reuse, R32, RZ ;  /* 0x000000200c44723c */ /* 0x040ff000000018ff */
[C---:B------:R-:W-:Y:S08]  /*3330*/  HMMA.16816.F32 R80, R12.reuse, R28, RZ ;  /* 0x0000001c0c50723c */ /* 0x040ff000000018ff */
[C---:B------:R-:W-:Y:S01]  /*3340*/  HMMA.16816.F32 R84, R12.reuse, R34, RZ ;  /* 0x000000220c54723c */ /* 0x040fe200000018ff */
[----:B------:R-:W-:Y:S07]  /*3350*/  LDSM.16.M88.4 R32, [R123+0xc00] ;  /* 0x000c00007b20783b */ /* 0x000fee0000000200 */
[----:B------:R-:W-:Y:S01]  /*3360*/  HMMA.16816.F32 R92, R12, R30, RZ ;  /* 0x0000001e0c5c723c */ /* 0x000fe200000018ff */
[----:B------:R-:W-:Y:S04]  /*3370*/  LDSM.16.M88.4 R28, [R123+0x1000] ;  /* 0x001000007b1c783b */ /* 0x000fe80000000200 */
[----:B------:R-:W-:Y:S03]  /*3380*/  LDSM.16.M88.4 R12, [R123+0x1400] ;  /* 0x001400007b0c783b */ /* 0x000fe60000000200 */
[C---:B------:R-:W-:Y:S01]  /*3390*/  HMMA.16816.F32 R108, R4.reuse, R56, R48 ;  /* 0x00000038046c723c */ /* 0x040fe20000001830 */
[----:B------:R-:W-:Y:S07]  /*33a0*/  LDSM.16.M88.4 R48, [R189] ;  /* 0x00000000bd30783b */ /* 0x000fee0000000200 */
[C---:B------:R-:W-:Y:S08]  /*33b0*/  HMMA.16816.F32 R104, R4.reuse, R64, R40 ;  /* 0x000000400468723c */ /* 0x040ff00000001828 */
[C---:B------:R-:W-:Y:S01]  /*33c0*/  HMMA.16816.F32 R100, R4.reuse, R72, R20 ;  /* 0x000000480464723c */ /* 0x040fe20000001814 */
[----:B------:R-:W-:Y:S07]  /*33d0*/  LDSM.16.M88.4 R20, [R183+0x3000] ;  /* 0x00300000b714783b */ /* 0x000fee0000000200 */
[C---:B------:R-:W-:Y:S08]  /*33e0*/  HMMA.16816.F32 R96, R4.reuse, R58, R44 ;  /* 0x0000003a0460723c */ /* 0x040ff0000000182c */
[C---:B------:R-:W-:Y:S01]  /*33f0*/  HMMA.16816.F32 R88, R4.reuse, R66, R24 ;  /* 0x000000420458723c */ /* 0x040fe20000001818 */
[----:B------:R-:W-:Y:S07]  /*3400*/  LDSM.16.M88.4 R24, [R183+0x2000] ;  /* 0x00200000b718783b */ /* 0x000fee0000000200 */
[----:B------:R-:W-:Y:S01]  /*3410*/  HMMA.16816.F32 R76, R4, R74, R8 ;  /* 0x0000004a044c723c */ /* 0x000fe20000001808 */
[----:B------:R-:W1:Y:S04]  /*3420*/  LDSM.16.M88.4 R4, [R182+0x3000] ;  /* 0x00300000b604783b */ /* 0x000e680000000200 */
[----:B------:R-:W2:Y:S03]  /*3430*/  LDSM.16.M88.4 R8, [R182+0x2000] ;  /* 0x00200000b608783b */ /* 0x000ea60000000200 */
[C---:B------:R-:W-:Y:S01]  /*3440*/  HMMA.16816.F32 R60, R16.reuse, R56, R52 ;  /* 0x00000038103c723c */ /* 0x040fe20000001834 */
[----:B------:R-:W3:Y:S07]  /*3450*/  LDSM.16.M88.4 R52, [R190] ;  /* 0x00000000be34783b */ /* 0x000eee0000000200 */
[C---:B------:R-:W-:Y:S01]  /*3460*/  HMMA.16816.F32 R44, R16.reuse, R58, R36 ;  /* 0x0000003a102c723c */ /* 0x040fe20000001824 */
[----:B------:R-:W4:Y:S07]  /*3470*/  LDSM.16.M88.4 R56, [R188] ;  /* 0x00000000bc38783b */ /* 0x000f2e0000000200 */
[C---:B------:R-:W-:Y:S08]  /*3480*/  HMMA.16816.F32 R40, R16.reuse, R64, R68 ;  /* 0x000000401028723c */ /* 0x040ff00000001844 */
[C---:B------:R-:W-:Y:S08]  /*3490*/  HMMA.16816.F32 R68, R16.reuse, R72, R80 ;  /* 0x000000481044723c */ /* 0x040ff00000001850 */
[C---:B------:R-:W-:Y:S08]  /*34a0*/  HMMA.16816.F32 R36, R16.reuse, R66, R84 ;  /* 0x000000421024723c */ /* 0x040ff00000001854 */
[----:B------:R-:W-:Y:S08]  /*34b0*/  HMMA.16816.F32 R16, R16, R74, R92 ;  /* 0x0000004a1010723c */ /* 0x000ff0000000185c */
[C---:B-1----:R-:W-:Y:S08]  /*34c0*/  HMMA.16816.F32 R104, R4.reuse, R28, R104 ;  /* 0x0000001c0468723c */ /* 0x042ff00000001868 */
[C---:B------:R-:W-:Y:S08]  /*34d0*/  HMMA.16816.F32 R80, R4.reuse, R14, R76 ;  /* 0x0000000e0450723c */ /* 0x040ff0000000184c */
[C---:B------:R-:W-:Y:S08]  /*34e0*/  HMMA.16816.F32 R64, R4.reuse, R32, R108 ;  /* 0x000000200440723c */ /* 0x040ff0000000186c */
[C---:B------:R-:W-:Y:S08]  /*34f0*/  HMMA.16816.F32 R100, R4.reuse, R12, R100 ;  /* 0x0000000c0464723c */ /* 0x040ff00000001864 */
[C---:B------:R-:W-:Y:S08]  /*3500*/  HMMA.16816.F32 R96, R4.reuse, R34, R96 ;  /* 0x000000220460723c */ /* 0x040ff00000001860 */
[----:B------:R-:W-:Y:S08]  /*3510*/  HMMA.16816.F32 R88, R4, R30, R88 ;  /* 0x0000001e0458723c */ /* 0x000ff00000001858 */
[C---:B--2---:R-:W-:Y:S08]  /*3520*/  HMMA.16816.F32 R76, R8.reuse, R32, R60 ;  /* 0x00000020084c723c */ /* 0x044ff0000000183c */
[C---:B------:R-:W-:Y:S01]  /*3530*/  HMMA.16816.F32 R72, R8.reuse, R34, R44 ;  /* 0x000000220848723c */ /* 0x040fe2000000182c */
[----:B------:R-:W-:Y:S07]  /*3540*/  LDSM.16.M88.4 R44, [R123+0x1800] ;  /* 0x001800007b2c783b */ /* 0x000fee0000000200 */
[C---:B------:R-:W-:Y:S01]  /*3550*/  HMMA.16816.F32 R32, R8.reuse, R28, R40 ;  /* 0x0000001c0820723c */ /* 0x040fe20000001828 */
[----:B------:R-:W-:Y:S07]  /*3560*/  LDSM.16.M88.4 R40, [R123+0x1c00] ;  /* 0x001c00007b28783b */ /* 0x000fee0000000200 */
[C---:B------:R-:W-:Y:S01]  /*3570*/  HMMA.16816.F32 R28, R8.reuse, R30, R36 ;  /* 0x0000001e081c723c */ /* 0x040fe20000001824 */
[----:B------:R-:W-:Y:S07]  /*3580*/  LDSM.16.M88.4 R36, [R123+0x2000] ;  /* 0x002000007b24783b */ /* 0x000fee0000000200 */
[C---:B------:R-:W-:Y:S08]  /*3590*/  HMMA.16816.F32 R4, R8.reuse, R12, R68 ;  /* 0x0000000c0804723c */ /* 0x040ff00000001844 */
[----:B------:R-:W-:Y:S01]  /*35a0*/  HMMA.16816.F32 R8, R8, R14, R16 ;  /* 0x0000000e0808723c */ /* 0x000fe20000001810 */
[----:B------:R-:W1:Y:S04]  /*35b0*/  LDSM.16.M88.4 R12, [R182+0x5000] ;  /* 0x00500000b60c783b */ /* 0x000e680000000200 */
[----:B------:R-:W2:Y:S03]  /*35c0*/  LDSM.16.M88.4 R16, [R182+0x4000] ;  /* 0x00400000b610783b */ /* 0x000ea60000000200 */
[C---:B------:R-:W-:Y:S08]  /*35d0*/  HMMA.16816.F32 R108, R20.reuse, R48, R104 ;  /* 0x00000030146c723c */ /* 0x040ff00000001868 */
[C---:B---3--:R-:W-:Y:S08]  /*35e0*/  HMMA.16816.F32 R64, R20.reuse, R52, R64 ;  /* 0x000000341440723c */ /* 0x048ff00000001840 */
[C---:B------:R-:W-:Y:S08]  /*35f0*/  HMMA.16816.F32 R60, R20.reuse, R54, R96 ;  /* 0x00000036143c723c */ /* 0x040ff00000001860 */
[C---:B------:R-:W-:Y:S08]  /*3600*/  HMMA.16816.F32 R104, R20.reuse, R50, R88 ;  /* 0x000000321468723c */ /* 0x040ff00000001858 */
[C---:B----4-:R-:W-:Y:S08]  /*3610*/  HMMA.16816.F32 R112, R20.reuse, R56, R100 ;  /* 0x000000381470723c */ /* 0x050ff00000001864 */
[----:B------:R-:W-:Y:S01]  /*3620*/  HMMA.16816.F32 R100, R20, R58, R80 ;  /* 0x0000003a1464723c */ /* 0x000fe20000001850 */
[----:B------:R-:W-:Y:S07]  /*3630*/  LDSM.16.M88.4 R20, [R185] ;  /* 0x00000000b914783b */ /* 0x000fee0000000200 */
[C---:B------:R-:W-:Y:S08]  /*3640*/  HMMA.16816.F32 R96, R24.reuse, R52, R76 ;  /* 0x000000341860723c */ /* 0x040ff0000000184c */
[C---:B------:R-:W-:Y:S01]  /*3650*/  HMMA.16816.F32 R88, R24.reuse, R48, R32 ;  /* 0x000000301858723c */ /* 0x040fe20000001820 */
[----:B------:R-:W-:Y:S07]  /*3660*/  LDSM.16.M88.4 R32, [R187] ;  /* 0x00000000bb20783b */ /* 0x000fee0000000200 */
[C---:B------:R-:W-:Y:S08]  /*3670*/  HMMA.16816.F32 R92, R24.reuse, R54, R72 ;  /* 0x00000036185c723c */ /* 0x040ff00000001848 */
[C---:B------:R-:W-:Y:S01]  /*3680*/  HMMA.16816.F32 R84, R24.reuse, R50, R28 ;  /* 0x000000321854723c */ /* 0x040fe2000000181c */
[----:B------:R-:W-:Y:S07]  /*3690*/  LDSM.16.M88.4 R28, [R186] ;  /* 0x00000000ba1c783b */ /* 0x000fee0000000200 */
[C---:B------:R-:W-:Y:S01]  /*36a0*/  HMMA.16816.F32 R80, R24.reuse, R56, R4 ;  /* 0x000000381850723c */ /* 0x040fe20000001804 */
[----:B------:R-:W3:Y:S07]  /*36b0*/  LDSM.16.M88.4 R4, [R183+0x5000] ;  /* 0x00500000b704783b */ /* 0x000eee0000000200 */
[----:B------:R-:W-:Y:S01]  /*36c0*/  HMMA.16816.F32 R76, R24, R58, R8 ;  /* 0x0000003a184c723c */ /* 0x000fe20000001808 */
[----:B------:R-:W4:Y:S01]  /*36d0*/  LDSM.16.M88.4 R8, [R183+0x4000] ;  /* 0x00400000b708783b */ /* 0x000f220000000200 */
[----:B------:R-:W-:-:S06]  /*36e0*/  DEPBAR.LE SB0, 0x0 ;  /* 0x000080000000791a */ /* 0x000fcc0000000000 */
[C---:B-1----:R-:W-:Y:S08]  /*36f0*/  HMMA.16816.F32 R72, R12.reuse, R44, R64 ;  /* 0x0000002c0c48723c */ /* 0x042ff00000001840 */
[C---:B------:R-:W-:Y:S08]  /*3700*/  HMMA.16816.F32 R68, R12.reuse, R46, R60 ;  /* 0x0000002e0c44723c */ /* 0x040ff0000000183c */
[C---:B------:R-:W-:Y:S08]  /*3710*/  HMMA.16816.F32 R64, R12.reuse, R40, R108 ;  /* 0x000000280c40723c */ /* 0x040ff0000000186c */
[C---:B------:R-:W-:Y:S08]  /*3720*/  HMMA.16816.F32 R60, R12.reuse, R42, R104 ;  /* 0x0000002a0c3c723c */ /* 0x040ff00000001868 */
[C---:B------:R-:W-:Y:S08]  /*3730*/  HMMA.16816.F32 R56, R12.reuse, R36, R112 ;  /* 0x000000240c38723c */ /* 0x040ff00000001870 */
[----:B------:R-:W-:Y:S08]  /*3740*/  HMMA.16816.F32 R52, R12, R38, R100 ;  /* 0x000000260c34723c */ /* 0x000ff00000001864 */
[C---:B--2---:R-:W-:Y:S08]  /*3750*/  HMMA.16816.F32 R48, R16.reuse, R44, R96 ;  /* 0x0000002c1030723c */ /* 0x044ff00000001860 */
[C---:B------:R-:W-:Y:S08]  /*3760*/  HMMA.16816.F32 R24, R16.reuse, R40, R88 ;  /* 0x000000281018723c */ /* 0x040ff00000001858 */
[C---:B------:R-:W-:Y:S08]  /*3770*/  HMMA.16816.F32 R44, R16.reuse, R46, R92 ;  /* 0x0000002e102c723c */ /* 0x040ff0000000185c */
[C---:B------:R-:W-:Y:S08]  /*3780*/  HMMA.16816.F32 R40, R16.reuse, R42, R84 ;  /* 0x0000002a1028723c */ /* 0x040ff00000001854 */
[C---:B------:R-:W-:Y:S08]  /*3790*/  HMMA.16816.F32 R12, R16.reuse, R36, R80 ;  /* 0x00000024100c723c */ /* 0x040ff00000001850 */
[----:B------:R-:W-:Y:S08]  /*37a0*/  HMMA.16816.F32 R16, R16, R38, R76 ;  /* 0x000000261010723c */ /* 0x000ff0000000184c */
[C---:B---3--:R-:W-:Y:S08]  /*37b0*/  HMMA.16816.F32 R76, R4.reuse, R28, R64 ;  /* 0x0000001c044c723c */ /* 0x048ff00000001840 */
[C---:B------:R-:W-:Y:S08]  /*37c0*/  HMMA.16816.F32 R80, R4.reuse, R30, R60 ;  /* 0x0000001e0450723c */ /* 0x040ff0000000183c */
[C---:B------:R-:W-:Y:S08]  /*37d0*/  HMMA.16816.F32 R84, R4.reuse, R20, R56 ;  /* 0x000000140454723c */ /* 0x040ff00000001838 */
[C---:B------:R-:W-:Y:S08]  /*37e0*/  HMMA.16816.F32 R64, R4.reuse, R22, R52 ;  /* 0x000000160440723c */ /* 0x040ff00000001834 */
[C---:B------:R-:W-:Y:S08]  /*37f0*/  HMMA.16816.F32 R72, R4.reuse, R32, R72 ;  /* 0x000000200448723c */ /* 0x040ff00000001848 */
[----:B------:R-:W-:Y:S08]  /*3800*/  HMMA.16816.F32 R68, R4, R34, R68 ;  /* 0x000000220444723c */ /* 0x000ff00000001844 */
[C---:B----4-:R-:W-:Y:S08]  /*3810*/  HMMA.16816.F32 R48, R8.reuse, R32, R48 ;  /* 0x000000200830723c */ /* 0x050ff00000001830 */
[C---:B------:R-:W-:Y:S08]  /*3820*/  HMMA.16816.F32 R44, R8.reuse, R34, R44 ;  /* 0x00000022082c723c */ /* 0x040ff0000000182c */
[C---:B------:R-:W-:Y:S08]  /*3830*/  HMMA.16816.F32 R56, R8.reuse, R28, R24 ;  /* 0x0000001c0838723c */ /* 0x040ff00000001818 */
[C---:B------:R-:W-:Y:S08]  /*3840*/  HMMA.16816.F32 R60, R8.reuse, R30, R40 ;  /* 0x0000001e083c723c */ /* 0x040ff00000001828 */
[C---:B------:R-:W-:Y:S08]  /*3850*/  HMMA.16816.F32 R52, R8.reuse, R20, R12 ;  /* 0x000000140834723c */ /* 0x040ff0000000180c */
[----:B------:R-:W-:Y:S01]  /*3860*/  HMMA.16816.F32 R36, R8, R22, R16 ;  /* 0x000000160824723c */ /* 0x000fe20000001810 */
[----:B------:R-:W-:Y:S06]  /*3870*/  BAR.SYNC.DEFER_BLOCKING 0x0 ;  /* 0x0000000000007b1d */ /* 0x000fec0000010000 */
[----:B------:R-:W-:Y:S01]  /*3880*/  @!UPT UIADD3 URZ, URZ, URZ, URZ ;  /* 0x0000003f3f3ff290 */ /* 0x000fe2000fffe03f */
[----:B------:R-:W-:Y:S11]  /*3890*/  @!P0 BRA `(.L_x_1871) ;  /* 0x0000049000008947 */ /* 0x000ff60003800000 */
[----:B------:R-:W-:Y:S02]  /*38a0*/  IMAD.MOV.U32 R0, RZ, RZ, c[0x0][0x2b8] ;  /* 0x0000ae00ff007624 */ /* 0x000fe400078e00ff */
[----:B------:R-:W-:-:S02]  /*38b0*/  IMAD R2, R227, 0x20, R230 ;  /* 0x00000020e3027824 */ /* 0x000fc400078e02e6 */
[----:B------:R-:W-:Y:S01]  /*38c0*/  IMAD.MOV.U32 R194, RZ, RZ, RZ ;  /* 0x000000ffffc27224 */ /* 0x000fe200078e00ff */
[----:B------:R-:W-:Y:S02]  /*38d0*/  ISETP.NE.AND P0, PT, R0, 0x1, PT ;  /* 0x000000010000780c */ /* 0x000fe40003f05270 */
        /* <DEDUP_REMOVED lines=29> */
.L_x_1969:
[----:B------:R-:W-:Y:S05]  /*3ab0*/  BRA.DIV ~URZ, `(.L_x_1873) ;  /* 0x00009bb27f007947 */ /* 0x000fea000b800000 */
[----:B------:R3:W4:Y:S02]  /*3ac0*/  SHFL.IDX PT, R0, R10, RZ, 0x1c1f ;  /* 0x001c1fff0a007589 */ /* 0x00072400000e0000 */
.L_x_1970:
        /* <DEDUP_REMOVED lines=17> */
.L_x_1875:
[----:B------:R-:W-:Y:S05]  /*3be0*/  BSYNC B0 ;  /* 0x0000000000007941 */ /* 0x000fea0003800000 */
.L_x_1874:
[----:B------:R-:W-:Y:S01]  /*3bf0*/  ISETP.GE.AND P0, PT, R11, 0x21, PT ;  /* 0x000000210b00780c */ /* 0x000fe20003f06270 */
[----:B------:R-:W-:Y:S06]  /*3c00*/  BRA.DIV ~URZ, `(.L_x_1876) ;  /* 0x00009ad27f007947 */ /* 0x000fec000b800000 */
[----:B--2---:R2:W1:Y:S04]  /*3c10*/  SHFL.IDX PT, R4, R5, 0x1, 0x1c1f ;  /* 0x003c1f0005047f89 */ /* 0x00446800000e0000 */
[----:B----4-:R2:W4:Y:S02]  /*3c20*/  SHFL.IDX PT, R0, R10, 0x1, 0x1c1f ;  /* 0x003c1f000a007f89 */ /* 0x01052400000e0000 */
.L_x_1971:
        /* <DEDUP_REMOVED lines=16> */
.L_x_1871:
[----:B------:R-:W-:Y:S05]  /*3d30*/  BSYNC B1 ;  /* 0x0000000000017941 */ /* 0x000fea0003800000 */
.L_x_1870:
[----:B----4-:R-:W4:Y:S04]  /*3d40*/  LDL R0, [R1+0x2c] ;  /* 0x00002c0001007983 */ /* 0x010f280000100800 */
[----:B------:R-:W0:Y:S01]  /*3d50*/  LDGDEPBAR ;  /* 0x00000000000079af */ /* 0x000e220000000000 */
[----:B----4-:R-:W-:-:S05]  /*3d60*/  IMAD.IADD R0, R116, 0x1, -R0 ;  /* 0x0000000174007824 */ /* 0x010fca00078e0a00 */
        /* <DEDUP_REMOVED lines=8> */
[----:B------:R-:W-:Y:S02]  /*3df0*/  FSEL R16, R50, -INF , P6 ;  /* 0xff80000032107808 */ /* 0x000fe40003000000 */
[----:B-1----:R-:W-:Y:S02]  /*3e00*/  FSEL R9, R48, -INF , P6 ;  /* 0xff80000030097808 */ /* 0x002fe40003000000 */
[----:B------:R-:W-:Y:S02]  /*3e10*/  FSEL R17, R51, -INF , P5 ;  /* 0xff80000033117808 */ /* 0x000fe40002800000 */
[----:B--23--:R-:W-:-:S02]  /*3e20*/  FSEL R10, R49, -INF , P5 ;  /* 0xff800000310a7808 */ /* 0x00cfc40002800000 */
        /* <DEDUP_REMOVED lines=94> */
.L_x_1972:
        /* <DEDUP_REMOVED lines=15> */
.L_x_1973:
[C---:B------:R-:W-:Y:S01]  /*4500*/  FMUL.FTZ R0, R122.reuse, c[0x0][0x2d0] ;  /* 0x0000b4007a007a20 */ /* 0x040fe20000410000 */
[----:B------:R-:W-:Y:S01]  /*4510*/  FSETP.NEU.FTZ.AND P0, PT, R122, -INF , PT ;  /* 0xff8000007a00780b */ /* 0x000fe20003f1d000 */
[C---:B------:R-:W-:Y:S01]  /*4520*/  FMUL.FTZ R3, R121.reuse, c[0x0][0x2d0] ;  /* 0x0000b40079037a20 */ /* 0x040fe20000410000 */
        /* <DEDUP_REMOVED lines=13> */
[----:B------:R-:W-:Y:S03]  /*4600*/  LDSM.16.MT88.4 R56, [R180+0x1800] ;  /* 0x00180000b438783b */ /* 0x000fe60000004200 */
[----:B------:R4:W-:Y:S01]  /*4610*/  MUFU.EX2 R222, R2 ;  /* 0x0000000200de7308 */ /* 0x0009e20000000800 */
[----:B------:R-:W5:Y:S04]  /*4620*/  LDSM.16.MT88.4 R52, [R181+0x1800] ;  /* 0x00180000b534783b */ /* 0x000f680000004200 */
[----:B------:R-:W-:Y:S01]  /*4630*/  LDSM.16.MT88.4 R48, [R181+0x1000] ;  /* 0x00100000b530783b */ /* 0x000fe20000004200 */
[----:B-1----:R-:W-:Y:S02]  /*4640*/  FFMA.FTZ R0, R10, c[0x0][0x2d0], -R20 ;  /* 0x0000b4000a007a23 */ /* 0x002fe40000010814 */
[----:B------:R1:W-:Y:S01]  /*4650*/  MUFU.EX2 R215, R4 ;  /* 0x0000000400d77308 */ /* 0x0003e20000000800 */
[----:B------:R-:W3:Y:S04]  /*4660*/  LDSM.16.MT88.4 R68, [R181] ;  /* 0x00000000b544783b */ /* 0x000ee80000004200 */
[----:B------:R-:W2:Y:S01]  /*4670*/  LDSM.16.MT88.4 R64, [R180+0xc00] ;  /* 0x000c0000b440783b */ /* 0x000ea20000004200 */
[----:B----4-:R-:W-:-:S02]  /*4680*/  FMUL.FTZ R2, R120, c[0x0][0x2d0] ;  /* 0x0000b40078027a20 */ /* 0x010fc40000410000 */
[----:B------:R4:W-:Y:S01]  /*4690*/  MUFU.EX2 R153, R0 ;  /* 0x0000000000997308 */ /* 0x0009e20000000800 */
[----:B------:R-:W-:Y:S02]  /*46a0*/  LDSM.16.MT88.4 R144, [R180+0x800] ;  /* 0x00080000b490783b */ /* 0x000fe40000004200 */
        /* <DEDUP_REMOVED lines=8> */
[----:B----4-:R-:W-:-:S07]  /*4730*/  FFMA.FTZ R0, R12, c[0x0][0x2d0], -R20 ;  /* 0x0000b4000c007a23 */ /* 0x010fce0000010814 */
[----:B------:R4:W2:Y:S01]  /*4740*/  MUFU.EX2 R217, R0 ;  /* 0x0000000000d97308 */ /* 0x0008a20000000800 */
[----:B-1----:R-:W-:Y:S01]  /*4750*/  F2FP.PACK_AB R6, R211, R210 ;  /* 0x000000d2d306723e */ /* 0x002fe200000000ff */
[----:B----4-:R-:W-:-:S06]  /*4760*/  FFMA.FTZ R0, R13, c[0x0][0x2d0], -R20 ;  /* 0x0000b4000d007a23 */ /* 0x010fcc0000010814 */
[----:B------:R1:W-:Y:S02]  /*4770*/  MUFU.EX2 R218, R0 ;  /* 0x0000000000da7308 */ /* 0x0003e40000000800 */
[----:B-1----:R-:W-:-:S06]  /*4780*/  FFMA.FTZ R0, R14, c[0x0][0x2d0], -R20 ;  /* 0x0000b4000e007a23 */ /* 0x002fcc0000010814 */
[----:B------:R1:W4:Y:S02]  /*4790*/  MUFU.EX2 R219, R0 ;  /* 0x0000000000db7308 */ /* 0x0003240000000800 */
[----:B-1----:R-:W-:Y:S01]  /*47a0*/  FFMA.FTZ R0, R18, c[0x0][0x2d0], -R20 ;  /* 0x0000b40012007a23 */ /* 0x002fe20000010814 */
[----:B--2---:R-:W-:Y:S02]  /*47b0*/  F2FP.PACK_AB R18, R217, R177 ;  /* 0x000000b1d912723e */ /* 0x004fe400000000ff */
[----:B----4-:R-:W-:-:S03]  /*47c0*/  F2FP.PACK_AB R8, R219, R218 ;  /* 0x000000dadb08723e */ /* 0x010fc600000000ff */
[----:B------:R1:W2:Y:S02]  /*47d0*/  MUFU.EX2 R223, R0 ;  /* 0x0000000000df7308 */ /* 0x0002a40000000800 */
[----:B-1----:R-:W-:Y:S01]  /*47e0*/  FFMA.FTZ R0, R16, c[0x0][0x2d0], -R3 ;  /* 0x0000b40010007a23 */ /* 0x002fe20000010803 */
[----:B------:R-:W-:Y:S02]  /*47f0*/  F2FP.PACK_AB R16, R153, R154 ;  /* 0x0000009a9910723e */ /* 0x000fe400000000ff */
[----:B--2---:R-:W-:-:S03]  /*4800*/  F2FP.PACK_AB R10, R223, R222 ;  /* 0x000000dedf0a723e */ /* 0x004fc600000000ff */
        /* <DEDUP_REMOVED lines=11> */
[C---:B------:R-:W-:Y:S08]  /*48c0*/  HMMA.16816.F32 R100, R16.reuse, R60, RZ ;  /* 0x0000003c1064723c */ /* 0x040ff000000018ff */
        /* <DEDUP_REMOVED lines=12> */
[----:B------:R-:W-:Y:S01]  /*4990*/  HMMA.16816.F32 R160, R8, R48, R100 ;  /* 0x0000003008a0723c */ /* 0x000fe20000001864 */
[----:B-1----:R-:W-:-:S05]  /*49a0*/  FFMA.FTZ R0, R26, c[0x0][0x2d0], -R2 ;  /* 0x0000b4001a007a23 */ /* 0x002fca0000010802 */
        /* <DEDUP_REMOVED lines=10> */
[----:B------:R-:W1:Y:S04]  /*4a50*/  LDSM.16.MT88.4 R28, [R180+0x400] ;  /* 0x00040000b41c783b */ /* 0x000e680000004200 */
[----:B------:R2:W-:Y:S02]  /*4a60*/  MUFU.EX2 R209, R0 ;  /* 0x0000000000d17308 */ /* 0x0005e40000000800 */
[----:B--2---:R-:W-:-:S05]  /*4a70*/  FMUL.FTZ R0, R119, c[0x0][0x2d0] ;  /* 0x0000b40077007a20 */ /* 0x004fca0000410000 */
[----:B------:R-:W-:Y:S02]  /*4a80*/  FSEL R0, R0, RZ, P0 ;  /* 0x000000ff00007208 */ /* 0x000fe40000000000 */
[----:B------:R-:W-:-:S03]  /*4a90*/  ISETP.GE.AND P0, PT, R197, R231, PT ;  /* 0x000000e7c500720c */ /* 0x000fc60003f06270 */
[----:B------:R-:W-:-:S04]  /*4aa0*/  FFMA.FTZ R4, R33, c[0x0][0x2d0], -R0 ;  /* 0x0000b40021047a23 */ /* 0x000fc80000010800 */
[----:B------:R2:W-:Y:S02]  /*4ab0*/  MUFU.EX2 R198, R4 ;  /* 0x0000000400c67308 */ /* 0x0005e40000000800 */
[--C-:B--2---:R-:W-:Y:S02]  /*4ac0*/  FFMA.FTZ R4, R35, c[0x0][0x2d0], -R0.reuse ;  /* 0x0000b40023047a23 */ /* 0x104fe40000010800 */
[----:B------:R-:W-:Y:S04]  /*4ad0*/  HMMA.16816.F32 R32, R16, R36, RZ ;  /* 0x000000241020723c */ /* 0x000fe800000018ff */
[----:B------:R2:W3:Y:S02]  /*4ae0*/  MUFU.EX2 R178, R4 ;  /* 0x0000000400b27308 */ /* 0x0004e40000000800 */
[----:B--2---:R-:W-:Y:S01]  /*4af0*/  FFMA.FTZ R4, R40, c[0x0][0x2d0], -R0 ;  /* 0x0000b40028047a23 */ /* 0x004fe20000010800 */
[----:B---3--:R-:W-:-:S05]  /*4b00*/  F2FP.PACK_AB R13, R178, R198 ;  /* 0x000000c6b20d723e */ /* 0x008fca00000000ff */
[----:B------:R2:W-:Y:S11]  /*4b10*/  MUFU.EX2 R179, R4 ;  /* 0x0000000400b37308 */ /* 0x0005f60000000800 */
[----:B------:R-:W-:Y:S01]  /*4b20*/  @!UPT UIADD3 URZ, URZ, URZ, URZ ;  /* 0x0000003f3f3ff290 */ /* 0x000fe2000fffe03f */
[----:B-1----:R-:W-:Y:S01]  /*4b30*/  HMMA.16816.F32 R136, R8, R28, R32 ;  /* 0x0000001c0888723c */ /* 0x002fe20000001820 */
[----:B------:R-:W1:Y:S01]  /*4b40*/  LDSM.16.MT88.4 R32, [R181+0x400] ;  /* 0x00040000b520783b */ /* 0x000e620000004200 */
[----:B--2---:R-:W-:-:S04]  /*4b50*/  FFMA.FTZ R4, R41, c[0x0][0x2d0], -R0 ;  /* 0x0000b40029047a23 */ /* 0x004fc80000010800 */
[----:B------:R2:W3:Y:S02]  /*4b60*/  MUFU.EX2 R199, R4 ;  /* 0x0000000400c77308 */ /* 0x0004e40000000800 */
[----:B--2---:R-:W-:Y:S01]  /*4b70*/  FFMA.FTZ R4, R42, c[0x0][0x2d0], -R0 ;  /* 0x0000b4002a047a23 */ /* 0x004fe20000010800 */
[----:B---3--:R-:W-:-:S05]  /*4b80*/  F2FP.PACK_AB R15, R199, R179 ;  /* 0x000000b3c70f723e */ /* 0x008fca00000000ff */
[----:B------:R2:W-:Y:S01]  /*4b90*/  MUFU.EX2 R202, R4 ;  /* 0x0000000400ca7308 */ /* 0x0005e20000000800 */
[----:B-1----:R-:W-:Y:S08]  /*4ba0*/  HMMA.16816.F32 R148, R8, R32, R108 ;  /* 0x000000200894723c */ /* 0x002ff0000000186c */
[----:B------:R-:W-:Y:S01]  /*4bb0*/  HMMA.16816.F32 R24, R12, R36, RZ ;  /* 0x000000240c18723c */ /* 0x000fe200000018ff */
[----:B--2---:R-:W-:-:S02]  /*4bc0*/  FFMA.FTZ R4, R43, c[0x0][0x2d0], -R0 ;  /* 0x0000b4002b047a23 */ /* 0x004fc40000010800 */
[----:B------:R-:W1:Y:S05]  /*4bd0*/  LDSM.16.MT88.4 R40, [R181+0x1c00] ;  /* 0x001c0000b528783b */ /* 0x000e6a0000004200 */
[C---:B------:R-:W-:Y:S01]  /*4be0*/  HMMA.16816.F32 R80, R12.reuse, R56, RZ ;  /* 0x000000380c50723c */ /* 0x040fe200000018ff */
[----:B------:R2:W3:Y:S07]  /*4bf0*/  MUFU.EX2 R203, R4 ;  /* 0x0000000400cb7308 */ /* 0x0004ee0000000800 */
[C---:B------:R-:W-:Y:S08]  /*4c00*/  HMMA.16816.F32 R72, R12.reuse, R52, RZ ;  /* 0x000000340c48723c */ /* 0x040ff000000018ff */
[----:B------:R-:W-:Y:S01]  /*4c10*/  HMMA.16816.F32 R92, R12, R68, RZ ;  /* 0x000000440c5c723c */ /* 0x000fe200000018ff */
[----:B--2---:R-:W-:Y:S01]  /*4c20*/  FFMA.FTZ R4, R44, c[0x0][0x2d0], -R0 ;  /* 0x0000b4002c047a23 */ /* 0x004fe20000010800 */
[----:B---3--:R-:W-:-:S03]  /*4c30*/  F2FP.PACK_AB R5, R203, R202 ;  /* 0x000000cacb05723e */ /* 0x008fc600000000ff */
[----:B------:R2:W-:Y:S03]  /*4c40*/  MUFU.EX2 R205, R4 ;  /* 0x0000000400cd7308 */ /* 0x0005e60000000800 */
[C---:B------:R-:W-:Y:S08]  /*4c50*/  HMMA.16816.F32 R88, R12.reuse, R64, RZ ;  /* 0x000000400c58723c */ /* 0x040ff000000018ff */
[----:B------:R-:W-:Y:S01]  /*4c60*/  HMMA.16816.F32 R84, R12, R60, RZ ;  /* 0x0000003c0c54723c */ /* 0x000fe200000018ff */
[----:B--2---:R-:W-:-:S02]  /*4c70*/  FFMA.FTZ R4, R45, c[0x0][0x2d0], -R0 ;  /* 0x0000b4002d047a23 */ /* 0x004fc40000010800 */
[----:B------:R-:W2:Y:S05]  /*4c80*/  LDSM.16.MT88.4 R44, [R180+0x1c00] ;  /* 0x001c0000b42c783b */ /* 0x000eaa0000004200 */
[----:B-1----:R-:W-:Y:S01]  /*4c90*/  HMMA.16816.F32 R100, R8, R40, R76 ;  /* 0x000000280864723c */ /* 0x002fe2000000184c */
[----:B------:R1:W3:Y:S07]  /*4ca0*/  MUFU.EX2 R204, R4 ;  /* 0x0000000400cc7308 */ /* 0x0002ee0000000800 */
[----:B------:R-:W-:Y:S01]  /*4cb0*/  HMMA.16816.F32 R76, R12, R38, RZ ;  /* 0x000000260c4c723c */ /* 0x000fe200000018ff */
[----:B-1----:R-:W-:-:S02]  /*4cc0*/  F2FP.PACK_AB R4, R209, R208 ;  /* 0x000000d0d104723e */ /* 0x002fc400000000ff */
[----:B---3--:R-:W-:-:S07]  /*4cd0*/  F2FP.PACK_AB R7, R204, R205 ;  /* 0x000000cdcc07723e */ /* 0x008fce00000000ff */
[C---:B------:R-:W-:Y:S01]  /*4ce0*/  HMMA.16816.F32 R140, R4.reuse, R28, R24 ;  /* 0x0000001c048c723c */ /* 0x040fe20000001818 */
[----:B------:R-:W1:Y:S07]  /*4cf0*/  LDSM.16.MT88.4 R24, [R180+0x1000] ;  /* 0x00100000b418783b */ /* 0x000e6e0000004200 */
[C---:B------:R-:W-:Y:S08]  /*4d00*/  HMMA.16816.F32 R164, R4.reuse, R40, R72 ;  /* 0x0000002804a4723c */ /* 0x040ff00000001848 */
[----:B--2---:R-:W-:Y:S08]  /*4d10*/  HMMA.16816.F32 R168, R4, R44, R80 ;  /* 0x0000002c04a8723c */ /* 0x004ff00000001850 */
[C---:B------:R-:W-:Y:S08]  /*4d20*/  HMMA.16816.F32 R80, R16.reuse, R38, RZ ;  /* 0x000000261050723c */ /* 0x040ff000000018ff */
[-C--:B------:R-:W-:Y:S08]  /*4d30*/  HMMA.16816.F32 R72, R16, R70.reuse, RZ ;  /* 0x000000461048723c */ /* 0x080ff000000018ff */
[----:B------:R-:W-:Y:S08]  /*4d40*/  HMMA.16816.F32 R68, R12, R70, RZ ;  /* 0x000000460c44723c */ /* 0x000ff000000018ff */
[-C--:B------:R-:W-:Y:S08]  /*4d50*/  HMMA.16816.F32 R36, R16, R66.reuse, RZ ;  /* 0x000000421024723c */ /* 0x080ff000000018ff */
[----:B------:R-:W-:Y:S08]  /*4d60*/  HMMA.16816.F32 R64, R12, R66, RZ ;  /* 0x000000420c40723c */ /* 0x000ff000000018ff */
[----:B------:R-:W-:Y:S08]  /*4d70*/  HMMA.16816.F32 R92, R4, R32, R92 ;  /* 0x00000020045c723c */ /* 0x000ff0000000185c */
[C---:B-1----:R-:W-:Y:S08]  /*4d80*/  HMMA.16816.F32 R156, R8.reuse, R24, R104 ;  /* 0x00000018089c723c */ /* 0x042ff00000001868 */
[-C--:B------:R-:W-:Y:S08]  /*4d90*/  HMMA.16816.F32 R72, R8, R34.reuse, R72 ;  /* 0x000000220848723c */ /* 0x080ff00000001848 */
[C---:B------:R-:W-:Y:S08]  /*4da0*/  HMMA.16816.F32 R68, R4.reuse, R34, R68 ;  /* 0x000000220444723c */ /* 0x040ff00000001844 */
[----:B------:R-:W-:Y:S08]  /*4db0*/  HMMA.16816.F32 R104, R4, R24, R88 ;  /* 0x000000180468723c */ /* 0x000ff00000001858 */
[-C--:B------:R-:W-:Y:S08]  /*4dc0*/  HMMA.16816.F32 R80, R8, R30.reuse, R80 ;  /* 0x0000001e0850723c */ /* 0x080ff00000001850 */
[----:B------:R-:W-:Y:S08]  /*4dd0*/  HMMA.16816.F32 R76, R4, R30, R76 ;  /* 0x0000001e044c723c */ /* 0x000ff0000000184c */
[-C--:B------:R-:W-:Y:S08]  /*4de0*/  HMMA.16816.F32 R36, R8, R26.reuse, R36 ;  /* 0x0000001a0824723c */ /* 0x080ff00000001824 */
[----:B------:R-:W-:Y:S08]  /*4df0*/  HMMA.16816.F32 R32, R4, R26, R64 ;  /* 0x0000001a0420723c */ /* 0x000ff00000001840 */
        /* <DEDUP_REMOVED lines=15> */
[----:B------:R-:W2:Y:S01]  /*4ef0*/  LDSM.16.MT88.4 R60, [R180+0x1400] ;  /* 0x00140000b43c783b */ /* 0x000ea20000004200 */
[----:B-1----:R-:W-:-:S04]  /*4f00*/  FFMA.FTZ R4, R117, c[0x0][0x2d0], -R20 ;  /* 0x0000b40075047a23 */ /* 0x002fc80000010814 */
[----:B------:R1:W3:Y:S02]  /*4f10*/  MUFU.EX2 R43, R4 ;  /* 0x00000004002b7308 */ /* 0x0002e40000000800 */
[----:B------:R-:W-:Y:S07]  /*4f20*/  HMMA.16816.F32 R96, R8, R46, R56 ;  /* 0x0000002e0860723c */ /* 0x000fee0000001838 */
[----:B------:R-:W-:Y:S02]  /*4f30*/  FADD.FTZ R8, R134, R116 ;  /* 0x0000007486087221 */ /* 0x000fe40000010000 */
[----:B-1----:R-:W-:-:S04]  /*4f40*/  FFMA.FTZ R4, R113, c[0x0][0x2d0], -R20 ;  /* 0x0000b40071047a23 */ /* 0x002fc80000010814 */
[----:B------:R1:W-:Y:S02]  /*4f50*/  MUFU.EX2 R44, R4 ;  /* 0x00000004002c7308 */ /* 0x0003e40000000800 */
[----:B-1----:R-:W-:Y:S01]  /*4f60*/  FFMA.FTZ R4, R112, c[0x0][0x2d0], -R20 ;  /* 0x0000b40070047a23 */ /* 0x002fe20000010814 */
[----:B---3--:R-:W-:-:S05]  /*4f70*/  F2FP.PACK_AB R112, R43, R42 ;  /* 0x0000002a2b70723e */ /* 0x008fca00000000ff */
[----:B------:R1:W-:Y:S02]  /*4f80*/  MUFU.EX2 R200, R4 ;  /* 0x0000000400c87308 */ /* 0x0003e40000000800 */
[----:B-1----:R-:W-:-:S06]  /*4f90*/  FFMA.FTZ R4, R126, c[0x0][0x2d0], -R3 ;  /* 0x0000b4007e047a23 */ /* 0x002fcc0000010803 */
[----:B------:R1:W-:Y:S02]  /*4fa0*/  MUFU.EX2 R23, R4 ;  /* 0x0000000400177308 */ /* 0x0003e40000000800 */
[----:B-1----:R-:W-:-:S06]  /*4fb0*/  FFMA.FTZ R4, R124, c[0x0][0x2d0], -R3 ;  /* 0x0000b4007c047a23 */ /* 0x002fcc0000010803 */
[----:B------:R1:W3:Y:S02]  /*4fc0*/  MUFU.EX2 R40, R4 ;  /* 0x0000000400287308 */ /* 0x0002e40000000800 */
[--C-:B-1----:R-:W-:Y:S01]  /*4fd0*/  FFMA.FTZ R4, R115, c[0x0][0x2d0], -R3.reuse ;  /* 0x0000b40073047a23 */ /* 0x102fe20000010803 */
[----:B---3--:R-:W-:Y:S01]  /*4fe0*/  F2FP.PACK_AB R113, R40, R23 ;  /* 0x000000172871723e */ /* 0x008fe200000000ff */
[----:B------:R-:W-:Y:S01]  /*4ff0*/  FFMA.FTZ R3, R114, c[0x0][0x2d0], -R3 ;  /* 0x0000b40072037a23 */ /* 0x000fe20000010803 */
[----:B------:R-:W-:-:S03]  /*5000*/  F2FP.PACK_AB R114, R200, R44 ;  /* 0x0000002cc872723e */ /* 0x000fc600000000ff */
[----:B------:R1:W-:Y:S08]  /*5010*/  MUFU.EX2 R41, R4 ;  /* 0x0000000400297308 */ /* 0x0003f00000000800 */
[----:B------:R3:W4:Y:S01]  /*5020*/  MUFU.EX2 R201, R3 ;  /* 0x0000000300c97308 */ /* 0x0007220000000800 */
[----:B-1----:R-:W-:Y:S02]  /*5030*/  FADD.FTZ R4, R154, R153 ;  /* 0x000000999a047221 */ /* 0x002fe40000010000 */
[----:B---3--:R-:W-:Y:S01]  /*5040*/  FFMA.FTZ R3, R131, c[0x0][0x2d0], -R2 ;  /* 0x0000b40083037a23 */ /* 0x008fe20000010802 */
[----:B----4-:R-:W-:-:S04]  /*5050*/  F2FP.PACK_AB R115, R201, R41 ;  /* 0x00000029c973723e */ /* 0x010fc800000000ff */
[----:B------:R1:W-:Y:S03]  /*5060*/  MUFU.EX2 R20, R3 ;  /* 0x0000000300147308 */ /* 0x0003e60000000800 */
[C---:B------:R-:W-:Y:S08]  /*5070*/  HMMA.16816.F32 R136, R112.reuse, R144, R136 ;  /* 0x000000907088723c */ /* 0x040ff00000001888 */
[----:B--2---:R-:W-:Y:S01]  /*5080*/  HMMA.16816.F32 R52, R112, R60, R156 ;  /* 0x0000003c7034723c */ /* 0x004fe2000000189c */
[----:B-1----:R-:W-:-:S04]  /*5090*/  FFMA.FTZ R3, R130, c[0x0][0x2d0], -R2 ;  /* 0x0000b40082037a23 */ /* 0x002fc80000010802 */
[----:B------:R1:W2:Y:S03]  /*50a0*/  MUFU.EX2 R21, R3 ;  /* 0x0000000300157308 */ /* 0x0002a60000000800 */
[----:B------:R-:W-:Y:S01]  /*50b0*/  HMMA.16816.F32 R64, R112, R62, R36 ;  /* 0x0000003e7040723c */ /* 0x000fe20000001824 */
[--C-:B-1----:R-:W-:Y:S01]  /*50c0*/  FFMA.FTZ R3, R127, c[0x0][0x2d0], -R2.reuse ;  /* 0x0000b4007f037a23 */ /* 0x102fe20000010802 */
[----:B--2---:R-:W-:Y:S01]  /*50d0*/  F2FP.PACK_AB R108, R21, R20 ;  /* 0x00000014156c723e */ /* 0x004fe200000000ff */
[----:B------:R-:W-:Y:S02]  /*50e0*/  FFMA.FTZ R2, R125, c[0x0][0x2d0], -R2 ;  /* 0x0000b4007d027a23 */ /* 0x000fe40000010802 */
[----:B------:R1:W-:Y:S08]  /*50f0*/  MUFU.EX2 R22, R3 ;  /* 0x0000000300167308 */ /* 0x0003f00000000800 */
        /* <DEDUP_REMOVED lines=8> */
[----:B------:R1:W2:Y:S08]  /*5180*/  MUFU.EX2 R9, R2 ;  /* 0x0000000200097308 */ /* 0x0002b00000000800 */
[----:B------:R3:W4:Y:S01]  /*5190*/  MUFU.EX2 R221, R0 ;  /* 0x0000000000dd7308 */ /* 0x0007220000000800 */
[----:B-1----:R-:W-:Y:S01]  /*51a0*/  FADD.FTZ R2, R152, R135 ;  /* 0x0000008798027221 */ /* 0x002fe20000010000 */
[----:B--2---:R-:W-:Y:S01]  /*51b0*/  F2FP.PACK_AB R109, R9, R10 ;  /* 0x0000000a096d723e */ /* 0x004fe200000000ff */
[----:B------:R-:W1:Y:S01]  /*51c0*/  LDSM.16.MT88.4 R152, [R181+0x800] ;  /* 0x00080000b598783b */ /* 0x000e620000004200 */
[----:B------:R-:W-:Y:S01]  /*51d0*/  HMMA.16816.F32 R132, R112, R146, R80 ;  /* 0x000000927084723c */ /* 0x000fe20000001850 */
[----:B------:R-:W-:-:S02]  /*51e0*/  FADD.FTZ R3, R176, R2 ;  /* 0x00000002b0037221 */ /* 0x000fc40000010000 */
[----:B------:R-:W-:Y:S02]  /*51f0*/  FADD.FTZ R2, R206, R8 ;  /* 0x00000008ce027221 */ /* 0x000fe40000010000 */
[----:B---3--:R-:W-:Y:S01]  /*5200*/  FADD.FTZ R0, R177, R4 ;  /* 0x00000004b1007221 */ /* 0x008fe20000010000 */
[----:B----4-:R-:W-:Y:S01]  /*5210*/  F2FP.PACK_AB R111, R221, R11 ;  /* 0x0000000bdd6f723e */ /* 0x010fe200000000ff */
[----:B------:R-:W2:Y:S01]  /*5220*/  LDSM.16.MT88.4 R4, [R181+0x2000] ;  /* 0x00200000b504783b */ /* 0x000ea20000004200 */
        /* <DEDUP_REMOVED lines=14> */
[----:B------:R-:W-:-:S07]  /*5310*/  FADD.FTZ R3, R215, R3 ;  /* 0x00000003d7037221 */ /* 0x000fce0000010000 */
[----:B------:R-:W-:Y:S08]  /*5320*/  HMMA.16816.F32 R60, R108, R62, R32 ;  /* 0x0000003e6c3c723c */ /* 0x000ff00000001820 */
[-C--:B-1----:R-:W-:Y:S08]  /*5330*/  HMMA.16816.F32 R128, R112, R152.reuse, R148 ;  /* 0x000000987080723c */ /* 0x082ff00000001894 */
[----:B------:R-:W-:Y:S01]  /*5340*/  HMMA.16816.F32 R148, R108, R152, R92 ;  /* 0x000000986c94723c */ /* 0x000fe2000000185c */
[----:B------:R-:W1:Y:S07]  /*5350*/  LDSM.16.MT88.4 R92, [R180+0x2000] ;  /* 0x00200000b45c783b */ /* 0x000e6e0000004200 */
[-C--:B--2---:R-:W-:Y:S08]  /*5360*/  HMMA.16816.F32 R100, R112, R4.reuse, R100 ;  /* 0x000000047064723c */ /* 0x084ff00000001864 */
[----:B------:R-:W-:Y:S07]  /*5370*/  HMMA.16816.F32 R104, R108, R4, R164 ;  /* 0x000000046c68723c */ /* 0x000fee00000018a4 */
        /* <DEDUP_REMOVED lines=11> */
[C---:B---3--:R-:W-:Y:S01]  /*5430*/  HMMA.16816.F32 R80, R112.reuse, R78, R88 ;  /* 0x0000004e7050723c */ /* 0x048fe20000001858 */
        /* <DEDUP_REMOVED lines=9> */
[----:B-1----:R-:W-:Y:S01]  /*54d0*/  HMMA.16816.F32 R84, R112, R92, R84 ;  /* 0x0000005c7054723c */ /* 0x002fe20000001854 */
        /* <DEDUP_REMOVED lines=19> */
.L_x_1891:
        /* <DEDUP_REMOVED lines=32> */
.L_x_1974:
        /* <DEDUP_REMOVED lines=23> */
.L_x_1975:
        /* <DEDUP_REMOVED lines=15> */
.L_x_1882:
[----:B------:R-:W-:Y:S05]  /*5a70*/  BSYNC B0 ;  /* 0x0000000000007941 */ /* 0x000fea0003800000 */
.L_x_1881:
        /* <DEDUP_REMOVED lines=81> */
[----:B------:R-:W-:Y:S01]  /*5f90*/  HMMA.16816.F32 R48, R156, R174, R48 ;  /* 0x000000ae9c30723c */ /* 0x000fe20000001830 */
[----:B------:R-:W3:Y:S07]  /*5fa0*/  LDSM.16.M88.4 R156, [R186] ;  /* 0x00000000ba9c783b */ /* 0x000eee0000000200 */
[-C--:B-1----:R-:W-:Y:S01]  /*5fb0*/  HMMA.16816.F32 R4, R160, R164.reuse, R4 ;  /* 0x000000a4a004723c */ /* 0x082fe20000001804 */
[----:B------:R-:W1:Y:S01]  /*5fc0*/  LDSM.16.M88.4 R172, [R185] ;  /* 0x00000000b9ac783b */ /* 0x000e620000000200 */
[----:B------:R-:W-:Y:S07]  /*5fd0*/  DEPBAR.LE SB0, 0x0 ;  /* 0x000080000000791a */ /* 0x000fee0000000000 */
[----:B------:R-:W-:Y:S01]  /*5fe0*/  BAR.SYNC.DEFER_BLOCKING 0x0 ;  /* 0x0000000000007b1d */ /* 0x000fe20000010000 */
[C---:B--2---:R-:W-:Y:S08]  /*5ff0*/  HMMA.16816.F32 R8, R168.reuse, R164, R8 ;  /* 0x000000a4a808723c */ /* 0x044ff00000001808 */
[-C--:B------:R-:W-:Y:S08]  /*6000*/  HMMA.16816.F32 R12, R168, R166.reuse, R12 ;  /* 0x000000a6a80c723c */ /* 0x080ff0000000180c */
[C---:B------:R-:W-:Y:S08]  /*6010*/  HMMA.16816.F32 R16, R160.reuse, R166, R16 ;  /* 0x000000a6a010723c */ /* 0x040ff00000001810 */
[-C--:B---3--:R-:W-:Y:S08]  /*6020*/  HMMA.16816.F32 R20, R160, R156.reuse, R20 ;  /* 0x0000009ca014723c */ /* 0x088ff00000001814 */
[C---:B------:R-:W-:Y:S08]  /*6030*/  HMMA.16816.F32 R24, R168.reuse, R156, R24 ;  /* 0x0000009ca818723c */ /* 0x040ff00000001818 */
[-C--:B------:R-:W-:Y:S08]  /*6040*/  HMMA.16816.F32 R28, R168, R158.reuse, R28 ;  /* 0x0000009ea81c723c */ /* 0x080ff0000000181c */
[C---:B------:R-:W-:Y:S08]  /*6050*/  HMMA.16816.F32 R32, R160.reuse, R158, R32 ;  /* 0x0000009ea020723c */ /* 0x040ff00000001820 */
[-C--:B-1----:R-:W-:Y:S08]  /*6060*/  HMMA.16816.F32 R36, R160, R172.reuse, R36 ;  /* 0x000000aca024723c */ /* 0x082ff00000001824 */
[C---:B------:R-:W-:Y:S08]  /*6070*/  HMMA.16816.F32 R40, R168.reuse, R172, R40 ;  /* 0x000000aca828723c */ /* 0x040ff00000001828 */
[-C--:B------:R-:W-:Y:S08]  /*6080*/  HMMA.16816.F32 R44, R168, R174.reuse, R44 ;  /* 0x000000aea82c723c */ /* 0x080ff0000000182c */
[----:B------:R-:W-:Y:S01]  /*6090*/  HMMA.16816.F32 R48, R160, R174, R48 ;  /* 0x000000aea030723c */ /* 0x000fe20000001830 */
[----:B------:R-:W-:Y:S07]  /*60a0*/  @!UPT UIADD3 URZ, URZ, URZ, URZ ;  /* 0x0000003f3f3ff290 */ /* 0x000fee000fffe03f */
[----:B------:R-:W-:-:S11]  /*60b0*/  @!P0 BRA `(.L_x_1885) ;  /* 0x0000045000008947 */ /* 0x000fd60003800000 */
[----:B------:R-:W-:Y:S02]  /*60c0*/  IMAD.MOV.U32 R2, RZ, RZ, 0x1 ;  /* 0x00000001ff027424 */ /* 0x000fe400078e00ff */
        /* <DEDUP_REMOVED lines=11> */
[----:B------:R-:W-:Y:S03]  /*6180*/  @!P1 LEA R156, P0, R116, c[0x0][0x2a0], 0x2 ;  /* 0x0000a800749c9a11 */ /* 0x000fe600078010ff */
[----:B------:R-:W-:Y:S01]  /*6190*/  IMAD R195, R2, c[0x0][0x2b8], R3 ;  /* 0x0000ae0002c37a24 */ /* 0x000fe200078e0203 */
[----:B------:R-:W-:Y:S04]  /*61a0*/  @!P1 LEA.HI.X R157, R116, c[0x0][0x2a4], R157, 0x2, P0 ;  /* 0x0000a900749d9a11 */ /* 0x000fe800000f149d */
[----:B------:R-:W-:Y:S01]  /*61b0*/  SHF.R.S32.HI R2, RZ, 0x1f, R195 ;  /* 0x0000001fff027819 */ /* 0x000fe200000114c3 */
[----:B------:R1:W2:Y:S04]  /*61c0*/  @!P1 LDG.E R194, [R156.64] ;  /* 0x000000069cc29981 */ /* 0x0002a8000c1e1900 */
[----:B------:R-:W-:Y:S02]  /*61d0*/  IMAD R116, R2, c[0x0][0x1e0], RZ ;  /* 0x0000780002747a24 */ /* 0x000fe400078e02ff */
[C---:B------:R-:W-:Y:S04]  /*61e0*/  IMAD.WIDE.U32 R2, R195.reuse, c[0x0][0x1e0], RZ ;  /* 0x00007800c3027a25 */ /* 0x040fe800078e00ff */
[----:B------:R-:W-:Y:S04]  /*61f0*/  IMAD R116, R195, c[0x0][0x1e4], R116 ;  /* 0x00007900c3747a24 */ /* 0x000fe800078e0274 */
[----:B------:R-:W-:Y:S01]  /*6200*/  IMAD.IADD R3, R3, 0x1, R116 ;  /* 0x0000000103037824 */ /* 0x000fe200078e0274 */
[----:B-1----:R-:W-:Y:S04]  /*6210*/  IADD3 R156, -R230, 0x30, RZ ;  /* 0x00000030e69c7810 */ /* 0x002fe80007ffe1ff */
[----:B------:R-:W-:Y:S02]  /*6220*/  ISETP.GE.AND P5, PT, R156, 0x1, PT ;  /* 0x000000019c00780c */ /* 0x000fe40003fa6270 */
[----:B--2---:R-:W-:Y:S01]  /*6230*/  SHF.R.S32.HI R116, RZ, 0x1f, R194 ;  /* 0x0000001fff747819 */ /* 0x004fe200000114c2 */
        /* <DEDUP_REMOVED lines=9> */
.L_x_1976:
[----:B------:R-:W-:-:S05]  /*62d0*/  BRA.DIV ~URZ, `(.L_x_1887) ;  /* 0x000079227f007947 */ /* 0x000fca000b800000 */
[----:B------:R3:W4:Y:S02]  /*62e0*/  SHFL.IDX PT, R2, R162, RZ, 0x1c1f ;  /* 0x001c1fffa2027589 */ /* 0x00072400000e0000 */
.L_x_1977:
        /* <DEDUP_REMOVED lines=19> */
.L_x_1978:
[-C--:B--2---:R-:W-:Y:S02]  /*6420*/  @P0 LEA R158, P2, R196, R2.reuse, 0x1 ;  /* 0x00000002c49e0211 */ /* 0x084fe400078408ff */
[----:B------:R-:W-:Y:S02]  /*6430*/  SHF.R.S32.HI R3, RZ, 0x1f, R196 ;  /* 0x0000001fff037819 */ /* 0x000fe400000114c4 */
[----:B------:R-:W-:Y:S02]  /*6440*/  @P0 LEA R156, P5, R228, R2, 0x1 ;  /* 0x00000002e49c0211 */ /* 0x000fe400078a08ff */
[----:B-1----:R-:W-:Y:S02]  /*6450*/  @P0 LEA.HI.X R159, R196, R116, R3, 0x1, P2 ;  /* 0x00000074c49f0211 */ /* 0x002fe400010f0c03 */
[----:B------:R-:W-:Y:S02]  /*6460*/  SHF.R.S32.HI R161, RZ, 0x1f, R228 ;  /* 0x0000001fffa17819 */ /* 0x000fe400000114e4 */
[C---:B------:R-:W-:Y:S01]  /*6470*/  @P0 LEA R2, P2, R229.reuse, R2, 0x1 ;  /* 0x00000002e5020211 */ /* 0x040fe200078408ff */
[----:B------:R-:W-:Y:S01]  /*6480*/  @!PT LDS RZ, [RZ] ;  /* 0x00000000fffff984 */ /* 0x000fe20000000800 */
[----:B------:R-:W-:Y:S01]  /*6490*/  @!PT LDS RZ, [RZ] ;  /* 0x00000000fffff984 */ /* 0x000fe20000000800 */
[----:B------:R-:W-:Y:S01]  /*64a0*/  @!PT LDS RZ, [RZ] ;  /* 0x00000000fffff984 */ /* 0x000fe20000000800 */
[----:B------:R1:W-:Y:S01]  /*64b0*/  @P0 LDGSTS.E.BYPASS.LTC128B.128 [R193+0x4480], [R158.64], !P4 ;  /* 0x044800009ec10fae */ /* 0x0003e2000e101d46 */
[-C--:B----4-:R-:W-:Y:S02]  /*64c0*/  @P0 LEA.HI.X R157, R228, R116.reuse, R161, 0x1, P5 ;  /* 0x00000074e49d0211 */ /* 0x090fe400028f0ca1 */
[----:B------:R-:W-:Y:S03]  /*64d0*/  SHF.R.S32.HI R160, RZ, 0x1f, R229 ;  /* 0x0000001fffa07819 */ /* 0x000fe600000114e5 */
[----:B------:R1:W-:Y:S01]  /*64e0*/  @P0 LDGSTS.E.BYPASS.LTC128B.128 [R193+0x5080], [R156.64], !P3 ;  /* 0x050800009cc10fae */ /* 0x0003e2000d901d46 */
[----:B------:R-:W-:Y:S05]  /*64f0*/  @P0 LEA.HI.X R3, R229, R116, R160, 0x1, P2 ;  /* 0x00000074e5030211 */ /* 0x000fea00010f0ca0 */
[----:B------:R1:W-:Y:S02]  /*6500*/  @P0 LDGSTS.E.BYPASS.LTC128B.128 [R193+0x5c80], [R2.64], !P6 ;  /* 0x05c8000002c10fae */ /* 0x0003e4000f101d46 */
.L_x_1885:
[----:B------:R-:W-:Y:S05]  /*6510*/  BSYNC B0 ;  /* 0x0000000000007941 */ /* 0x000fea0003800000 */
.L_x_1884:
        /* <DEDUP_REMOVED lines=51> */
.L_x_1979:
[----:B--2---:R-:W-:Y:S01]  /*6850*/  FMNMX.FTZ R122, R116, R2, !PT ;  /* 0x00000002747a7209 */ /* 0x004fe20007810000 */
[----:B------:R-:W-:-:S05]  /*6860*/  BRA.DIV ~URZ, `(.L_x_1890) ;  /* 0x000075227f007947 */ /* 0x000fca000b800000 */
[----:B------:R-:W-:Y:S04]  /*6870*/  SHFL.BFLY PT, R3, R120, 0x2, 0x1f ;  /* 0x0c401f0078037f89 */ /* 0x000fe800000e0000 */
[----:B------:R-:W-:Y:S04]  /*6880*/  SHFL.BFLY PT, R2, R156, 0x2, 0x1f ;  /* 0x0c401f009c027f89 */ /* 0x000fe800000e0000 */
[----:B-1----:R-:W-:Y:S04]  /*6890*/  SHFL.BFLY PT, R116, R157, 0x2, 0x1f ;  /* 0x0c401f009d747f89 */ /* 0x002fe800000e0000 */
[----:B------:R-:W1:Y:S02]  /*68a0*/  SHFL.BFLY PT, R121, R122, 0x1, 0x1f ;  /* 0x0c201f007a797f89 */ /* 0x000e6400000e0000 */
[----:B-1----:R-:W-:Y:S02]  /*68b0*/  FMNMX.FTZ R122, R122, R121, !PT ;  /* 0x000000797a7a7209 */ /* 0x002fe40007810000 */
[----:B------:R-:W-:Y:S02]  /*68c0*/  FMNMX.FTZ R3, R120, R3, !PT ;  /* 0x0000000378037209 */ /* 0x000fe40007810000 */
[----:B------:R-:W-:Y:S02]  /*68d0*/  FMNMX.FTZ R120, R156, R2, !PT ;  /* 0x000000029c787209 */ /* 0x000fe40007810000 */
[----:B------:R-:W-:Y:S01]  /*68e0*/  FMNMX.FTZ R116, R157, R116, !PT ;  /* 0x000000749d747209 */ /* 0x000fe20007810000 */
[----:B------:R-:W1:Y:S04]  /*68f0*/  SHFL.BFLY PT, R156, R3, 0x1, 0x1f ;  /* 0x0c201f00039c7f89 */ /* 0x000e6800000e0000 */
[----:B------:R-:W2:Y:S04]  /*6900*/  SHFL.BFLY PT, R158, R120, 0x1, 0x1f ;  /* 0x0c201f00789e7f89 */ /* 0x000ea800000e0000 */
[----:B------:R4:W3:Y:S01]  /*6910*/  SHFL.BFLY PT, R2, R116, 0x1, 0x1f ;  /* 0x0c201f0074027f89 */ /* 0x0008e200000e0000 */
[----:B-1----:R-:W-:Y:S02]  /*6920*/  FMNMX.FTZ R121, R3, R156, !PT ;  /* 0x0000009c03797209 */ /* 0x002fe40007810000 */
[----:B--2---:R-:W-:Y:S02]  /*6930*/  FMNMX.FTZ R120, R120, R158, !PT ;  /* 0x0000009e78787209 */ /* 0x004fe40007810000 */
.L_x_1980:
[----:B------:R-:W-:Y:S01]  /*6940*/  FADD.FTZ R0, -R122, R0 ;  /* 0x000000007a007221 */ /* 0x000fe20000010100 */
[----:B---3--:R-:W-:Y:S01]  /*6950*/  FMNMX.FTZ R2, R2, R116, !PT ;  /* 0x0000007402027209 */ /* 0x008fe20007810000 */
[----:B------:R-:W-:Y:S01]  /*6960*/  FMUL.FTZ R157, R122, c[0x0][0x2d0] ;  /* 0x0000b4007a9d7a20 */ /* 0x000fe20000410000 */
[----:B------:R-:W-:Y:S01]  /*6970*/  WARPSYNC 0xffffffff ;  /* 0xffffffff00007948 */ /* 0x000fe20003800000 */
[----:B------:R-:W-:Y:S01]  /*6980*/  FMUL.FTZ R0, R0, c[0x0][0x2d0] ;  /* 0x0000b40000007a20 */ /* 0x000fe20000410000 */
[----:B------:R-:W-:Y:S01]  /*6990*/  ISETP.GT.AND P0, PT, R197, R231, PT ;  /* 0x000000e7c500720c */ /* 0x000fe20003f04270 */
[----:B------:R-:W-:Y:S02]  /*69a0*/  FMUL.FTZ R156, R121, c[0x0][0x2d0] ;  /* 0x0000b400799c7a20 */ /* 0x000fe40000410000 */
[----:B------:R1:W2:Y:S01]  /*69b0*/  MUFU.EX2 R3, R0 ;  /* 0x0000000000037308 */ /* 0x0002a20000000800 */
[----:B------:R-:W-:Y:S02]  /*69c0*/  FMUL.FTZ R158, R2, c[0x0][0x2d0] ;  /* 0x0000b400029e7a20 */ /* 0x000fe40000410000 */
[--C-:B------:R-:W-:Y:S02]  /*69d0*/  FFMA.FTZ R6, R6, c[0x0][0x2d0], -R156.reuse ;  /* 0x0000b40006067a23 */ /* 0x100fe4000001089c */
[--C-:B------:R-:W-:Y:S02]  /*69e0*/  FFMA.FTZ R164, R32, c[0x0][0x2d0], -R157.reuse ;  /* 0x0000b40020a47a23 */ /* 0x100fe4000001089d */
[--C-:B------:R-:W-:Y:S02]  /*69f0*/  FFMA.FTZ R163, R33, c[0x0][0x2d0], -R157.reuse ;  /* 0x0000b40021a37a23 */ /* 0x100fe4000001089d */
[--C-:B------:R-:W-:Y:S01]  /*6a00*/  FFMA.FTZ R160, R34, c[0x0][0x2d0], -R156.reuse ;  /* 0x0000b40022a07a23 */ /* 0x100fe2000001089c */
[----:B------:R3:W-:Y:S01]  /*6a10*/  MUFU.EX2 R167, R6 ;  /* 0x0000000600a77308 */ /* 0x0007e20000000800 */
[--C-:B------:R-:W-:Y:S02]  /*6a20*/  FFMA.FTZ R159, R35, c[0x0][0x2d0], -R156.reuse ;  /* 0x0000b400239f7a23 */ /* 0x100fe4000001089c */
[----:B------:R-:W5:Y:S01]  /*6a30*/  LDSM.16.MT88.4 R32, [R180] ;  /* 0x00000000b420783b */ /* 0x000f620000004200 */
[--C-:B------:R-:W-:Y:S02]  /*6a40*/  FFMA.FTZ R7, R7, c[0x0][0x2d0], -R156.reuse ;  /* 0x0000b40007077a23 */ /* 0x100fe4000001089c */
[--C-:B------:R-:W-:Y:S02]  /*6a50*/  FFMA.FTZ R178, R36, c[0x0][0x2d0], -R157.reuse ;  /* 0x0000b40024b27a23 */ /* 0x100fe4000001089d */
[--C-:B------:R-:W-:Y:S02]  /*6a60*/  FFMA.FTZ R177, R37, c[0x0][0x2d0], -R157.reuse ;  /* 0x0000b40025b17a23 */ /* 0x100fe4000001089d */
[----:B------:R-:W-:Y:S01]  /*6a70*/  MUFU.EX2 R206, R7 ;  /* 0x0000000700ce7308 */ /* 0x000fe20000000800 */
[--C-:B------:R-:W-:Y:S02]  /*6a80*/  FFMA.FTZ R162, R22, c[0x0][0x2d0], -R156.reuse ;  /* 0x0000b40016a27a23 */ /* 0x100fe4000001089c */
[--C-:B------:R-:W-:Y:S02]  /*6a90*/  FFMA.FTZ R161, R23, c[0x0][0x2d0], -R156.reuse ;  /* 0x0000b40017a17a23 */ /* 0x100fe4000001089c */
[--C-:B-1----:R-:W-:Y:S02]  /*6aa0*/  FFMA.FTZ R0, R4, c[0x0][0x2d0], -R157.reuse ;  /* 0x0000b40004007a23 */ /* 0x102fe4000001089d */
[----:B------:R-:W-:Y:S02]  /*6ab0*/  FMUL.FTZ R4, R120, c[0x0][0x2d0] ;  /* 0x0000b40078047a20 */ /* 0x000fe40000410000 */
[----:B------:R-:W-:Y:S01]  /*6ac0*/  FFMA.FTZ R173, R50, c[0x0][0x2d0], -R156 ;  /* 0x0000b40032ad7a23 */ /* 0x000fe2000001089c */
[----:B------:R1:W-:Y:S01]  /*6ad0*/  MUFU.EX2 R168, R0 ;  /* 0x0000000000a87308 */ /* 0x0003e20000000800 */
[--C-:B------:R-:W-:Y:S02]  /*6ae0*/  FFMA.FTZ R171, R40, c[0x0][0x2d0], -R4.reuse ;  /* 0x0000b40028ab7a23 */ /* 0x100fe40000010804 */
[----:B----4-:R-:W-:Y:S02]  /*6af0*/  FFMA.FTZ R116, R25, c[0x0][0x2d0], -R4 ;  /* 0x0000b40019747a23 */ /* 0x010fe40000010804 */
[----:B---3--:R-:W-:Y:S02]  /*6b00*/  FFMA.FTZ R6, R14, c[0x0][0x2d0], -R158 ;  /* 0x0000b4000e067a23 */ /* 0x008fe4000001089e */
[--C-:B------:R-:W-:Y:S02]  /*6b10*/  FFMA.FTZ R170, R41, c[0x0][0x2d0], -R4.reuse ;  /* 0x0000b40029aa7a23 */ /* 0x100fe40000010804 */
[--C-:B------:R-:W-:Y:S01]  /*6b20*/  FFMA.FTZ R169, R44, c[0x0][0x2d0], -R4.reuse ;  /* 0x0000b4002ca97a23 */ /* 0x100fe20000010804 */
[----:B------:R-:W-:Y:S01]  /*6b30*/  MUFU.EX2 R219, R6 ;  /* 0x0000000600db7308 */ /* 0x000fe20000000800 */
[----:B------:R-:W-:Y:S02]  /*6b40*/  FFMA.FTZ R172, R45, c[0x0][0x2d0], -R4 ;  /* 0x0000b4002dac7a23 */ /* 0x000fe40000010804 */
[--C-:B------:R-:W-:Y:S02]  /*6b50*/  FFMA.FTZ R166, R20, c[0x0][0x2d0], -R157.reuse ;  /* 0x0000b40014a67a23 */ /* 0x100fe4000001089d */
[--C-:B------:R-:W-:Y:S02]  /*6b60*/  FFMA.FTZ R165, R21, c[0x0][0x2d0], -R157.reuse ;  /* 0x0000b40015a57a23 */ /* 0x100fe4000001089d */
[----:B------:R-:W-:Y:S02]  /*6b70*/  FFMA.FTZ R176, R48, c[0x0][0x2d0], -R157 ;  /* 0x0000b40030b07a23 */ /* 0x000fe4000001089d */
[--C-:B------:R-:W-:Y:S01]  /*6b80*/  FFMA.FTZ R175, R38, c[0x0][0x2d0], -R156.reuse ;  /* 0x0000b40026af7a23 */ /* 0x100fe2000001089c */
[----:B------:R-:W-:Y:S01]  /*6b90*/  MUFU.EX2 R208, R116 ;  /* 0x0000007400d07308 */ /* 0x000fe20000000800 */
[----:B------:R-:W-:Y:S02]  /*6ba0*/  FFMA.FTZ R174, R39, c[0x0][0x2d0], -R156 ;  /* 0x0000b40027ae7a23 */ /* 0x000fe4000001089c */
[--C-:B------:R-:W-:Y:S02]  /*6bb0*/  FFMA.FTZ R25, R28, c[0x0][0x2d0], -R4.reuse ;  /* 0x0000b4001c197a23 */ /* 0x100fe40000010804 */
[----:B-1----:R-:W-:Y:S02]  /*6bc0*/  FADD.FTZ R0, -R121, R117 ;  /* 0x0000007579007221 */ /* 0x002fe40000010100 */
[--C-:B------:R-:W-:Y:S02]  /*6bd0*/  FFMA.FTZ R29, R29, c[0x0][0x2d0], -R4.reuse ;  /* 0x0000b4001d1d7a23 */ /* 0x100fe40000010804 */
[----:B------:R-:W-:Y:S01]  /*6be0*/  FMUL.FTZ R0, R0, c[0x0][0x2d0] ;  /* 0x0000b40000007a20 */ /* 0x000fe20000410000 */
[----:B------:R-:W-:Y:S10]  /*6bf0*/  MUFU.EX2 R214, R165 ;  /* 0x000000a500d67308 */ /* 0x000ff40000000800 */
[----:B------:R1:W-:Y:S10]  /*6c00*/  MUFU.EX2 R117, R0 ;  /* 0x0000000000757308 */ /* 0x0003f40000000800 */
[----:B------:R-:W-:Y:S10]  /*6c10*/  MUFU.EX2 R209, R162 ;  /* 0x000000a200d17308 */ /* 0x000ff40000000800 */
[----:B------:R-:W3:Y:S01]  /*6c20*/  MUFU.EX2 R212, R161 ;  /* 0x000000a100d47308 */ /* 0x000ee20000000800 */
[--C-:B-1----:R-:W-:Y:S02]  /*6c30*/  FFMA.FTZ R0, R5, c[0x0][0x2d0], -R157.reuse ;  /* 0x0000b40005007a23 */ /* 0x102fe4000001089d */
[--C-:B------:R-:W-:Y:S07]  /*6c40*/  FFMA.FTZ R5, R16, c[0x0][0x2d0], -R157.reuse ;  /* 0x0000b40010057a23 */ /* 0x100fee000001089d */
[----:B------:R1:W-:Y:S10]  /*6c50*/  MUFU.EX2 R207, R0 ;  /* 0x0000000000cf7308 */ /* 0x0003f40000000800 */
[----:B------:R4:W-:Y:S10]  /*6c60*/  MUFU.EX2 R211, R5 ;  /* 0x0000000500d37308 */ /* 0x0009f40000000800 */
[----:B------:R-:W-:Y:S01]  /*6c70*/  MUFU.EX2 R215, R164 ;  /* 0x000000a400d77308 */ /* 0x000fe20000000800 */
[--C-:B-1----:R-:W-:Y:S02]  /*6c80*/  FFMA.FTZ R0, R17, c[0x0][0x2d0], -R157.reuse ;  /* 0x0000b40011007a23 */ /* 0x102fe4000001089d */
[----:B------:R-:W-:Y:S07]  /*6c90*/  FFMA.FTZ R157, R49, c[0x0][0x2d0], -R157 ;  /* 0x0000b400319d7a23 */ /* 0x000fee000001089d */
[----:B------:R1:W1:Y:S01]  /*6ca0*/  MUFU.EX2 R226, R0 ;  /* 0x0000000000e27308 */ /* 0x0002620000000800 */
[----:B----4-:R-:W-:Y:S02]  /*6cb0*/  FFMA.FTZ R5, R8, c[0x0][0x2d0], -R4 ;  /* 0x0000b40008057a23 */ /* 0x010fe40000010804 */
[----:B------:R-:W-:Y:S07]  /*6cc0*/  FFMA.FTZ R8, R15, c[0x0][0x2d0], -R158 ;  /* 0x0000b4000f087a23 */ /* 0x000fee000001089e */
[----:B------:R4:W-:Y:S10]  /*6cd0*/  MUFU.EX2 R199, R5 ;  /* 0x0000000500c77308 */ /* 0x0009f40000000800 */
[----:B------:R-:W-:Y:S01]  /*6ce0*/  MUFU.EX2 R218, R8 ;  /* 0x0000000800da7308 */ /* 0x000fe20000000800 */
[----:B-1----:R-:W-:Y:S09]  /*6cf0*/  FFMA.FTZ R0, R18, c[0x0][0x2d0], -R156 ;  /* 0x0000b40012007a23 */ /* 0x002ff2000001089c */
[----:B------:R1:W-:Y:S01]  /*6d00*/  MUFU.EX2 R224, R0 ;  /* 0x0000000000e07308 */ /* 0x0003e20000000800 */
[----:B----4-:R-:W-:Y:S09]  /*6d10*/  FFMA.FTZ R5, R10, c[0x0][0x2d0], -R158 ;  /* 0x0000b4000a057a23 */ /* 0x010ff2000001089e */
[----:B------:R4:W-:Y:S10]  /*6d20*/  MUFU.EX2 R179, R5 ;  /* 0x0000000500b37308 */ /* 0x0009f40000000800 */
[----:B------:R-:W-:Y:S01]  /*6d30*/  MUFU.EX2 R217, R163 ;  /* 0x000000a300d97308 */ /* 0x000fe20000000800 */
[--C-:B-1----:R-:W-:Y:S02]  /*6d40*/  FFMA.FTZ R0, R19, c[0x0][0x2d0], -R156.reuse ;  /* 0x0000b40013007a23 */ /* 0x102fe4000001089c */
[----:B------:R-:W-:Y:S07]  /*6d50*/  FFMA.FTZ R156, R51, c[0x0][0x2d0], -R156 ;  /* 0x0000b400339c7a23 */ /* 0x000fee000001089c */
[----:B------:R1:W1:Y:S01]  /*6d60*/  MUFU.EX2 R225, R0 ;  /* 0x0000000000e17308 */ /* 0x0002620000000800 */
[----:B----4-:R-:W-:Y:S09]  /*6d70*/  FFMA.FTZ R5, R11, c[0x0][0x2d0], -R158 ;  /* 0x0000b4000b057a23 */ /* 0x010ff2000001089e */
        /* <DEDUP_REMOVED lines=8> */
[--C-:B-1----:R-:W-:Y:S09]  /*6e00*/  FFMA.FTZ R0, R9, c[0x0][0x2d0], -R4.reuse ;  /* 0x0000b40009007a23 */ /* 0x102ff20000010804 */
        /* <DEDUP_REMOVED lines=8> */
[----:B------:R1:W4:Y:S10]  /*6e90*/  MUFU.EX2 R223, R0 ;  /* 0x0000000000df7308 */ /* 0x0003340000000800 */
[----:B------:R-:W-:Y:S10]  /*6ea0*/  MUFU.EX2 R164, R173 ;  /* 0x000000ad00a47308 */ /* 0x000ff40000000800 */
[----:B------:R-:W-:Y:S01]  /*6eb0*/  MUFU.EX2 R161, R170 ;  /* 0x000000aa00a17308 */ /* 0x000fe20000000800 */
[----:B-1----:R-:W-:Y:S02]  /*6ec0*/  FADD.FTZ R0, -R2, R119 ;  /* 0x0000007702007221 */ /* 0x002fe40000010100 */
[----:B------:R-:W-:Y:S02]  /*6ed0*/  FFMA.FTZ R119, R24, c[0x0][0x2d0], -R4 ;  /* 0x0000b40018777a23 */ /* 0x000fe40000010804 */
[----:B------:R-:W-:Y:S05]  /*6ee0*/  FMUL.FTZ R0, R0, c[0x0][0x2d0] ;  /* 0x0000b40000007a20 */ /* 0x000fea0000410000 */
[----:B------:R-:W-:Y:S10]  /*6ef0*/  MUFU.EX2 R205, R119 ;  /* 0x0000007700cd7308 */ /* 0x000ff40000000800 */
[----:B------:R-:W1:Y:S10]  /*6f00*/  MUFU.EX2 R0, R0 ;  /* 0x0000000000007308 */ /* 0x000e740000000800 */
[----:B------:R-:W-:Y:S01]  /*6f10*/  MUFU.EX2 R162, R169 ;  /* 0x000000a900a27308 */ /* 0x000fe20000000800 */
[C---:B--2---:R-:W-:Y:S01]  /*6f20*/  FMUL.FTZ R16, R3.reuse, R132 ;  /* 0x0000008403107220 */ /* 0x044fe20000410000 */
[----:B---3--:R-:W-:Y:S01]  /*6f30*/  F2FP.PACK_AB R25, R212, R209 ;  /* 0x000000d1d419723e */ /* 0x008fe200000000ff */
[----:B------:R-:W-:Y:S02]  /*6f40*/  FMUL.FTZ R17, R3, R133 ;  /* 0x0000008503117220 */ /* 0x000fe40000410000 */
[C---:B------:R-:W-:Y:S02]  /*6f50*/  FMUL.FTZ R18, R117.reuse, R134 ;  /* 0x0000008675127220 */ /* 0x040fe40000410000 */
[C---:B------:R-:W-:Y:S02]  /*6f60*/  FMUL.FTZ R19, R117.reuse, R135 ;  /* 0x0000008775137220 */ /* 0x040fe40000410000 */
[----:B------:R-:W2:Y:S01]  /*6f70*/  LDSM.16.MT88.4 R132, [R181] ;  /* 0x00000000b584783b */ /* 0x000ea20000004200 */
[C---:B------:R-:W-:Y:S02]  /*6f80*/  FMUL.FTZ R6, R117.reuse, R138 ;  /* 0x0000008a75067220 */ /* 0x040fe40000410000 */
[C---:B------:R-:W-:Y:S02]  /*6f90*/  FMUL.FTZ R7, R117.reuse, R139 ;  /* 0x0000008b75077220 */ /* 0x040fe40000410000 */
[C---:B------:R-:W-:Y:S01]  /*6fa0*/  FMUL.FTZ R50, R117.reuse, R126 ;  /* 0x0000007e75327220 */ /* 0x040fe20000410000 */
[----:B------:R-:W-:Y:S01]  /*6fb0*/  F2FP.PACK_AB R126, R226, R211 ;  /* 0x000000d3e27e723e */ /* 0x000fe200000000ff */
[----:B------:R-:W-:Y:S01]  /*6fc0*/  FMUL.FTZ R51, R117, R127 ;  /* 0x0000007f75337220 */ /* 0x000fe20000410000 */
[----:B------:R-:W-:Y:S01]  /*6fd0*/  F2FP.PACK_AB R127, R225, R224 ;  /* 0x000000e0e17f723e */ /* 0x000fe200000000ff */
[C---:B------:R-:W-:Y:S02]  /*6fe0*/  FMUL.FTZ R4, R3.reuse, R136 ;  /* 0x0000008803047220 */ /* 0x040fe40000410000 */
[C---:B------:R-:W-:Y:S02]  /*6ff0*/  FMUL.FTZ R5, R3.reuse, R137 ;  /* 0x0000008903057220 */ /* 0x040fe40000410000 */
[----:B------:R-:W-:Y:S01]  /*7000*/  FMUL.FTZ R48, R3, R124 ;  /* 0x0000007c03307220 */ /* 0x000fe20000410000 */
[----:B------:R-:W-:Y:S01]  /*7010*/  F2FP.PACK_AB R124, R207, R168 ;  /* 0x000000a8cf7c723e */ /* 0x000fe200000000ff */
[----:B------:R-:W-:Y:S01]  /*7020*/  FMUL.FTZ R49, R3, R125 ;  /* 0x0000007d03317220 */ /* 0x000fe20000410000 */
[----:B------:R-:W-:Y:S01]  /*7030*/  F2FP.PACK_AB R125, R206, R167 ;  /* 0x000000a7ce7d723e */ /* 0x000fe200000000ff */
[----:B------:R-:W-:Y:S01]  /*7040*/  FMUL.FTZ R22, R117, R130 ;  /* 0x0000008275167220 */ /* 0x000fe20000410000 */
[----:B----4-:R-:W-:Y:S01]  /*7050*/  F2FP.PACK_AB R130, R223, R222 ;  /* 0x000000dedf82723e */ /* 0x010fe200000000ff */
[----:B------:R-:W-:Y:S01]  /*7060*/  FMUL.FTZ R23, R117, R131 ;  /* 0x0000008375177220 */ /* 0x000fe20000410000 */
[----:B------:R-:W-:Y:S01]  /*7070*/  F2FP.PACK_AB R131, R218, R219 ;  /* 0x000000dbda83723e */ /* 0x000fe200000000ff */
[C---:B------:R-:W-:Y:S02]  /*7080*/  FMUL.FTZ R8, R118.reuse, R140 ;  /* 0x0000008c76087220 */ /* 0x040fe40000410000 */
[-C--:B-----5:R-:W-:Y:S05]  /*7090*/  HMMA.16816.F32 R4, R124, R32.reuse, R4 ;  /* 0x000000207c04723c */ /* 0x0a0fea0000001804 */
[----:B------:R-:W-:Y:S02]  /*70a0*/  FMUL.FTZ R9, R118, R141 ;  /* 0x0000008d76097220 */ /* 0x000fe40000410000 */
[----:B------:R-:W-:Y:S01]  /*70b0*/  FMUL.FTZ R20, R3, R128 ;  /* 0x0000008003147220 */ /* 0x000fe20000410000 */
[----:B------:R-:W-:Y:S01]  /*70c0*/  F2FP.PACK_AB R128, R203, R199 ;  /* 0x000000c7cb80723e */ /* 0x000fe200000000ff */
[----:B------:R-:W-:Y:S03]  /*70d0*/  FMUL.FTZ R21, R3, R129 ;  /* 0x0000008103157220 */ /* 0x000fe60000410000 */
[----:B------:R-:W-:Y:S01]  /*70e0*/  F2FP.PACK_AB R129, R40, R179 ;  /* 0x000000b32881723e */ /* 0x000fe200000000ff */
[C---:B-1----:R-:W-:Y:S02]  /*70f0*/  FMUL.FTZ R10, R0.reuse, R142 ;  /* 0x0000008e000a7220 */ /* 0x042fe40000410000 */
[----:B------:R-:W-:Y:S02]  /*7100*/  FMUL.FTZ R11, R0, R143 ;  /* 0x0000008f000b7220 */ /* 0x000fe40000410000 */
[C---:B------:R-:W-:Y:S01]  /*7110*/  FMUL.FTZ R12, R118.reuse, R144 ;  /* 0x00000090760c7220 */ /* 0x040fe20000410000 */
[----:B------:R-:W1:Y:S01]  /*7120*/  MUFU.EX2 R143, R166 ;  /* 0x000000a6008f7308 */ /* 0x000e620000000800 */
[C---:B------:R-:W-:Y:S02]  /*7130*/  FMUL.FTZ R13, R118.reuse, R145 ;  /* 0x00000091760d7220 */ /* 0x040fe40000410000 */
[----:B------:R-:W-:Y:S01]  /*7140*/  FMUL.FTZ R36, R118, R152 ;  /* 0x0000009876247220 */ /* 0x000fe20000410000 */
[C---:B------:R-:W-:Y:S04]  /*7150*/  HMMA.16816.F32 R8, R128.reuse, R32, R8 ;  /* 0x000000208008723c */ /* 0x040fe80000001808 */
[C---:B------:R-:W-:Y:S02]  /*7160*/  FMUL.FTZ R14, R0.reuse, R146 ;  /* 0x00000092000e7220 */ /* 0x040fe40000410000 */
[----:B------:R-:W-:Y:S01]  /*7170*/  FMUL.FTZ R15, R0, R147 ;  /* 0x00000093000f7220 */ /* 0x000fe20000410000 */
[----:B------:R-:W-:Y:S01]  /*7180*/  MUFU.EX2 R166, R176 ;  /* 0x000000b000a67308 */ /* 0x000fe20000000800 */
[C---:B------:R-:W-:Y:S04]  /*7190*/  FMUL.FTZ R32, R118.reuse, R148 ;  /* 0x0000009476207220 */ /* 0x040fe80000410000 */
[C---:B------:R-:W-:Y:S01]  /*71a0*/  FMUL.FTZ R33, R118.reuse, R149 ;  /* 0x0000009576217220 */ /* 0x040fe20000410000 */
[-C--:B------:R-:W-:Y:S03]  /*71b0*/  HMMA.16816.F32 R12, R128, R34.reuse, R12 ;  /* 0x00000022800c723c */ /* 0x080fe6000000180c */
[C---:B------:R-:W-:Y:S02]  /*71c0*/  FMUL.FTZ R37, R118.reuse, R153 ;  /* 0x0000009976257220 */ /* 0x040fe40000410000 */
[C---:B------:R-:W-:Y:S02]  /*71d0*/  FMUL.FTZ R54, R117.reuse, R54 ;  /* 0x0000003675367220 */ /* 0x040fe40000410000 */
[C---:B------:R-:W-:Y:S01]  /*71e0*/  FMUL.FTZ R55, R117.reuse, R55 ;  /* 0x0000003775377220 */ /* 0x040fe20000410000 */
[C---:B------:R-:W-:Y:S04]  /*71f0*/  HMMA.16816.F32 R16, R124.reuse, R34, R16 ;  /* 0x000000227c10723c */ /* 0x040fe80000001810 */
[C---:B------:R-:W-:Y:S02]  /*7200*/  FMUL.FTZ R56, R118.reuse, R56 ;  /* 0x0000003876387220 */ /* 0x040fe40000410000 */
[----:B------:R-:W-:Y:S02]  /*7210*/  FMUL.FTZ R57, R118, R57 ;  /* 0x0000003976397220 */ /* 0x000fe40000410000 */
[-C--:B--2---:R-:W-:Y:S04]  /*7220*/  HMMA.16816.F32 R20, R124, R132.reuse, R20 ;  /* 0x000000847c14723c */ /* 0x084fe80000001814 */
[C---:B------:R-:W-:Y:S02]  /*7230*/  FMUL.FTZ R34, R0.reuse, R150 ;  /* 0x0000009600227220 */ /* 0x040fe40000410000 */
[----:B------:R-:W-:Y:S02]  /*7240*/  FMUL.FTZ R35, R0, R151 ;  /* 0x0000009700237220 */ /* 0x000fe40000410000 */
[C---:B------:R-:W-:Y:S04]  /*7250*/  FMUL.FTZ R60, R118.reuse, R60 ;  /* 0x0000003c763c7220 */ /* 0x040fe80000410000 */
[----:B------:R-:W-:Y:S01]  /*7260*/  FMUL.FTZ R61, R118, R61 ;  /* 0x0000003d763d7220 */ /* 0x000fe20000410000 */
[C---:B------:R-:W-:Y:S04]  /*7270*/  HMMA.16816.F32 R32, R128.reuse, R132, R32 ;  /* 0x000000848020723c */ /* 0x040fe80000001820 */
[C---:B------:R-:W-:Y:S02]  /*7280*/  FMUL.FTZ R38, R0.reuse, R154 ;  /* 0x0000009a00267220 */ /* 0x040fe40000410000 */
[----:B------:R-:W-:Y:S02]  /*7290*/  FMUL.FTZ R39, R0, R155 ;  /* 0x0000009b00277220 */ /* 0x000fe40000410000 */
[C---:B------:R-:W-:Y:S04]  /*72a0*/  FMUL.FTZ R66, R117.reuse, R66 ;  /* 0x0000004275427220 */ /* 0x040fe80000410000 */
[C---:B------:R-:W-:Y:S01]  /*72b0*/  FMUL.FTZ R67, R117.reuse, R67 ;  /* 0x0000004375437220 */ /* 0x040fe20000410000 */
[-C--:B------:R-:W-:Y:S03]  /*72c0*/  HMMA.16816.F32 R36, R128, R134.reuse, R36 ;  /* 0x000000868024723c */ /* 0x080fe60000001824 */
[C---:B------:R-:W-:Y:S02]  /*72d0*/  FMUL.FTZ R70, R117.reuse, R70 ;  /* 0x0000004675467220 */ /* 0x040fe40000410000 */
[----:B------:R-:W-:Y:S02]  /*72e0*/  FMUL.FTZ R71, R117, R71 ;  /* 0x0000004775477220 */ /* 0x000fe40000410000 */
[C---:B------:R-:W-:Y:S01]  /*72f0*/  FMUL.FTZ R72, R118.reuse, R72 ;  /* 0x0000004876487220 */ /* 0x040fe20000410000 */
[C---:B------:R-:W-:Y:S01]  /*7300*/  HMMA.16816.F32 R48, R124.reuse, R134, R48 ;  /* 0x000000867c30723c */ /* 0x040fe20000001830 */
[----:B------:R-:W2:Y:S03]  /*7310*/  LDSM.16.MT88.4 R132, [R180+0xc00] ;  /* 0x000c0000b484783b */ /* 0x000ea60000004200 */
[C---:B------:R-:W-:Y:S02]  /*7320*/  FMUL.FTZ R52, R3.reuse, R52 ;  /* 0x0000003403347220 */ /* 0x040fe40000410000 */
[----:B------:R-:W-:Y:S02]  /*7330*/  FMUL.FTZ R53, R3, R53 ;  /* 0x0000003503357220 */ /* 0x000fe40000410000 */
[C---:B------:R-:W-:Y:S04]  /*7340*/  FMUL.FTZ R73, R118.reuse, R73 ;  /* 0x0000004976497220 */ /* 0x040fe80000410000 */
        /* <DEDUP_REMOVED lines=14> */
[----:B------:R-:W-:Y:S01]  /*7430*/  FMUL.FTZ R104, R118, R104 ;  /* 0x0000006876687220 */ /* 0x000fe20000410000 */
[-C--:B--2---:R-:W-:Y:S03]  /*7440*/  HMMA.16816.F32 R52, R124, R132.reuse, R52 ;  /* 0x000000847c34723c */ /* 0x084fe60000001834 */
[C---:B------:R-:W-:Y:S02]  /*7450*/  FMUL.FTZ R58, R0.reuse, R58 ;  /* 0x0000003a003a7220 */ /* 0x040fe40000410000 */
[----:B------:R-:W-:Y:S02]  /*7460*/  FMUL.FTZ R59, R0, R59 ;  /* 0x0000003b003b7220 */ /* 0x000fe40000410000 */
[----:B------:R-:W-:Y:S02]  /*7470*/  FMUL.FTZ R105, R118, R105 ;  /* 0x0000006976697220 */ /* 0x000fe40000410000 */
[----:B------:R-:W-:Y:S02]  /*7480*/  FFMA.FTZ R24, R117, R201, R167 ;  /* 0x000000c975187223 */ /* 0x000fe400000100a7 */
[----:B------:R-:W-:Y:S01]  /*7490*/  MUFU.EX2 R167, R156 ;  /* 0x0000009c00a77308 */ /* 0x000fe20000000800 */
[C---:B------:R-:W-:Y:S04]  /*74a0*/  HMMA.16816.F32 R56, R128.reuse, R132, R56 ;  /* 0x000000848038723c */ /* 0x040fe80000001838 */
[C---:B------:R-:W-:Y:S02]  /*74b0*/  FMUL.FTZ R62, R0.reuse, R62 ;  /* 0x0000003e003e7220 */ /* 0x040fe40000410000 */
[----:B------:R-:W-:Y:S02]  /*74c0*/  FMUL.FTZ R63, R0, R63 ;  /* 0x0000003f003f7220 */ /* 0x000fe40000410000 */
[C---:B------:R-:W-:Y:S04]  /*74d0*/  FMUL.FTZ R108, R118.reuse, R108 ;  /* 0x0000006c766c7220 */ /* 0x040fe80000410000 */
[----:B------:R-:W-:Y:S01]  /*74e0*/  FMUL.FTZ R109, R118, R109 ;  /* 0x0000006d766d7220 */ /* 0x000fe20000410000 */
[-C--:B------:R-:W-:Y:S03]  /*74f0*/  HMMA.16816.F32 R60, R128, R134.reuse, R60 ;  /* 0x00000086803c723c */ /* 0x080fe6000000183c */
[C---:B------:R-:W-:Y:S02]  /*7500*/  FMUL.FTZ R64, R3.reuse, R64 ;  /* 0x0000004003407220 */ /* 0x040fe40000410000 */
[----:B------:R-:W-:Y:S02]  /*7510*/  FMUL.FTZ R65, R3, R65 ;  /* 0x0000004103417220 */ /* 0x000fe40000410000 */
[C---:B------:R-:W-:Y:S02]  /*7520*/  FMUL.FTZ R114, R117.reuse, R114 ;  /* 0x0000007275727220 */ /* 0x040fe40000410000 */
[----:B------:R-:W-:Y:S03]  /*7530*/  FMUL.FTZ R115, R117, R115 ;  /* 0x0000007375737220 */ /* 0x000fe60000410000 */
[C---:B------:R-:W-:Y:S01]  /*7540*/  HMMA.16816.F32 R64, R124.reuse, R134, R64 ;  /* 0x000000867c40723c */ /* 0x040fe20000001840 */
[----:B------:R-:W2:Y:S03]  /*7550*/  LDSM.16.MT88.4 R132, [R181+0xc00] ;  /* 0x000c0000b584783b */ /* 0x000ea60000004200 */
[C---:B------:R-:W-:Y:S02]  /*7560*/  FMUL.FTZ R68, R3.reuse, R68 ;  /* 0x0000004403447220 */ /* 0x040fe40000410000 */
[----:B------:R-:W-:Y:S02]  /*7570*/  FMUL.FTZ R69, R3, R69 ;  /* 0x0000004503457220 */ /* 0x000fe40000410000 */
[--C-:B------:R-:W-:Y:S04]  /*7580*/  FFMA.FTZ R136, R42, c[0x0][0x2d0], -R158.reuse ;  /* 0x0000b4002a887a23 */ /* 0x100fe8000001089e */
[--C-:B------:R-:W-:Y:S01]  /*7590*/  FFMA.FTZ R137, R43, c[0x0][0x2d0], -R158.reuse ;  /* 0x0000b4002b897a23 */ /* 0x100fe2000001089e */
[----:B------:R-:W-:Y:S01]  /*75a0*/  MUFU.EX2 R156, R136 ;  /* 0x00000088009c7308 */ /* 0x000fe20000000800 */
[--C-:B------:R-:W-:Y:S02]  /*75b0*/  FFMA.FTZ R138, R46, c[0x0][0x2d0], -R158.reuse ;  /* 0x0000b4002e8a7a23 */ /* 0x100fe4000001089e */
[----:B------:R-:W-:Y:S02]  /*75c0*/  FFMA.FTZ R139, R47, c[0x0][0x2d0], -R158 ;  /* 0x0000b4002f8b7a23 */ /* 0x000fe4000001089e */
[----:B------:R-:W-:Y:S01]  /*75d0*/  LDSM.16.MT88.4 R44, [R180+0x1c00] ;  /* 0x001c0000b42c783b */ /* 0x000fe20000004200 */
        /* <DEDUP_REMOVED lines=10> */
[C---:B------:R-:W-:Y:S01]  /*7680*/  FMUL.FTZ R96, R3.reuse, R96 ;  /* 0x0000006003607220 */ /* 0x040fe20000410000 */
[-C--:B--2---:R-:W-:Y:S03]  /*7690*/  HMMA.16816.F32 R68, R124, R132.reuse, R68 ;  /* 0x000000847c44723c */ /* 0x084fe60000001844 */
        /* <DEDUP_REMOVED lines=10> */
[----:B------:R-:W2:Y:S03]  /*7740*/  LDSM.16.MT88.4 R132, [R180+0x1800] ;  /* 0x00180000b484783b */ /* 0x000ea60000004200 */
[C---:B------:R-:W-:Y:S02]  /*7750*/  FMUL.FTZ R106, R0.reuse, R106 ;  /* 0x0000006a006a7220 */ /* 0x040fe40000410000 */
[C---:B------:R-:W-:Y:S02]  /*7760*/  FMUL.FTZ R107, R0.reuse, R107 ;  /* 0x0000006b006b7220 */ /* 0x040fe40000410000 */
[C---:B------:R-:W-:Y:S04]  /*7770*/  FMUL.FTZ R110, R0.reuse, R110 ;  /* 0x0000006e006e7220 */ /* 0x040fe80000410000 */
[----:B------:R-:W-:Y:S02]  /*7780*/  FMUL.FTZ R111, R0, R111 ;  /* 0x0000006f006f7220 */ /* 0x000fe40000410000 */
[----:B------:R-:W-:Y:S01]  /*7790*/  FADD.FTZ R142, R206, R24 ;  /* 0x00000018ce8e7221 */ /* 0x000fe20000010000 */
[----:B-1----:R-:W-:Y:S01]  /*77a0*/  F2FP.PACK_AB R24, R214, R143 ;  /* 0x0000008fd618723e */ /* 0x002fe200000000ff */
[----:B------:R-:W-:Y:S02]  /*77b0*/  FFMA.FTZ R0, R0, R221, R179 ;  /* 0x000000dd00007223 */ /* 0x000fe400000100b3 */
[----:B------:R-:W-:Y:S02]  /*77c0*/  FFMA.FTZ R28, R3, R200, R168 ;  /* 0x000000c8031c7223 */ /* 0x000fe400000100a8 */
[----:B------:R-:W-:Y:S01]  /*77d0*/  FADD.FTZ R140, R40, R0 ;  /* 0x00000000288c7221 */ /* 0x000fe20000010000 */
[----:B------:R-:W-:Y:S01]  /*77e0*/  MUFU.EX2 R168, R157 ;  /* 0x0000009d00a87308 */ /* 0x000fe20000000800 */
[----:B------:R-:W-:Y:S01]  /*77f0*/  LDSM.16.MT88.4 R40, [R181+0x1000] ;  /* 0x00100000b528783b */ /* 0x000fe20000004200 */
[----:B------:R-:W-:Y:S01]  /*7800*/  FFMA.FTZ R3, R26, c[0x0][0x2d0], -R158 ;  /* 0x0000b4001a037a23 */ /* 0x000fe2000001089e */
[----:B------:R-:W-:Y:S01]  /*7810*/  F2FP.PACK_AB R26, R217, R215 ;  /* 0x000000d7d91a723e */ /* 0x000fe200000000ff */
[----:B------:R-:W-:Y:S04]  /*7820*/  FADD.FTZ R28, R207, R28 ;  /* 0x0000001ccf1c7221 */ /* 0x000fe80000010000 */
[----:B------:R-:W-:Y:S01]  /*7830*/  FADD.FTZ R0, R211, R28 ;  /* 0x0000001cd3007221 */ /* 0x000fe20000010000 */
[----:B------:R-:W-:Y:S01]  /*7840*/  F2FP.PACK_AB R28, R208, R205 ;  /* 0x000000cdd01c723e */ /* 0x000fe200000000ff */
[----:B------:R1:W-:Y:S02]  /*7850*/  MUFU.EX2 R202, R3 ;  /* 0x0000000300ca7308 */ /* 0x0003e40000000800 */
[----:B------:R-:W-:Y:S01]  /*7860*/  FADD.FTZ R0, R226, R0 ;  /* 0x00000000e2007221 */ /* 0x000fe20000010000 */
[-C--:B--2---:R-:W-:Y:S07]  /*7870*/  HMMA.16816.F32 R84, R124, R132.reuse, R84 ;  /* 0x000000847c54723c */ /* 0x084fee0000001854 */
[----:B------:R-:W-:Y:S01]  /*7880*/  MUFU.EX2 R157, R172 ;  /* 0x000000ac009d7308 */ /* 0x000fe20000000800 */
[C---:B------:R-:W-:Y:S04]  /*7890*/  HMMA.16816.F32 R88, R128.reuse, R132, R88 ;  /* 0x000000848058723c */ /* 0x040fe80000001858 */
[--C-:B-1----:R-:W-:Y:S01]  /*78a0*/  FFMA.FTZ R3, R27, c[0x0][0x2d0], -R158.reuse ;  /* 0x0000b4001b037a23 */ /* 0x102fe2000001089e */
[----:B------:R-:W-:Y:S03]  /*78b0*/  F2FP.PACK_AB R27, R216, R213 ;  /* 0x000000d5d81b723e */ /* 0x000fe600000000ff */
[-C--:B------:R-:W-:Y:S01]  /*78c0*/  HMMA.16816.F32 R92, R128, R134.reuse, R92 ;  /* 0x00000086805c723c */ /* 0x080fe2000000185c */
[----:B------:R-:W1:Y:S07]  /*78d0*/  MUFU.EX2 R200, R3 ;  /* 0x0000000300c87308 */ /* 0x000e6e0000000800 */
[C---:B------:R-:W-:Y:S01]  /*78e0*/  HMMA.16816.F32 R96, R124.reuse, R134, R96 ;  /* 0x000000867c60723c */ /* 0x040fe20000001860 */
[----:B------:R-:W2:Y:S03]  /*78f0*/  LDSM.16.MT88.4 R132, [R181+0x1800] ;  /* 0x00180000b584783b */ /* 0x000ea60000004200 */
[----:B-1----:R-:W-:Y:S01]  /*7900*/  F2FP.PACK_AB R29, R200, R202 ;  /* 0x000000cac81d723e */ /* 0x002fe200000000ff */
[--C-:B------:R-:W-:Y:S01]  /*7910*/  FFMA.FTZ R3, R30, c[0x0][0x2d0], -R158.reuse ;  /* 0x0000b4001e037a23 */ /* 0x100fe2000001089e */
[----:B------:R-:W-:Y:S03]  /*7920*/  F2FP.PACK_AB R30, R204, R210 ;  /* 0x000000d2cc1e723e */ /* 0x000fe600000000ff */
[----:B------:R1:W-:Y:S01]  /*7930*/  MUFU.EX2 R201, R3 ;  /* 0x0000000300c97308 */ /* 0x0003e20000000800 */
[-C--:B--2---:R-:W-:Y:S03]  /*7940*/  HMMA.16816.F32 R100, R124, R132.reuse, R100 ;  /* 0x000000847c64723c */ /* 0x084fe60000001864 */
[----:B-1----:R-:W-:Y:S05]  /*7950*/  FFMA.FTZ R3, R31, c[0x0][0x2d0], -R158 ;  /* 0x0000b4001f037a23 */ /* 0x002fea000001089e */
[C---:B------:R-:W-:Y:S01]  /*7960*/  HMMA.16816.F32 R104, R128.reuse, R132, R104 ;  /* 0x000000848068723c */ /* 0x040fe20000001868 */
[----:B------:R-:W-:Y:S07]  /*7970*/  MUFU.EX2 R158, R171 ;  /* 0x000000ab009e7308 */ /* 0x000fee0000000800 */
[-C--:B------:R-:W-:Y:S01]  /*7980*/  HMMA.16816.F32 R108, R128, R134.reuse, R108 ;  /* 0x00000086806c723c */ /* 0x080fe2000000186c */
[----:B------:R-:W1:Y:S02]  /*7990*/  LDSM.16.MT88.4 R128, [R180+0x400] ;  /* 0x00040000b480783b */ /* 0x000e640000004200 */
[----:B------:R2:W3:Y:S05]  /*79a0*/  MUFU.EX2 R198, R3 ;  /* 0x0000000300c67308 */ /* 0x0004ea0000000800 */
[----:B------:R-:W-:Y:S01]  /*79b0*/  HMMA.16816.F32 R112, R124, R134, R112 ;  /* 0x000000867c70723c */ /* 0x000fe20000001870 */
[----:B------:R-:W4:Y:S08]  /*79c0*/  LDSM.16.MT88.4 R124, [R181+0x400] ;  /* 0x00040000b57c783b */ /* 0x000f300000004200 */
[----:B------:R-:W-:Y:S03]  /*79d0*/  LDSM.16.MT88.4 R132, [R180+0x800] ;  /* 0x00080000b484783b */ /* 0x000fe60000004200 */
[----:B--2---:R-:W-:Y:S01]  /*79e0*/  FFMA.FTZ R3, R118, R220, R199 ;  /* 0x000000dc76037223 */ /* 0x004fe200000100c7 */
[----:B---3--:R-:W-:Y:S04]  /*79f0*/  F2FP.PACK_AB R31, R198, R201 ;  /* 0x000000c9c61f723e */ /* 0x008fe800000000ff */
[----:B------:R-:W2:Y:S01]  /*7a00*/  LDSM.16.MT88.4 R116, [R180+0x1000] ;  /* 0x00100000b474783b */ /* 0x000ea20000004200 */
[----:B------:R-:W-:Y:S02]  /*7a10*/  FADD.FTZ R141, R203, R3 ;  /* 0x00000003cb8d7221 */ /* 0x000fe40000010000 */
[----:B------:R-:W-:Y:S01]  /*7a20*/  FADD.FTZ R3, R224, R142 ;  /* 0x0000008ee0037221 */ /* 0x000fe20000010000 */
[-C--:B-1----:R-:W-:Y:S08]  /*7a30*/  HMMA.16816.F32 R4, R24, R128.reuse, R4 ;  /* 0x000000801804723c */ /* 0x082ff00000001804 */
[C---:B------:R-:W-:Y:S08]  /*7a40*/  HMMA.16816.F32 R8, R28.reuse, R128, R8 ;  /* 0x000000801c08723c */ /* 0x040ff00000001808 */
[-C--:B------:R-:W-:Y:S08]  /*7a50*/  HMMA.16816.F32 R12, R28, R130.reuse, R12 ;  /* 0x000000821c0c723c */ /* 0x080ff0000000180c */
[C---:B------:R-:W-:Y:S08]  /*7a60*/  HMMA.16816.F32 R16, R24.reuse, R130, R16 ;  /* 0x000000821810723c */ /* 0x040ff00000001810 */
[-C--:B----4-:R-:W-:Y:S08]  /*7a70*/  HMMA.16816.F32 R20, R24, R124.reuse, R20 ;  /* 0x0000007c1814723c */ /* 0x090ff00000001814 */
[C---:B------:R-:W-:Y:S08]  /*7a80*/  HMMA.16816.F32 R32, R28.reuse, R124, R32 ;  /* 0x0000007c1c20723c */ /* 0x040ff00000001820 */
[-C--:B------:R-:W-:Y:S08]  /*7a90*/  HMMA.16816.F32 R36, R28, R126.reuse, R36 ;  /* 0x0000007e1c24723c */ /* 0x080ff00000001824 */
[C---:B------:R-:W-:Y:S01]  /*7aa0*/  HMMA.16816.F32 R48, R24.reuse, R126, R48 ;  /* 0x0000007e1830723c */ /* 0x040fe20000001830 */
[----:B------:R-:W-:Y:S07]  /*7ab0*/  LDSM.16.MT88.4 R124, [R181+0x800] ;  /* 0x00080000b57c783b */ /* 0x000fee0000004200 */
[-C--:B--2---:R-:W-:Y:S08]  /*7ac0*/  HMMA.16816.F32 R52, R24, R116.reuse, R52 ;  /* 0x000000741834723c */ /* 0x084ff00000001834 */
[C---:B------:R-:W-:Y:S08]  /*7ad0*/  HMMA.16816.F32 R56, R28.reuse, R116, R56 ;  /* 0x000000741c38723c */ /* 0x040ff00000001838 */
[-C--:B------:R-:W-:Y:S08]  /*7ae0*/  HMMA.16816.F32 R60, R28, R118.reuse, R60 ;  /* 0x000000761c3c723c */ /* 0x080ff0000000183c */
[C---:B------:R-:W-:Y:S01]  /*7af0*/  HMMA.16816.F32 R64, R24.reuse, R118, R64 ;  /* 0x000000761840723c */ /* 0x040fe20000001840 */
[----:B------:R-:W1:Y:S07]  /*7b00*/  LDSM.16.MT88.4 R116, [R181+0x1c00] ;  /* 0x001c0000b574783b */ /* 0x000e6e0000004200 */
[-C--:B------:R-:W-:Y:S08]  /*7b10*/  HMMA.16816.F32 R68, R24, R40.reuse, R68 ;  /* 0x000000281844723c */ /* 0x080ff00000001844 */
[C---:B------:R-:W-:Y:S07]  /*7b20*/  HMMA.16816.F32 R72, R28.reuse, R40, R72 ;  /* 0x000000281c48723c */ /* 0x040fee0000001848 */
[----:B------:R-:W-:Y:S01]  /*7b30*/  FADD.FTZ R40, R143, R0 ;  /* 0x000000008f287221 */ /* 0x000fe20000010000 */
[-C--:B------:R-:W-:Y:S08]  /*7b40*/  HMMA.16816.F32 R76, R28, R42.reuse, R76 ;  /* 0x0000002a1c4c723c */ /* 0x080ff0000000184c */
[C---:B------:R-:W-:Y:S01]  /*7b50*/  HMMA.16816.F32 R80, R24.reuse, R42, R80 ;  /* 0x0000002a1850723c */ /* 0x040fe20000001850 */
[----:B------:R-:W-:Y:S06]  /*7b60*/  MUFU.EX2 R43, R139 ;  /* 0x0000008b002b7308 */ /* 0x000fec0000000800 */
[----:B------:R-:W-:Y:S01]  /*7b70*/  FADD.FTZ R42, R225, R3 ;  /* 0x00000003e12a7221 */ /* 0x000fe20000010000 */
[-C--:B------:R-:W-:Y:S04]  /*7b80*/  HMMA.16816.F32 R84, R24, R44.reuse, R84 ;  /* 0x0000002c1854723c */ /* 0x080fe80000001854 */
[----:B------:R-:W-:Y:S04]  /*7b90*/  FADD.FTZ R0, R209, R42 ;  /* 0x0000002ad1007221 */ /* 0x000fe80000010000 */
[C---:B------:R-:W-:Y:S01]  /*7ba0*/  HMMA.16816.F32 R88, R28.reuse, R44, R88 ;  /* 0x0000002c1c58723c */ /* 0x040fe20000001858 */
[----:B------:R-:W2:Y:S07]  /*7bb0*/  MUFU.EX2 R45, R137 ;  /* 0x00000089002d7308 */ /* 0x000eae0000000800 */
[-C--:B------:R-:W-:Y:S03]  /*7bc0*/  HMMA.16816.F32 R92, R28, R46.reuse, R92 ;  /* 0x0000002e1c5c723c */ /* 0x080fe6000000185c */
[----:B------:R-:W3:Y:S05]  /*7bd0*/  MUFU.EX2 R44, R138 ;  /* 0x0000008a002c7308 */ /* 0x000eea0000000800 */
[C---:B------:R-:W-:Y:S08]  /*7be0*/  HMMA.16816.F32 R96, R24.reuse, R46, R96 ;  /* 0x0000002e1860723c */ /* 0x040ff00000001860 */
[-C--:B-1----:R-:W-:Y:S08]  /*7bf0*/  HMMA.16816.F32 R100, R24, R116.reuse, R100 ;  /* 0x000000741864723c */ /* 0x082ff00000001864 */
[C---:B------:R-:W-:Y:S08]  /*7c00*/  HMMA.16816.F32 R104, R28.reuse, R116, R104 ;  /* 0x000000741c68723c */ /* 0x040ff00000001868 */
[-C--:B------:R-:W-:Y:S07]  /*7c10*/  HMMA.16816.F32 R108, R28, R118.reuse, R108 ;  /* 0x000000761c6c723c */ /* 0x080fee000000186c */
[----:B------:R-:W-:Y:S01]  /*7c20*/  FADD.FTZ R29, R222, R141 ;  /* 0x0000008dde1d7221 */ /* 0x000fe20000010000 */
[----:B------:R-:W-:Y:S04]  /*7c30*/  HMMA.16816.F32 R112, R24, R118, R112 ;  /* 0x000000761870723c */ /* 0x000fe80000001870 */
[----:B------:R-:W-:Y:S01]  /*7c40*/  FADD.FTZ R28, R219, R140 ;  /* 0x0000008cdb1c7221 */ /* 0x000fe20000010000 */
[----:B------:R-:W-:Y:S01]  /*7c50*/  F2FP.PACK_AB R30, R157, R162 ;  /* 0x000000a29d1e723e */ /* 0x000fe200000000ff */
[----:B------:R-:W-:Y:S01]  /*7c60*/  FADD.FTZ R3, R223, R29 ;  /* 0x0000001ddf037221 */ /* 0x000fe20000010000 */
[----:B------:R-:W-:Y:S01]  /*7c70*/  F2FP.PACK_AB R24, R165, R160 ;  /* 0x000000a0a518723e */ /* 0x000fe200000000ff */
[----:B------:R-:W-:Y:S01]  /*7c80*/  FADD.FTZ R41, R218, R28 ;  /* 0x0000001cda297221 */ /* 0x000fe20000010000 */
[----:B------:R-:W-:Y:S03]  /*7c90*/  F2FP.PACK_AB R25, R163, R159 ;  /* 0x0000009fa319723e */ /* 0x000fe600000000ff */
[----:B------:R-:W-:Y:S01]  /*7ca0*/  F2FP.PACK_AB R26, R168, R166 ;  /* 0x000000a6a81a723e */ /* 0x000fe200000000ff */
[----:B------:R-:W-:Y:S01]  /*7cb0*/  FADD.FTZ R3, R205, R3 ;  /* 0x00000003cd037221 */ /* 0x000fe20000010000 */
[----:B------:R-:W-:Y:S02]  /*7cc0*/  F2FP.PACK_AB R27, R167, R164 ;  /* 0x000000a4a71b723e */ /* 0x000fe400000000ff */
[----:B------:R-:W-:Y:S01]  /*7cd0*/  F2FP.PACK_AB R28, R161, R158 ;  /* 0x0000009ea11c723e */ /* 0x000fe200000000ff */
[----:B------:R-:W-:Y:S01]  /*7ce0*/  FADD.FTZ R3, R208, R3 ;  /* 0x00000003d0037221 */ /* 0x000fe20000010000 */
[----:B--2---:R-:W-:Y:S02]  /*7cf0*/  F2FP.PACK_AB R29, R45, R156 ;  /* 0x0000009c2d1d723e */ /* 0x004fe400000000ff */
[----:B---3--:R-:W-:Y:S01]  /*7d00*/  F2FP.PACK_AB R31, R43, R44 ;  /* 0x0000002c2b1f723e */ /* 0x008fe200000000ff */
[-C--:B------:R-:W-:Y:S01]  /*7d10*/  HMMA.16816.F32 R136, R24, R132.reuse, R4 ;  /* 0x000000841888723c */ /* 0x080fe20000001804 */
[----:B------:R-:W1:Y:S02]  /*7d20*/  LDSM.16.MT88.4 R4, [R180+0x1400] ;  /* 0x00140000b404783b */ /* 0x000e640000004200 */
[----:B------:R-:W-:Y:S05]  /*7d30*/  MOV R119, R2 ;  /* 0x0000000200777202 */ /* 0x000fea0000000f00 */
[C---:B------:R-:W-:Y:S01]  /*7d40*/  HMMA.16816.F32 R140, R28.reuse, R132, R8 ;  /* 0x000000841c8c723c */ /* 0x040fe20000001808 */
[----:B------:R-:W2:Y:S07]  /*7d50*/  LDSM.16.MT88.4 R8, [R181+0x1400] ;  /* 0x00140000b508783b */ /* 0x000eae0000004200 */
[-C--:B------:R-:W-:Y:S01]  /*7d60*/  HMMA.16816.F32 R144, R28, R134.reuse, R12 ;  /* 0x000000861c90723c */ /* 0x080fe2000000180c */
[----:B------:R-:W3:Y:S07]  /*7d70*/  LDSM.16.MT88.4 R12, [R180+0x2000] ;  /* 0x00200000b40c783b */ /* 0x000eee0000004200 */
[C---:B------:R-:W-:Y:S01]  /*7d80*/  HMMA.16816.F32 R132, R24.reuse, R134, R16 ;  /* 0x000000861884723c */ /* 0x040fe20000001810 */
[----:B------:R-:W4:Y:S07]  /*7d90*/  LDSM.16.MT88.4 R16, [R181+0x2000] ;  /* 0x00200000b510783b */ /* 0x000f2e0000004200 */
        /* <DEDUP_REMOVED lines=50> */
[----:B------:R-:W-:-:S10]  /*80c0*/  @P0 BRA `(.L_x_1891) ;  /* 0xffffd54000000947 */ /* 0x000fd4000383ffff */
.L_x_1879:
        /* <DEDUP_REMOVED lines=16> */
.L_x_1981:
        /* <DEDUP_REMOVED lines=134> */
.L_x_1854:
[----:B------:R-:W2:Y:S01]  /*8a30*/  S2R R2, SR_TID.X ;  /* 0x0000000000027919 */ /* 0x000ea20000002100 */
[----:B------:R-:W-:Y:S01]  /*8a40*/  BSSY B0, `(.L_x_1893) ;  /* 0x0000010000007945 */ /* 0x000fe20003800000 */
[----:B--2---:R-:W-:-:S13]  /*8a50*/  LOP3.LUT P0, RZ, R2, 0x7f, RZ, 0xc0, !PT ;  /* 0x0000007f02ff7812 */ /* 0x004fda000780c0ff */
[----:B------:R-:W-:Y:S05]  /*8a60*/  @P0 BRA `(.L_x_1894) ;  /* 0x000000d000000947 */ /* 0x000fea0003800000 */
[----:B------:R-:W2:Y:S01]  /*8a70*/  S2R R4, SR_LANEID ;  /* 0x0000000000047919 */ /* 0x000ea20000000000 */
        /* <DEDUP_REMOVED lines=11> */
[----:B--2---:R-:W-:-:S06]  /*8b30*/  IADD3 R244, R3, c[0x0][0xc], R2 ;  /* 0x0000030003f47a10 */ /* 0x004fcc0007ffe002 */
.L_x_1894:
[----:B------:R-:W-:Y:S05]  /*8b40*/  BSYNC B0 ;  /* 0x0000000000007941 */ /* 0x000fea0003800000 */
.L_x_1893:
[----:B------:R-:W-:Y:S01]  /*8b50*/  PRMT R0, R0, 0x9910, RZ ;  /* 0x0000991000007816 */ /* 0x000fe200000000ff */
[----:B------:R-:W-:Y:S01]  /*8b60*/  BSSY B1, `(.L_x_1895) ;  /* 0x0000374000017945 */ /* 0x000fe20003800000 */
[----:B------:R-:W-:Y:S02]  /*8b70*/  IMAD.MOV.U32 R74, RZ, RZ, R244 ;  /* 0x000000ffff4a7224 */ /* 0x000fe400078e00f4 */
        /* <DEDUP_REMOVED lines=12> */
[----:B------:R-:W3:Y:S01]  /*8c40*/  LDL.LU R6, [R1+0x30] ;  /* 0x0000300001067983 */ /* 0x000ee20000300800 */
[----:B-1----:R-:W-:Y:S01]  /*8c50*/  F2FP.PACK_AB R5, R73, R72 ;  /* 0x000000484905723e */ /* 0x002fe200000000ff */
        /* <DEDUP_REMOVED lines=111> */
.L_x_1897:
[----:B------:R-:W3:Y:S04]  /*9350*/  LDL R4, [R1+0x64] ;  /* 0x0000640001047983 */ /* 0x000ee80000100800 */
[----:B--2---:R-:W2:Y:S04]  /*9360*/  LDL.LU R3, [R1+0x34] ;  /* 0x0000340001037983 */ /* 0x004ea80000300800 */
[----:B------:R-:W4:Y:S01]  /*9370*/  LDL R18, [R1+0x38] ;  /* 0x0000380001127983 */ /* 0x000f220000100800 */
[----:B------:R-:W-:Y:S01]  /*9380*/  IMAD.MOV.U32 R2, RZ, RZ, 0x368 ;  /* 0x00000368ff027424 */ /* 0x000fe200078e00ff */
[----:B------:R-:W-:-:S02]  /*9390*/  ISETP.GT.AND P3, PT, R5, 0x1, PT ;  /* 0x000000010500780c */ /* 0x000fc40003f64270 */
[----:B------:R-:W4:Y:S01]  /*93a0*/  LDL R75, [R1+0x60] ;  /* 0x00006000014b7983 */ /* 0x000f220000100800 */
[----:B------:R-:W-:Y:S02]  /*93b0*/  ISETP.NE.U32.AND P0, PT, RZ, c[0x0][0x500], PT ;  /* 0x00014000ff007a0c */ /* 0x000fe40003f05070 */
[----:B------:R-:W-:Y:S02]  /*93c0*/  SEL R2, R2, 0x328, P3 ;  /* 0x0000032802027807 */ /* 0x000fe40001800000 */
[----:B------:R-:W-:Y:S02]  /*93d0*/  ISETP.NE.AND.EX P0, PT, RZ, c[0x0][0x504], PT, P0 ;  /* 0x00014100ff007a0c */ /* 0x000fe40003f05300 */
[----:B------:R1:W3:Y:S08]  /*93e0*/  LDC.64 R6, c[0x0][R2+0x170] ;  /* 0x00005c0002067b82 */ /* 0x0002f00000000a00 */
        /* <DEDUP_REMOVED lines=10> */
[----:B------:R-:W-:Y:S02]  /*9490*/  IMAD.IADD R25, R76, 0x1, -R25 ;  /* 0x000000014c197824 */ /* 0x000fe400078e0a19 */
[----:B---3--:R-:W-:Y:S02]  /*94a0*/  IMAD R10, R245, 0x80, R4 ;  /* 0x00000080f50a7824 */ /* 0x008fe400078e0204 */
[----:B------:R-:W-:Y:S01]  /*94b0*/  IMAD R4, R7, R2, RZ ;  /* 0x0000000207047224 */ /* 0x000fe200078e02ff */
[----:B--2---:R-:W-:Y:S02]  /*94c0*/  SEL R5, R3, RZ, !P0 ;  /* 0x000000ff03057207 */ /* 0x004fe40004000000 */
[----:B------:R-:W-:-:S03]  /*94d0*/  LOP3.LUT R3, R246, 0xffff, RZ, 0xc0, !PT ;  /* 0x0000fffff6037812 */ /* 0x000fc600078ec0ff */
        /* <DEDUP_REMOVED lines=105> */
.L_x_1982:
[----:B------:R-:W-:Y:S05]  /*9b70*/  BRA.DIV ~URZ, `(.L_x_1900) ;  /* 0x000047127f007947 */ /* 0x000fea000b800000 */
[----:B------:R3:W4:Y:S02]  /*9b80*/  SHFL.IDX PT, R0, R12, RZ, 0x1c1f ;  /* 0x001c1fff0c007589 */ /* 0x00072400000e0000 */
.L_x_1983:
[----:B------:R-:W-:Y:S01]  /*9b90*/  LEA R11, R245, R230, 0x7 ;  /* 0x000000e6f50b7211 */ /* 0x000fe200078e38ff */
        /* <DEDUP_REMOVED lines=18> */
.L_x_1902:
[----:B------:R-:W-:Y:S05]  /*9cc0*/  BSYNC B0 ;  /* 0x0000000000007941 */ /* 0x000fea0003800000 */
.L_x_1901:
[----:B------:R-:W-:Y:S05]  /*9cd0*/  BRA.DIV ~URZ, `(.L_x_1903) ;  /* 0x000046227f007947 */ /* 0x000fea000b800000 */
[----:B--2---:R2:W1:Y:S04]  /*9ce0*/  SHFL.IDX PT, R5, R10, 0x1, 0x1c1f ;  /* 0x003c1f000a057f89 */ /* 0x00446800000e0000 */
[----:B----4-:R2:W4:Y:S02]  /*9cf0*/  SHFL.IDX PT, R0, R12, 0x1, 0x1c1f ;  /* 0x003c1f000c007f89 */ /* 0x01052400000e0000 */
.L_x_1984:
        /* <DEDUP_REMOVED lines=19> */
.L_x_1905:
[----:B------:R-:W-:Y:S05]  /*9e30*/  BSYNC B0 ;  /* 0x0000000000007941 */ /* 0x000fea0003800000 */
.L_x_1904:
[----:B------:R-:W-:Y:S05]  /*9e40*/  BRA.DIV ~URZ, `(.L_x_1906) ;  /* 0x000045827f007947 */ /* 0x000fea000b800000 */
[----:B-1----:R1:W2:Y:S02]  /*9e50*/  SHFL.IDX PT, R5, R10, 0x2, 0x1c1f ;  /* 0x005c1f000a057f89 */ /* 0x0022a400000e0000 */
.L_x_1985:
[----:B------:R-:W-:Y:S05]  /*9e60*/  BRA.DIV ~URZ, `(.L_x_1907) ;  /* 0x000045d27f007947 */ /* 0x000fea000b800000 */
[----:B----4-:R4:W1:Y:S02]  /*9e70*/  SHFL.IDX PT, R0, R12, 0x2, 0x1c1f ;  /* 0x005c1f000c007f89 */ /* 0x01086400000e0000 */
.L_x_1986:
        /* <DEDUP_REMOVED lines=19> */
.L_x_1909:
[----:B------:R-:W-:Y:S05]  /*9fb0*/  BSYNC B0 ;  /* 0x0000000000007941 */ /* 0x000fea0003800000 */
.L_x_1908:
[----:B------:R-:W-:Y:S05]  /*9fc0*/  BRA.DIV ~URZ, `(.L_x_1910) ;  /* 0x000044e27f007947 */ /* 0x000fea000b800000 */
[----:B-1----:R1:W3:Y:S04]  /*9fd0*/  SHFL.IDX PT, R6, R10, 0x3, 0x1c1f ;  /* 0x007c1f000a067f89 */ /* 0x0022e800000e0000 */
[----:B------:R1:W4:Y:S02]  /*9fe0*/  SHFL.IDX PT, R0, R12, 0x3, 0x1c1f ;  /* 0x007c1f000c007f89 */ /* 0x00032400000e0000 */
.L_x_1987:
        /* <DEDUP_REMOVED lines=20> */
.L_x_1898:
        /* <DEDUP_REMOVED lines=33> */
.L_x_1988:
[----:B------:R-:W-:Y:S05]  /*a340*/  BRA.DIV ~URZ, `(.L_x_1913) ;  /* 0x000042a27f007947 */ /* 0x000fea000b800000 */
[----:B------:R3:W4:Y:S02]  /*a350*/  SHFL.IDX PT, R0, R12, RZ, 0x1c1f ;  /* 0x001c1fff0c007589 */ /* 0x00072400000e0000 */
.L_x_1989:
        /* <DEDUP_REMOVED lines=13> */
[----:B------:R-:W2:Y:S04]  /*a430*/  LDL R10, [R1] ;  /* 0x00000000010a7983 */ /* 0x000ea80000100800 */
        /* <DEDUP_REMOVED lines=10> */
[----:B------:R3:W-:Y:S01]  /*a4e0*/  @!P6 ST.E.64 [R6.64], R116 ;  /* 0x000000740600e985 */ /* 0x0007e2000c101b06 */
[----:B--2---:R-:W-:Y:S02]  /*a4f0*/  @!P3 LEA.HI.X R3, R21, R4, R22, 0x2, P2 ;  /* 0x000000041503b211 */ /* 0x004fe400010f1416 */
[----:B------:R-:W-:-:S03]  /*a500*/  ISETP.GE.AND P6, PT, R17, c[0x0][0x3c8], PT ;  /* 0x0000f20011007a0c */ /* 0x000fc60003fc6270 */
[----:B------:R2:W-:Y:S01]  /*a510*/  @!P3 ST.E.64 [R2.64], R132 ;  /* 0x000000840200b985 */ /* 0x0005e2000c101b06 */
[----:B------:R-:W-:Y:S02]  /*a520*/  ISETP.GE.AND P3, PT, R15, c[0x0][0x3c8], PT ;  /* 0x0000f2000f007a0c */ /* 0x000fe40003f66270 */
[----:B---3--:R-:W-:-:S04]  /*a530*/  @!P1 LEA R6, P2, R19, R0, 0x2 ;  /* 0x0000000013069211 */ /* 0x008fc800078410ff */
[----:B------:R-:W-:-:S03]  /*a540*/  @!P1 LEA.HI.X R7, R19, R4, R20, 0x2, P2 ;  /* 0x0000000413079211 */ /* 0x000fc600010f1414 */
[C---:B--2---:R-:W-:Y:S02]  /*a550*/  @!P6 LEA R2, P2, R17.reuse, R0, 0x2 ;  /* 0x000000001102e211 */ /* 0x044fe400078410ff */
[----:B------:R2:W-:Y:S01]  /*a560*/  @!P1 ST.E.64 [R6.64], R128 ;  /* 0x0000008006009985 */ /* 0x0005e2000c101b06 */
[----:B------:R-:W-:Y:S02]  /*a570*/  ISETP.GE.AND P1, PT, R8, c[0x0][0x3c8], PT ;  /* 0x0000f20008007a0c */ /* 0x000fe40003f26270 */
[----:B------:R-:W-:-:S05]  /*a580*/  @!P6 LEA.HI.X R3, R17, R4, R18, 0x2, P2 ;  /* 0x000000041103e211 */ /* 0x000fca00010f1412 */
[----:B------:R3:W-:Y:S01]  /*a590*/  @!P6 ST.E.64 [R2.64], R124 ;  /* 0x0000007c0200e985 */ /* 0x0007e2000c101b06 */
[----:B------:R-:W-:Y:S02]  /*a5a0*/  ISETP.GE.AND P6, PT, R13, c[0x0][0x3c8], PT ;  /* 0x0000f2000d007a0c */ /* 0x000fe40003fc6270 */
[----:B--2---:R-:W-:-:S04]  /*a5b0*/  @!P3 LEA R6, P2, R15, R0, 0x2 ;  /* 0x000000000f06b211 */ /* 0x004fc800078410ff */
[----:B------:R-:W-:Y:S02]  /*a5c0*/  @!P3 LEA.HI.X R7, R15, R4, R16, 0x2, P2 ;  /* 0x000000040f07b211 */ /* 0x000fe400010f1410 */
[----:B---3--:R-:W-:-:S03]  /*a5d0*/  @!P1 LEA R2, P2, R8, R0, 0x2 ;  /* 0x0000000008029211 */ /* 0x008fc600078410ff */
[----:B------:R2:W-:Y:S01]  /*a5e0*/  @!P3 ST.E.64 [R6.64], R136 ;  /* 0x000000880600b985 */ /* 0x0005e2000c101b06 */
[----:B------:R-:W-:Y:S02]  /*a5f0*/  ISETP.GE.AND P3, PT, R10, c[0x0][0x3c8], PT ;  /* 0x0000f2000a007a0c */ /* 0x000fe40003f66270 */
[----:B------:R-:W-:Y:S02]  /*a600*/  @!P1 LEA.HI.X R3, R8, R4, R9, 0x2, P2 ;  /* 0x0000000408039211 */ /* 0x000fe400010f1409 */
[----:B------:R-:W-:-:S03]  /*a610*/  @!P6 LEA R8, P2, R13, R0, 0x2 ;  /* 0x000000000d08e211 */ /* 0x000fc600078410ff */
[----:B------:R3:W-:Y:S01]  /*a620*/  @!P1 ST.E.64 [R2.64], R156 ;  /* 0x0000009c02009985 */ /* 0x0007e2000c101b06 */
[----:B------:R-:W-:Y:S02]  /*a630*/  ISETP.GE.AND P1, PT, R252, c[0x0][0x3c8], PT ;  /* 0x0000f200fc007a0c */ /* 0x000fe40003f26270 */
[----:B------:R-:W-:-:S05]  /*a640*/  @!P6 LEA.HI.X R9, R13, R4, R14, 0x2, P2 ;  /* 0x000000040d09e211 */ /* 0x000fca00010f140e */
[----:B------:R4:W-:Y:S01]  /*a650*/  @!P6 ST.E.64 [R8.64], R158 ;  /* 0x0000009e0800e985 */ /* 0x0009e2000c101b06 */
[----:B------:R-:W-:Y:S02]  /*a660*/  ISETP.GE.AND P6, PT, R251, c[0x0][0x3c8], PT ;  /* 0x0000f200fb007a0c */ /* 0x000fe40003fc6270 */
[----:B--2---:R-:W-:-:S04]  /*a670*/  @!P3 LEA R6, P2, R10, R0, 0x2 ;  /* 0x000000000a06b211 */ /* 0x004fc800078410ff */
[----:B------:R-:W-:Y:S02]  /*a680*/  @!P3 LEA.HI.X R7, R10, R4, R11, 0x2, P2 ;  /* 0x000000040a07b211 */ /* 0x000fe400010f140b */
[----:B------:R-:W-:Y:S02]  /*a690*/  SHF.R.S32.HI R10, RZ, 0x1f, R252 ;  /* 0x0000001fff0a7819 */ /* 0x000fe400000114fc */
[----:B---3--:R-:W-:Y:S01]  /*a6a0*/  @!P1 LEA R2, P2, R252, R0, 0x2 ;  /* 0x00000000fc029211 */ /* 0x008fe200078410ff */
[----:B------:R2:W-:Y:S01]  /*a6b0*/  @!P3 ST.E.64 [R6.64], R160 ;  /* 0x000000a00600b985 */ /* 0x0005e2000c101b06 */
[----:B------:R-:W-:Y:S02]  /*a6c0*/  ISETP.GE.AND P3, PT, R250, c[0x0][0x3c8], PT ;  /* 0x0000f200fa007a0c */ /* 0x000fe40003f66270 */
[----:B------:R-:W-:Y:S02]  /*a6d0*/  @!P1 LEA.HI.X R3, R252, R4, R10, 0x2, P2 ;  /* 0x00000004fc039211 */ /* 0x000fe400010f140a */
[----:B------:R-:W-:-:S02]  /*a6e0*/  ISETP.GE.AND P2, PT, R249, c[0x0][0x3c8], PT ;  /* 0x0000f200f9007a0c */ /* 0x000fc40003f46270 */
[----:B------:R-:W-:Y:S01]  /*a6f0*/  SHF.R.S32.HI R10, RZ, 0x1f, R251 ;  /* 0x0000001fff0a7819 */ /* 0x000fe200000114fb */
[----:B------:R3:W-:Y:S01]  /*a700*/  @!P1 ST.E.64 [R2.64], R84 ;  /* 0x0000005402009985 */ /* 0x0007e2000c101b06 */
[C---:B----4-:R-:W-:Y:S02]  /*a710*/  @!P6 LEA R8, P1, R251.reuse, R0, 0x2 ;  /* 0x00000000fb08e211 */ /* 0x050fe400078210ff */
[----:B------:R-:W-:Y:S02]  /*a720*/  SHF.R.S32.HI R11, RZ, 0x1f, R250 ;  /* 0x0000001fff0b7819 */ /* 0x000fe400000114fa */
[----:B------:R-:W-:Y:S02]  /*a730*/  @!P6 LEA.HI.X R9, R251, R4, R10, 0x2, P1 ;  /* 0x00000004fb09e211 */ /* 0x000fe400008f140a */
[----:B------:R-:W-:Y:S02]  /*a740*/  SHF.R.S32.HI R10, RZ, 0x1f, R249 ;  /* 0x0000001fff0a7819 */ /* 0x000fe400000114f9 */
[----:B--2---:R-:W-:-:S04]  /*a750*/  @!P3 LEA R6, P1, R250, R0, 0x2 ;  /* 0x00000000fa06b211 */ /* 0x004fc800078210ff */
[----:B------:R-:W-:Y:S02]  /*a760*/  @!P3 LEA.HI.X R7, R250, R4, R11, 0x2, P1 ;  /* 0x00000004fa07b211 */ /* 0x000fe400008f140b */
[C---:B---3--:R-:W-:Y:S01]  /*a770*/  @!P2 LEA R2, P1, R249.reuse, R0, 0x2 ;  /* 0x00000000f902a211 */ /* 0x048fe200078210ff */
[----:B------:R2:W-:Y:S03]  /*a780*/  @!P6 ST.E.64 [R8.64], R166 ;  /* 0x000000a60800e985 */ /* 0x0005e6000c101b06 */
[----:B------:R-:W-:Y:S01]  /*a790*/  @!P2 LEA.HI.X R3, R249, R4, R10, 0x2, P1 ;  /* 0x00000004f903a211 */ /* 0x000fe200008f140a */
[----:B------:R2:W-:Y:S04]  /*a7a0*/  @!P3 ST.E.64 [R6.64], R96 ;  /* 0x000000600600b985 */ /* 0x0005e8000c101b06 */
[----:B------:R2:W-:Y:S04]  /*a7b0*/  @!P2 ST.E.64 [R2.64], R80 ;  /* 0x000000500200a985 */ /* 0x0005e8000c101b06 */
.L_x_1915:
[----:B------:R-:W-:Y:S05]  /*a7c0*/  BSYNC B0 ;  /* 0x0000000000007941 */ /* 0x000fea0003800000 */
.L_x_1914:
[----:B------:R-:W-:Y:S05]  /*a7d0*/  BRA.DIV ~URZ, `(.L_x_1916) ;  /* 0x00003e827f007947 */ /* 0x000fea000b800000 */
[----:B--2---:R2:W1:Y:S04]  /*a7e0*/  SHFL.IDX PT, R4, R5, 0x1, 0x1c1f ;  /* 0x003c1f0005047f89 */ /* 0x00446800000e0000 */
[----:B----4-:R2:W4:Y:S02]  /*a7f0*/  SHFL.IDX PT, R0, R12, 0x1, 0x1c1f ;  /* 0x003c1f000c007f89 */ /* 0x01052400000e0000 */
.L_x_1990:
[----:B------:R-:W-:Y:S01]  /*a800*/  BSSY B0, `(.L_x_1917) ;  /* 0x0000046000007945 */ /* 0x000fe20003800000 */
[----:B------:R-:W-:Y:S05]  /*a810*/  @P0 BRA `(.L_x_1918) ;  /* 0x0000044000000947 */ /* 0x000fea0003800000 */
[----:B------:R-:W5:Y:S04]  /*a820*/  LDL R23, [R1+0x2c] ;  /* 0x00002c0001177983 */ /* 0x000f680000100800 */
[----:B--2---:R-:W2:Y:S04]  /*a830*/  LDL R21, [R1+0x18] ;  /* 0x0000180001157983 */ /* 0x004ea80000100800 */
[----:B---3--:R-:W3:Y:S04]  /*a840*/  LDL R19, [R1+0x14] ;  /* 0x0000140001137983 */ /* 0x008ee80000100800 */
[----:B----4-:R-:W4:Y:S04]  /*a850*/  LDL R17, [R1+0x10] ;  /* 0x0000100001117983 */ /* 0x010f280000100800 */
[----:B------:R-:W4:Y:S04]  /*a860*/  LDL R22, [R1+0x58] ;  /* 0x0000580001167983 */ /* 0x000f280000100800 */
[----:B------:R-:W4:Y:S04]  /*a870*/  LDL R15, [R1+0xc] ;  /* 0x00000c00010f7983 */ /* 0x000f280000100800 */
[----:B------:R-:W4:Y:S04]  /*a880*/  LDL R20, [R1+0x54] ;  /* 0x0000540001147983 */ /* 0x000f280000100800 */
[----:B------:R-:W4:Y:S04]  /*a890*/  LDL R13, [R1+0x8] ;  /* 0x00000800010d7983 */ /* 0x000f280000100800 */
[----:B------:R-:W4:Y:S04]  /*a8a0*/  LDL R18, [R1+0x50] ;  /* 0x0000500001127983 */ /* 0x000f280000100800 */
[----:B------:R-:W4:Y:S04]  /*a8b0*/  LDL R10, [R1+0x4] ;  /* 0x00000400010a7983 */ /* 0x000f280000100800 */
[----:B------:R-:W4:Y:S04]  /*a8c0*/  LDL R8, [R1] ;  /* 0x0000000001087983 */ /* 0x000f280000100800 */
[----:B------:R-:W4:Y:S04]  /*a8d0*/  LDL R16, [R1+0x4c] ;  /* 0x00004c0001107983 */ /* 0x000f280000100800 */
[----:B------:R-:W4:Y:S04]  /*a8e0*/  LDL R14, [R1+0x48] ;  /* 0x00004800010e7983 */ /* 0x000f280000100800 */
[----:B------:R-:W4:Y:S04]  /*a8f0*/  LDL R11, [R1+0x44] ;  /* 0x00004400010b7983 */ /* 0x000f280000100800 */
[----:B------:R-:W4:Y:S01]  /*a900*/  LDL R9, [R1+0x40] ;  /* 0x0000400001097983 */ /* 0x000f220000100800 */
[----:B-----5:R-:W-:-:S02]  /*a910*/  ISETP.GE.AND P2, PT, R23, c[0x0][0x3c8], PT ;  /* 0x0000f20017007a0c */ /* 0x020fc40003f46270 */
[----:B--2---:R-:W-:Y:S02]  /*a920*/  ISETP.GE.AND P6, PT, R21, c[0x0][0x3c8], PT ;  /* 0x0000f20015007a0c */ /* 0x004fe40003fc6270 */
[----:B---3--:R-:W-:-:S09]  /*a930*/  ISETP.GE.AND P1, PT, R19, c[0x0][0x3c8], PT ;  /* 0x0000f20013007a0c */ /* 0x008fd20003f26270 */
[----:B------:R-:W-:Y:S02]  /*a940*/  @!P2 IMAD.MOV.U32 R6, RZ, RZ, R0 ;  /* 0x000000ffff06a224 */ /* 0x000fe400078e0000 */
[----:B-1----:R-:W-:Y:S01]  /*a950*/  @!P2 IMAD.MOV.U32 R7, RZ, RZ, R4 ;  /* 0x000000ffff07a224 */ /* 0x002fe200078e0004 */
[----:B----4-:R-:W-:Y:S02]  /*a960*/  ISETP.GE.AND P0, PT, R17, c[0x0][0x3c8], PT ;  /* 0x0000f20011007a0c */ /* 0x010fe40003f06270 */
[----:B------:R-:W-:Y:S01]  /*a970*/  @!P6 LEA R2, P3, R21, R0, 0x2 ;  /* 0x000000001502e211 */ /* 0x000fe200078610ff */
[----:B------:R-:W-:-:S03]  /*a980*/  @!P2 IMAD.WIDE R6, R23, 0x4, R6 ;  /* 0x000000041706a825 */ /* 0x000fc600078e0206 */
[----:B------:R-:W-:Y:S02]  /*a990*/  @!P6 LEA.HI.X R3, R21, R4, R22, 0x2, P3 ;  /* 0x000000041503e211 */ /* 0x000fe400018f1416 */
[----:B------:R1:W-:Y:S01]  /*a9a0*/  @!P2 ST.E.64 [R6.64], R138 ;  /* 0x0000008a0600a985 */ /* 0x0003e2000c101b06 */
        /* <DEDUP_REMOVED lines=18> */
[----:B------:R-:W-:Y:S02]  /*aad0*/  SHF.R.S32.HI R13, RZ, 0x1f, R251 ;  /* 0x0000001fff0d7819 */ /* 0x000fe400000114fb */
[----:B-1----:R-:W-:-:S04]  /*aae0*/  @!P1 LEA R6, P2, R10, R0, 0x2 ;  /* 0x000000000a069211 */ /* 0x002fc800078410ff */
[----:B------:R-:W-:Y:S02]  /*aaf0*/  @!P1 LEA.HI.X R7, R10, R4, R11, 0x2, P2 ;  /* 0x000000040a079211 */ /* 0x000fe400010f140b */
[C---:B--2---:R-:W-:Y:S02]  /*ab00*/  @!P0 LEA R2, P6, R8.reuse, R0, 0x2 ;  /* 0x0000000008028211 */ /* 0x044fe400078c10ff */
[----:B------:R-:W-:Y:S01]  /*ab10*/  ISETP.GE.AND P2, PT, R251, c[0x0][0x3c8], PT ;  /* 0x0000f200fb007a0c */ /* 0x000fe20003f46270 */
[----:B------:R1:W-:Y:S01]  /*ab20*/  @!P1 ST.E.64 [R6.64], R130 ;  /* 0x0000008206009985 */ /* 0x0003e2000c101b06 */
[----:B------:R-:W-:Y:S02]  /*ab30*/  @!P0 LEA.HI.X R3, R8, R4, R9, 0x2, P6 ;  /* 0x0000000408038211 */ /* 0x000fe400030f1409 */
[----:B------:R-:W-:Y:S02]  /*ab40*/  ISETP.GE.AND P1, PT, R250, c[0x0][0x3c8], PT ;  /* 0x0000f200fa007a0c */ /* 0x000fe40003f26270 */
[----:B------:R-:W-:Y:S01]  /*ab50*/  @!P3 LEA R10, P6, R252, R0, 0x2 ;  /* 0x00000000fc0ab211 */ /* 0x000fe200078c10ff */
[----:B------:R2:W-:Y:S01]  /*ab60*/  @!P0 ST.E.64 [R2.64], R134 ;  /* 0x0000008602008985 */ /* 0x0005e2000c101b06 */
[----:B------:R-:W-:-:S02]  /*ab70*/  SHF.R.S32.HI R8, RZ, 0x1f, R252 ;  /* 0x0000001fff087819 */ /* 0x000fc400000114fc */
[----:B------:R-:W-:Y:S02]  /*ab80*/  ISETP.GE.AND P0, PT, R249, c[0x0][0x3c8], PT ;  /* 0x0000f200f9007a0c */ /* 0x000fe40003f06270 */
[----:B------:R-:W-:Y:S02]  /*ab90*/  @!P3 LEA.HI.X R11, R252, R4, R8, 0x2, P6 ;  /* 0x00000004fc0bb211 */ /* 0x000fe400030f1408 */
[C---:B------:R-:W-:Y:S02]  /*aba0*/  @!P2 LEA R8, P6, R251.reuse, R0, 0x2 ;  /* 0x00000000fb08a211 */ /* 0x040fe400078c10ff */
[----:B------:R-:W-:Y:S02]  /*abb0*/  SHF.R.S32.HI R14, RZ, 0x1f, R250 ;  /* 0x0000001fff0e7819 */ /* 0x000fe400000114fa */
[----:B------:R-:W-:Y:S02]  /*abc0*/  @!P2 LEA.HI.X R9, R251, R4, R13, 0x2, P6 ;  /* 0x00000004fb09a211 */ /* 0x000fe400030f140d */
[----:B------:R-:W-:-:S02]  /*abd0*/  SHF.R.S32.HI R13, RZ, 0x1f, R249 ;  /* 0x0000001fff0d7819 */ /* 0x000fc400000114f9 */
[----:B-1----:R-:W-:-:S04]  /*abe0*/  @!P1 LEA R6, P6, R250, R0, 0x2 ;  /* 0x00000000fa069211 */ /* 0x002fc800078c10ff */
[----:B------:R-:W-:Y:S02]  /*abf0*/  @!P1 LEA.HI.X R7, R250, R4, R14, 0x2, P6 ;  /* 0x00000004fa079211 */ /* 0x000fe400030f140e */
[C---:B--2---:R-:W-:Y:S01]  /*ac00*/  @!P0 LEA R2, P6, R249.reuse, R0, 0x2 ;  /* 0x00000000f9028211 */ /* 0x044fe200078c10ff */
[----:B------:R1:W-:Y:S03]  /*ac10*/  @!P3 ST.E.64 [R10.64], R168 ;  /* 0x000000a80a00b985 */ /* 0x0003e6000c101b06 */
[----:B------:R-:W-:Y:S01]  /*ac20*/  @!P0 LEA.HI.X R3, R249, R4, R13, 0x2, P6 ;  /* 0x00000004f9038211 */ /* 0x000fe200030f140d */
[----:B------:R1:W-:Y:S04]  /*ac30*/  @!P2 ST.E.64 [R8.64], R98 ;  /* 0x000000620800a985 */ /* 0x0003e8000c101b06 */
[----:B------:R1:W-:Y:S04]  /*ac40*/  @!P1 ST.E.64 [R6.64], R86 ;  /* 0x0000005606009985 */ /* 0x0003e8000c101b06 */
[----:B------:R1:W-:Y:S02]  /*ac50*/  @!P0 ST.E.64 [R2.64], R82 ;  /* 0x0000005202008985 */ /* 0x0003e4000c101b06 */
.L_x_1918:
[----:B------:R-:W-:Y:S05]  /*ac60*/  BSYNC B0 ;  /* 0x0000000000007941 */ /* 0x000fea0003800000 */
.L_x_1917:
[----:B------:R-:W-:Y:S05]  /*ac70*/  BRA.DIV ~URZ, `(.L_x_1919) ;  /* 0x00003ab27f007947 */ /* 0x000fea000b800000 */
[----:B-1----:R1:W2:Y:S02]  /*ac80*/  SHFL.IDX PT, R4, R5, 0x2, 0x1c1f ;  /* 0x005c1f0005047f89 */ /* 0x0022a400000e0000 */
.L_x_1991:
[----:B------:R-:W-:Y:S05]  /*ac90*/  BRA.DIV ~URZ, `(.L_x_1920) ;  /* 0x00003b027f007947 */ /* 0x000fea000b800000 */
[----:B----4-:R4:W1:Y:S02]  /*aca0*/  SHFL.IDX PT, R0, R12, 0x2, 0x1c1f ;  /* 0x005c1f000c007f89 */ /* 0x01086400000e0000 */
.L_x_1992:
        /* <DEDUP_REMOVED lines=15> */
[----:B------:R-:W2:Y:S04]  /*ada0*/  LDL R14, [R1+0x44] ;  /* 0x00004400010e7983 */ /* 0x000ea80000100800 */
[----:B------:R-:W2:Y:S01]  /*adb0*/  LDL R11, [R1+0x40] ;  /* 0x00004000010b7983 */ /* 0x000ea20000100800 */
[----:B-----5:R-:W-:-:S02]  /*adc0*/  ISETP.GE.AND P0, PT, R23, c[0x0][0x3c8], PT ;  /* 0x0000f20017007a0c */ /* 0x020fc40003f06270 */
[----:B---3--:R-:W-:Y:S02]  /*add0*/  ISETP.GE.AND P1, PT, R21, c[0x0][0x3c8], PT ;  /* 0x0000f20015007a0c */ /* 0x008fe40003f26270 */
[----:B----4-:R-:W-:Y:S02]  /*ade0*/  ISETP.GE.AND P2, PT, R19, c[0x0][0x3c8], PT ;  /* 0x0000f20013007a0c */ /* 0x010fe40003f46270 */
[----:B--2---:R-:W-:-:S07]  /*adf0*/  ISETP.GE.AND P4, PT, R8, c[0x0][0x3c8], PT ;  /* 0x0000f20008007a0c */ /* 0x004fce0003f86270 */
[----:B-1----:R-:W-:Y:S02]  /*ae00*/  @!P0 IMAD.MOV.U32 R6, RZ, RZ, R0 ;  /* 0x000000ffff068224 */ /* 0x002fe400078e0000 */
[----:B------:R-:W-:Y:S01]  /*ae10*/  @!P0 IMAD.MOV.U32 R7, RZ, RZ, R4 ;  /* 0x000000ffff078224 */ /* 0x000fe200078e0004 */
[----:B------:R-:W-:-:S03]  /*ae20*/  @!P1 LEA R2, P3, R21, R0, 0x2 ;  /* 0x0000000015029211 */ /* 0x000fc600078610ff */
[----:B------:R-:W-:Y:S01]  /*ae30*/  @!P0 IMAD.WIDE R6, R23, 0x4, R6 ;  /* 0x0000000417068825 */ /* 0x000fe200078e0206 */
[----:B------:R-:W-:Y:S02]  /*ae40*/  @!P1 LEA.HI.X R3, R21, R4, R22, 0x2, P3 ;  /* 0x0000000415039211 */ /* 0x000fe400018f1416 */
[----:B------:R-:W-:Y:S02]  /*ae50*/  ISETP.GE.AND P3, PT, R17, c[0x0][0x3c8], PT ;  /* 0x0000f20011007a0c */ /* 0x000fe40003f66270 */
[----:B------:R1:W-:Y:S04]  /*ae60*/  @!P0 ST.E.64 [R6.64], R30 ;  /* 0x0000001e06008985 */ /* 0x0003e8000c101b06 */
[----:B------:R2:W-:Y:S01]  /*ae70*/  @!P1 ST.E.64 [R2.64], R32 ;  /* 0x0000002002009985 */ /* 0x0005e2000c101b06 */
[----:B------:R-:W-:-:S02]  /*ae80*/  ISETP.GE.AND P1, PT, R15, c[0x0][0x3c8], PT ;  /* 0x0000f2000f007a0c */ /* 0x000fc40003f26270 */
[CC--:B-1----:R-:W-:Y:S02]  /*ae90*/  @!P2 LEA R6, P0, R19.reuse, R0.reuse, 0x2 ;  /* 0x000000001306a211 */ /* 0x0c2fe400078010ff */
[C---:B--2---:R-:W-:Y:S02]  /*aea0*/  @!P4 LEA R2, P6, R8.reuse, R0, 0x2 ;  /* 0x000000000802c211 */ /* 0x044fe400078c10ff */
        /* <DEDUP_REMOVED lines=19> */
[----:B------:R-:W-:Y:S02]  /*afe0*/  SHF.R.S32.HI R13, RZ, 0x1f, R252 ;  /* 0x0000001fff0d7819 */ /* 0x000fe400000114fc */
[----:B------:R-:W-:Y:S02]  /*aff0*/  SHF.R.S32.HI R15, RZ, 0x1f, R251 ;  /* 0x0000001fff0f7819 */ /* 0x000fe400000114fb */
[----:B------:R-:W-:Y:S02]  /*b000*/  SHF.R.S32.HI R14, RZ, 0x1f, R250 ;  /* 0x0000001fff0e7819 */ /* 0x000fe400000114fa */
[----:B-1----:R-:W-:-:S04]  /*b010*/  @!P4 LEA R2, P6, R10, R0, 0x2 ;  /* 0x000000000a02c211 */ /* 0x002fc800078c10ff */
[----:B------:R-:W-:Y:S02]  /*b020*/  @!P4 LEA.HI.X R3, R10, R4, R11, 0x2, P6 ;  /* 0x000000040a03c211 */ /* 0x000fe400030f140b */
[----:B------:R-:W-:-:S03]  /*b030*/  @!P3 LEA R10, P6, R252, R0, 0x2 ;  /* 0x00000000fc0ab211 */ /* 0x000fc600078c10ff */
[----:B------:R1:W-:Y:S01]  /*b040*/  @!P4 ST.E.64 [R2.64], R44 ;  /* 0x0000002c0200c985 */ /* 0x0003e2000c101b06 */
[C---:B------:R-:W-:Y:S02]  /*b050*/  @!P2 LEA R8, P4, R251.reuse, R0, 0x2 ;  /* 0x00000000fb08a211 */ /* 0x040fe400078810ff */
[----:B------:R-:W-:Y:S02]  /*b060*/  @!P3 LEA.HI.X R11, R252, R4, R13, 0x2, P6 ;  /* 0x00000004fc0bb211 */ /* 0x000fe400030f140d */
[C---:B--2---:R-:W-:Y:S02]  /*b070*/  @!P1 LEA R6, P6, R250.reuse, R0, 0x2 ;  /* 0x00000000fa069211 */ /* 0x044fe400078c10ff */
[-C--:B------:R-:W-:Y:S02]  /*b080*/  @!P2 LEA.HI.X R9, R251, R4.reuse, R15, 0x2, P4 ;  /* 0x00000004fb09a211 */ /* 0x080fe400020f140f */
[----:B------:R-:W-:Y:S02]  /*b090*/  SHF.R.S32.HI R13, RZ, 0x1f, R249 ;  /* 0x0000001fff0d7819 */ /* 0x000fe400000114f9 */
[----:B------:R-:W-:Y:S01]  /*b0a0*/  @!P1 LEA.HI.X R7, R250, R4, R14, 0x2, P6 ;  /* 0x00000004fa079211 */ /* 0x000fe200030f140e */
[----:B------:R2:W-:Y:S04]  /*b0b0*/  @!P3 ST.E.64 [R10.64], R68 ;  /* 0x000000440a00b985 */ /* 0x0005e8000c101b06 */
[----:B------:R2:W-:Y:S04]  /*b0c0*/  @!P2 ST.E.64 [R8.64], R60 ;  /* 0x0000003c0800a985 */ /* 0x0005e8000c101b06 */
[----:B------:R2:W-:Y:S01]  /*b0d0*/  @!P1 ST.E.64 [R6.64], R46 ;  /* 0x0000002e06009985 */ /* 0x0005e2000c101b06 */
[----:B-1----:R-:W-:-:S04]  /*b0e0*/  @!P0 LEA R2, P4, R249, R0, 0x2 ;  /* 0x00000000f9028211 */ /* 0x002fc800078810ff */
[----:B------:R-:W-:-:S05]  /*b0f0*/  @!P0 LEA.HI.X R3, R249, R4, R13, 0x2, P4 ;  /* 0x00000004f9038211 */ /* 0x000fca00020f140d */
[----:B------:R2:W-:Y:S04]  /*b100*/  @!P0 ST.E.64 [R2.64], R26 ;  /* 0x0000001a02008985 */ /* 0x0005e8000c101b06 */
.L_x_1922:
[----:B------:R-:W-:Y:S05]  /*b110*/  BSYNC B0 ;  /* 0x0000000000007941 */ /* 0x000fea0003800000 */
.L_x_1921:
[----:B------:R-:W-:Y:S05]  /*b120*/  BRA.DIV ~URZ, `(.L_x_1923) ;  /* 0x000036e27f007947 */ /* 0x000fea000b800000 */
[----:B--2---:R2:W3:Y:S04]  /*b130*/  SHFL.IDX PT, R4, R5, 0x3, 0x1c1f ;  /* 0x007c1f0005047f89 */ /* 0x0044e800000e0000 */
[----:B-1----:R2:W1:Y:S02]  /*b140*/  SHFL.IDX PT, R0, R12, 0x3, 0x1c1f ;  /* 0x007c1f000c007f89 */ /* 0x00246400000e0000 */
.L_x_1993:
[----:B------:R-:W-:Y:S05]  /*b150*/  @P5 BRA `(.L_x_1911) ;  /* 0x0000114000005947 */ /* 0x000fea0003800000 */
[----:B------:R-:W5:Y:S04]  /*b160*/  LDL R21, [R1+0x2c] ;  /* 0x00002c0001157983 */ /* 0x000f680000100800 */
[----:B--2---:R-:W2:Y:S04]  /*b170*/  LDL R8, [R1+0x18] ;  /* 0x0000180001087983 */ /* 0x004ea80000100800 */
        /* <DEDUP_REMOVED lines=9> */
[----:B------:R-:W3:Y:S04]  /*b210*/  LDL R5, [R1] ;  /* 0x0000000001057983 */ /* 0x000ee80000100800 */
[----:B------:R-:W3:Y:S04]  /*b220*/  LDL R14, [R1+0x48] ;  /* 0x00004800010e7983 */ /* 0x000ee80000100800 */
[----:B------:R-:W3:Y:S04]  /*b230*/  LDL R11, [R1+0x44] ;  /* 0x00004400010b7983 */ /* 0x000ee80000100800 */
[----:B------:R-:W3:Y:S01]  /*b240*/  LDL R12, [R1+0x40] ;  /* 0x00004000010c7983 */ /* 0x000ee20000100800 */
[----:B-----5:R-:W-:-:S02]  /*b250*/  ISETP.GE.AND P4, PT, R21, c[0x0][0x3c8], PT ;  /* 0x0000f20015007a0c */ /* 0x020fc40003f86270 */
[----:B--2---:R-:W-:Y:S02]  /*b260*/  ISETP.GE.AND P3, PT, R8, c[0x0][0x3c8], PT ;  /* 0x0000f20008007a0c */ /* 0x004fe40003f66270 */
[----:B----4-:R-:W-:Y:S02]  /*b270*/  ISETP.GE.AND P2, PT, R19, c[0x0][0x3c8], PT ;  /* 0x0000f20013007a0c */ /* 0x010fe40003f46270 */
[----:B---3--:R-:W-:-:S07]  /*b280*/  ISETP.GE.AND P1, PT, R17, c[0x0][0x3c8], PT ;  /* 0x0000f20011007a0c */ /* 0x008fce0003f26270 */
[----:B-1----:R-:W-:Y:S02]  /*b290*/  @!P4 IMAD.MOV.U32 R6, RZ, RZ, R0 ;  /* 0x000000ffff06c224 */ /* 0x002fe400078e0000 */
[----:B------:R-:W-:Y:S01]  /*b2a0*/  @!P4 IMAD.MOV.U32 R7, RZ, RZ, R4 ;  /* 0x000000ffff07c224 */ /* 0x000fe200078e0004 */
[----:B------:R-:W-:Y:S02]  /*b2b0*/  ISETP.GE.AND P0, PT, R15, c[0x0][0x3c8], PT ;  /* 0x0000f2000f007a0c */ /* 0x000fe40003f06270 */
[----:B------:R-:W-:Y:S01]  /*b2c0*/  @!P3 LEA R2, P5, R8, R0, 0x2 ;  /* 0x000000000802b211 */ /* 0x000fe200078a10ff */
[----:B------:R-:W-:-:S03]  /*b2d0*/  @!P4 IMAD.WIDE R6, R21, 0x4, R6 ;  /* 0x000000041506c825 */ /* 0x000fc600078e0206 */
[----:B------:R-:W-:Y:S02]  /*b2e0*/  @!P3 LEA.HI.X R3, R8, R4, R9, 0x2, P5 ;  /* 0x000000040803b211 */ /* 0x000fe400028f1409 */
[----:B------:R1:W-:Y:S01]  /*b2f0*/  @!P4 ST.E.64 [R6.64], R64 ;  /* 0x000000400600c985 */ /* 0x0003e2000c101b06 */
[----:B------:R-:W-:Y:S02]  /*b300*/  ISETP.GE.AND P4, PT, R13, c[0x0][0x3c8], PT ;  /* 0x0000f2000d007a0c */ /* 0x000fe40003f86270 */
[C---:B------:R-:W-:Y:S01]  /*b310*/  @!P2 LEA R8, P5, R19.reuse, R0, 0x2 ;  /* 0x000000001308a211 */ /* 0x040fe200078a10ff */
[----:B------:R2:W-:Y:S03]  /*b320*/  @!P3 ST.E.64 [R2.64], R50 ;  /* 0x000000320200b985 */ /* 0x0005e6000c101b06 */
[----:B------:R-:W-:-:S05]  /*b330*/  @!P2 LEA.HI.X R9, R19, R4, R20, 0x2, P5 ;  /* 0x000000041309a211 */ /* 0x000fca00028f1414 */
[----:B------:R-:W-:Y:S01]  /*b340*/  @!P2 ST.E.64 [R8.64], R70 ;  /* 0x000000460800a985 */ /* 0x000fe2000c101b06 */
[----:B------:R-:W-:Y:S02]  /*b350*/  ISETP.GE.AND P5, PT, R10, c[0x0][0x3c8], PT ;  /* 0x0000f2000a007a0c */ /* 0x000fe40003fa6270 */
[-C--:B-1----:R-:W-:Y:S02]  /*b360*/  @!P1 LEA R6, P6, R17, R0.reuse, 0x2 ;  /* 0x0000000011069211 */ /* 0x082fe400078c10ff */
[----:B--2---:R-:W-:Y:S02]  /*b370*/  @!P0 LEA R2, P3, R15, R0, 0x2 ;  /* 0x000000000f028211 */ /* 0x004fe400078610ff */
[-C--:B------:R-:W-:Y:S02]  /*b380*/  @!P1 LEA.HI.X R7, R17, R4.reuse, R18, 0x2, P6 ;  /* 0x0000000411079211 */ /* 0x080fe400030f1412 */
[----:B------:R-:W-:Y:S02]  /*b390*/  @!P0 LEA.HI.X R3, R15, R4, R16, 0x2, P3 ;  /* 0x000000040f038211 */ /* 0x000fe400018f1410 */
[----:B------:R-:W-:Y:S01]  /*b3a0*/  ISETP.GE.AND P3, PT, R5, c[0x0][0x3c8], PT ;  /* 0x0000f20005007a0c */ /* 0x000fe20003f66270 */
[----:B------:R1:W-:Y:S04]  /*b3b0*/  @!P1 ST.E.64 [R6.64], R66 ;  /* 0x0000004206009985 */ /* 0x0003e8000c101b06 */
[----:B------:R2:W-:Y:S01]  /*b3c0*/  @!P0 ST.E.64 [R2.64], R38 ;  /* 0x0000002602008985 */ /* 0x0005e2000c101b06 */
[----:B------:R-:W-:-:S02]  /*b3d0*/  ISETP.GE.AND P2, PT, R252, c[0x0][0x3c8], PT ;  /* 0x0000f200fc007a0c */ /* 0x000fc40003f46270 */
[----:B------:R-:W-:Y:S02]  /*b3e0*/  ISETP.GE.AND P1, PT, R251, c[0x0][0x3c8], PT ;  /* 0x0000f200fb007a0c */ /* 0x000fe40003f26270 */
[----:B-1----:R-:W-:-:S04]  /*b3f0*/  @!P4 LEA R6, P0, R13, R0, 0x2 ;  /* 0x000000000d06c211 */ /* 0x002fc800078010ff */
[----:B------:R-:W-:Y:S02]  /*b400*/  @!P4 LEA.HI.X R7, R13, R4, R14, 0x2, P0 ;  /* 0x000000040d07c211 */ /* 0x000fe400000f140e */
[----:B------:R-:W-:Y:S02]  /*b410*/  ISETP.GE.AND P0, PT, R250, c[0x0][0x3c8], PT ;  /* 0x0000f200fa007a0c */ /* 0x000fe40003f06270 */
[C---:B--2---:R-:W-:Y:S01]  /*b420*/  @!P5 LEA R2, P6, R10.reuse, R0, 0x2 ;  /* 0x000000000a02d211 */ /* 0x044fe200078c10ff */
[----:B------:R1:W-:Y:S03]  /*b430*/  @!P4 ST.E.64 [R6.64], R54 ;  /* 0x000000360600c985 */ /* 0x0003e6000c101b06 */
[----:B------:R-:W-:Y:S02]  /*b440*/  @!P5 LEA.HI.X R3, R10, R4, R11, 0x2, P6 ;  /* 0x000000040a03d211 */ /* 0x000fe400030f140b */
[----:B------:R-:W-:-:S02]  /*b450*/  @!P3 LEA R10, P4, R5, R0, 0x2 ;  /* 0x00000000050ab211 */ /* 0x000fc400078810ff */
[C---:B------:R-:W-:Y:S01]  /*b460*/  @!P2 LEA R8, P6, R252.reuse, R0, 0x2 ;  /* 0x00000000fc08a211 */ /* 0x040fe200078c10ff */
[----:B------:R2:W-:Y:S01]  /*b470*/  @!P5 ST.E.64 [R2.64], R56 ;  /* 0x000000380200d985 */ /* 0x0005e2000c101b06 */
[-C--:B------:R-:W-:Y:S02]  /*b480*/  @!P3 LEA.HI.X R11, R5, R4.reuse, R12, 0x2, P4 ;  /* 0x00000004050bb211 */ /* 0x080fe400020f140c */
[----:B------:R-:W-:Y:S02]  /*b490*/  SHF.R.S32.HI R13, RZ, 0x1f, R252 ;  /* 0x0000001fff0d7819 */ /* 0x000fe400000114fc */
[----:B------:R-:W-:Y:S02]  /*b4a0*/  SHF.R.S32.HI R12, RZ, 0x1f, R251 ;  /* 0x0000001fff0c7819 */ /* 0x000fe400000114fb */
[----:B------:R-:W-:Y:S02]  /*b4b0*/  SHF.R.S32.HI R5, RZ, 0x1f, R250 ;  /* 0x0000001fff057819 */ /* 0x000fe400000114fa */
[----:B------:R-:W-:Y:S01]  /*b4c0*/  @!P2 LEA.HI.X R9, R252, R4, R13, 0x2, P6 ;  /* 0x00000004fc09a211 */ /* 0x000fe200030f140d */
[----:B------:R3:W-:Y:S01]  /*b4d0*/  @!P3 ST.E.64 [R10.64], R72 ;  /* 0x000000480a00b985 */ /* 0x0007e2000c101b06 */
[----:B-1----:R-:W-:-:S04]  /*b4e0*/  @!P1 LEA R6, P5, R251, R0, 0x2 ;  /* 0x00000000fb069211 */ /* 0x002fc800078a10ff */
[----:B------:R-:W-:Y:S02]  /*b4f0*/  @!P1 LEA.HI.X R7, R251, R4, R12, 0x2, P5 ;  /* 0x00000004fb079211 */ /* 0x000fe400028f140c */
[C---:B--2---:R-:W-:Y:S01]  /*b500*/  @!P0 LEA R2, P4, R250.reuse, R0, 0x2 ;  /* 0x00000000fa028211 */ /* 0x044fe200078810ff */
[----:B------:R3:W-:Y:S03]  /*b510*/  @!P2 ST.E.64 [R8.64], R62 ;  /* 0x0000003e0800a985 */ /* 0x0007e6000c101b06 */
[----:B------:R-:W-:Y:S01]  /*b520*/  @!P0 LEA.HI.X R3, R250, R4, R5, 0x2, P4 ;  /* 0x00000004fa038211 */ /* 0x000fe200020f1405 */
[----:B------:R3:W-:Y:S04]  /*b530*/  @!P1 ST.E.64 [R6.64], R58 ;  /* 0x0000003a06009985 */ /* 0x0007e8000c101b06 */
[----:B------:R3:W-:Y:S01]  /*b540*/  @!P0 ST.E.64 [R2.64], R48 ;  /* 0x0000003002008985 */ /* 0x0007e2000c101b06 */
[----:B------:R-:W-:-:S13]  /*b550*/  ISETP.GE.AND P0, PT, R249, c[0x0][0x3c8], PT ;  /* 0x0000f200f9007a0c */ /* 0x000fda0003f06270 */
[----:B------:R-:W-:Y:S05]  /*b560*/  @P0 BRA `(.L_x_1911) ;  /* 0x00000d3000000947 */ /* 0x000fea0003800000 */
[----:B------:R-:W-:Y:S02]  /*b570*/  SHF.R.S32.HI R5, RZ, 0x1f, R249 ;  /* 0x0000001fff057819 */ /* 0x000fe400000114f9 */
[----:B---3--:R-:W-:-:S04]  /*b580*/  LEA R2, P0, R249, R0, 0x2 ;  /* 0x00000000f9027211 */ /* 0x008fc800078010ff */
[----:B------:R-:W-:-:S05]  /*b590*/  LEA.HI.X R3, R249, R4, R5, 0x2, P0 ;  /* 0x00000004f9037211 */ /* 0x000fca00000f1405 */
[----:B------:R1:W-:Y:S01]  /*b5a0*/  ST.E.64 [R2.64], R28 ;  /* 0x0000001c02007985 */ /* 0x0003e2000c101b06 */
[----:B------:R-:W-:Y:S05]  /*b5b0*/  BRA `(.L_x_1911) ;  /* 0x00000ce000007947 */ /* 0x000fea0003800000 */
.L_x_1896:
[----:B------:R-:W2:Y:S04]  /*b5c0*/  LDL.LU R4, [R1+0x24] ;  /* 0x0000240001047983 */ /* 0x000ea80000300800 */
[----:B------:R-:W3:Y:S01]  /*b5d0*/  LDL.LU R7, [R1+0x28] ;  /* 0x0000280001077983 */ /* 0x000ee20000300800 */
[----:B------:R-:W-:Y:S02]  /*b5e0*/  ISETP.NE.U32.AND P1, PT, RZ, c[0x0][0x508], PT ;  /* 0x00014200ff007a0c */ /* 0x000fe40003f25070 */
[----:B------:R-:W-:Y:S01]  /*b5f0*/  ISETP.NE.U32.AND P3, PT, RZ, c[0x0][0x500], PT ;  /* 0x00014000ff007a0c */ /* 0x000fe20003f65070 */
[----:B------:R-:W4:Y:S01]  /*b600*/  LDL.LU R0, [R1+0x30] ;  /* 0x0000300001007983 */ /* 0x000f220000300800 */
[----:B------:R-:W-:Y:S01]  /*b610*/  ISETP.NE.AND.EX P1, PT, RZ, c[0x0][0x50c], PT, P1 ;  /* 0x00014300ff007a0c */ /* 0x000fe20003f25310 */
[----:B------:R-:W-:Y:S01]  /*b620*/  IMAD.MOV.U32 R6, RZ, RZ, RZ ;  /* 0x000000ffff067224 */ /* 0x000fe200078e00ff */
[----:B------:R-:W-:Y:S01]  /*b630*/  ISETP.NE.AND.EX P3, PT, RZ, c[0x0][0x504], PT, P3 ;  /* 0x00014100ff007a0c */ /* 0x000fe20003f65330 */
[----:B------:R-:W-:Y:S01]  /*b640*/  IMAD.MOV.U32 R20, RZ, RZ, c[0x0][0x388] ;  /* 0x0000e200ff147624 */ /* 0x000fe200078e00ff */
[----:B--2---:R-:W-:-:S09]  /*b650*/  IADD3 R2, P2, R4, c[0x0][0x500], RZ ;  /* 0x0001400004027a10 */ /* 0x004fd20007f5e0ff */
[----:B------:R-:W-:Y:S02]  /*b660*/  @P1 IADD3 R4, P0, R4, c[0x0][0x508], RZ ;  /* 0x0001420004041a10 */ /* 0x000fe40007f1e0ff */
[C---:B---3--:R-:W-:Y:S02]  /*b670*/  IADD3.X R3, R7.reuse, c[0x0][0x504], RZ, P2, !PT ;  /* 0x0001410007037a10 */ /* 0x048fe400017fe4ff */
[----:B-1----:R-:W-:-:S03]  /*b680*/  @P1 IADD3.X R5, R7, c[0x0][0x50c], RZ, P0, !PT ;  /* 0x0001430007051a10 */ /* 0x002fc600007fe4ff */
        /* <DEDUP_REMOVED lines=9> */
.L_x_1924:
[----:B------:R-:W2:Y:S01]  /*b720*/  LDL.LU R0, [R1+0x34] ;  /* 0x0000340001007983 */ /* 0x000ea20000300800 */
[----:B------:R-:W-:Y:S01]  /*b730*/  BSSY B0, `(.L_x_1925) ;  /* 0x0000038000007945 */ /* 0x000fe20003800000 */
[----:B------:R-:W-:Y:S02]  /*b740*/  LOP3.LUT R12, R246, 0xffff, RZ, 0xc0, !PT ;  /* 0x0000fffff60c7812 */ /* 0x000fe400078ec0ff */
[----:B-1----:R-:W1:Y:S01]  /*b750*/  S2R R2, SR_TID.X ;  /* 0x0000000000027919 */ /* 0x002e620000002100 */
[----:B------:R-:W-:-:S02]  /*b760*/  SEL R13, R242, RZ, !P3 ;  /* 0x000000fff20d7207 */ /* 0x000fc40005800000 */
[----:B-----5:R-:W-:Y:S02]  /*b770*/  SHF.R.S32.HI R18, RZ, 0x1f, R6 ;  /* 0x0000001fff127819 */ /* 0x020fe40000011406 */
[----:B-1----:R-:W-:Y:S02]  /*b780*/  ISETP.GT.AND P0, PT, R2, 0x7f, PT ;  /* 0x0000007f0200780c */ /* 0x002fe40003f04270 */
[----:B--2---:R-:W-:-:S11]  /*b790*/  SEL R21, R0, RZ, !P3 ;  /* 0x000000ff00157207 */ /* 0x004fd60005800000 */
[----:B------:R-:W-:Y:S05]  /*b7a0*/  @P0 BRA `(.L_x_1926) ;  /* 0x0000030000000947 */ /* 0x000fea0003800000 */
[----:B------:R-:W-:Y:S01]  /*b7b0*/  IMAD R0, R20, c[0x0][0x4e8], RZ ;  /* 0x00013a0014007a24 */ /* 0x000fe200078e02ff */
[----:B------:R-:W-:-:S04]  /*b7c0*/  LEA R16, R245, R2, 0x7 ;  /* 0x00000002f5107211 */ /* 0x000fc800078e38ff */
        /* <DEDUP_REMOVED lines=46> */
.L_x_1926:
[----:B------:R-:W-:Y:S05]  /*bab0*/  BSYNC B0 ;  /* 0x0000000000007941 */ /* 0x000fea0003800000 */
.L_x_1925:
[----:B------:R-:W-:-:S13]  /*bac0*/  ISETP.GT.AND P0, PT, R19, 0x1, PT ;  /* 0x000000011300780c */ /* 0x000fda0003f04270 */
[----:B------:R-:W-:Y:S05]  /*bad0*/  @P0 BRA `(.L_x_1911) ;  /* 0x000007c000000947 */ /* 0x000fea0003800000 */
[----:B------:R-:W-:Y:S01]  /*bae0*/  MOV R2, c[0x0][0x4e8] ;  /* 0x00013a0000027a02 */ /* 0x000fe20000000f00 */
[----:B-1----:R-:W-:Y:S01]  /*baf0*/  IMAD R0, R18, c[0x0][0x3a0], RZ ;  /* 0x0000e80012007a24 */ /* 0x002fe200078e02ff */
[----:B------:R-:W-:Y:S01]  /*bb00*/  LEA R4, R227, R230, 0x5 ;  /* 0x000000e6e3047211 */ /* 0x000fe200078e28ff */
[----:B------:R-:W-:Y:S01]  /*bb10*/  IMAD R5, R21, c[0x0][0x3f0], RZ ;  /* 0x0000fc0015057a24 */ /* 0x000fe200078e02ff */
[----:B------:R-:W-:Y:S01]  /*bb20*/  ISETP.NE.AND P0, PT, R2, 0x1, PT ;  /* 0x000000010200780c */ /* 0x000fe20003f05270 */
[----:B------:R-:W-:Y:S01]  /*bb30*/  IMAD.WIDE.U32 R2, R6, c[0x0][0x3a0], RZ ;  /* 0x0000e80006027a25 */ /* 0x000fe200078e00ff */
[----:B------:R-:W-:-:S03]  /*bb40*/  LEA R4, R245, R4, 0x7 ;  /* 0x00000004f5047211 */ /* 0x000fc600078e38ff */
        /* <DEDUP_REMOVED lines=26> */
.L_x_1994:
[----:B------:R-:W-:Y:S05]  /*bcf0*/  BRA.DIV ~URZ, `(.L_x_1928) ;  /* 0x00002c527f007947 */ /* 0x000fea000b800000 */
[----:B------:R3:W4:Y:S02]  /*bd00*/  SHFL.IDX PT, R0, R12, RZ, 0x1c1f ;  /* 0x001c1fff0c007589 */ /* 0x00072400000e0000 */
.L_x_1995:
[----:B------:R-:W-:Y:S01]  /*bd10*/  IMAD R11, R20, c[0x0][0x4e8], RZ ;  /* 0x00013a00140b7a24 */ /* 0x000fe200078e02ff */
        /* <DEDUP_REMOVED lines=19> */
.L_x_1930:
[----:B------:R-:W-:Y:S05]  /*be50*/  BSYNC B0 ;  /* 0x0000000000007941 */ /* 0x000fea0003800000 */
.L_x_1929:
[----:B------:R-:W-:Y:S05]  /*be60*/  BRA.DIV ~URZ, `(.L_x_1931) ;  /* 0x00002b527f007947 */ /* 0x000fea000b800000 */
[----:B--2---:R2:W1:Y:S04]  /*be70*/  SHFL.IDX PT, R4, R5, 0x1, 0x1c1f ;  /* 0x003c1f0005047f89 */ /* 0x00446800000e0000 */
[----:B----4-:R2:W4:Y:S02]  /*be80*/  SHFL.IDX PT, R0, R12, 0x1, 0x1c1f ;  /* 0x003c1f000c007f89 */ /* 0x01052400000e0000 */
.L_x_1996:
        /* <DEDUP_REMOVED lines=19> */
.L_x_1933:
[----:B------:R-:W-:Y:S05]  /*bfc0*/  BSYNC B0 ;  /* 0x0000000000007941 */ /* 0x000fea0003800000 */
.L_x_1932:
[----:B------:R-:W-:Y:S05]  /*bfd0*/  BRA.DIV ~URZ, `(.L_x_1934) ;  /* 0x00002ab27f007947 */ /* 0x000fea000b800000 */
[----:B-1----:R1:W2:Y:S02]  /*bfe0*/  SHFL.IDX PT, R4, R5, 0x2, 0x1c1f ;  /* 0x005c1f0005047f89 */ /* 0x0022a400000e0000 */
.L_x_1997:
[----:B------:R-:W-:Y:S05]  /*bff0*/  BRA.DIV ~URZ, `(.L_x_1935) ;  /* 0x00002b027f007947 */ /* 0x000fea000b800000 */
[----:B----4-:R4:W1:Y:S02]  /*c000*/  SHFL.IDX PT, R0, R12, 0x2, 0x1c1f ;  /* 0x005c1f000c007f89 */ /* 0x01086400000e0000 */
.L_x_1998:
        /* <DEDUP_REMOVED lines=19> */
.L_x_1937:
[----:B------:R-:W-:Y:S05]  /*c140*/  BSYNC B0 ;  /* 0x0000000000007941 */ /* 0x000fea0003800000 */
.L_x_1936:
[----:B------:R-:W-:Y:S05]  /*c150*/  BRA.DIV ~URZ, `(.L_x_1938) ;  /* 0x00002a127f007947 */ /* 0x000fea000b800000 */
[----:B--2---:R2:W3:Y:S04]  /*c160*/  SHFL.IDX PT, R4, R5, 0x3, 0x1c1f ;  /* 0x007c1f0005047f89 */ /* 0x0044e800000e0000 */
[----:B-1----:R2:W1:Y:S02]  /*c170*/  SHFL.IDX PT, R0, R12, 0x3, 0x1c1f ;  /* 0x007c1f000c007f89 */ /* 0x00246400000e0000 */
.L_x_1999:
        /* <DEDUP_REMOVED lines=18> */
.L_x_1911:
[----:B------:R-:W-:Y:S05]  /*c2a0*/  BSYNC B1 ;  /* 0x0000000000017941 */ /* 0x000fea0003800000 */
.L_x_1895:
[----:B-1--4-:R-:W4:Y:S02]  /*c2b0*/  LDL R0, [R1+0x5c] ;  /* 0x00005c0001007983 */ /* 0x012f240000100800 */
[----:B----4-:R-:W-:-:S13]  /*c2c0*/  ISETP.NE.AND P0, PT, R0, RZ, PT ;  /* 0x000000ff0000720c */ /* 0x010fda0003f05270 */
[----:B------:R-:W-:Y:S01]  /*c2d0*/  @P0 WARPSYNC 0xffffffff ;  /* 0xffffffff00000948 */ /* 0x000fe20003800000 */
[----:B------:R-:W-:Y:S06]  /*c2e0*/  @P0 BAR.SYNC.DEFER_BLOCKING 0x5, 0x80 ;  /* 0x0142000000000b1d */ /* 0x000fec0000010000 */
[----:B------:R-:W1:Y:S04]  /*c2f0*/  @P0 LDS.128 R244, [0xc080] ;  /* 0x00c08000fff40984 */ /* 0x000e680000000c00 */
[----:B------:R-:W-:Y:S06]  /*c300*/  @P0 BAR.ARV 0x4, 0x80 ;  /* 0x0102000000000b1d */ /* 0x000fec0000002000 */
[----:B------:R-:W-:Y:S05]  /*c310*/  @P0 BRA `(.L_x_1939) ;  /* 0x00000ad000000947 */ /* 0x000fea0003800000 */
[----:B------:R-:W4:Y:S01]  /*c320*/  S2R R0, SR_TID.X ;  /* 0x0000000000007919 */ /* 0x000f220000002100 */
[----:B---3--:R-:W-:Y:S01]  /*c330*/  IMAD.MOV.U32 R7, RZ, RZ, RZ ;  /* 0x000000ffff077224 */ /* 0x008fe200078e00ff */
[----:B----4-:R-:W-:-:S04]  /*c340*/  LOP3.LUT R13, R0, 0x1f, RZ, 0xc0, !PT ;  /* 0x0000001f000d7812 */ /* 0x010fc800078ec0ff */
[----:B------:R-:W-:Y:S01]  /*c350*/  ISETP.NE.AND P5, PT, R13, 0x1f, PT ;  /* 0x0000001f0d00780c */ /* 0x000fe20003fa5270 */
[----:B------:R-:W-:Y:S10]  /*c360*/  BRA.DIV ~URZ, `(.L_x_1940) ;  /* 0x000028d27f007947 */ /* 0x000ff4000b800000 */
[----:B------:R3:W4:Y:S02]  /*c370*/  SHFL.IDX PT, R9, R74, RZ, 0x1f ;  /* 0x00001fff4a097589 */ /* 0x00072400000e0000 */
.L_x_2000:
[----:B------:R-:W-:Y:S05]  /*c380*/  BRA.DIV ~URZ, `(.L_x_1941) ;  /* 0x000029227f007947 */ /* 0x000fea000b800000 */
[----:B------:R3:W4:Y:S02]  /*c390*/  SHFL.IDX PT, R8, R74, 0x1, 0x1f ;  /* 0x00201f004a087f89 */ /* 0x00072400000e0000 */
.L_x_2001:
[----:B-1----:R-:W-:Y:S02]  /*c3a0*/  IMAD.IADD R0, R247, 0x1, R13 ;  /* 0x00000001f7007824 */ /* 0x002fe400078e020d */
[----:B------:R-:W-:-:S03]  /*c3b0*/  IMAD.MOV.U32 R6, RZ, RZ, RZ ;  /* 0x000000ffff067224 */ /* 0x000fc600078e00ff */
[----:B------:R-:W-:-:S13]  /*c3c0*/  ISETP.GE.OR P0, PT, R0, c[0x0][0x53c], !P5 ;  /* 0x00014f0000007a0c */ /* 0x000fda0006f06670 */
[----:B--2---:R-:W-:Y:S01]  /*c3d0*/  @!P0 IMAD.MOV.U32 R2, RZ, RZ, 0x4 ;  /* 0x00000004ff028424 */ /* 0x004fe200078e00ff */
[----:B------:R-:W-:-:S03]  /*c3e0*/  @!P0 MOV R3, 0x4 ;  /* 0x0000000400038802 */ /* 0x000fc60000000f00 */
[----:B------:R-:W-:-:S04]  /*c3f0*/  @!P0 IMAD.WIDE R4, R0, R2, c[0x0][0x580] ;  /* 0x0001600000048625 */ /* 0x000fc800078e0202 */
        /* <DEDUP_REMOVED lines=11> */
[----:B------:R1:W2:Y:S02]  /*c4b0*/  SHFL.UP PT, R4, R0, 0x1, RZ ;  /* 0x0420000000047989 */ /* 0x0002a400000e00ff */
.L_x_2002:
        /* <DEDUP_REMOVED lines=16> */
.L_x_2003:
[----:B--2---:R-:W-:Y:S01]  /*c5c0*/  IMAD R0, R0, c[0x0][0x538], RZ ;  /* 0x00014e0000007a24 */ /* 0x004fe200078e02ff */
[----:B------:R-:W-:Y:S04]  /*c5d0*/  BSSY B1, `(.L_x_1944) ;  /* 0x000007c000017945 */ /* 0x000fe80003800000 */
[----:B----4-:R-:W-:-:S04]  /*c5e0*/  IADD3 R8, R0, R8, RZ ;  /* 0x0000000800087210 */ /* 0x010fc80007ffe0ff */
[----:B------:R-:W-:-:S13]  /*c5f0*/  ISETP.GT.AND P6, PT, R8, R9, PT ;  /* 0x000000090800720c */ /* 0x000fda0003fc4270 */
[----:B------:R-:W-:Y:S05]  /*c600*/  @P6 BRA `(.L_x_1945) ;  /* 0x0000024000006947 */ /* 0x000fea0003800000 */
.L_x_1949:
        /* <DEDUP_REMOVED lines=16> */
.L_x_2004:
        /* <DEDUP_REMOVED lines=16> */
.L_x_2005:
[----:B--2---:R-:W-:-:S05]  /*c810*/  IMAD R0, R0, c[0x0][0x538], RZ ;  /* 0x00014e0000007a24 */ /* 0x004fca00078e02ff */
[----:B------:R-:W-:-:S04]  /*c820*/  IADD3 R8, R0, R8, RZ ;  /* 0x0000000800087210 */ /* 0x000fc80007ffe0ff */
[----:B------:R-:W-:-:S13]  /*c830*/  ISETP.GT.AND P6, PT, R8, R9, PT ;  /* 0x000000090800720c */ /* 0x000fda0003fc4270 */
[----:B-1-3--:R-:W-:Y:S05]  /*c840*/  @!P6 BRA `(.L_x_1949) ;  /* 0xfffffdc00000e947 */ /* 0x00afea000383ffff */
.L_x_1945:
[----:B------:R-:W-:-:S05]  /*c850*/  IADD3 R10, -R0, R8, RZ ;  /* 0x00000008000a7210 */ /* 0x000fca0007ffe1ff */
[----:B------:R-:W-:-:S05]  /*c860*/  IMAD R0, R4, c[0x0][0x538], R10 ;  /* 0x00014e0004007a24 */ /* 0x000fca00078e020a */
[----:B------:R-:W-:Y:S01]  /*c870*/  ISETP.GT.AND P0, PT, R0, R9, PT ;  /* 0x000000090000720c */ /* 0x000fe20003f04270 */
[----:B------:R-:W-:-:S12]  /*c880*/  BRA.DIV ~URZ, `(.L_x_1950) ;  /* 0x000028827f007947 */ /* 0x000fd8000b800000 */
[----:B------:R-:W-:-:S04]  /*c890*/  VOTE.ANY R0, PT, !P0 ;  /* 0x0000000000007806 */ /* 0x000fc800040e0100 */
.L_x_2006:
[----:B------:R2:W4:Y:S01]  /*c8a0*/  POPC R11, R0 ;  /* 0x00000000000b7309 */ /* 0x0005220000000000 */
[----:B------:R-:W-:Y:S05]  /*c8b0*/  BRA.DIV ~URZ, `(.L_x_1951) ;  /* 0x000028927f007947 */ /* 0x000fea000b800000 */
[----:B----4-:R4:W1:Y:S04]  /*c8c0*/  SHFL.IDX PT, R8, R6, R11, 0x1f ;  /* 0x00001f0b06087589 */ /* 0x01086800000e0000 */
[----:B------:R4:W2:Y:S02]  /*c8d0*/  SHFL.IDX PT, R7, R7, R11, 0x1f ;  /* 0x00001f0b07077589 */ /* 0x0008a400000e0000 */
.L_x_2007:
[----:B------:R-:W-:Y:S01]  /*c8e0*/  ISETP.NE.AND P0, PT, R0, RZ, PT ;  /* 0x000000ff0000720c */ /* 0x000fe20003f05270 */
[----:B------:R-:W-:-:S12]  /*c8f0*/  BSSY B0, `(.L_x_1952) ;  /* 0x0000005000007945 */ /* 0x000fd80003800000 */
[----:B------:R-:W-:Y:S05]  /*c900*/  @!P0 BRA `(.L_x_1953) ;  /* 0x0000003000008947 */ /* 0x000fea0003800000 */
[----:B--2---:R-:W-:Y:S01]  /*c910*/  IADD3 R0, R11, -0x1, RZ ;  /* 0xffffffff0b007810 */ /* 0x004fe20007ffe0ff */
[----:B------:R-:W-:Y:S05]  /*c920*/  BRA.DIV ~URZ, `(.L_x_1954) ;  /* 0x000028f27f007947 */ /* 0x000fea000b800000 */
[----:B------:R2:W3:Y:S02]  /*c930*/  SHFL.IDX PT, R12, R4, R0, 0x1f ;  /* 0x00001f00040c7589 */ /* 0x0004e400000e0000 */
.L_x_1953:
[----:B------:R-:W-:Y:S05]  /*c940*/  BSYNC B0 ;  /* 0x0000000000007941 */ /* 0x000fea0003800000 */
.L_x_1952:
[-C--:B-1----:R-:W-:Y:S01]  /*c950*/  IABS R2, R8.reuse ;  /* 0x0000000800027213 */ /* 0x082fe20000000000 */
[----:B---3--:R-:W-:Y:S01]  /*c960*/  IMAD R244, R12, c[0x0][0x538], R10 ;  /* 0x00014e000cf47a24 */ /* 0x008fe200078e020a */
[----:B--2---:R-:W-:Y:S01]  /*c970*/  IABS R0, R7 ;  /* 0x0000000700007213 */ /* 0x004fe20000000000 */
[----:B------:R-:W-:Y:S01]  /*c980*/  IMAD.IADD R247, R11, 0x1, R247 ;  /* 0x000000010bf77824 */ /* 0x000fe200078e02f7 */
[----:B------:R-:W1:Y:S01]  /*c990*/  I2F.RP R4, R2 ;  /* 0x0000000200047306 */ /* 0x000e620000209400 */
[----:B------:R-:W-:Y:S02]  /*c9a0*/  IMAD.IADD R10, R9, 0x1, -R244 ;  /* 0x00000001090a7824 */ /* 0x000fe400078e0af4 */
[----:B----4-:R-:W-:Y:S01]  /*c9b0*/  IMAD.MOV.U32 R6, RZ, RZ, R0 ;  /* 0x000000ffff067224 */ /* 0x010fe200078e0000 */
[----:B------:R-:W-:Y:S02]  /*c9c0*/  IABS R0, R8 ;  /* 0x0000000800007213 */ /* 0x000fe40000000000 */
[----:B------:R-:W-:-:S02]  /*c9d0*/  IABS R9, R10 ;  /* 0x0000000a00097213 */ /* 0x000fc40000000000 */
[----:B------:R-:W-:Y:S01]  /*c9e0*/  I2F.RP R12, R6 ;  /* 0x00000006000c7306 */ /* 0x000fe20000209400 */
[----:B------:R-:W-:-:S07]  /*c9f0*/  IMAD.MOV R0, RZ, RZ, -R0 ;  /* 0x000000ffff007224 */ /* 0x000fce00078e0a00 */
[----:B-1----:R-:W1:Y:S02]  /*ca00*/  MUFU.RCP R4, R4 ;  /* 0x0000000400047308 */ /* 0x002e640000001000 */
[----:B-1----:R-:W-:-:S06]  /*ca10*/  IADD3 R4, R4, 0xffffffe, RZ ;  /* 0x0ffffffe04047810 */ /* 0x002fcc0007ffe0ff */
[----:B------:R-:W1:Y:S02]  /*ca20*/  F2I.FTZ.U32.TRUNC.NTZ R5, R4 ;  /* 0x0000000400057305 */ /* 0x000e64000021f000 */
[----:B-1----:R-:W-:Y:S01]  /*ca30*/  IMAD.MOV R3, RZ, RZ, -R5 ;  /* 0x000000ffff037224 */ /* 0x002fe200078e0a05 */
[----:B------:R-:W-:-:S03]  /*ca40*/  MOV R4, RZ ;  /* 0x000000ff00047202 */ /* 0x000fc60000000f00 */
[----:B------:R-:W-:-:S04]  /*ca50*/  IMAD R3, R3, R2, RZ ;  /* 0x0000000203037224 */ /* 0x000fc800078e02ff */
[----:B------:R-:W-:-:S04]  /*ca60*/  IMAD.HI.U32 R5, R5, R3, R4 ;  /* 0x0000000305057227 */ /* 0x000fc800078e0004 */
[----:B------:R-:W-:Y:S02]  /*ca70*/  IMAD.MOV.U32 R3, RZ, RZ, R9 ;  /* 0x000000ffff037224 */ /* 0x000fe400078e0009 */
[----:B------:R-:W-:Y:S02]  /*ca80*/  IMAD.MOV.U32 R4, RZ, RZ, R0 ;  /* 0x000000ffff047224 */ /* 0x000fe400078e0000 */
[----:B------:R-:W-:-:S04]  /*ca90*/  IMAD.HI.U32 R0, R5, R3, RZ ;  /* 0x0000000305007227 */ /* 0x000fc800078e00ff */
[----:B------:R-:W-:Y:S02]  /*caa0*/  IMAD R3, R0, R4, R3 ;  /* 0x0000000400037224 */ /* 0x000fe400078e0203 */
[----:B------:R-:W1:Y:S03]  /*cab0*/  MUFU.RCP R4, R12 ;  /* 0x0000000c00047308 */ /* 0x000e660000001000 */
        /* <DEDUP_REMOVED lines=35> */
[----:B------:R-:W-:-:S04]  /*ccf0*/  @!P1 LOP3.LUT R2, RZ, R7, RZ, 0x33, !PT ;  /* 0x00000007ff029212 */ /* 0x000fc800078e33ff */
[----:B------:R-:W-:Y:S01]  /*cd00*/  IADD3 R3, -R2, RZ, RZ ;  /* 0x000000ff02037210 */ /* 0x000fe20007ffe1ff */
[----:B------:R-:W-:-:S04]  /*cd10*/  IMAD R2, R7, 0x1000000, R2 ;  /* 0x0100000007027824 */ /* 0x000fc800078e0202 */
[----:B------:R-:W-:-:S04]  /*cd20*/  IMAD R0, R7, R3, R0 ;  /* 0x0000000307007224 */ /* 0x000fc800078e0200 */
[----:B------:R-:W-:Y:S01]  /*cd30*/  IMAD R246, R0, 0x10000, R2 ;  /* 0x0001000000f67824 */ /* 0x000fe200078e0202 */
[----:B------:R-:W-:Y:S05]  /*cd40*/  BRA `(.L_x_1955) ;  /* 0x0000004000007947 */ /* 0x000fea0003800000 */
.L_x_1946:
[----:B------:R-:W-:Y:S01]  /*cd50*/  IMAD.MOV.U32 R244, RZ, RZ, R9 ;  /* 0x000000fffff47224 */ /* 0x000fe200078e0009 */
[----:B------:R-:W-:Y:S01]  /*cd60*/  MOV R246, RZ ;  /* 0x000000ff00f67202 */ /* 0x000fe20000000f00 */
[----:B------:R-:W-:Y:S01]  /*cd70*/  IMAD.MOV.U32 R245, RZ, RZ, RZ ;  /* 0x000000fffff57224 */ /* 0x000fe200078e00ff */
[----:B------:R-:W-:Y:S02]  /*cd80*/  MOV R247, c[0x0][0x53c] ;  /* 0x00014f0000f77a02 */ /* 0x000fe40000000f00 */
.L_x_1955:
[----:B------:R-:W-:Y:S05]  /*cd90*/  BSYNC B1 ;  /* 0x0000000000017941 */ /* 0x000fea0003800000 */
.L_x_1944:
[----:B------:R-:W-:Y:S01]  /*cda0*/  WARPSYNC 0xffffffff ;  /* 0xffffffff00007948 */ /* 0x000fe20003800000 */
[----:B------:R-:W-:Y:S01]  /*cdb0*/  BAR.SYNC.DEFER_BLOCKING 0x4, 0x80 ;  /* 0x0102000000007b1d */ /* 0x000fe20000010000 */
[----:B------:R-:W-:-:S13]  /*cdc0*/  ISETP.NE.AND P0, PT, R13, RZ, PT ;  /* 0x000000ff0d00720c */ /* 0x000fda0003f05270 */
[----:B------:R2:W-:Y:S04]  /*cdd0*/  @!P0 STS.128 [0xc080], R244 ;  /* 0x00c080f4ff008388 */ /* 0x0005e80000000c00 */
[----:B------:R-:W-:Y:S06]  /*cde0*/  BAR.ARV 0x5, 0x80 ;  /* 0x0142000000007b1d */ /* 0x000fec0000002000 */
.L_x_1939:
[----:B-1----:R-:W-:-:S13]  /*cdf0*/  ISETP.GE.AND P0, PT, R247, c[0x0][0x53c], PT ;  /* 0x00014f00f7007a0c */ /* 0x002fda0003f06270 */
[----:B--23--:R-:W-:Y:S01]  /*ce00*/  @P0 CALL.REL.NOINC `(.L_x_1956) ;  /* 0x0000001000000944 */ /* 0x00cfe20003c00000 */
[----:B------:R-:W-:Y:S05]  /*ce10*/  BRA `(.L_x_1957) ;  /* 0xffff485000007947 */ /* 0x000fea000383ffff */
.L_x_1956:
[----:B------:R-:W-:Y:S05]  /*ce20*/  EXIT ;  /* 0x000000000000794d */ /* 0x000fea0003800000 */
.L_x_1840:
[----:B------:R-:W-:Y:S01]  /*ce30*/  IMAD.MOV.U32 R0, RZ, RZ, R5 ;  /* 0x000000ffff007224 */ /* 0x000fe200078e0005 */
[----:B------:R-:W-:Y:S02]  /*ce40*/  MOV R2, 0x1 ;  /* 0x0000000100027802 */ /* 0x000fe40000000f00 */
[----:B------:R-:W-:Y:S02]  /*ce50*/  MOV R3, 0xce70 ;  /* 0x0000ce7000037802 */ /* 0x000fe40000000f00 */
[----:B--2---:R-:W-:Y:S05]  /*ce60*/  CALL.REL.NOINC `($__internal_29_$__cuda_sm70_shflsync_up_p) ;  /* 0x000024d000007944 */ /* 0x004fea0003c00000 */
[----:B------:R-:W-:Y:S01]  /*ce70*/  MOV R0, R4 ;  /* 0x0000000400007202 */ /* 0x000fe20000000f00 */
[----:B------:R-:W-:Y:S05]  /*ce80*/  BRA `(.L_x_1958) ;  /* 0xffff35c000007947 */ /* 0x000fea000383ffff */
.L_x_1841:
[----:B------:R-:W-:Y:S01]  /*ce90*/  IMAD.MOV.U32 R0, RZ, RZ, R5 ;  /* 0x000000ffff007224 */ /* 0x000fe200078e0005 */
[----:B------:R-:W-:Y:S02]  /*cea0*/  MOV R2, 0x2 ;  /* 0x0000000200027802 */ /* 0x000fe40000000f00 */
[----:B------:R-:W-:Y:S02]  /*ceb0*/  MOV R3, 0xced0 ;  /* 0x0000ced000037802 */ /* 0x000fe40000000f00 */
[----:B--2---:R-:W-:Y:S05]  /*cec0*/  CALL.REL.NOINC `($__internal_29_$__cuda_sm70_shflsync_up_p) ;  /* 0x0000247000007944 */ /* 0x004fea0003c00000 */
[----:B------:R-:W-:Y:S01]  /*ced0*/  SEL R0, R4, RZ, P4 ;  /* 0x000000ff04007207 */ /* 0x000fe20002000000 */
[----:B------:R-:W-:Y:S01]  /*cee0*/  IMAD.MOV.U32 R2, RZ, RZ, 0x4 ;  /* 0x00000004ff027424 */ /* 0x000fe200078e00ff */
[----:B------:R-:W-:-:S03]  /*cef0*/  MOV R3, 0xcf20 ;  /* 0x0000cf2000037802 */ /* 0x000fc60000000f00 */
[----:B------:R-:W-:Y:S02]  /*cf00*/  IMAD.IADD R0, R5, 0x1, R0 ;  /* 0x0000000105007824 */ /* 0x000fe400078e0200 */
[----:B------:R-:W-:Y:S05]  /*cf10*/  CALL.REL.NOINC `($__internal_29_$__cuda_sm70_shflsync_up_p) ;  /* 0x0000242000007944 */ /* 0x000fea0003c00000 */
        /* <DEDUP_REMOVED lines=12> */
[----:B------:R-:W-:Y:S02]  /*cfe0*/  MOV R3, 0x1f ;  /* 0x0000001f00037802 */ /* 0x000fe40000000f00 */
[----:B------:R-:W-:Y:S01]  /*cff0*/  MOV R2, 0xd030 ;  /* 0x0000d03000027802 */ /* 0x000fe20000000f00 */
[----:B------:R-:W-:-:S04]  /*d000*/  IMAD.IADD R4, R0, 0x1, R4 ;  /* 0x0000000100047824 */ /* 0x000fc800078e0204 */
[----:B------:R-:W-:Y:S02]  /*d010*/  IMAD.MOV.U32 R199, RZ, RZ, R4 ;  /* 0x000000ffffc77224 */ /* 0x000fe400078e0004 */
[----:B------:R-:W-:Y:S05]  /*d020*/  CALL.REL.NOINC `($__internal_28_$__cuda_sm70_shflsync_idx_p) ;  /* 0x000022c000007944 */ /* 0x000fea0003c00000 */
[----:B------:R-:W-:Y:S01]  /*d030*/  MOV R0, R198 ;  /* 0x000000c600007202 */ /* 0x000fe20000000f00 */
[----:B------:R-:W-:Y:S05]  /*d040*/  BRA `(.L_x_1959) ;  /* 0xffff350000007947 */ /* 0x000fea000383ffff */
.L_x_1843:
[----:B------:R-:W-:Y:S02]  /*d050*/  SEL R0, RZ, 0x1, P0 ;  /* 0x00000001ff007807 */ /* 0x000fe40000000000 */
[----:B------:R-:W-:Y:S02]  /*d060*/  MOV R2, 0xd080 ;  /* 0x0000d08000027802 */ /* 0x000fe40000000f00 */
[----:B------:R-:W-:Y:S05]  /*d070*/  CALL.REL.NOINC `($__internal_30_$__cuda_sm70_votesync_ballot) ;  /* 0x0000233000007944 */ /* 0x000fea0003c00000 */
[----:B------:R-:W-:Y:S05]  /*d080*/  BRA `(.L_x_1960) ;  /* 0xffff355000007947 */ /* 0x000fea000383ffff */
.L_x_1844:
[----:B------:R-:W-:Y:S01]  /*d090*/  IMAD.MOV.U32 R199, RZ, RZ, R8 ;  /* 0x000000ffffc77224 */ /* 0x000fe200078e0008 */
[----:B--2---:R-:W-:Y:S01]  /*d0a0*/  MOV R198, R247 ;  /* 0x000000f700c67202 */ /* 0x004fe20000000f00 */
[----:B------:R-:W-:Y:S01]  /*d0b0*/  IMAD.MOV.U32 R3, RZ, RZ, 0x1f ;  /* 0x0000001fff037424 */ /* 0x000fe200078e00ff */
[----:B------:R-:W-:Y:S02]  /*d0c0*/  MOV R2, 0xd0e0 ;  /* 0x0000d0e000027802 */ /* 0x000fe40000000f00 */
[----:B-1----:R-:W-:Y:S05]  /*d0d0*/  CALL.REL.NOINC `($__internal_28_$__cuda_sm70_shflsync_idx_p) ;  /* 0x0000221000007944 */ /* 0x002fea0003c00000 */
[----:B------:R-:W-:Y:S01]  /*d0e0*/  IMAD.MOV.U32 R11, RZ, RZ, R198 ;  /* 0x000000ffff0b7224 */ /* 0x000fe200078e00c6 */
[----:B------:R-:W-:Y:S01]  /*d0f0*/  MOV R199, R7 ;  /* 0x0000000700c77202 */ /* 0x000fe20000000f00 */
[----:B------:R-:W-:Y:S01]  /*d100*/  IMAD.MOV.U32 R6, RZ, RZ, RZ ;  /* 0x000000ffff067224 */ /* 0x000fe200078e00ff */
[----:B------:R-:W-:Y:S01]  /*d110*/  MOV R198, R247 ;  /* 0x000000f700c67202 */ /* 0x000fe20000000f00 */
[----:B------:R-:W-:Y:S01]  /*d120*/  IMAD.MOV.U32 R3, RZ, RZ, 0x1f ;  /* 0x0000001fff037424 */ /* 0x000fe200078e00ff */
[----:B------:R-:W-:-:S02]  /*d130*/  MOV R2, 0xd150 ;  /* 0x0000d15000027802 */ /* 0x000fc40000000f00 */
[----:B------:R-:W-:Y:S05]  /*d140*/  CALL.REL.NOINC `($__internal_28_$__cuda_sm70_shflsync_idx_p) ;  /* 0x000021a000007944 */ /* 0x000fea0003c00000 */
[----:B------:R-:W-:Y:S01]  /*d150*/  MOV R10, R198 ;  /* 0x000000c6000a7202 */ /* 0x000fe20000000f00 */
[----:B------:R-:W-:Y:S05]  /*d160*/  BRA `(.L_x_1961) ;  /* 0xffff34c000007947 */ /* 0x000fea000383ffff */
.L_x_1847:
[----:B------:R-:W-:Y:S01]  /*d170*/  IMAD.MOV.U32 R199, RZ, RZ, R4 ;  /* 0x000000ffffc77224 */ /* 0x000fe200078e0004 */
[----:B------:R-:W-:-:S02]  /*d180*/  MOV R3, 0x1f ;  /* 0x0000001f00037802 */ /* 0x000fc40000000f00 */
[----:B------:R-:W-:Y:S02]  /*d190*/  MOV R2, 0xd1b0 ;  /* 0x0000d1b000027802 */ /* 0x000fe40000000f00 */
[----:B-1234-:R-:W-:Y:S05]  /*d1a0*/  CALL.REL.NOINC `($__internal_28_$__cuda_sm70_shflsync_idx_p) ;  /* 0x0000214000007944 */ /* 0x01efea0003c00000 */
[----:B------:R-:W-:Y:S01]  /*d1b0*/  MOV R6, R198 ;  /* 0x000000c600067202 */ /* 0x000fe20000000f00 */
[----:B------:R-:W-:Y:S05]  /*d1c0*/  BRA `(.L_x_1846) ;  /* 0xffff34c000007947 */ /* 0x000fea000383ffff */
.L_x_1855:
[----:B------:R-:W-:Y:S01]  /*d1d0*/  IMAD.MOV.U32 R199, RZ, RZ, R5 ;  /* 0x000000ffffc77224 */ /* 0x000fe200078e0005 */
[----:B------:R-:W-:Y:S01]  /*d1e0*/  MOV R198, RZ ;  /* 0x000000ff00c67202 */ /* 0x000fe20000000f00 */
[----:B------:R-:W-:Y:S01]  /*d1f0*/  IMAD.MOV.U32 R3, RZ, RZ, 0x1c1f ;  /* 0x00001c1fff037424 */ /* 0x000fe200078e00ff */
[----:B------:R-:W-:Y:S02]  /*d200*/  MOV R2, 0xd220 ;  /* 0x0000d22000027802 */ /* 0x000fe40000000f00 */
[----:B-----5:R-:W-:Y:S05]  /*d210*/  CALL.REL.NOINC `($__internal_28_$__cuda_sm70_shflsync_idx_p) ;  /* 0x000020d000007944 */ /* 0x020fea0003c00000 */
[----:B------:R-:W-:Y:S01]  /*d220*/  MOV R4, R198 ;  /* 0x000000c600047202 */ /* 0x000fe20000000f00 */
[----:B------:R-:W-:Y:S05]  /*d230*/  BRA `(.L_x_1962) ;  /* 0xffff50b000007947 */ /* 0x000fea000383ffff */
.L_x_1856:
[----:B------:R-:W-:Y:S01]  /*d240*/  IMAD.MOV.U32 R199, RZ, RZ, R12 ;  /* 0x000000ffffc77224 */ /* 0x000fe200078e000c */
[----:B------:R-:W-:Y:S01]  /*d250*/  MOV R198, RZ ;  /* 0x000000ff00c67202 */ /* 0x000fe20000000f00 */
[----:B------:R-:W-:Y:S01]  /*d260*/  IMAD.MOV.U32 R3, RZ, RZ, 0x1c1f ;  /* 0x00001c1fff037424 */ /* 0x000fe200078e00ff */
[----:B------:R-:W-:Y:S02]  /*d270*/  MOV R2, 0xd290 ;  /* 0x0000d29000027802 */ /* 0x000fe40000000f00 */
[----:B-12--5:R-:W-:Y:S05]  /*d280*/  CALL.REL.NOINC `($__internal_28_$__cuda_sm70_shflsync_idx_p) ;  /* 0x0000206000007944 */ /* 0x026fea0003c00000 */
[----:B------:R-:W-:Y:S01]  /*d290*/  MOV R0, R198 ;  /* 0x000000c600007202 */ /* 0x000fe20000000f00 */
[----:B------:R-:W-:Y:S05]  /*d2a0*/  BRA `(.L_x_1963) ;  /* 0xffff506000007947 */ /* 0x000fea000383ffff */
.L_x_1859:
[----:B------:R-:W-:Y:S01]  /*d2b0*/  IMAD.MOV.U32 R199, RZ, RZ, R5 ;  /* 0x000000ffffc77224 */ /* 0x000fe200078e0005 */
[----:B------:R-:W-:Y:S01]  /*d2c0*/  MOV R198, 0x1 ;  /* 0x0000000100c67802 */ /* 0x000fe20000000f00 */
[----:B--2---:R-:W-:Y:S01]  /*d2d0*/  IMAD.MOV.U32 R3, RZ, RZ, 0x1c1f ;  /* 0x00001c1fff037424 */ /* 0x004fe200078e00ff */
[----:B------:R-:W-:-:S02]  /*d2e0*/  MOV R2, 0xd300 ;  /* 0x0000d30000027802 */ /* 0x000fc40000000f00 */
[----:B-1-345:R-:W-:Y:S05]  /*d2f0*/  CALL.REL.NOINC `($__internal_28_$__cuda_sm70_shflsync_idx_p) ;  /* 0x00001ff000007944 */ /* 0x03afea0003c00000 */
[----:B------:R-:W-:Y:S01]  /*d300*/  IMAD.MOV.U32 R4, RZ, RZ, R198 ;  /* 0x000000ffff047224 */ /* 0x000fe200078e00c6 */
[----:B------:R-:W-:Y:S01]  /*d310*/  MOV R198, 0x1 ;  /* 0x0000000100c67802 */ /* 0x000fe20000000f00 */
[----:B------:R-:W-:Y:S01]  /*d320*/  IMAD.MOV.U32 R199, RZ, RZ, R12 ;  /* 0x000000ffffc77224 */ /* 0x000fe200078e000c */
[----:B------:R-:W-:-:S02]  /*d330*/  MOV R3, 0x1c1f ;  /* 0x00001c1f00037802 */ /* 0x000fc40000000f00 */
[----:B------:R-:W-:Y:S02]  /*d340*/  MOV R2, 0xd360 ;  /* 0x0000d36000027802 */ /* 0x000fe40000000f00 */
[----:B------:R-:W-:Y:S05]  /*d350*/  CALL.REL.NOINC `($__internal_28_$__cuda_sm70_shflsync_idx_p) ;  /* 0x00001f9000007944 */ /* 0x000fea0003c00000 */
[----:B------:R-:W-:Y:S01]  /*d360*/  MOV R0, R198 ;  /* 0x000000c600007202 */ /* 0x000fe20000000f00 */
[----:B------:R-:W-:Y:S05]  /*d370*/  BRA `(.L_x_1964) ;  /* 0xffff513000007947 */ /* 0x000fea000383ffff */
.L_x_1862:
[----:B------:R-:W-:Y:S01]  /*d380*/  IMAD.MOV.U32 R199, RZ, RZ, R5 ;  /* 0x000000ffffc77224 */ /* 0x000fe200078e0005 */
[----:B------:R-:W-:Y:S01]  /*d390*/  MOV R198, 0x2 ;  /* 0x0000000200c67802 */ /* 0x000fe20000000f00 */
[----:B-1----:R-:W-:Y:S01]  /*d3a0*/  IMAD.MOV.U32 R3, RZ, RZ, 0x1c1f ;  /* 0x00001c1fff037424 */ /* 0x002fe200078e00ff */
[----:B------:R-:W-:Y:S02]  /*d3b0*/  MOV R2, 0xd3d0 ;  /* 0x0000d3d000027802 */ /* 0x000fe40000000f00 */
[----:B--2345:R-:W-:Y:S05]  /*d3c0*/  CALL.REL.NOINC `($__internal_28_$__cuda_sm70_shflsync_idx_p) ;  /* 0x00001f2000007944 */ /* 0x03cfea0003c00000 */
[----:B------:R-:W-:Y:S01]  /*d3d0*/  MOV R4, R198 ;  /* 0x000000c600047202 */ /* 0x000fe20000000f00 */
[----:B------:R-:W-:Y:S05]  /*d3e0*/  BRA `(.L_x_1965) ;  /* 0xffff524000007947 */ /* 0x000fea000383ffff */
.L_x_1863:
[----:B------:R-:W-:Y:S01]  /*d3f0*/  IMAD.MOV.U32 R199, RZ, RZ, R12 ;  /* 0x000000ffffc77224 */ /* 0x000fe200078e000c */
[----:B------:R-:W-:Y:S01]  /*d400*/  MOV R198, 0x2 ;  /* 0x0000000200c67802 */ /* 0x000fe20000000f00 */
[----:B------:R-:W-:Y:S01]  /*d410*/  IMAD.MOV.U32 R3, RZ, RZ, 0x1c1f ;  /* 0x00001c1fff037424 */ /* 0x000fe200078e00ff */
[----:B------:R-:W-:Y:S02]  /*d420*/  MOV R2, 0xd440 ;  /* 0x0000d44000027802 */ /* 0x000fe40000000f00 */
[----:B-12345:R-:W-:Y:S05]  /*d430*/  CALL.REL.NOINC `($__internal_28_$__cuda_sm70_shflsync_idx_p) ;  /* 0x00001eb000007944 */ /* 0x03efea0003c00000 */
[----:B------:R-:W-:Y:S01]  /*d440*/  MOV R0, R198 ;  /* 0x000000c600007202 */ /* 0x000fe20000000f00 */
[----:B------:R-:W-:Y:S05]  /*d450*/  BRA `(.L_x_1966) ;  /* 0xffff51f000007947 */ /* 0x000fea000383ffff */
.L_x_1866:
[----:B------:R-:W-:Y:S01]  /*d460*/  IMAD.MOV.U32 R199, RZ, RZ, R5 ;  /* 0x000000ffffc77224 */ /* 0x000fe200078e0005 */
[----:B------:R-:W-:Y:S01]  /*d470*/  MOV R198, 0x3 ;  /* 0x0000000300c67802 */ /* 0x000fe20000000f00 */
[----:B-1----:R-:W-:Y:S01]  /*d480*/  IMAD.MOV.U32 R3, RZ, RZ, 0x1c1f ;  /* 0x00001c1fff037424 */ /* 0x002fe200078e00ff */
[----:B------:R-:W-:-:S02]  /*d490*/  MOV R2, 0xd4b0 ;  /* 0x0000d4b000027802 */ /* 0x000fc40000000f00 */
[----:B--2345:R-:W-:Y:S05]  /*d4a0*/  CALL.REL.NOINC `($__internal_28_$__cuda_sm70_shflsync_idx_p) ;  /* 0x00001e4000007944 */ /* 0x03cfea0003c00000 */
        /* <DEDUP_REMOVED lines=8> */
.L_x_1869:
[----:B------:R-:W-:Y:S01]  /*d530*/  IMAD.MOV.U32 R199, RZ, RZ, R24 ;  /* 0x000000ffffc77224 */ /* 0x000fe200078e0018 */
[----:B------:R-:W-:Y:S01]  /*d540*/  MOV R198, 0x1 ;  /* 0x0000000100c67802 */ /* 0x000fe20000000f00 */
[----:B---3--:R-:W-:Y:S01]  /*d550*/  IMAD.MOV.U32 R3, RZ, RZ, 0x1c1f ;  /* 0x00001c1fff037424 */ /* 0x008fe200078e00ff */
[----:B------:R-:W-:Y:S02]  /*d560*/  MOV R2, 0xd580 ;  /* 0x0000d58000027802 */ /* 0x000fe40000000f00 */
[----:B------:R-:W-:Y:S05]  /*d570*/  CALL.REL.NOINC `($__internal_28_$__cuda_sm70_shflsync_idx_p) ;  /* 0x00001d7000007944 */ /* 0x000fea0003c00000 */
[----:B------:R-:W-:Y:S01]  /*d580*/  IMAD.MOV.U32 R20, RZ, RZ, R198 ;  /* 0x000000ffff147224 */ /* 0x000fe200078e00c6 */
[----:B------:R-:W-:Y:S01]  /*d590*/  MOV R198, 0x1 ;  /* 0x0000000100c67802 */ /* 0x000fe20000000f00 */
[----:B------:R-:W-:Y:S01]  /*d5a0*/  IMAD.MOV.U32 R199, RZ, RZ, R25 ;  /* 0x000000ffffc77224 */ /* 0x000fe200078e0019 */
[----:B------:R-:W-:Y:S02]  /*d5b0*/  MOV R3, 0x1c1f ;  /* 0x00001c1f00037802 */ /* 0x000fe40000000f00 */
[----:B------:R-:W-:Y:S02]  /*d5c0*/  MOV R2, 0xd5e0 ;  /* 0x0000d5e000027802 */ /* 0x000fe40000000f00 */
[----:B------:R-:W-:Y:S05]  /*d5d0*/  CALL.REL.NOINC `($__internal_28_$__cuda_sm70_shflsync_idx_p) ;  /* 0x00001d1000007944 */ /* 0x000fea0003c00000 */
[----:B------:R-:W-:Y:S01]  /*d5e0*/  MOV R2, R198 ;  /* 0x000000c600027202 */ /* 0x000fe20000000f00 */
[----:B------:R-:W-:Y:S05]  /*d5f0*/  BRA `(.L_x_1968) ;  /* 0xffff5b2000007947 */ /* 0x000fea000383ffff */
.L_x_1872:
[----:B------:R-:W-:Y:S01]  /*d600*/  IMAD.MOV.U32 R199, RZ, RZ, R5 ;  /* 0x000000ffffc77224 */ /* 0x000fe200078e0005 */
[----:B------:R-:W-:Y:S01]  /*d610*/  MOV R198, RZ ;  /* 0x000000ff00c67202 */ /* 0x000fe20000000f00 */
[----:B------:R-:W-:Y:S01]  /*d620*/  IMAD.MOV.U32 R3, RZ, RZ, 0x1c1f ;  /* 0x00001c1fff037424 */ /* 0x000fe200078e00ff */
[----:B------:R-:W-:-:S02]  /*d630*/  MOV R2, 0xd650 ;  /* 0x0000d65000027802 */ /* 0x000fc40000000f00 */
[----:B------:R-:W-:Y:S05]  /*d640*/  CALL.REL.NOINC `($__internal_28_$__cuda_sm70_shflsync_idx_p) ;  /* 0x00001ca000007944 */ /* 0x000fea0003c00000 */
[----:B------:R-:W-:Y:S01]  /*d650*/  MOV R4, R198 ;  /* 0x000000c600047202 */ /* 0x000fe20000000f00 */
[----:B------:R-:W-:Y:S05]  /*d660*/  BRA `(.L_x_1969) ;  /* 0xffff644000007947 */ /* 0x000fea000383ffff */
.L_x_1873:
[----:B------:R-:W-:Y:S01]  /*d670*/  IMAD.MOV.U32 R199, RZ, RZ, R10 ;  /* 0x000000ffffc77224 */ /* 0x000fe200078e000a */
[----:B------:R-:W-:Y:S01]  /*d680*/  MOV R198, RZ ;  /* 0x000000ff00c67202 */ /* 0x000fe20000000f00 */
[----:B------:R-:W-:Y:S01]  /*d690*/  IMAD.MOV.U32 R3, RZ, RZ, 0x1c1f ;  /* 0x00001c1fff037424 */ /* 0x000fe200078e00ff */
[----:B------:R-:W-:-:S02]  /*d6a0*/  MOV R2, 0xd6c0 ;  /* 0x0000d6c000027802 */ /* 0x000fc40000000f00 */
[----:B-12---:R-:W-:Y:S05]  /*d6b0*/  CALL.REL.NOINC `($__internal_28_$__cuda_sm70_shflsync_idx_p) ;  /* 0x00001c3000007944 */ /* 0x006fea0003c00000 */
[----:B------:R-:W-:Y:S01]  /*d6c0*/  MOV R0, R198 ;  /* 0x000000c600007202 */ /* 0x000fe20000000f00 */
[----:B------:R-:W-:Y:S05]  /*d6d0*/  BRA `(.L_x_1970) ;  /* 0xffff63f000007947 */ /* 0x000fea000383ffff */
.L_x_1876:
[----:B------:R-:W-:Y:S01]  /*d6e0*/  IMAD.MOV.U32 R199, RZ, RZ, R5 ;  /* 0x000000ffffc77224 */ /* 0x000fe200078e0005 */
[----:B------:R-:W-:Y:S01]  /*d6f0*/  MOV R198, 0x1 ;  /* 0x0000000100c67802 */ /* 0x000fe20000000f00 */
[----:B--2---:R-:W-:Y:S01]  /*d700*/  IMAD.MOV.U32 R3, RZ, RZ, 0x1c1f ;  /* 0x00001c1fff037424 */ /* 0x004fe200078e00ff */
[----:B------:R-:W-:-:S03]  /*d710*/  MOV R2, 0xd730 ;  /* 0x0000d73000027802 */ /* 0x000fc60000000f00 */
[----:B-1-34-:R-:W-:Y:S05]  /*d720*/  CALL.REL.NOINC `($__internal_28_$__cuda_sm70_shflsync_idx_p) ;  /* 0x00001bc000007944 */ /* 0x01afea0003c00000 */
        /* <DEDUP_REMOVED lines=8> */
.L_x_1877:
[----:B------:R-:W-:Y:S01]  /*d7b0*/  IMAD.MOV.U32 R116, RZ, RZ, R0 ;  /* 0x000000ffff747224 */ /* 0x000fe200078e0000 */
[----:B------:R-:W-:Y:S02]  /*d7c0*/  MOV R3, 0x2 ;  /* 0x0000000200037802 */ /* 0x000fe40000000f00 */
[----:B------:R-:W-:Y:S02]  /*d7d0*/  MOV R2, 0xd7f0 ;  /* 0x0000d7f000027802 */ /* 0x000fe40000000f00 */
[----:B------:R-:W-:Y:S05]  /*d7e0*/  CALL.REL.NOINC `($__internal_27_$__cuda_sm70_shflsync_bfly_p) ;  /* 0x00001aa000007944 */ /* 0x000fea0003c00000 */
[----:B------:R-:W-:Y:S01]  /*d7f0*/  MOV R2, R158 ;  /* 0x0000009e00027202 */ /* 0x000fe20000000f00 */
[----:B------:R-:W-:Y:S05]  /*d800*/  BRA `(.L_x_1972) ;  /* 0xffff6c0000007947 */ /* 0x000fea000383ffff */
.L_x_1878:
[----:B------:R-:W-:Y:S01]  /*d810*/  IMAD.MOV.U32 R116, RZ, RZ, R4 ;  /* 0x000000ffff747224 */ /* 0x000fe200078e0004 */
[----:B------:R-:W-:Y:S02]  /*d820*/  MOV R3, 0x1 ;  /* 0x0000000100037802 */ /* 0x000fe40000000f00 */
[----:B------:R-:W-:Y:S02]  /*d830*/  MOV R2, 0xd850 ;  /* 0x0000d85000027802 */ /* 0x000fe40000000f00 */
[----:B-1----:R-:W-:Y:S05]  /*d840*/  CALL.REL.NOINC `($__internal_27_$__cuda_sm70_shflsync_bfly_p) ;  /* 0x00001a4000007944 */ /* 0x002fea0003c00000 */
[----:B------:R-:W-:Y:S01]  /*d850*/  FMNMX.FTZ R122, R4, R158, !PT ;  /* 0x0000009e047a7209 */ /* 0x000fe20007810000 */
[----:B------:R-:W-:Y:S01]  /*d860*/  IMAD.MOV.U32 R116, RZ, RZ, R5 ;  /* 0x000000ffff747224 */ /* 0x000fe200078e0005 */
[----:B------:R-:W-:Y:S01]  /*d870*/  MOV R2, 0xd8a0 ;  /* 0x0000d8a000027802 */ /* 0x000fe20000000f00 */
[----:B------:R-:W-:-:S02]  /*d880*/  IMAD.MOV.U32 R3, RZ, RZ, 0x2 ;  /* 0x00000002ff037424 */ /* 0x000fc400078e00ff */
[----:B------:R-:W-:Y:S05]  /*d890*/  CALL.REL.NOINC `($__internal_27_$__cuda_sm70_shflsync_bfly_p) ;  /* 0x000019f000007944 */ /* 0x000fea0003c00000 */
[----:B------:R-:W-:Y:S01]  /*d8a0*/  FMNMX.FTZ R5, R5, R158, !PT ;  /* 0x0000009e05057209 */ /* 0x000fe20007810000 */
[----:B------:R-:W-:Y:S01]  /*d8b0*/  IMAD.MOV.U32 R3, RZ, RZ, 0x1 ;  /* 0x00000001ff037424 */ /* 0x000fe200078e00ff */
[----:B------:R-:W-:-:S03]  /*d8c0*/  MOV R2, 0xd8f0 ;  /* 0x0000d8f000027802 */ /* 0x000fc60000000f00 */
[----:B------:R-:W-:Y:S02]  /*d8d0*/  IMAD.MOV.U32 R116, RZ, RZ, R5 ;  /* 0x000000ffff747224 */ /* 0x000fe400078e0005 */
[----:B------:R-:W-:Y:S05]  /*d8e0*/  CALL.REL.NOINC `($__internal_27_$__cuda_sm70_shflsync_bfly_p) ;  /* 0x000019a000007944 */ /* 0x000fea0003c00000 */
[----:B------:R-:W-:Y:S01]  /*d8f0*/  FMNMX.FTZ R121, R5, R158, !PT ;  /* 0x0000009e05797209 */ /* 0x000fe20007810000 */
[----:B------:R-:W-:Y:S01]  /*d900*/  IMAD.MOV.U32 R116, RZ, RZ, R6 ;  /* 0x000000ffff747224 */ /* 0x000fe200078e0006 */
[----:B------:R-:W-:Y:S01]  /*d910*/  MOV R2, 0xd940 ;  /* 0x0000d94000027802 */ /* 0x000fe20000000f00 */
[----:B------:R-:W-:Y:S02]  /*d920*/  IMAD.MOV.U32 R3, RZ, RZ, 0x2 ;  /* 0x00000002ff037424 */ /* 0x000fe400078e00ff */
        /* <DEDUP_REMOVED lines=16> */
[----:B------:R-:W-:Y:S01]  /*da30*/  MOV R8, R158 ;  /* 0x0000009e00087202 */ /* 0x000fe20000000f00 */
[----:B------:R-:W-:Y:S05]  /*da40*/  BRA `(.L_x_1973) ;  /* 0xffff6ab000007947 */ /* 0x000fea000383ffff */
.L_x_1880:
[----:B------:R-:W-:Y:S01]  /*da50*/  MOV R198, RZ ;  /* 0x000000ff00c67202 */ /* 0x000fe20000000f00 */
[----:B------:R-:W-:Y:S01]  /*da60*/  IMAD.MOV.U32 R199, RZ, RZ, R10 ;  /* 0x000000ffffc77224 */ /* 0x000fe200078e000a */
[----:B------:R-:W-:Y:S01]  /*da70*/  MOV R2, 0xdaa0 ;  /* 0x0000daa000027802 */ /* 0x000fe20000000f00 */
[----:B------:R-:W-:Y:S02]  /*da80*/  IMAD.MOV.U32 R3, RZ, RZ, 0x1c1f ;  /* 0x00001c1fff037424 */ /* 0x000fe400078e00ff */
[----:B-1234-:R-:W-:Y:S05]  /*da90*/  CALL.REL.NOINC `($__internal_28_$__cuda_sm70_shflsync_idx_p) ;  /* 0x0000185000007944 */ /* 0x01efea0003c00000 */
[----:B------:R-:W-:Y:S01]  /*daa0*/  MOV R2, R198 ;  /* 0x000000c600027202 */ /* 0x000fe20000000f00 */
[----:B------:R-:W-:-:S05]  /*dab0*/  BRA `(.L_x_1974) ;  /* 0xffff7d5000007947 */ /* 0x000fca000383ffff */
.L_x_1883:
[----:B------:R-:W-:Y:S01]  /*dac0*/  MOV R198, 0x1 ;  /* 0x0000000100c67802 */ /* 0x000fe20000000f00 */
[----:B------:R-:W-:Y:S01]  /*dad0*/  IMAD.MOV.U32 R199, RZ, RZ, R10 ;  /* 0x000000ffffc77224 */ /* 0x000fe200078e000a */
[----:B------:R-:W-:Y:S01]  /*dae0*/  MOV R2, 0xdb10 ;  /* 0x0000db1000027802 */ /* 0x000fe20000000f00 */
[----:B------:R-:W-:Y:S02]  /*daf0*/  IMAD.MOV.U32 R3, RZ, RZ, 0x1c1f ;  /* 0x00001c1fff037424 */ /* 0x000fe400078e00ff */
[----:B-12-4-:R-:W-:Y:S05]  /*db00*/  CALL.REL.NOINC `($__internal_28_$__cuda_sm70_shflsync_idx_p) ;  /* 0x000017e000007944 */ /* 0x016fea0003c00000 */
[----:B------:R-:W-:Y:S01]  /*db10*/  MOV R3, 0x1c1f ;  /* 0x00001c1f00037802 */ /* 0x000fe20000000f00 */
[----:B------:R-:W-:Y:S01]  /*db20*/  IMAD.MOV.U32 R4, RZ, RZ, R198 ;  /* 0x000000ffff047224 */ /* 0x000fe200078e00c6 */
[----:B------:R-:W-:Y:S01]  /*db30*/  MOV R198, 0x1 ;  /* 0x0000000100c67802 */ /* 0x000fe20000000f00 */
[----:B------:R-:W-:Y:S01]  /*db40*/  IMAD.MOV.U32 R199, RZ, RZ, R11 ;  /* 0x000000ffffc77224 */ /* 0x000fe200078e000b */
[----:B------:R-:W-:Y:S02]  /*db50*/  MOV R2, 0xdb70 ;  /* 0x0000db7000027802 */ /* 0x000fe40000000f00 */
[----:B------:R-:W-:Y:S05]  /*db60*/  CALL.REL.NOINC `($__internal_28_$__cuda_sm70_shflsync_idx_p) ;  /* 0x0000178000007944 */ /* 0x000fea0003c00000 */
[----:B------:R-:W-:Y:S01]  /*db70*/  MOV R2, R198 ;  /* 0x000000c600027202 */ /* 0x000fe20000000f00 */
[----:B------:R-:W-:-:S05]  /*db80*/  BRA `(.L_x_1975) ;  /* 0xffff7df000007947 */ /* 0x000fca000383ffff */
.L_x_1886:
[----:B------:R-:W-:Y:S01]  /*db90*/  MOV R198, RZ ;  /* 0x000000ff00c67202 */ /* 0x000fe20000000f00 */
[----:B------:R-:W-:Y:S01]  /*dba0*/  IMAD.MOV.U32 R199, RZ, RZ, R157 ;  /* 0x000000ffffc77224 */ /* 0x000fe200078e009d */
[----:B------:R-:W-:Y:S01]  /*dbb0*/  MOV R2, 0xdbe0 ;  /* 0x0000dbe000027802 */ /* 0x000fe20000000f00 */
[----:B------:R-:W-:Y:S02]  /*dbc0*/  IMAD.MOV.U32 R3, RZ, RZ, 0x1c1f ;  /* 0x00001c1fff037424 */ /* 0x000fe400078e00ff */
[----:B------:R-:W-:Y:S05]  /*dbd0*/  CALL.REL.NOINC `($__internal_28_$__cuda_sm70_shflsync_idx_p) ;  /* 0x0000171000007944 */ /* 0x000fea0003c00000 */
[----:B------:R-:W-:Y:S01]  /*dbe0*/  MOV R116, R198 ;  /* 0x000000c600747202 */ /* 0x000fe20000000f00 */
[----:B------:R-:W-:-:S05]  /*dbf0*/  BRA `(.L_x_1976) ;  /* 0xffff86d000007947 */ /* 0x000fca000383ffff */
.L_x_1887:
[----:B------:R-:W-:Y:S01]  /*dc00*/  MOV R198, RZ ;  /* 0x000000ff00c67202 */ /* 0x000fe20000000f00 */
[----:B------:R-:W-:Y:S01]  /*dc10*/  IMAD.MOV.U32 R199, RZ, RZ, R162 ;  /* 0x000000ffffc77224 */ /* 0x000fe200078e00a2 */
[----:B------:R-:W-:Y:S01]  /*dc20*/  MOV R2, 0xdc50 ;  /* 0x0000dc5000027802 */ /* 0x000fe20000000f00 */
[----:B------:R-:W-:Y:S02]  /*dc30*/  IMAD.MOV.U32 R3, RZ, RZ, 0x1c1f ;  /* 0x00001c1fff037424 */ /* 0x000fe400078e00ff */
[----:B-12---:R-:W-:Y:S05]  /*dc40*/  CALL.REL.NOINC `($__internal_28_$__cuda_sm70_shflsync_idx_p) ;  /* 0x000016a000007944 */ /* 0x006fea0003c00000 */
[----:B------:R-:W-:Y:S01]  /*dc50*/  MOV R2, R198 ;  /* 0x000000c600027202 */ /* 0x000fe20000000f00 */
[----:B------:R-:W-:-:S05]  /*dc60*/  BRA `(.L_x_1977) ;  /* 0xffff868000007947 */ /* 0x000fca000383ffff */
.L_x_1888:
[----:B------:R-:W-:Y:S01]  /*dc70*/  MOV R198, 0x1 ;  /* 0x0000000100c67802 */ /* 0x000fe20000000f00 */
[----:B------:R-:W-:Y:S01]  /*dc80*/  IMAD.MOV.U32 R199, RZ, RZ, R157 ;  /* 0x000000ffffc77224 */ /* 0x000fe200078e009d */
[----:B--2---:R-:W-:Y:S01]  /*dc90*/  MOV R2, 0xdcc0 ;  /* 0x0000dcc000027802 */ /* 0x004fe20000000f00 */
[----:B------:R-:W-:Y:S02]  /*dca0*/  IMAD.MOV.U32 R3, RZ, RZ, 0x1c1f ;  /* 0x00001c1fff037424 */ /* 0x000fe400078e00ff */
[----:B-1-3--:R-:W-:Y:S05]  /*dcb0*/  CALL.REL.NOINC `($__internal_28_$__cuda_sm70_shflsync_idx_p) ;  /* 0x0000163000007944 */ /* 0x00afea0003c00000 */
        /* <DEDUP_REMOVED lines=8> */
.L_x_1889:
[----:B------:R-:W-:Y:S02]  /*dd40*/  MOV R3, 0x2 ;  /* 0x0000000200037802 */ /* 0x000fe40000000f00 */
[----:B------:R-:W-:Y:S02]  /*dd50*/  MOV R2, 0xdd70 ;  /* 0x0000dd7000027802 */ /* 0x000fe40000000f00 */
[----:B---3--:R-:W-:Y:S05]  /*dd60*/  CALL.REL.NOINC `($__internal_27_$__cuda_sm70_shflsync_bfly_p) ;  /* 0x0000152000007944 */ /* 0x008fea0003c00000 */
[----:B------:R-:W-:Y:S01]  /*dd70*/  MOV R2, R158 ;  /* 0x0000009e00027202 */ /* 0x000fe20000000f00 */
[----:B------:R-:W-:-:S05]  /*dd80*/  BRA `(.L_x_1979) ;  /* 0xffff8ac000007947 */ /* 0x000fca000383ffff */
.L_x_1890:
[----:B------:R-:W-:Y:S01]  /*dd90*/  MOV R3, 0x1 ;  /* 0x0000000100037802 */ /* 0x000fe20000000f00 */
[----:B-1----:R-:W-:Y:S01]  /*dda0*/  IMAD.MOV.U32 R116, RZ, RZ, R122 ;  /* 0x000000ffff747224 */ /* 0x002fe200078e007a */
[----:B------:R-:W-:Y:S02]  /*ddb0*/  MOV R2, 0xddd0 ;  /* 0x0000ddd000027802 */ /* 0x000fe40000000f00 */
[----:B---3--:R-:W-:Y:S05]  /*ddc0*/  CALL.REL.NOINC `($__internal_27_$__cuda_sm70_shflsync_bfly_p) ;  /* 0x000014c000007944 */ /* 0x008fea0003c00000 */
[----:B------:R-:W-:Y:S01]  /*ddd0*/  IMAD.MOV.U32 R116, RZ, RZ, R120 ;  /* 0x000000ffff747224 */ /* 0x000fe200078e0078 */
[----:B------:R-:W-:Y:S01]  /*dde0*/  FMNMX.FTZ R122, R122, R158, !PT ;  /* 0x0000009e7a7a7209 */ /* 0x000fe20007810000 */
[----:B------:R-:W-:Y:S01]  /*ddf0*/  IMAD.MOV.U32 R3, RZ, RZ, 0x2 ;  /* 0x00000002ff037424 */ /* 0x000fe200078e00ff */
[----:B------:R-:W-:Y:S02]  /*de00*/  MOV R2, 0xde20 ;  /* 0x0000de2000027802 */ /* 0x000fe40000000f00 */
[----:B------:R-:W-:Y:S05]  /*de10*/  CALL.REL.NOINC `($__internal_27_$__cuda_sm70_shflsync_bfly_p) ;  /* 0x0000147000007944 */ /* 0x000fea0003c00000 */
[----:B------:R-:W-:Y:S01]  /*de20*/  FMNMX.FTZ R116, R120, R158, !PT ;  /* 0x0000009e78747209 */ /* 0x000fe20007810000 */
[----:B------:R-:W-:Y:S01]  /*de30*/  IMAD.MOV.U32 R3, RZ, RZ, 0x1 ;  /* 0x00000001ff037424 */ /* 0x000fe200078e00ff */
[----:B------:R-:W-:Y:S02]  /*de40*/  MOV R2, 0xde60 ;  /* 0x0000de6000027802 */ /* 0x000fe40000000f00 */
[----:B------:R-:W-:Y:S05]  /*de50*/  CALL.REL.NOINC `($__internal_27_$__cuda_sm70_shflsync_bfly_p) ;  /* 0x0000143000007944 */ /* 0x000fea0003c00000 */
[----:B------:R-:W-:Y:S01]  /*de60*/  IMAD.MOV.U32 R3, RZ, RZ, 0x2 ;  /* 0x00000002ff037424 */ /* 0x000fe200078e00ff */
[----:B------:R-:W-:Y:S01]  /*de70*/  FMNMX.FTZ R121, R116, R158, !PT ;  /* 0x0000009e74797209 */ /* 0x000fe20007810000 */
[----:B------:R-:W-:Y:S01]  /*de80*/  IMAD.MOV.U32 R116, RZ, RZ, R156 ;  /* 0x000000ffff747224 */ /* 0x000fe200078e009c */
        /* <DEDUP_REMOVED lines=15> */
[----:B------:R-:W-:Y:S01]  /*df80*/  MOV R2, R158 ;  /* 0x0000009e00027202 */ /* 0x000fe20000000f00 */
[----:B------:R-:W-:-:S05]  /*df90*/  BRA `(.L_x_1980) ;  /* 0xffff89a000007947 */ /* 0x000fca000383ffff */
.L_x_1892:
[----:B------:R-:W-:Y:S01]  /*dfa0*/  IMAD.MOV.U32 R116, RZ, RZ, R200 ;  /* 0x000000ffff747224 */ /* 0x000fe200078e00c8 */
[----:B------:R-:W-:-:S02]  /*dfb0*/  MOV R3, 0x2 ;  /* 0x0000000200037802 */ /* 0x000fc40000000f00 */
[----:B------:R-:W-:Y:S02]  /*dfc0*/  MOV R2, 0xdfe0 ;  /* 0x0000dfe000027802 */ /* 0x000fe40000000f00 */
[----:B------:R-:W-:Y:S05]  /*dfd0*/  CALL.REL.NOINC `($__internal_27_$__cuda_sm70_shflsync_bfly_p) ;  /* 0x000012b000007944 */ /* 0x000fea0003c00000 */
[----:B------:R-:W-:Y:S01]  /*dfe0*/  FADD.FTZ R116, R200, R158 ;  /* 0x0000009ec8747221 */ /* 0x000fe20000010000 */
[----:B------:R-:W-:Y:S02]  /*dff0*/  MOV R3, 0x1 ;  /* 0x0000000100037802 */ /* 0x000fe40000000f00 */
[----:B------:R-:W-:Y:S02]  /*e000*/  MOV R2, 0xe020 ;  /* 0x0000e02000027802 */ /* 0x000fe40000000f00 */
[----:B------:R-:W-:Y:S05]  /*e010*/  CALL.REL.NOINC `($__internal_27_$__cuda_sm70_shflsync_bfly_p) ;  /* 0x0000127000007944 */ /* 0x000fea0003c00000 */
[----:B------:R-:W-:Y:S01]  /*e020*/  FADD.FTZ R7, R116, R158 ;  /* 0x0000009e74077221 */ /* 0x000fe20000010000 */
[----:B------:R-:W-:Y:S02]  /*e030*/  MOV R116, R201 ;  /* 0x000000c900747202 */ /* 0x000fe40000000f00 */
[----:B------:R-:W-:Y:S02]  /*e040*/  MOV R3, 0x2 ;  /* 0x0000000200037802 */ /* 0x000fe40000000f00 */
[----:B------:R-:W-:Y:S02]  /*e050*/  MOV R2, 0xe070 ;  /* 0x0000e07000027802 */ /* 0x000fe40000000f00 */
[----:B------:R-:W-:Y:S05]  /*e060*/  CALL.REL.NOINC `($__internal_27_$__cuda_sm70_shflsync_bfly_p) ;  /* 0x0000122000007944 */ /* 0x000fea0003c00000 */
[----:B------:R-:W-:Y:S01]  /*e070*/  FADD.FTZ R6, R201, R158 ;  /* 0x0000009ec9067221 */ /* 0x000fe20000010000 */
[----:B------:R-:W-:Y:S02]  /*e080*/  MOV R3, 0x1 ;  /* 0x0000000100037802 */ /* 0x000fe40000000f00 */
[----:B------:R-:W-:-:S02]  /*e090*/  MOV R2, 0xe0c0 ;  /* 0x0000e0c000027802 */ /* 0x000fc40000000f00 */
[----:B------:R-:W-:Y:S02]  /*e0a0*/  MOV R116, R6 ;  /* 0x0000000600747202 */ /* 0x000fe40000000f00 */
        /* <DEDUP_REMOVED lines=8> */
[----:B------:R-:W-:Y:S02]  /*e130*/  MOV R2, 0xe160 ;  /* 0x0000e16000027802 */ /* 0x000fe40000000f00 */
[----:B------:R-:W-:-:S02]  /*e140*/  MOV R116, R5 ;  /* 0x0000000500747202 */ /* 0x000fc40000000f00 */
[----:B------:R-:W-:Y:S05]  /*e150*/  CALL.REL.NOINC `($__internal_27_$__cuda_sm70_shflsync_bfly_p) ;  /* 0x0000113000007944 */ /* 0x000fea0003c00000 */
[----:B------:R-:W-:Y:S01]  /*e160*/  FADD.FTZ R5, R5, R158 ;  /* 0x0000009e05057221 */ /* 0x000fe20000010000 */
[----:B------:R-:W-:-:S02]  /*e170*/  MOV R116, R221 ;  /* 0x000000dd00747202 */ /* 0x000fc40000000f00 */
[----:B------:R-:W-:Y:S02]  /*e180*/  MOV R3, 0x2 ;  /* 0x0000000200037802 */ /* 0x000fe40000000f00 */
[----:B------:R-:W-:Y:S02]  /*e190*/  MOV R2, 0xe1b0 ;  /* 0x0000e1b000027802 */ /* 0x000fe40000000f00 */
[----:B------:R-:W-:Y:S05]  /*e1a0*/  CALL.REL.NOINC `($__internal_27_$__cuda_sm70_shflsync_bfly_p) ;  /* 0x000010e000007944 */ /* 0x000fea0003c00000 */
[----:B------:R-:W-:Y:S01]  /*e1b0*/  FADD.FTZ R4, R221, R158 ;  /* 0x0000009edd047221 */ /* 0x000fe20000010000 */
[----:B------:R-:W-:Y:S02]  /*e1c0*/  MOV R3, 0x1 ;  /* 0x0000000100037802 */ /* 0x000fe40000000f00 */
[----:B------:R-:W-:Y:S02]  /*e1d0*/  MOV R2, 0xe200 ;  /* 0x0000e20000027802 */ /* 0x000fe40000000f00 */
[----:B------:R-:W-:Y:S02]  /*e1e0*/  MOV R116, R4 ;  /* 0x0000000400747202 */ /* 0x000fe40000000f00 */
[----:B------:R-:W-:Y:S05]  /*e1f0*/  CALL.REL.NOINC `($__internal_27_$__cuda_sm70_shflsync_bfly_p) ;  /* 0x0000109000007944 */ /* 0x000fea0003c00000 */
[----:B------:R-:W-:Y:S01]  /*e200*/  MOV R8, R158 ;  /* 0x0000009e00087202 */ /* 0x000fe20000000f00 */
[----:B------:R-:W-:Y:S05]  /*e210*/  BRA `(.L_x_1981) ;  /* 0xffff9fb000007947 */ /* 0x000fea000383ffff */
.L_x_1899:
[----:B-1234-:R-:W-:Y:S01]  /*e220*/  IMAD.MOV.U32 R199, RZ, RZ, R10 ;  /* 0x000000ffffc77224 */ /* 0x01efe200078e000a */
[----:B------:R-:W-:Y:S01]  /*e230*/  MOV R198, RZ ;  /* 0x000000ff00c67202 */ /* 0x000fe20000000f00 */
[----:B------:R-:W-:Y:S01]  /*e240*/  IMAD.MOV.U32 R3, RZ, RZ, 0x1c1f ;  /* 0x00001c1fff037424 */ /* 0x000fe200078e00ff */
[----:B------:R-:W-:-:S02]  /*e250*/  MOV R2, 0xe270 ;  /* 0x0000e27000027802 */ /* 0x000fc40000000f00 */
[----:B------:R-:W-:Y:S05]  /*e260*/  CALL.REL.NOINC `($__internal_28_$__cuda_sm70_shflsync_idx_p) ;  /* 0x0000108000007944 */ /* 0x000fea0003c00000 */
[----:B------:R-:W-:Y:S01]  /*e270*/  MOV R5, R198 ;  /* 0x000000c600057202 */ /* 0x000fe20000000f00 */
[----:B------:R-:W-:Y:S05]  /*e280*/  BRA `(.L_x_1982) ;  /* 0xffffb8e000007947 */ /* 0x000fea000383ffff */
.L_x_1900:
[----:B------:R-:W-:Y:S01]  /*e290*/  IMAD.MOV.U32 R199, RZ, RZ, R12 ;  /* 0x000000ffffc77224 */ /* 0x000fe200078e000c */
[----:B------:R-:W-:Y:S01]  /*e2a0*/  MOV R198, RZ ;  /* 0x000000ff00c67202 */ /* 0x000fe20000000f00 */
[----:B------:R-:W-:Y:S01]  /*e2b0*/  IMAD.MOV.U32 R3, RZ, RZ, 0x1c1f ;  /* 0x00001c1fff037424 */ /* 0x000fe200078e00ff */
[----:B------:R-:W-:-:S02]  /*e2c0*/  MOV R2, 0xe2e0 ;  /* 0x0000e2e000027802 */ /* 0x000fc40000000f00 */
[----:B-12---:R-:W-:Y:S05]  /*e2d0*/  CALL.REL.NOINC `($__internal_28_$__cuda_sm70_shflsync_idx_p) ;  /* 0x0000101000007944 */ /* 0x006fea0003c00000 */
[----:B------:R-:W-:Y:S01]  /*e2e0*/  MOV R0, R198 ;  /* 0x000000c600007202 */ /* 0x000fe20000000f00 */
[----:B------:R-:W-:Y:S05]  /*e2f0*/  BRA `(.L_x_1983) ;  /* 0xffffb89000007947 */ /* 0x000fea000383ffff */
.L_x_1903:
[----:B------:R-:W-:Y:S01]  /*e300*/  IMAD.MOV.U32 R199, RZ, RZ, R10 ;  /* 0x000000ffffc77224 */ /* 0x000fe200078e000a */
[----:B------:R-:W-:Y:S01]  /*e310*/  MOV R198, 0x1 ;  /* 0x0000000100c67802 */ /* 0x000fe20000000f00 */
[----:B--2---:R-:W-:Y:S01]  /*e320*/  IMAD.MOV.U32 R3, RZ, RZ, 0x1c1f ;  /* 0x00001c1fff037424 */ /* 0x004fe200078e00ff */
[----:B------:R-:W-:-:S02]  /*e330*/  MOV R2, 0xe350 ;  /* 0x0000e35000027802 */ /* 0x000fc40000000f00 */
        /* <DEDUP_REMOVED lines=9> */
.L_x_1906:
[----:B------:R-:W-:Y:S01]  /*e3d0*/  IMAD.MOV.U32 R199, RZ, RZ, R10 ;  /* 0x000000ffffc77224 */ /* 0x000fe200078e000a */
[----:B------:R-:W-:Y:S01]  /*e3e0*/  MOV R198, 0x2 ;  /* 0x0000000200c67802 */ /* 0x000fe20000000f00 */
[----:B-1----:R-:W-:Y:S01]  /*e3f0*/  IMAD.MOV.U32 R3, RZ, RZ, 0x1c1f ;  /* 0x00001c1fff037424 */ /* 0x002fe200078e00ff */
[----:B------:R-:W-:Y:S02]  /*e400*/  MOV R2, 0xe420 ;  /* 0x0000e42000027802 */ /* 0x000fe40000000f00 */
[----:B--234-:R-:W-:Y:S05]  /*e410*/  CALL.REL.NOINC `($__internal_28_$__cuda_sm70_shflsync_idx_p) ;  /* 0x00000ed000007944 */ /* 0x01cfea0003c00000 */
[----:B------:R-:W-:Y:S01]  /*e420*/  MOV R5, R198 ;  /* 0x000000c600057202 */ /* 0x000fe20000000f00 */
[----:B------:R-:W-:Y:S05]  /*e430*/  BRA `(.L_x_1985) ;  /* 0xffffba2000007947 */ /* 0x000fea000383ffff */
.L_x_1907:
[----:B------:R-:W-:Y:S01]  /*e440*/  IMAD.MOV.U32 R199, RZ, RZ, R12 ;  /* 0x000000ffffc77224 */ /* 0x000fe200078e000c */
[----:B------:R-:W-:Y:S01]  /*e450*/  MOV R198, 0x2 ;  /* 0x0000000200c67802 */ /* 0x000fe20000000f00 */
[----:B------:R-:W-:Y:S01]  /*e460*/  IMAD.MOV.U32 R3, RZ, RZ, 0x1c1f ;  /* 0x00001c1fff037424 */ /* 0x000fe200078e00ff */
[----:B------:R-:W-:Y:S02]  /*e470*/  MOV R2, 0xe490 ;  /* 0x0000e49000027802 */ /* 0x000fe40000000f00 */
[----:B-1234-:R-:W-:Y:S05]  /*e480*/  CALL.REL.NOINC `($__internal_28_$__cuda_sm70_shflsync_idx_p) ;  /* 0x00000e6000007944 */ /* 0x01efea0003c00000 */
[----:B------:R-:W-:Y:S01]  /*e490*/  MOV R0, R198 ;  /* 0x000000c600007202 */ /* 0x000fe20000000f00 */
[----:B------:R-:W-:Y:S05]  /*e4a0*/  BRA `(.L_x_1986) ;  /* 0xffffb9d000007947 */ /* 0x000fea000383ffff */
.L_x_1910:
[----:B------:R-:W-:Y:S01]  /*e4b0*/  IMAD.MOV.U32 R199, RZ, RZ, R10 ;  /* 0x000000ffffc77224 */ /* 0x000fe200078e000a */
[----:B------:R-:W-:Y:S01]  /*e4c0*/  MOV R198, 0x3 ;  /* 0x0000000300c67802 */ /* 0x000fe20000000f00 */
[----:B-1----:R-:W-:Y:S01]  /*e4d0*/  IMAD.MOV.U32 R3, RZ, RZ, 0x1c1f ;  /* 0x00001c1fff037424 */ /* 0x002fe200078e00ff */
[----:B------:R-:W-:-:S02]  /*e4e0*/  MOV R2, 0xe500 ;  /* 0x0000e50000027802 */ /* 0x000fc40000000f00 */
[----:B--234-:R-:W-:Y:S05]  /*e4f0*/  CALL.REL.NOINC `($__internal_28_$__cuda_sm70_shflsync_idx_p) ;  /* 0x00000df000007944 */ /* 0x01cfea0003c00000 */
        /* <DEDUP_REMOVED lines=8> */
.L_x_1912:
[----:B------:R-:W-:Y:S01]  /*e580*/  IMAD.MOV.U32 R199, RZ, RZ, R5 ;  /* 0x000000ffffc77224 */ /* 0x000fe200078e0005 */
[----:B------:R-:W-:Y:S01]  /*e590*/  MOV R198, RZ ;  /* 0x000000ff00c67202 */ /* 0x000fe20000000f00 */
[----:B------:R-:W-:Y:S01]  /*e5a0*/  IMAD.MOV.U32 R3, RZ, RZ, 0x1c1f ;  /* 0x00001c1fff037424 */ /* 0x000fe200078e00ff */
[----:B------:R-:W-:Y:S02]  /*e5b0*/  MOV R2, 0xe5d0 ;  /* 0x0000e5d000027802 */ /* 0x000fe40000000f00 */
[----:B------:R-:W-:Y:S05]  /*e5c0*/  CALL.REL.NOINC `($__internal_28_$__cuda_sm70_shflsync_idx_p) ;  /* 0x00000d2000007944 */ /* 0x000fea0003c00000 */
[----:B------:R-:W-:Y:S01]  /*e5d0*/  MOV R4, R198 ;  /* 0x000000c600047202 */ /* 0x000fe20000000f00 */
[----:B------:R-:W-:Y:S05]  /*e5e0*/  BRA `(.L_x_1988) ;  /* 0xffffbd5000007947 */ /* 0x000fea000383ffff */
.L_x_1913:
[----:B------:R-:W-:Y:S01]  /*e5f0*/  IMAD.MOV.U32 R199, RZ, RZ, R12 ;  /* 0x000000ffffc77224 */ /* 0x000fe200078e000c */
[----:B------:R-:W-:Y:S01]  /*e600*/  MOV R198, RZ ;  /* 0x000000ff00c67202 */ /* 0x000fe20000000f00 */
[----:B------:R-:W-:Y:S01]  /*e610*/  IMAD.MOV.U32 R3, RZ, RZ, 0x1c1f ;  /* 0x00001c1fff037424 */ /* 0x000fe200078e00ff */
[----:B------:R-:W-:Y:S02]  /*e620*/  MOV R2, 0xe640 ;  /* 0x0000e64000027802 */ /* 0x000fe40000000f00 */
[----:B-12---:R-:W-:Y:S05]  /*e630*/  CALL.REL.NOINC `($__internal_28_$__cuda_sm70_shflsync_idx_p) ;  /* 0x00000cb000007944 */ /* 0x006fea0003c00000 */
[----:B------:R-:W-:Y:S01]  /*e640*/  MOV R0, R198 ;  /* 0x000000c600007202 */ /* 0x000fe20000000f00 */
[----:B------:R-:W-:Y:S05]  /*e650*/  BRA `(.L_x_1989) ;  /* 0xffffbd0000007947 */ /* 0x000fea000383ffff */
.L_x_1916:
        /* <DEDUP_REMOVED lines=13> */
.L_x_1919:
[----:B------:R-:W-:Y:S01]  /*e730*/  IMAD.MOV.U32 R199, RZ, RZ, R5 ;  /* 0x000000ffffc77224 */ /* 0x000fe200078e0005 */
[----:B------:R-:W-:Y:S01]  /*e740*/  MOV R198, 0x2 ;  /* 0x0000000200c67802 */ /* 0x000fe20000000f00 */
[----:B-1----:R-:W-:Y:S01]  /*e750*/  IMAD.MOV.U32 R3, RZ, RZ, 0x1c1f ;  /* 0x00001c1fff037424 */ /* 0x002fe200078e00ff */
[----:B------:R-:W-:Y:S02]  /*e760*/  MOV R2, 0xe780 ;  /* 0x0000e78000027802 */ /* 0x000fe40000000f00 */
[----:B--234-:R-:W-:Y:S05]  /*e770*/  CALL.REL.NOINC `($__internal_28_$__cuda_sm70_shflsync_idx_p) ;  /* 0x00000b7000007944 */ /* 0x01cfea0003c00000 */
[----:B------:R-:W-:Y:S01]  /*e780*/  MOV R4, R198 ;  /* 0x000000c600047202 */ /* 0x000fe20000000f00 */
[----:B------:R-:W-:Y:S05]  /*e790*/  BRA `(.L_x_1991) ;  /* 0xffffc4f000007947 */ /* 0x000fea000383ffff */
.L_x_1920:
[----:B------:R-:W-:Y:S01]  /*e7a0*/  IMAD.MOV.U32 R199, RZ, RZ, R12 ;  /* 0x000000ffffc77224 */ /* 0x000fe200078e000c */
[----:B------:R-:W-:Y:S01]  /*e7b0*/  MOV R198, 0x2 ;  /* 0x0000000200c67802 */ /* 0x000fe20000000f00 */
[----:B------:R-:W-:Y:S01]  /*e7c0*/  IMAD.MOV.U32 R3, RZ, RZ, 0x1c1f ;  /* 0x00001c1fff037424 */ /* 0x000fe200078e00ff */
[----:B------:R-:W-:Y:S02]  /*e7d0*/  MOV R2, 0xe7f0 ;  /* 0x0000e7f000027802 */ /* 0x000fe40000000f00 */
[----:B-1234-:R-:W-:Y:S05]  /*e7e0*/  CALL.REL.NOINC `($__internal_28_$__cuda_sm70_shflsync_idx_p) ;  /* 0x00000b0000007944 */ /* 0x01efea0003c00000 */
[----:B------:R-:W-:Y:S01]  /*e7f0*/  MOV R0, R198 ;  /* 0x000000c600007202 */ /* 0x000fe20000000f00 */
[----:B------:R-:W-:Y:S05]  /*e800*/  BRA `(.L_x_1992) ;  /* 0xffffc4a000007947 */ /* 0x000fea000383ffff */
.L_x_1923:
        /* <DEDUP_REMOVED lines=13> */
.L_x_1927:
[----:B------:R-:W-:Y:S01]  /*e8e0*/  IMAD.MOV.U32 R199, RZ, RZ, R5 ;  /* 0x000000ffffc77224 */ /* 0x000fe200078e0005 */
[----:B------:R-:W-:Y:S01]  /*e8f0*/  MOV R198, RZ ;  /* 0x000000ff00c67202 */ /* 0x000fe20000000f00 */
[----:B------:R-:W-:Y:S01]  /*e900*/  IMAD.MOV.U32 R3, RZ, RZ, 0x1c1f ;  /* 0x00001c1fff037424 */ /* 0x000fe200078e00ff */
[----:B------:R-:W-:Y:S02]  /*e910*/  MOV R2, 0xe930 ;  /* 0x0000e93000027802 */ /* 0x000fe40000000f00 */
[----:B------:R-:W-:Y:S05]  /*e920*/  CALL.REL.NOINC `($__internal_28_$__cuda_sm70_shflsync_idx_p) ;  /* 0x000009c000007944 */ /* 0x000fea0003c00000 */
[----:B------:R-:W-:Y:S01]  /*e930*/  MOV R4, R198 ;  /* 0x000000c600047202 */ /* 0x000fe20000000f00 */
[----:B------:R-:W-:Y:S05]  /*e940*/  BRA `(.L_x_1994) ;  /* 0xffffd3a000007947 */ /* 0x000fea000383ffff */
.L_x_1928:
[----:B------:R-:W-:Y:S01]  /*e950*/  IMAD.MOV.U32 R199, RZ, RZ, R12 ;  /* 0x000000ffffc77224 */ /* 0x000fe200078e000c */
[----:B------:R-:W-:Y:S01]  /*e960*/  MOV R198, RZ ;  /* 0x000000ff00c67202 */ /* 0x000fe20000000f00 */
[----:B------:R-:W-:Y:S01]  /*e970*/  IMAD.MOV.U32 R3, RZ, RZ, 0x1c1f ;  /* 0x00001c1fff037424 */ /* 0x000fe200078e00ff */
[----:B------:R-:W-:Y:S02]  /*e980*/  MOV R2, 0xe9a0 ;  /* 0x0000e9a000027802 */ /* 0x000fe40000000f00 */
[----:B-12---:R-:W-:Y:S05]  /*e990*/  CALL.REL.NOINC `($__internal_28_$__cuda_sm70_shflsync_idx_p) ;  /* 0x0000095000007944 */ /* 0x006fea0003c00000 */
[----:B------:R-:W-:Y:S01]  /*e9a0*/  MOV R0, R198 ;  /* 0x000000c600007202 */ /* 0x000fe20000000f00 */
[----:B------:R-:W-:Y:S05]  /*e9b0*/  BRA `(.L_x_1995) ;  /* 0xffffd35000007947 */ /* 0x000fea000383ffff */
.L_x_1931:
        /* <DEDUP_REMOVED lines=13> */
.L_x_1934:
[----:B------:R-:W-:Y:S01]  /*ea90*/  IMAD.MOV.U32 R199, RZ, RZ, R5 ;  /* 0x000000ffffc77224 */ /* 0x000fe200078e0005 */
[----:B------:R-:W-:Y:S01]  /*eaa0*/  MOV R198, 0x2 ;  /* 0x0000000200c67802 */ /* 0x000fe20000000f00 */
[----:B-1----:R-:W-:Y:S01]  /*eab0*/  IMAD.MOV.U32 R3, RZ, RZ, 0x1c1f ;  /* 0x00001c1fff037424 */ /* 0x002fe200078e00ff */
[----:B------:R-:W-:Y:S02]  /*eac0*/  MOV R2, 0xeae0 ;  /* 0x0000eae000027802 */ /* 0x000fe40000000f00 */
[----:B--234-:R-:W-:Y:S05]  /*ead0*/  CALL.REL.NOINC `($__internal_28_$__cuda_sm70_shflsync_idx_p) ;  /* 0x0000081000007944 */ /* 0x01cfea0003c00000 */
[----:B------:R-:W-:Y:S01]  /*eae0*/  MOV R4, R198 ;  /* 0x000000c600047202 */ /* 0x000fe20000000f00 */
[----:B------:R-:W-:Y:S05]  /*eaf0*/  BRA `(.L_x_1997) ;  /* 0xffffd4f000007947 */ /* 0x000fea000383ffff */
.L_x_1935:
[----:B------:R-:W-:Y:S01]  /*eb00*/  IMAD.MOV.U32 R199, RZ, RZ, R12 ;  /* 0x000000ffffc77224 */ /* 0x000fe200078e000c */
[----:B------:R-:W-:Y:S01]  /*eb10*/  MOV R198, 0x2 ;  /* 0x0000000200c67802 */ /* 0x000fe20000000f00 */
[----:B------:R-:W-:Y:S01]  /*eb20*/  IMAD.MOV.U32 R3, RZ, RZ, 0x1c1f ;  /* 0x00001c1fff037424 */ /* 0x000fe200078e00ff */
[----:B------:R-:W-:Y:S02]  /*eb30*/  MOV R2, 0xeb50 ;  /* 0x0000eb5000027802 */ /* 0x000fe40000000f00 */
[----:B-1234-:R-:W-:Y:S05]  /*eb40*/  CALL.REL.NOINC `($__internal_28_$__cuda_sm70_shflsync_idx_p) ;  /* 0x000007a000007944 */ /* 0x01efea0003c00000 */
[----:B------:R-:W-:Y:S01]  /*eb50*/  MOV R0, R198 ;  /* 0x000000c600007202 */ /* 0x000fe20000000f00 */
[----:B------:R-:W-:Y:S05]  /*eb60*/  BRA `(.L_x_1998) ;  /* 0xffffd4a000007947 */ /* 0x000fea000383ffff */
.L_x_1938:
        /* <DEDUP_REMOVED lines=13> */
.L_x_1940:
[----:B------:R-:W-:Y:S01]  /*ec40*/  IMAD.MOV.U32 R199, RZ, RZ, R74 ;  /* 0x000000ffffc77224 */ /* 0x000fe200078e004a */
[----:B------:R-:W-:Y:S01]  /*ec50*/  MOV R198, RZ ;  /* 0x000000ff00c67202 */ /* 0x000fe20000000f00 */
[----:B--2---:R-:W-:Y:S01]  /*ec60*/  IMAD.MOV.U32 R3, RZ, RZ, 0x1f ;  /* 0x0000001fff037424 */ /* 0x004fe200078e00ff */
[----:B------:R-:W-:Y:S02]  /*ec70*/  MOV R2, 0xec90 ;  /* 0x0000ec9000027802 */ /* 0x000fe40000000f00 */
[----:B-1----:R-:W-:Y:S05]  /*ec80*/  CALL.REL.NOINC `($__internal_28_$__cuda_sm70_shflsync_idx_p) ;  /* 0x0000066000007944 */ /* 0x002fea0003c00000 */
[----:B------:R-:W-:Y:S01]  /*ec90*/  MOV R9, R198 ;  /* 0x000000c600097202 */ /* 0x000fe20000000f00 */
[----:B------:R-:W-:Y:S05]  /*eca0*/  BRA `(.L_x_2000) ;  /* 0xffffd6d000007947 */ /* 0x000fea000383ffff */
.L_x_1941:
[----:B------:R-:W-:Y:S01]  /*ecb0*/  IMAD.MOV.U32 R199, RZ, RZ, R74 ;  /* 0x000000ffffc77224 */ /* 0x000fe200078e004a */
[----:B------:R-:W-:Y:S01]  /*ecc0*/  MOV R198, 0x1 ;  /* 0x0000000100c67802 */ /* 0x000fe20000000f00 */
[----:B--2---:R-:W-:Y:S01]  /*ecd0*/  IMAD.MOV.U32 R3, RZ, RZ, 0x1f ;  /* 0x0000001fff037424 */ /* 0x004fe200078e00ff */
[----:B------:R-:W-:Y:S02]  /*ece0*/  MOV R2, 0xed00 ;  /* 0x0000ed0000027802 */ /* 0x000fe40000000f00 */
[----:B-1-34-:R-:W-:Y:S05]  /*ecf0*/  CALL.REL.NOINC `($__internal_28_$__cuda_sm70_shflsync_idx_p) ;  /* 0x000005f000007944 */ /* 0x01afea0003c00000 */
[----:B------:R-:W-:Y:S01]  /*ed00*/  MOV R8, R198 ;  /* 0x000000c600087202 */ /* 0x000fe20000000f00 */
[----:B------:R-:W-:Y:S05]  /*ed10*/  BRA `(.L_x_2001) ;  /* 0xffffd68000007947 */ /* 0x000fea000383ffff */
.L_x_1942:
[----:B------:R-:W-:Y:S02]  /*ed20*/  MOV R2, 0x1 ;  /* 0x0000000100027802 */ /* 0x000fe40000000f00 */
[----:B------:R-:W-:-:S02]  /*ed30*/  MOV R3, 0xed50 ;  /* 0x0000ed5000037802 */ /* 0x000fc40000000f00 */
[----:B---34-:R-:W-:Y:S05]  /*ed40*/  CALL.REL.NOINC `($__internal_29_$__cuda_sm70_shflsync_up_p) ;  /* 0x000005f000007944 */ /* 0x018fea0003c00000 */
[----:B------:R-:W-:Y:S05]  /*ed50*/  BRA `(.L_x_2002) ;  /* 0xffffd76000007947 */ /* 0x000fea000383ffff */
.L_x_1943:
[----:B------:R-:W-:Y:S02]  /*ed60*/  MOV R2, 0x2 ;  /* 0x0000000200027802 */ /* 0x000fe40000000f00 */
[----:B------:R-:W-:-:S02]  /*ed70*/  MOV R3, 0xed90 ;  /* 0x0000ed9000037802 */ /* 0x000fc40000000f00 */
[----:B---34-:R-:W-:Y:S05]  /*ed80*/  CALL.REL.NOINC `($__internal_29_$__cuda_sm70_shflsync_up_p) ;  /* 0x000005b000007944 */ /* 0x018fea0003c00000 */
        /* <DEDUP_REMOVED lines=24> */
.L_x_1947:
[----:B------:R-:W-:Y:S02]  /*ef10*/  MOV R2, 0x1 ;  /* 0x0000000100027802 */ /* 0x000fe40000000f00 */
[----:B------:R-:W-:Y:S02]  /*ef20*/  MOV R3, 0xef40 ;  /* 0x0000ef4000037802 */ /* 0x000fe40000000f00 */
[----:B---3--:R-:W-:Y:S05]  /*ef30*/  CALL.REL.NOINC `($__internal_29_$__cuda_sm70_shflsync_up_p) ;  /* 0x0000040000007944 */ /* 0x008fea0003c00000 */
[----:B------:R-:W-:Y:S01]  /*ef40*/  MOV R2, R4 ;  /* 0x0000000400027202 */ /* 0x000fe20000000f00 */
[----:B------:R-:W-:Y:S05]  /*ef50*/  BRA `(.L_x_2004) ;  /* 0xffffd7b000007947 */ /* 0x000fea000383ffff */
.L_x_1948:
[----:B------:R-:W-:Y:S02]  /*ef60*/  MOV R2, 0x2 ;  /* 0x0000000200027802 */ /* 0x000fe40000000f00 */
[----:B------:R-:W-:Y:S02]  /*ef70*/  MOV R3, 0xef90 ;  /* 0x0000ef9000037802 */ /* 0x000fe40000000f00 */
[----:B---3--:R-:W-:Y:S05]  /*ef80*/  CALL.REL.NOINC `($__internal_29_$__cuda_sm70_shflsync_up_p) ;  /* 0x000003b000007944 */ /* 0x008fea0003c00000 */
        /* <DEDUP_REMOVED lines=24> */
.L_x_1950:
[----:B------:R-:W-:Y:S02]  /*f110*/  SEL R0, RZ, 0x1, P0 ;  /* 0x00000001ff007807 */ /* 0x000fe40000000000 */
[----:B------:R-:W-:Y:S02]  /*f120*/  MOV R2, 0xf140 ;  /* 0x0000f14000027802 */ /* 0x000fe40000000f00 */
[----:B-1-3--:R-:W-:Y:S05]  /*f130*/  CALL.REL.NOINC `($__internal_30_$__cuda_sm70_votesync_ballot) ;  /* 0x0000027000007944 */ /* 0x00afea0003c00000 */
[----:B------:R-:W-:Y:S05]  /*f140*/  BRA `(.L_x_2006) ;  /* 0xffffd75000007947 */ /* 0x000fea000383ffff */
.L_x_1951:
[----:B------:R-:W-:Y:S01]  /*f150*/  IMAD.MOV.U32 R199, RZ, RZ, R6 ;  /* 0x000000ffffc77224 */ /* 0x000fe200078e0006 */
[----:B----4-:R-:W-:Y:S01]  /*f160*/  MOV R198, R11 ;  /* 0x0000000b00c67202 */ /* 0x010fe20000000f00 */
[----:B------:R-:W-:Y:S01]  /*f170*/  IMAD.MOV.U32 R3, RZ, RZ, 0x1f ;  /* 0x0000001fff037424 */ /* 0x000fe200078e00ff */
[----:B------:R-:W-:Y:S02]  /*f180*/  MOV R2, 0xf1a0 ;  /* 0x0000f1a000027802 */ /* 0x000fe40000000f00 */
[----:B-123--:R-:W-:Y:S05]  /*f190*/  CALL.REL.NOINC `($__internal_28_$__cuda_sm70_shflsync_idx_p) ;  /* 0x0000015000007944 */ /* 0x00efea0003c00000 */
[----:B------:R-:W-:Y:S01]  /*f1a0*/  IMAD.MOV.U32 R8, RZ, RZ, R198 ;  /* 0x000000ffff087224 */ /* 0x000fe200078e00c6 */
[----:B------:R-:W-:Y:S01]  /*f1b0*/  MOV R198, R11 ;  /* 0x0000000b00c67202 */ /* 0x000fe20000000f00 */
[----:B------:R-:W-:Y:S01]  /*f1c0*/  IMAD.MOV.U32 R199, RZ, RZ, R7 ;  /* 0x000000ffffc77224 */ /* 0x000fe200078e0007 */
[----:B------:R-:W-:Y:S02]  /*f1d0*/  MOV R3, 0x1f ;  /* 0x0000001f00037802 */ /* 0x000fe40000000f00 */
[----:B------:R-:W-:-:S02]  /*f1e0*/  MOV R2, 0xf200 ;  /* 0x0000f20000027802 */ /* 0x000fc40000000f00 */
[----:B------:R-:W-:Y:S05]  /*f1f0*/  CALL.REL.NOINC `($__internal_28_$__cuda_sm70_shflsync_idx_p) ;  /* 0x000000f000007944 */ /* 0x000fea0003c00000 */
[----:B------:R-:W-:Y:S01]  /*f200*/  MOV R7, R198 ;  /* 0x000000c600077202 */ /* 0x000fe20000000f00 */
[----:B------:R-:W-:Y:S05]  /*f210*/  BRA `(.L_x_2007) ;  /* 0xffffd6c000007947 */ /* 0x000fea000383ffff */
.L_x_1954:
[----:B------:R-:W-:Y:S01]  /*f220*/  IMAD.MOV.U32 R199, RZ, RZ, R4 ;  /* 0x000000ffffc77224 */ /* 0x000fe200078e0004 */
[----:B------:R-:W-:Y:S01]  /*f230*/  MOV R198, R0 ;  /* 0x0000000000c67202 */ /* 0x000fe20000000f00 */
[----:B------:R-:W-:Y:S01]  /*f240*/  IMAD.MOV.U32 R3, RZ, RZ, 0x1f ;  /* 0x0000001fff037424 */ /* 0x000fe200078e00ff */
[----:B------:R-:W-:-:S02]  /*f250*/  MOV R2, 0xf270 ;  /* 0x0000f27000027802 */ /* 0x000fc40000000f00 */
[----:B-1-34-:R-:W-:Y:S05]  /*f260*/  CALL.REL.NOINC `($__internal_28_$__cuda_sm70_shflsync_idx_p) ;  /* 0x0000008000007944 */ /* 0x01afea0003c00000 */
[----:B------:R-:W-:Y:S01]  /*f270*/  MOV R12, R198 ;  /* 0x000000c6000c7202 */ /* 0x000fe20000000f00 */
[----:B------:R-:W-:Y:S05]  /*f280*/  BRA `(.L_x_1953) ;  /* 0xffffd6b000007947 */ /* 0x000fea000383ffff */
        .weak           $__internal_27_$__cuda_sm70_shflsync_bfly_p
        .type           $__internal_27_$__cuda_sm70_shflsync_bfly_p,@function
        .size           $__internal_27_$__cuda_sm70_shflsync_bfly_p,($__internal_28_$__cuda_sm70_shflsync_idx_p - $__internal_27_$__cuda_sm70_shflsync_bfly_p)
$__internal_27_$__cuda_sm70_shflsync_bfly_p:
[----:B------:R-:W-:Y:S02]  /*f290*/  MOV R158, 0x1f ;  /* 0x0000001f009e7802 */ /* 0x000fe40000000f00 */
[----:B------:R-:W-:-:S04]  /*f2a0*/  MOV R159, 0xffffffff ;  /* 0xffffffff009f7802 */ /* 0x000fc80000000f00 */
[----:B------:R-:W-:Y:S04]  /*f2b0*/  WARPSYNC R159 ;  /* 0x0000009f00007348 */ /* 0x000fe80003800000 */
[----:B------:R1:W2:Y:S02]  /*f2c0*/  SHFL.BFLY PT, R158, R116, R3, R158 ;  /* 0x0c000003749e7389 */ /* 0x0002a400000e009e */
[----:B-1----:R-:W-:-:S04]  /*f2d0*/  MOV R3, 0x0 ;  /* 0x0000000000037802 */ /* 0x002fc80000000f00 */
[----:B--2---:R-:W-:Y:S05]  /*f2e0*/  RET.REL.NODEC R2 `(_ZN7cutlass13device_kernelIN5flash19enable_sm80_to_sm89INS1_16FlashAttnFwdSm80INS1_25CollectiveMainloopFwdSm80ILi4ELi1ELb0EN4cute5tupleIJNS5_1CILi128EEENS7_ILi48EEENS7_ILi96EEEEEELi96ENS_6half_tEfNS_4arch4Sm80ELb0ELb0ELb0ELb1ELb1ELb0ELb1ELb1EEENS1_21CollectiveEpilogueFwdINS6_IJS8_SA_S9_EEENS6_IJNS7_ILi1EEESI_SI_EEESC_SE_Li128ELb1ELb1ELb1ELb0EEENS1_36VarlenDynamicPersistentTileSchedulerILi128ELi48ELi128ELi128ELb1ELb1ELb0ELb0ELb1ELb1EEEEEEEEEvNT_6ParamsE) ;  /* 0xffff0d1002007950 */ /* 0x004fea0003c3ffff */
        .weak           $__internal_28_$__cuda_sm70_shflsync_idx_p
        .type           $__internal_28_$__cuda_sm70_shflsync_idx_p,@function
        .size           $__internal_28_$__cuda_sm70_shflsync_idx_p,($__internal_29_$__cuda_sm70_shflsync_up_p - $__internal_28_$__cuda_sm70_shflsync_idx_p)
$__internal_28_$__cuda_sm70_shflsync_idx_p:
[----:B------:R-:W-:-:S04]  /*f2f0*/  MOV R202, 0xffffffff ;  /* 0xffffffff00ca7802 */ /* 0x000fc80000000f00 */
[----:B------:R-:W-:Y:S04]  /*f300*/  WARPSYNC R202 ;  /* 0x000000ca00007348 */ /* 0x000fe80003800000 */
[----:B------:R1:W2:Y:S02]  /*f310*/  SHFL.IDX PT, R198, R199, R198, R3 ;  /* 0x000000c6c7c67389 */ /* 0x0002a400000e0003 */
[----:B-1----:R-:W-:-:S04]  /*f320*/  MOV R3, 0x0 ;  /* 0x0000000000037802 */ /* 0x002fc80000000f00 */
[----:B--2---:R-:W-:Y:S05]  /*f330*/  RET.REL.NODEC R2 `(_ZN7cutlass13device_kernelIN5flash19enable_sm80_to_sm89INS1_16FlashAttnFwdSm80INS1_25CollectiveMainloopFwdSm80ILi4ELi1ELb0EN4cute5tupleIJNS5_1CILi128EEENS7_ILi48EEENS7_ILi96EEEEEELi96ENS_6half_tEfNS_4arch4Sm80ELb0ELb0ELb0ELb1ELb1ELb0ELb1ELb1EEENS1_21CollectiveEpilogueFwdINS6_IJS8_SA_S9_EEENS6_IJNS7_ILi1EEESI_SI_EEESC_SE_Li128ELb1ELb1ELb1ELb0EEENS1_36VarlenDynamicPersistentTileSchedulerILi128ELi48ELi128ELi128ELb1ELb1ELb0ELb0ELb1ELb1EEEEEEEEEvNT_6ParamsE) ;  /* 0xffff0cc002007950 */ /* 0x004fea0003c3ffff */
        .weak           $__internal_29_$__cuda_sm70_shflsync_up_p
        .type           $__internal_29_$__cuda_sm70_shflsync_up_p,@function
        .size           $__internal_29_$__cuda_sm70_shflsync_up_p,($__internal_30_$__cuda_sm70_votesync_ballot - $__internal_29_$__cuda_sm70_shflsync_up_p)
$__internal_29_$__cuda_sm70_shflsync_up_p:
[----:B------:R-:W-:Y:S02]  /*f340*/  IMAD.MOV.U32 R4, RZ, RZ, RZ ;  /* 0x000000ffff047224 */ /* 0x000fe400078e00ff */
[----:B------:R-:W-:-:S04]  /*f350*/  IMAD.MOV.U32 R10, RZ, RZ, -0x1 ;  /* 0xffffffffff0a7424 */ /* 0x000fc800078e00ff */
[----:B------:R-:W-:Y:S04]  /*f360*/  WARPSYNC R10 ;  /* 0x0000000a00007348 */ /* 0x000fe80003800000 */
[----:B------:R1:W2:Y:S02]  /*f370*/  SHFL.UP PT, R4, R0, R2, R4 ;  /* 0x0400000200047389 */ /* 0x0002a400000e0004 */
[----:B-1----:R-:W-:Y:S02]  /*f380*/  MOV R2, R3 ;  /* 0x0000000300027202 */ /* 0x002fe40000000f00 */
[----:B------:R-:W-:-:S04]  /*f390*/  MOV R3, 0x0 ;  /* 0x0000000000037802 */ /* 0x000fc80000000f00 */
[----:B--2---:R-:W-:Y:S05]  /*f3a0*/  RET.REL.NODEC R2 `(_ZN7cutlass13device_kernelIN5flash19enable_sm80_to_sm89INS1_16FlashAttnFwdSm80INS1_25CollectiveMainloopFwdSm80ILi4ELi1ELb0EN4cute5tupleIJNS5_1CILi128EEENS7_ILi48EEENS7_ILi96EEEEEELi96ENS_6half_tEfNS_4arch4Sm80ELb0ELb0ELb0ELb1ELb1ELb0ELb1ELb1EEENS1_21CollectiveEpilogueFwdINS6_IJS8_SA_S9_EEENS6_IJNS7_ILi1EEESI_SI_EEESC_SE_Li128ELb1ELb1ELb1ELb0EEENS1_36VarlenDynamicPersistentTileSchedulerILi128ELi48ELi128ELi128ELb1ELb1ELb0ELb0ELb1ELb1EEEEEEEEEvNT_6ParamsE) ;  /* 0xffff0c5002007950 */ /* 0x004fea0003c3ffff */
        .weak           $__internal_30_$__cuda_sm70_votesync_ballot
        .type           $__internal_30_$__cuda_sm70_votesync_ballot,@function
        .size           $__internal_30_$__cuda_sm70_votesync_ballot,(.L_x_3665 - $__internal_30_$__cuda_sm70_votesync_ballot)
$__internal_30_$__cuda_sm70_votesync_ballot:
[----:B------:R-:W-:Y:S01]  /*f3b0*/  ISETP.NE.U32.AND P0, PT, R0, 0x1, PT ;  /* 0x000000010000780c */ /* 0x000fe20003f05070 */
[----:B------:R-:W-:-:S04]  /*f3c0*/  IMAD.MOV.U32 R3, RZ, RZ, -0x1 ;  /* 0xffffffffff037424 */ /* 0x000fc800078e00ff */
[----:B------:R-:W-:Y:S08]  /*f3d0*/  WARPSYNC R3 ;  /* 0x0000000300007348 */ /* 0x000ff00003800000 */
[----:B------:R-:W-:-:S04]  /*f3e0*/  VOTE.ANY R0, PT, !P0 ;  /* 0x0000000000007806 */ /* 0x000fc800040e0100 */
[----:B------:R-:W-:Y:S01]  /*f3f0*/  LOP3.LUT R0, R0, R3, RZ, 0xc0, !PT ;  /* 0x0000000300007212 */ /* 0x000fe200078ec0ff */
[----:B------:R-:W-:-:S04]  /*f400*/  IMAD.MOV.U32 R3, RZ, RZ, 0x0 ;  /* 0x00000000ff037424 */ /* 0x000fc800078e00ff */
[----:B------:R-:W-:Y:S05]  /*f410*/  RET.REL.NODEC R2 `(_ZN7cutlass13device_kernelIN5flash19enable_sm80_to_sm89INS1_16FlashAttnFwdSm80INS1_25CollectiveMainloopFwdSm80ILi4ELi1ELb0EN4cute5tupleIJNS5_1CILi128EEENS7_ILi48EEENS7_ILi96EEEEEELi96ENS_6half_tEfNS_4arch4Sm80ELb0ELb0ELb0ELb1ELb1ELb0ELb1ELb1EEENS1_21CollectiveEpilogueFwdINS6_IJS8_SA_S9_EEENS6_IJNS7_ILi1EEESI_SI_EEESC_SE_Li128ELb1ELb1ELb1ELb0EEENS1_36VarlenDynamicPersistentTileSchedulerILi128ELi48ELi128ELi128ELb1ELb1ELb0ELb0ELb1ELb1EEEEEEEEEvNT_6ParamsE) ;  /* 0xffff0be002007950 */ /* 0x000fea0003c3ffff */
.L_x_2008:
        /* <DEDUP_REMOVED lines=14> */
.L_x_3665:


//--------------------- .text._ZN7cutlass13device_kernelIN5flash19enable_sm80_to_sm89INS1_16FlashAttnFwdSm80INS1_25CollectiveMainloopFwdSm80ILi4ELi1ELb0EN4cute5tupleIJNS5_1CILi128EEENS7_ILi48EEENS7_ILi96EEEEEELi96ENS_6half_tEfNS_4arch4Sm80ELb0ELb0ELb0ELb1ELb1ELb1ELb1ELb1EEENS1_21CollectiveEpilogueFwdINS6_IJS8_SA_S9_EEENS6_IJNS7_ILi1EEESI_SI_EEESC_SE_Li128ELb1ELb1ELb1ELb0EEENS1_36VarlenDynamicPersistentTileSchedulerILi128ELi48ELi128ELi128ELb1ELb1ELb0ELb0ELb1ELb1EEEEEEEEEvNT_6ParamsE --------------------------
	.section	.text._ZN7cutlass13device_kernelIN5flash19enable_sm80_to_sm89INS1_16FlashAttnFwdSm80INS1_25CollectiveMainloopFwdSm80ILi4ELi1ELb0EN4cute5tupleIJNS5_1CILi128EEENS7_ILi48EEENS7_ILi96EEEEEELi96ENS_6half_tEfNS_4arch4Sm80ELb0ELb0ELb0ELb1ELb1ELb1ELb1ELb1EEENS1_21CollectiveEpilogueFwdINS6_IJS8_SA_S9_EEENS6_IJNS7_ILi1EEESI_SI_EEESC_SE_Li128ELb1ELb1ELb1ELb0EEENS1_36VarlenDynamicPersistentTileSchedulerILi128ELi48ELi128ELi128ELb1ELb1ELb0ELb0ELb1ELb1EEEEEEEEEvNT_6ParamsE,"ax",@progbits
	.sectioninfo	@"SHI_REGISTERS=255"
	.align	128
.text._ZN7cutlass13device_kernelIN5flash19enable_sm80_to_sm89INS1_16FlashAttnFwdSm80INS1_25CollectiveMainloopFwdSm80ILi4ELi1ELb0EN4cute5tupleIJNS5_1CILi128EEENS7_ILi48EEENS7_ILi96EEEEEELi96ENS_6half_tEfNS_4arch4Sm80ELb0ELb0ELb0ELb1ELb1ELb1ELb1ELb1EEENS1_21CollectiveEpilogueFwdINS6_IJS8_SA_S9_EEENS6_IJNS7_ILi1EEESI_SI_EEESC_SE_Li128ELb1ELb1ELb1ELb0EEENS1_36VarlenDynamicPersistentTileSchedulerILi128ELi48ELi128ELi128ELb1ELb1ELb0ELb0ELb1ELb1EEEEEEEEEvNT_6ParamsE:
        .type           _ZN7cutlass13device_kernelIN5flash19enable_sm80_to_sm89INS1_16FlashAttnFwdSm80INS1_25CollectiveMainloopFwdSm80ILi4ELi1ELb0EN4cute5tupleIJNS5_1CILi128EEENS7_ILi48EEENS7_ILi96EEEEEELi96ENS_6half_tEfNS_4arch4Sm80ELb0ELb0ELb0ELb1ELb1ELb1ELb1ELb1EEENS1_21CollectiveEpilogueFwdINS6_IJS8_SA_S9_EEENS6_IJNS7_ILi1EEESI_SI_EEESC_SE_Li128ELb1ELb1ELb1ELb0EEENS1_36VarlenDynamicPersistentTileSchedulerILi128ELi48ELi128ELi128ELb1ELb1ELb0ELb0ELb1ELb1EEEEEEEEEvNT_6ParamsE,@function
        .size           _ZN7cutlass13device_kernelIN5flash19enable_sm80_to_sm89INS1_16FlashAttnFwdSm80INS1_25CollectiveMainloopFwdSm80ILi4ELi1ELb0EN4cute5tupleIJNS5_1CILi128EEENS7_ILi48EEENS7_ILi96EEEEEELi96ENS_6half_tEfNS_4arch4Sm80ELb0ELb0ELb0ELb1ELb1ELb1ELb1ELb1EEENS1_21CollectiveEpilogueFwdINS6_IJS8_SA_S9_EEENS6_IJNS7_ILi1EEESI_SI_EEESC_SE_Li128ELb1ELb1ELb1ELb0EEENS1_36VarlenDynamicPersistentTileSchedulerILi128ELi48ELi128ELi128ELb1ELb1ELb0ELb0ELb1ELb1EEEEEEEEEvNT_6ParamsE,(.L_x_3670 - _ZN7cutlass13device_kernelIN5flash19enable_sm80_to_sm89INS1_16FlashAttnFwdSm80INS1_25CollectiveMainloopFwdSm80ILi4ELi1ELb0EN4cute5tupleIJNS5_1CILi128EEENS7_ILi48EEENS7_ILi96EEEEEELi96ENS_6half_tEfNS_4arch4Sm80ELb0ELb0ELb0ELb1ELb1ELb1ELb1ELb1EEENS1_21CollectiveEpilogueFwdINS6_IJS8_SA_S9_EEENS6_IJNS7_ILi1EEESI_SI_EEESC_SE_Li128ELb1ELb1ELb1ELb0EEENS1_36VarlenDynamicPersistentTileSchedulerILi128ELi48ELi128ELi128ELb1ELb1ELb0ELb0ELb1ELb1EEEEEEEEEvNT_6ParamsE)
        .other          _ZN7cutlass13device_kernelIN5flash19enable_sm80_to_sm89INS1_16FlashAttnFwdSm80INS1_25CollectiveMainloopFwdSm80ILi4ELi1ELb0EN4cute5tupleIJNS5_1CILi128EEENS7_ILi48EEENS7_ILi96EEEEEELi96ENS_6half_tEfNS_4arch4Sm80ELb0ELb0ELb0ELb1ELb1ELb1ELb1ELb1EEENS1_21CollectiveEpilogueFwdINS6_IJS8_SA_S9_EEENS6_IJNS7_ILi1EEESI_SI_EEESC_SE_Li128ELb1ELb1ELb1ELb0EEENS1_36VarlenDynamicPersistentTileSchedulerILi128ELi48ELi128ELi128ELb1ELb1ELb0ELb0ELb1ELb1EEEEEEEEEvNT_6ParamsE,@"STO_CUDA_ENTRY STV_DEFAULT"
_ZN7cutlass13device_kernelIN5flash19enable_sm80_to_sm89INS1_16FlashAttnFwdSm80INS1_25CollectiveMainloopFwdSm80ILi4ELi1ELb0EN4cute5tupleIJNS5_1CILi128EEENS7_ILi48EEENS7_ILi96EEEEEELi96ENS_6half_tEfNS_4arch4Sm80ELb0ELb0ELb0ELb1ELb1ELb1ELb1ELb1EEENS1_21CollectiveEpilogueFwdINS6_IJS8_SA_S9_EEENS6_IJNS7_ILi1EEESI_SI_EEESC_SE_Li128ELb1ELb1ELb1ELb0EEENS1_36VarlenDynamicPersistentTileSchedulerILi128ELi48ELi128ELi128ELb1ELb1ELb0ELb0ELb1ELb1EEEEEEEEEvNT_6ParamsE:
        /* <DEDUP_REMOVED lines=54> */
.L_x_2014:
        /* <DEDUP_REMOVED lines=17> */
.L_x_2200:
        /* <DEDUP_REMOVED lines=16> */
.L_x_2201:
[----:B--2---:R-:W-:-:S05]  /*0570*/  IMAD R0, R0, c[0x0][0x538], RZ ;  /* 0x00014e0000007a24 */ /* 0x004fca00078e02ff */
[----:B------:R-:W-:-:S04]  /*0580*/  IADD3 R6, R0, R6, RZ ;  /* 0x0000000600067210 */ /* 0x000fc80007ffe0ff */
[----:B------:R-:W-:-:S13]  /*0590*/  ISETP.GT.AND P0, PT, R6, UR4, PT ;  /* 0x0000000406007c0c */ /* 0x000fda000bf04270 */
[----:B-1----:R-:W-:Y:S05]  /*05a0*/  @!P0 BRA `(.L_x_2014) ;  /* 0xfffffdb000008947 */ /* 0x002fea000383ffff */
.L_x_2010:
[----:B------:R-:W-:-:S05]  /*05b0*/  IADD3 R12, -R0, R6, RZ ;  /* 0x00000006000c7210 */ /* 0x000fca0007ffe1ff */
[----:B------:R-:W-:-:S05]  /*05c0*/  IMAD R0, R4, c[0x0][0x538], R12 ;  /* 0x00014e0004007a24 */ /* 0x000fca00078e020c */
[----:B------:R-:W-:Y:S01]  /*05d0*/  ISETP.GT.AND P0, PT, R0, UR4, PT ;  /* 0x0000000400007c0c */ /* 0x000fe2000bf04270 */
[----:B------:R-:W-:-:S12]  /*05e0*/  BRA.DIV ~URZ, `(.L_x_2015) ;  /* 0x000187e27f007947 */ /* 0x000fd8000b800000 */
[----:B------:R-:W-:-:S04]  /*05f0*/  VOTE.ANY R0, PT, !P0 ;  /* 0x0000000000007806 */ /* 0x000fc800040e0100 */
.L_x_2202:
[----:B------:R1:W2:Y:S01]  /*0600*/  POPC R13, R0 ;  /* 0x00000000000d7309 */ /* 0x0002a20000000000 */
[----:B------:R-:W-:Y:S05]  /*0610*/  BRA.DIV ~URZ, `(.L_x_2016) ;  /* 0x000187f27f007947 */ /* 0x000fea000b800000 */
[----:B--2---:R2:W3:Y:S01]  /*0620*/  SHFL.IDX PT, R11, R8, R13, 0x1f ;  /* 0x00001f0d080b7589 */ /* 0x0044e200000e0000 */
[----:B------:R-:W-:-:S03]  /*0630*/  MOV R6, RZ ;  /* 0x000000ff00067202 */ /* 0x000fc60000000f00 */
[----:B------:R2:W4:Y:S04]  /*0640*/  SHFL.IDX PT, R10, R7, R13, 0x1f ;  /* 0x00001f0d070a7589 */ /* 0x00052800000e0000 */
.L_x_2203:
[----:B------:R-:W-:Y:S01]  /*0650*/  ISETP.NE.AND P0, PT, R0, RZ, PT ;  /* 0x000000ff0000720c */ /* 0x000fe20003f05270 */
[----:B------:R-:W-:-:S12]  /*0660*/  BSSY B0, `(.L_x_2017) ;  /* 0x0000005000007945 */ /* 0x000fd80003800000 */
[----:B------:R-:W-:Y:S05]  /*0670*/  @!P0 BRA `(.L_x_2018) ;  /* 0x0000003000008947 */ /* 0x000fea0003800000 */
[----:B------:R-:W-:Y:S01]  /*0680*/  IADD3 R211, R13, -0x1, RZ ;  /* 0xffffffff0dd37810 */ /* 0x000fe20007ffe0ff */
[----:B------:R-:W-:Y:S05]  /*0690*/  BRA.DIV ~URZ, `(.L_x_2019) ;  /* 0x000188527f007947 */ /* 0x000fea000b800000 */
[----:B------:R1:W2:Y:S02]  /*06a0*/  SHFL.IDX PT, R6, R4, R211, 0x1f ;  /* 0x00001fd304067589 */ /* 0x0002a400000e0000 */
.L_x_2018:
[----:B------:R-:W-:Y:S05]  /*06b0*/  BSYNC B0 ;  /* 0x0000000000007941 */ /* 0x000fea0003800000 */
.L_x_2017:
[----:B-1-3--:R-:W-:Y:S01]  /*06c0*/  IABS R0, R11 ;  /* 0x0000000b00007213 */ /* 0x00afe20000000000 */
[----:B--2---:R-:W-:-:S04]  /*06d0*/  IMAD R4, R6, c[0x0][0x538], R12 ;  /* 0x00014e0006047a24 */ /* 0x004fc800078e020c */
        /* <DEDUP_REMOVED lines=67> */
.L_x_2011:
[----:B------:R-:W-:Y:S01]  /*0b10*/  MOV R0, UR4 ;  /* 0x0000000400007c02 */ /* 0x000fe20008000f00 */
[----:B------:R-:W-:Y:S04]  /*0b20*/  STL [R1+0x54], RZ ;  /* 0x000054ff01007387 */ /* 0x000fe80000100800 */
[----:B------:R-:W-:Y:S04]  /*0b30*/  STL [R1+0x58], RZ ;  /* 0x000058ff01007387 */ /* 0x000fe80000100800 */
[----:B------:R1:W-:Y:S02]  /*0b40*/  STL [R1+0x50], R0 ;  /* 0x0000500001007387 */ /* 0x0003e40000100800 */
[----:B-1----:R-:W-:-:S05]  /*0b50*/  MOV R0, c[0x0][0x53c] ;  /* 0x00014f0000007a02 */ /* 0x002fca0000000f00 */
[----:B------:R1:W-:Y:S02]  /*0b60*/  STL [R1+0x5c], R0 ;  /* 0x00005c0001007387 */ /* 0x0003e40000100800 */
.L_x_2020:
        /* <DEDUP_REMOVED lines=8> */
.L_x_2009:
        /* <DEDUP_REMOVED lines=162> */
[----:B------:R-:W-:-:S02]  /*1610*/  SHF.R.U32.HI R3, RZ, 0x3, R3 ;  /* 0x00000003ff037819 */ /* 0x000fc40000011603 */
[----:B------:R-:W-:Y:S02]  /*1620*/  LOP3.LUT R2, R2, 0xfffff000, RZ, 0xc0, !PT ;  /* 0xfffff00002027812 */ /* 0x000fe400078ec0ff */
        /* <DEDUP_REMOVED lines=47> */
[C---:B------:R-:W-:Y:S02]  /*1920*/  IADD3 R206, R198.reuse, 0x400, RZ ;  /* 0x00000400c6ce7810 */ /* 0x040fe40007ffe0ff */
        /* <DEDUP_REMOVED lines=12> */
[----:B-1----:R-:W-:-:S02]  /*19f0*/  SHF.L.U64.HI R17, R167, 0x1, R9 ;  /* 0x00000001a7117819 */ /* 0x002fc40000010209 */
        /* <DEDUP_REMOVED lines=14> */
[----:B--2---:R-:W-:-:S02]  /*1ae0*/  IADD3 R18, R10, 0x38, RZ ;  /* 0x000000380a127810 */ /* 0x004fc40007ffe0ff */
        /* <DEDUP_REMOVED lines=11> */
[----:B------:R2:W-:Y:S02]  /*1ba0*/  STL [R1+0x8], R4 ;  /* 0x0000080401007387 */ /* 0x0005e40000100800 */
[C---:B------:R-:W-:Y:S02]  /*1bb0*/  IADD3 R245, R244.reuse, 0x20, RZ ;  /* 0x00000020f4f57810 */ /* 0x040fe40007ffe0ff */
[----:B------:R-:W-:Y:S02]  /*1bc0*/  @P0 IADD3 R245, R244, -0x20, RZ ;  /* 0xffffffe0f4f50810 */ /* 0x000fe40007ffe0ff */
[----:B-1----:R-:W-:-:S04]  /*1bd0*/  LOP3.LUT R6, R28, 0x18, R104, 0xf8, !PT ;  /* 0x000000181c067812 */ /* 0x002fc800078ef868 */
[----:B------:R-:W-:Y:S02]  /*1be0*/  LOP3.LUT R9, R6, R26, RZ, 0x3c, !PT ;  /* 0x0000001a06097212 */ /* 0x000fe400078e3cff */
[C---:B------:R-:W-:Y:S02]  /*1bf0*/  IADD3 R26, R10.reuse, 0x10, RZ ;  /* 0x000000100a1a7810 */ /* 0x040fe40007ffe0ff */
[----:B--2---:R-:W-:Y:S01]  /*1c00*/  LOP3.LUT R4, R5, R27, RZ, 0x3c, !PT ;  /* 0x0000001b05047212 */ /* 0x004fe200078e3cff */
[----:B------:R-:W-:Y:S01]  /*1c10*/  IMAD.IADD R9, R7, 0x1, R9 ;  /* 0x0000000107097824 */ /* 0x000fe200078e0209 */
[----:B------:R-:W-:Y:S02]  /*1c20*/  SHF.R.S32.HI R5, RZ, 0x3, R13 ;  /* 0x00000003ff057819 */ /* 0x000fe4000001140d */
[C---:B------:R-:W-:Y:S01]  /*1c30*/  IADD3 R27, R10.reuse, 0x8, RZ ;  /* 0x000000080a1b7810 */ /* 0x040fe20007ffe0ff */
[----:B------:R-:W-:Y:S01]  /*1c40*/  IMAD.IADD R6, R25, 0x1, R4 ;  /* 0x0000000119067824 */ /* 0x000fe200078e0204 */
[C---:B------:R-:W-:Y:S01]  /*1c50*/  IADD3 R25, R10.reuse, 0x18, RZ ;  /* 0x000000180a197810 */ /* 0x040fe20007ffe0ff */
[----:B------:R1:W-:Y:S01]  /*1c60*/  STL [R1+0x4], R5 ;  /* 0x0000040501007387 */ /* 0x0003e20000100800 */
[----:B------:R-:W-:-:S02]  /*1c70*/  IADD3 R13, R10, 0x50, RZ ;  /* 0x000000500a0d7810 */ /* 0x000fc40007ffe0ff */
[----:B------:R-:W-:Y:S01]  /*1c80*/  IADD3 R10, R10, 0x58, RZ ;  /* 0x000000580a0a7810 */ /* 0x000fe20007ffe0ff */
[----:B------:R-:W-:Y:S01]  /*1c90*/  STL [R1+0x98], R27 ;  /* 0x0000981b01007387 */ /* 0x000fe20000100800 */
[----:B------:R-:W-:Y:S02]  /*1ca0*/  SEL R4, R14, 0xffffffe0, !P4 ;  /* 0xffffffe00e047807 */ /* 0x000fe40006000000 */
[----:B------:R-:W-:Y:S01]  /*1cb0*/  SHF.R.S32.HI R8, RZ, 0x1f, R27 ;  /* 0x0000001fff087819 */ /* 0x000fe2000001141b */
[----:B------:R-:W-:Y:S02]  /*1cc0*/  STL [R1+0x94], R26 ;  /* 0x0000941a01007387 */ /* 0x000fe40000100800 */
[----:B------:R-:W-:Y:S02]  /*1cd0*/  IMAD.IADD R197, R196, 0x1, R4 ;  /* 0x00000001c4c57824 */ /* 0x000fe400078e0204 */
[----:B------:R-:W-:Y:S01]  /*1ce0*/  STL [R1+0x90], R25 ;  /* 0x0000901901007387 */ /* 0x000fe20000100800 */
[----:B------:R-:W-:-:S03]  /*1cf0*/  IMAD.IADD R171, R4, 0x1, R170 ;  /* 0x0000000104ab7824 */ /* 0x000fc600078e02aa */
[----:B------:R-:W-:Y:S04]  /*1d00*/  STL [R1+0x8c], R23 ;  /* 0x00008c1701007387 */ /* 0x000fe80000100800 */
[----:B------:R-:W-:Y:S04]  /*1d10*/  STL [R1+0x88], R20 ;  /* 0x0000881401007387 */ /* 0x000fe80000100800 */
[----:B------:R-:W-:Y:S01]  /*1d20*/  STL [R1+0x84], R19 ;  /* 0x0000841301007387 */ /* 0x000fe20000100800 */
[----:B-1----:R-:W-:Y:S02]  /*1d30*/  SEL R5, R14, 0xffffffe0, !P1 ;  /* 0xffffffe00e057807 */ /* 0x002fe40004800000 */
[----:B------:R-:W-:Y:S01]  /*1d40*/  LEA R14, R6, 0x6080, 0x1 ;  /* 0x00006080060e7811 */ /* 0x000fe200078e08ff */
[----:B------:R-:W-:Y:S01]  /*1d50*/  STL [R1+0x80], R18 ;  /* 0x0000801201007387 */ /* 0x000fe20000100800 */
[----:B------:R-:W-:-:S03]  /*1d60*/  SHF.R.S32.HI R6, RZ, 0x1f, R26 ;  /* 0x0000001fff067819 */ /* 0x000fc6000001141a */
        /* <DEDUP_REMOVED lines=38> */
.L_x_2199:
        /* <DEDUP_REMOVED lines=48> */
.L_x_2021:
[----:B------:R-:W-:-:S04]  /*22d0*/  ISETP.NE.U32.AND P0, PT, RZ, c[0x0][0x368], PT ;  /* 0x0000da00ff007a0c */ /* 0x000fc80003f05070 */
[----:B------:R-:W-:-:S13]  /*22e0*/  ISETP.NE.AND.EX P0, PT, RZ, c[0x0][0x36c], PT, P0 ;  /* 0x0000db00ff007a0c */ /* 0x000fda0003f05300 */
[----:B------:R-:W-:Y:S05]  /*22f0*/  @!P0 BRA `(.L_x_2022) ;  /* 0x0000004000008947 */ /* 0x000fea0003800000 */
[----:B-1----:R-:W-:-:S04]  /*2300*/  IADD3 R4, P0, R19, c[0x0][0x368], RZ ;  /* 0x0000da0013047a10 */ /* 0x002fc80007f1e0ff */
[----:B------:R-:W-:-:S05]  /*2310*/  IADD3.X R5, R18, c[0x0][0x36c], RZ, P0, !PT ;  /* 0x0000db0012057a10 */ /* 0x000fca00007fe4ff */
[----:B------:R1:W5:Y:S01]  /*2320*/  LDG.E R12, [R4.64] ;  /* 0x00000008040c7981 */ /* 0x000362000c1e1900 */
[----:B------:R-:W-:Y:S05]  /*2330*/  BRA `(.L_x_2023) ;  /* 0x0000005000007947 */ /* 0x000fea0003800000 */
.L_x_2022:
[----:B------:R-:W-:Y:S01]  /*2340*/  MOV R12, UR6 ;  /* 0x00000006000c7c02 */ /* 0x000fe20008000f00 */
[----:B------:R-:W-:Y:S05]  /*2350*/  @!P5 BRA `(.L_x_2023) ;  /* 0x000000300000d947 */ /* 0x000fea0003800000 */
[----:B------:R-:W2:Y:S04]  /*2360*/  LDG.E R6, [R4.64] ;  /* 0x0000000804067981 */ /* 0x000ea8000c1e1900 */
[----:B------:R-:W2:Y:S02]  /*2370*/  LDG.E R0, [R4.64+0x4] ;  /* 0x0000040804007981 */ /* 0x000ea4000c1e1900 */
[----:B--2---:R-:W-:Y:S02]  /*2380*/  IADD3 R12, -R6, R0, RZ ;  /* 0x00000000060c7210 */ /* 0x004fe40007ffe1ff */
.L_x_2023:
        /* <DEDUP_REMOVED lines=59> */
.L_x_2025:
[----:B------:R-:W-:Y:S05]  /*2740*/  BSYNC B0 ;  /* 0x0000000000007941 */ /* 0x000fea0003800000 */
.L_x_2024:
        /* <DEDUP_REMOVED lines=203> */
.L_x_2053:
        /* <DEDUP_REMOVED lines=107> */
.L_x_2031:
[----:B------:R-:W-:Y:S05]  /*3ab0*/  BSYNC B0 ;  /* 0x0000000000007941 */ /* 0x000fea0003800000 */
.L_x_2030:
        /* <DEDUP_REMOVED lines=93> */
.L_x_2034:
[----:B------:R-:W-:Y:S05]  /*4090*/  BSYNC B0 ;  /* 0x0000000000007941 */ /* 0x000fea0003800000 */
.L_x_2033:
[----:B------:R-:W-:Y:S01]  /*40a0*/  ISETP.GE.AND P0, PT, R30, c[0x0][0x1d4], PT ;  /* 0x000075001e007a0c */ /* 0x000fe20003f06270 */
[----:B------:R-:W-:Y:S01]  /*40b0*/  @!UPT UIADD3 URZ, URZ, URZ, URZ ;  /* 0x0000003f3f3ff290 */ /* 0x000fe2000fffe03f */
[----:B------:R-:W-:Y:S11]  /*40c0*/  BSSY B0, `(.L_x_2035) ;  /* 0x000003a000007945 */ /* 0x000ff60003800000 */
[----:B------:R-:W-:-:S05]  /*40d0*/  @P0 BRA `(.L_x_2036) ;  /* 0x0000038000000947 */ /* 0x000fca0003800000 */
[----:B------:R-:W2:Y:S04]  /*40e0*/  LDL R3, [R1+0x8] ;  /* 0x0000080001037983 */ /* 0x000ea80000100800 */
        /* <DEDUP_REMOVED lines=55> */
.L_x_2036:
[----:B------:R-:W-:Y:S05]  /*4460*/  BSYNC B0 ;  /* 0x0000000000007941 */ /* 0x000fea0003800000 */
.L_x_2035:
[----:B------:R-:W-:Y:S01]  /*4470*/  ISETP.GE.AND P0, PT, R29, c[0x0][0x1d4], PT ;  /* 0x000075001d007a0c */ /* 0x000fe20003f06270 */
[----:B------:R-:W-:Y:S01]  /*4480*/  @!UPT UIADD3 URZ, URZ, URZ, URZ ;  /* 0x0000003f3f3ff290 */ /* 0x000fe2000fffe03f */
[----:B------:R-:W-:Y:S11]  /*4490*/  BSSY B0, `(.L_x_2037) ;  /* 0x000003c000007945 */ /* 0x000ff60003800000 */
[----:B------:R-:W-:-:S05]  /*44a0*/  @P0 BRA `(.L_x_2038) ;  /* 0x000003a000000947 */ /* 0x000fca0003800000 */
[----:B---3--:R-:W-:Y:S01]  /*44b0*/  IMAD.MOV.U32 R5, RZ, RZ, R55 ;  /* 0x000000ffff057224 */ /* 0x008fe200078e0037 */
[----:B----4-:R-:W-:Y:S01]  /*44c0*/  MOV R4, R54 ;  /* 0x0000003600047202 */ /* 0x010fe20000000f00 */
[----:B------:R-:W2:Y:S04]  /*44d0*/  LDL R3, [R1+0x4] ;  /* 0x0000040001037983 */ /* 0x000ea80000100800 */
[----:B------:R-:W3:Y:S01]  /*44e0*/  LDS.128 R8, [R244+0x3000] ;  /* 0x00300000f4087984 */ /* 0x000ee20000000c00 */
[----:B--2---:R-:W-:Y:S04]  /*44f0*/  SHF.L.U32 R3, R3, 0x3, RZ ;  /* 0x0000000303037819 */ /* 0x004fe800000006ff */
[C---:B-1----:R-:W-:Y:S04]  /*4500*/  LEA R36, P0, R3.reuse, R4, 0x1 ;  /* 0x0000000403247211 */ /* 0x042fe800078008ff */
[----:B------:R-:W-:Y:S02]  /*4510*/  LEA.HI.X.SX32 R37, R3, R5, 0x1, P0 ;  /* 0x0000000503257211 */ /* 0x000fe400000f0eff */
[----:B------:R-:W-:Y:S11]  /*4520*/  ISETP.GE.AND P0, PT, R164, c[0x0][0x27c], PT ;  /* 0x00009f00a4007a0c */ /* 0x000ff60003f06270 */
[----:B------:R-:W-:Y:S02]  /*4530*/  @!UPT UIADD3 URZ, URZ, URZ, URZ ;  /* 0x0000003f3f3ff290 */ /* 0x000fe4000fffe03f */
[----:B---3--:R-:W-:Y:S01]  /*4540*/  @!P0 MOV R4, R8 ;  /* 0x0000000800048202 */ /* 0x008fe20000000f00 */
        /* <DEDUP_REMOVED lines=48> */
.L_x_2038:
[----:B------:R-:W-:Y:S05]  /*4850*/  BSYNC B0 ;  /* 0x0000000000007941 */ /* 0x000fea0003800000 */
.L_x_2037:
        /* <DEDUP_REMOVED lines=59> */
.L_x_2040:
[----:B------:R-:W-:Y:S05]  /*4c10*/  BSYNC B0 ;  /* 0x0000000000007941 */ /* 0x000fea0003800000 */
.L_x_2039:
        /* <DEDUP_REMOVED lines=59> */
.L_x_2042:
[----:B------:R-:W-:Y:S05]  /*4fd0*/  BSYNC B0 ;  /* 0x0000000000007941 */ /* 0x000fea0003800000 */
.L_x_2041:
        /* <DEDUP_REMOVED lines=59> */
.L_x_2029:
        /* <DEDUP_REMOVED lines=47> */
.L_x_2044:
[----:B------:R-:W-:Y:S05]  /*5680*/  BSYNC B0 ;  /* 0x0000000000007941 */ /* 0x000fea0003800000 */
.L_x_2043:
        /* <DEDUP_REMOVED lines=159> */
.L_x_2046:
[----:B------:R-:W-:Y:S05]  /*6080*/  BSYNC B0 ;  /* 0x0000000000007941 */ /* 0x000fea0003800000 */
.L_x_2045:
        /* <DEDUP_REMOVED lines=122> */
.L_x_2048:
[----:B------:R-:W-:Y:S05]  /*6830*/  BSYNC B0 ;  /* 0x0000000000007941 */ /* 0x000fea0003800000 */
.L_x_2047:
        /* <DEDUP_REMOVED lines=125> */
.L_x_2028:
        /* <DEDUP_REMOVED lines=45> */
.L_x_2032:
[----:B------:R-:W-:Y:S05]  /*72e0*/  BSYNC B1 ;  /* 0x0000000000017941 */ /* 0x000fea0003800000 */
.L_x_2027:
[----:B------:R-:W-:Y:S01]  /*72f0*/  IMAD.IADD R3, R78, 0x1, -R249 ;  /* 0x000000014e037824 */ /* 0x000fe200078e0af9 */
[----:B------:R-:W-:Y:S01]  /*7300*/  LOP3.LUT P6, RZ, R243, 0x1, RZ, 0xc0, !PT ;  /* 0x00000001f3ff7812 */ /* 0x000fe200078cc0ff */
[----:B-12--5:R-:W-:Y:S01]  /*7310*/  IMAD.WIDE R8, R35, 0x30, R90 ;  /* 0x0000003023087825 */ /* 0x026fe200078e025a */
        /* <DEDUP_REMOVED lines=10> */
[----:B---3--:R-:W-:Y:S01]  /*73c0*/  @P4 MOV R4, R84 ;  /* 0x0000005400044202 */ /* 0x008fe20000000f00 */
        /* <DEDUP_REMOVED lines=49> */
[----:B---3--:R-:W3:Y:S04]  /*76e0*/  LDL R20, [R1+0x8] ;  /* 0x0000080001147983 */ /* 0x008ee80000100800 */
[----:B--2---:R-:W2:Y:S02]  /*76f0*/  LDL R15, [R1+0x4] ;  /* 0x00000400010f7983 */ /* 0x004ea40000100800 */
[CC--:B------:R-:W-:Y:S02]  /*7700*/  @!P0 LEA R8, P4, R104.reuse, R4.reuse, 0x1 ;  /* 0x0000000468088211 */ /* 0x0c0fe400078808ff */
[----:B------:R-:W2:Y:S02]  /*7710*/  LDL R14, [R1+0x14] ;  /* 0x00001400010e7983 */ /* 0x000ea40000100800 */
        /* <DEDUP_REMOVED lines=18> */
[----:B--2---:R-:W-:Y:S04]  /*7840*/  @!P0 IMAD.SHL.U32 R3, R15, 0x8, RZ ;  /* 0x000000080f038824 */ /* 0x004fe800078e00ff */
[----:B-1----:R-:W-:Y:S05]  /*7850*/  @!P0 IMAD.WIDE R8, R3, 0x2, R4 ;  /* 0x0000000203088825 */ /* 0x002fea00078e0204 */
[----:B---3--:R-:W-:Y:S01]  /*7860*/  @!P0 ST.E.128 [R8.64], R20 ;  /* 0x0000001408008985 */ /* 0x008fe2000c101d08 */
        /* <DEDUP_REMOVED lines=9> */
.L_x_2050:
[----:B------:R-:W-:Y:S05]  /*7900*/  BSYNC B0 ;  /* 0x0000000000007941 */ /* 0x000fea0003800000 */
.L_x_2049:
        /* <DEDUP_REMOVED lines=43> */
.L_x_2052:
[----:B------:R-:W-:Y:S05]  /*7bc0*/  BSYNC B0 ;  /* 0x0000000000007941 */ /* 0x000fea0003800000 */
.L_x_2051:
[----:B------:R-:W0:Y:S01]  /*7bd0*/  LDGDEPBAR ;  /* 0x00000000000079af */ /* 0x000e220000000000 */
[----:B------:R-:W-:Y:S01]  /*7be0*/  IADD3 R35, R35, -0x1, RZ ;  /* 0xffffffff23237810 */ /* 0x000fe20007ffe0ff */
[----:B------:R-:W-:-:S05]  /*7bf0*/  @P5 BRA `(.L_x_2053) ;  /* 0xffffb80000005947 */ /* 0x000fca000383ffff */
[----:B------:R-:W-:Y:S01]  /*7c00*/  WARPSYNC 0xffffffff ;  /* 0xffffffff00007948 */ /* 0x000fe20003800000 */
[----:B------:R-:W-:Y:S06]  /*7c10*/  BAR.SYNC.DEFER_BLOCKING 0x0 ;  /* 0x0000000000007b1d */ /* 0x000fec0000010000 */
.L_x_2026:
        /* <DEDUP_REMOVED lines=32> */
.L_x_2055:
[----:B------:R-:W-:Y:S05]  /*7e20*/  BSYNC B0 ;  /* 0x0000000000007941 */ /* 0x000fea0003800000 */
.L_x_2054:
        /* <DEDUP_REMOVED lines=51> */
[----:B-1--4-:R-:W-:-:S04]  /*8160*/  IMAD R3, R2, R0, RZ ;  /* 0x0000000002037224 */ /* 0x012fc800078e02ff */
[--C-:B------:R-:W-:Y:S01]  /*8170*/  IMAD.IADD R2, R3, 0x1, R0.reuse ;  /* 0x0000000103027824 */ /* 0x100fe200078e0200 */
[----:B------:R1:W-:Y:S01]  /*8180*/  STL [R1], R3 ;  /* 0x0000000301007387 */ /* 0x0003e20000100800 */
[----:B------:R-:W-:-:S03]  /*8190*/  PRMT R0, RZ, 0x7610, R0 ;  /* 0x00007610ff007816 */ /* 0x000fc60000000000 */
        /* <DEDUP_REMOVED lines=64> */
.L_x_2204:
[----:B------:R-:W-:Y:S05]  /*85a0*/  BRA.DIV ~URZ, `(.L_x_2058) ;  /* 0x00010a127f007947 */ /* 0x000fea000b800000 */
[----:B------:R3:W4:Y:S02]  /*85b0*/  SHFL.IDX PT, R0, R12, RZ, 0x1c1f ;  /* 0x001c1fff0c007589 */ /* 0x00072400000e0000 */
.L_x_2205:
        /* <DEDUP_REMOVED lines=17> */
.L_x_2060:
[----:B------:R-:W-:Y:S05]  /*86d0*/  BSYNC B0 ;  /* 0x0000000000007941 */ /* 0x000fea0003800000 */
.L_x_2059:
[----:B------:R-:W-:Y:S05]  /*86e0*/  BRA.DIV ~URZ, `(.L_x_2061) ;  /* 0x000109427f007947 */ /* 0x000fea000b800000 */
[----:B--2---:R2:W1:Y:S04]  /*86f0*/  SHFL.IDX PT, R4, R6, 0x1, 0x1c1f ;  /* 0x003c1f0006047f89 */ /* 0x00446800000e0000 */
[----:B----4-:R2:W4:Y:S02]  /*8700*/  SHFL.IDX PT, R0, R12, 0x1, 0x1c1f ;  /* 0x003c1f000c007f89 */ /* 0x01052400000e0000 */
.L_x_2206:
        /* <DEDUP_REMOVED lines=17> */
.L_x_2063:
[----:B------:R-:W-:Y:S05]  /*8820*/  BSYNC B0 ;  /* 0x0000000000007941 */ /* 0x000fea0003800000 */
.L_x_2062:
[----:B------:R-:W-:Y:S05]  /*8830*/  BRA.DIV ~URZ, `(.L_x_2064) ;  /* 0x000108c27f007947 */ /* 0x000fea000b800000 */
[----:B-1----:R1:W2:Y:S02]  /*8840*/  SHFL.IDX PT, R4, R6, 0x2, 0x1c1f ;  /* 0x005c1f0006047f89 */ /* 0x0022a400000e0000 */
.L_x_2207:
[----:B------:R-:W-:Y:S05]  /*8850*/  BRA.DIV ~URZ, `(.L_x_2065) ;  /* 0x000109127f007947 */ /* 0x000fea000b800000 */
[----:B----4-:R4:W1:Y:S02]  /*8860*/  SHFL.IDX PT, R0, R12, 0x2, 0x1c1f ;  /* 0x005c1f000c007f89 */ /* 0x01086400000e0000 */
.L_x_2208:
        /* <DEDUP_REMOVED lines=17> */
.L_x_2067:
[----:B------:R-:W-:Y:S05]  /*8980*/  BSYNC B0 ;  /* 0x0000000000007941 */ /* 0x000fea0003800000 */
.L_x_2066:
[----:B------:R-:W-:Y:S05]  /*8990*/  BRA.DIV ~URZ, `(.L_x_2068) ;  /* 0x000108427f007947 */ /* 0x000fea000b800000 */
[----:B-12---:R-:W1:Y:S04]  /*89a0*/  SHFL.IDX PT, R6, R6, 0x3, 0x1c1f ;  /* 0x007c1f0006067f89 */ /* 0x006e6800000e0000 */
[----:B------:R2:W3:Y:S02]  /*89b0*/  SHFL.IDX PT, R2, R12, 0x3, 0x1c1f ;  /* 0x007c1f000c027f89 */ /* 0x0004e400000e0000 */
.L_x_2209:
        /* <DEDUP_REMOVED lines=83> */
[C---:B-1----:R-:W-:Y:S02]  /*8ef0*/  @P0 LEA R10, P6, R228.reuse, R0, 0x1 ;  /* 0x00000000e40a0211 */ /* 0x042fe400078c08ff */
        /* <DEDUP_REMOVED lines=24> */
.L_x_2069:
        /* <DEDUP_REMOVED lines=100> */
.L_x_2073:
[----:B-123--:R-:W-:Y:S05]  /*96c0*/  BSYNC B0 ;  /* 0x0000000000007941 */ /* 0x00efea0003800000 */
.L_x_2072:
        /* <DEDUP_REMOVED lines=133> */
.L_x_2077:
[----:B------:R-:W-:Y:S05]  /*9f20*/  BSYNC B0 ;  /* 0x0000000000007941 */ /* 0x000fea0003800000 */
.L_x_2076:
        /* <DEDUP_REMOVED lines=41> */
.L_x_2079:
[----:B------:R-:W-:Y:S05]  /*a1c0*/  BSYNC B0 ;  /* 0x0000000000007941 */ /* 0x000fea0003800000 */
.L_x_2078:
        /* <DEDUP_REMOVED lines=41> */
.L_x_2081:
[----:B------:R-:W-:Y:S05]  /*a460*/  BSYNC B0 ;  /* 0x0000000000007941 */ /* 0x000fea0003800000 */
.L_x_2080:
        /* <DEDUP_REMOVED lines=41> */
.L_x_2083:
[----:B------:R-:W-:Y:S05]  /*a700*/  BSYNC B0 ;  /* 0x0000000000007941 */ /* 0x000fea0003800000 */
.L_x_2082:
        /* <DEDUP_REMOVED lines=41> */
.L_x_2085:
[----:B------:R-:W-:Y:S05]  /*a9a0*/  BSYNC B0 ;  /* 0x0000000000007941 */ /* 0x000fea0003800000 */
.L_x_2084:
        /* <DEDUP_REMOVED lines=40> */
.L_x_2075:
[----:B------:R-:W-:Y:S05]  /*ac30*/  BSYNC B1 ;  /* 0x0000000000017941 */ /* 0x000fea0003800000 */
.L_x_2074:
        /* <DEDUP_REMOVED lines=44> */
.L_x_2088:
[----:B------:R-:W-:Y:S05]  /*af00*/  BSYNC B0 ;  /* 0x0000000000007941 */ /* 0x000fea0003800000 */
.L_x_2087:
        /* <DEDUP_REMOVED lines=41> */
.L_x_2090:
[----:B------:R-:W-:Y:S05]  /*b1a0*/  BSYNC B0 ;  /* 0x0000000000007941 */ /* 0x000fea0003800000 */
.L_x_2089:
        /* <DEDUP_REMOVED lines=41> */
.L_x_2092:
[----:B------:R-:W-:Y:S05]  /*b440*/  BSYNC B0 ;  /* 0x0000000000007941 */ /* 0x000fea0003800000 */
.L_x_2091:
        /* <DEDUP_REMOVED lines=41> */
.L_x_2094:
[----:B------:R-:W-:Y:S05]  /*b6e0*/  BSYNC B0 ;  /* 0x0000000000007941 */ /* 0x000fea0003800000 */
.L_x_2093:
        /* <DEDUP_REMOVED lines=41> */
.L_x_2096:
[----:B------:R-:W-:Y:S05]  /*b980*/  BSYNC B0 ;  /* 0x0000000000007941 */ /* 0x000fea0003800000 */
.L_x_2095:
        /* <DEDUP_REMOVED lines=41> */
.L_x_2071:
        /* <DEDUP_REMOVED lines=20> */
[----:B------:R-:W3:Y:S01]  /*bd60*/  LDL R37, [R1+0x4] ;  /* 0x0000040001257983 */ /* 0x000ee20000100800 */
        /* <DEDUP_REMOVED lines=21> */
[----:B------:R1:W5:Y:S01]  /*bec0*/  @!P0 LD.E.128 R20, [R34.64] ;  /* 0x0000000822148980 */ /* 0x000362000c101d00 */
[----:B--2---:R-:W-:-:S04]  /*bed0*/  @!P2 IMAD.SHL.U32 R6, R38, 0x8, RZ ;  /* 0x000000082606a824 */ /* 0x004fc800078e00ff */
[----:B------:R-:W-:Y:S01]  /*bee0*/  @!P2 IMAD.WIDE R10, R6, 0x2, R4 ;  /* 0x00000002060aa825 */ /* 0x000fe200078e0204 */
[----:B---3--:R-:W-:-:S03]  /*bef0*/  @!P1 SHF.L.U32 R0, R37, 0x3, RZ ;  /* 0x0000000325009819 */ /* 0x008fc600000006ff */
        /* <DEDUP_REMOVED lines=10> */
.L_x_2098:
[----:B-123--:R-:W-:Y:S05]  /*bfa0*/  BSYNC B0 ;  /* 0x0000000000007941 */ /* 0x00efea0003800000 */
.L_x_2097:
        /* <DEDUP_REMOVED lines=176> */
.L_x_2102:
[----:B------:R-:W-:Y:S05]  /*cab0*/  BSYNC B0 ;  /* 0x0000000000007941 */ /* 0x000fea0003800000 */
.L_x_2101:
[----:B------:R-:W-:Y:S01]  /*cac0*/  IADD3 R0, R104, 0x10, RZ ;  /* 0x0000001068007810 */ /* 0x000fe20007ffe0ff */
[----:B------:R-:W-:Y:S03]  /*cad0*/  BSSY B0, `(.L_x_2103) ;  /* 0x000005c000007945 */ /* 0x000fe60003800000 */
[----:B------:R-:W-:-:S13]  /*cae0*/  ISETP.GE.AND P0, PT, R0, c[0x0][0x27c], PT ;  /* 0x00009f0000007a0c */ /* 0x000fda0003f06270 */
[----:B------:R-:W-:Y:S05]  /*caf0*/  @P0 BRA `(.L_x_2104) ;  /* 0x0000059000000947 */ /* 0x000fea0003800000 */
[----:B------:R-:W3:Y:S04]  /*cb00*/  LDL R2, [R1+0x8] ;  /* 0x0000080001027983 */ /* 0x000ee80000100800 */
        /* <DEDUP_REMOVED lines=88> */
.L_x_2104:
[----:B------:R-:W-:Y:S05]  /*d090*/  BSYNC B0 ;  /* 0x0000000000007941 */ /* 0x000fea0003800000 */
.L_x_2103:
[----:B------:R-:W-:-:S04]  /*d0a0*/  IADD3 R0, R104, 0x20, RZ ;  /* 0x0000002068007810 */ /* 0x000fc80007ffe0ff */
        /* <DEDUP_REMOVED lines=40> */
[--C-:B------:R-:W-:Y:S01]  /*d330*/  HADD2.F32 R0, -RZ, R59.reuse.H0_H0 ;  /* 0x2000003bff007230 */ /* 0x100fe20000004100 */
[----:B------:R-:W-:Y:S01]  /*d340*/  FFMA.FTZ R39, R4, R13, R8 ;  /* 0x0000000d04277223 */ /* 0x000fe20000010008 */
[----:B------:R-:W-:Y:S01]  /*d350*/  HADD2.F32 R8, -RZ, R62.H1_H1 ;  /* 0x3000003eff087230 */ /* 0x000fe20000004100 */
[-C--:B------:R-:W-:Y:S01]  /*d360*/  FFMA.FTZ R38, R3, R12.reuse, R2 ;  /* 0x0000000c03267223 */ /* 0x080fe20000010002 */
[----:B------:R-:W-:Y:S01]  /*d370*/  HADD2.F32 R2, -RZ, R58.H1_H1 ;  /* 0x3000003aff027230 */ /* 0x000fe20000004100 */
        /* <DEDUP_REMOVED lines=46> */
.L_x_2100:
[----:B------:R-:W-:Y:S05]  /*d660*/  BSYNC B1 ;  /* 0x0000000000017941 */ /* 0x000fea0003800000 */
.L_x_2099:
        /* <DEDUP_REMOVED lines=97> */
.L_x_2106:
[----:B------:R-:W-:Y:S05]  /*dc80*/  BSYNC B0 ;  /* 0x0000000000007941 */ /* 0x000fea0003800000 */
.L_x_2105:
[----:B------:R-:W-:Y:S01]  /*dc90*/  IADD3 R0, R104, 0x10, RZ ;  /* 0x0000001068007810 */ /* 0x000fe20007ffe0ff */
[----:B------:R-:W-:Y:S03]  /*dca0*/  BSSY B0, `(.L_x_2107) ;  /* 0x000005c000007945 */ /* 0x000fe60003800000 */
[----:B------:R-:W-:-:S13]  /*dcb0*/  ISETP.GE.AND P0, PT, R0, c[0x0][0x27c], PT ;  /* 0x00009f0000007a0c */ /* 0x000fda0003f06270 */
[----:B------:R-:W-:Y:S05]  /*dcc0*/  @P0 BRA `(.L_x_2108) ;  /* 0x0000059000000947 */ /* 0x000fea0003800000 */
[----:B------:R-:W4:Y:S04]  /*dcd0*/  LDL R2, [R1+0x8] ;  /* 0x0000080001027983 */ /* 0x000f280000100800 */
        /* <DEDUP_REMOVED lines=88> */
.L_x_2108:
[----:B------:R-:W-:Y:S05]  /*e260*/  BSYNC B0 ;  /* 0x0000000000007941 */ /* 0x000fea0003800000 */
.L_x_2107:
[----:B------:R-:W-:-:S04]  /*e270*/  IADD3 R0, R104, 0x20, RZ ;  /* 0x0000002068007810 */ /* 0x000fc80007ffe0ff */
        /* <DEDUP_REMOVED lines=40> */
[--C-:B------:R-:W-:Y:S01]  /*e500*/  HADD2.F32 R0, -RZ, R59.reuse.H0_H0 ;  /* 0x2000003bff007230 */ /* 0x100fe20000004100 */
[----:B------:R-:W-:Y:S01]  /*e510*/  FFMA.FTZ R39, R13, R4, R8 ;  /* 0x000000040d277223 */ /* 0x000fe20000010008 */
[----:B------:R-:W-:Y:S01]  /*e520*/  HADD2.F32 R8, -RZ, R62.H1_H1 ;  /* 0x3000003eff087230 */ /* 0x000fe20000004100 */
[C---:B------:R-:W-:Y:S01]  /*e530*/  FFMA.FTZ R38, R12.reuse, R3, R2 ;  /* 0x000000030c267223 */ /* 0x040fe20000010002 */
        /* <DEDUP_REMOVED lines=47> */
.L_x_2086:
[----:B------:R-:W-:Y:S05]  /*e830*/  BSYNC B2 ;  /* 0x0000000000027941 */ /* 0x000fea0003800000 */
.L_x_2070:
[----:B--2---:R-:W-:Y:S01]  /*e840*/  IMAD R0, R66, c[0x0][0x208], RZ ;  /* 0x0000820042007a24 */ /* 0x004fe200078e02ff */
[----:B------:R-:W-:-:S04]  /*e850*/  DEPBAR.LE SB0, 0x0 ;  /* 0x000080000000791a */ /* 0x000fc80000000000 */
[----:B------:R-:W-:Y:S01]  /*e860*/  IMAD.WIDE.U32 R2, R210, c[0x0][0x208], RZ ;  /* 0x00008200d2027a25 */ /* 0x000fe200078e00ff */
[----:B------:R-:W-:Y:S01]  /*e870*/  BAR.SYNC.DEFER_BLOCKING 0x0 ;  /* 0x0000000000007b1d */ /* 0x000fe20000010000 */
[----:B------:R-:W-:Y:S02]  /*e880*/  ISETP.GE.AND P6, PT, R228, c[0x0][0x1d4], PT ;  /* 0x00007500e4007a0c */ /* 0x000fe40003fc6270 */
[----:B------:R-:W-:Y:S01]  /*e890*/  IMAD R0, R210, c[0x0][0x20c], R0 ;  /* 0x00008300d2007a24 */ /* 0x000fe200078e0200 */
[----:B------:R-:W-:Y:S01]  /*e8a0*/  ISETP.GE.AND P2, PT, R235, c[0x0][0x1d4], PT ;  /* 0x00007500eb007a0c */ /* 0x000fe20003f46270 */
[----:B-1----:R-:W-:Y:S01]  /*e8b0*/  IMAD.WIDE.U32 R8, R65, c[0x0][0x210], RZ ;  /* 0x0000840041087a25 */ /* 0x002fe200078e00ff */
[----:B------:R-:W1:Y:S01]  /*e8c0*/  S2R R27, SR_TID.X ;  /* 0x00000000001b7919 */ /* 0x000e620000002100 */
[----:B------:R-:W-:Y:S02]  /*e8d0*/  BSSY B0, `(.L_x_2109) ;  /* 0x000003e000007945 */ /* 0x000fe40003800000 */
        /* <DEDUP_REMOVED lines=9> */
[----:B------:R-:W-:Y:S01]  /*e970*/  STL [R1+0x28], R5 ;  /* 0x0000280501007387 */ /* 0x000fe20000100800 */
[----:B------:R-:W-:-:S03]  /*e980*/  LEA R26, P0, R0, c[0x0][0x1f8], 0x1 ;  /* 0x00007e00001a7a11 */ /* 0x000fc600078008ff */
[----:B------:R-:W-:Y:S01]  /*e990*/  LDSM.16.M88.4 R16, [R196] ;  /* 0x00000000c410783b */ /* 0x000fe20000000200 */
[----:B------:R-:W-:Y:S01]  /*e9a0*/  LEA.HI.X R6, R0, c[0x0][0x1fc], R2, 0x1, P0 ;  /* 0x00007f0000067a11 */ /* 0x000fe200000f0c02 */
[----:B------:R-:W-:Y:S02]  /*e9b0*/  IMAD.IADD R0, R138, 0x1, -R249 ;  /* 0x000000018a007824 */ /* 0x000fe400078e0af9 */
[----:B------:R-:W2:Y:S03]  /*e9c0*/  SHFL.IDX PT, R2, R26, RZ, 0x1c1f ;  /* 0x001c1fff1a027589 */ /* 0x000ea600000e0000 */
[----:B------:R-:W-:Y:S01]  /*e9d0*/  ISETP.LT.OR P1, PT, R0, 0x1, P6 ;  /* 0x000000010000780c */ /* 0x000fe20003721670 */
[----:B------:R-:W4:Y:S04]  /*e9e0*/  SHFL.IDX PT, R3, R6, RZ, 0x1c1f ;  /* 0x001c1fff06037589 */ /* 0x000f2800000e0000 */
[----:B------:R3:W1:Y:S04]  /*e9f0*/  LDSM.16.M88.4 R12, [R196+0x1000] ;  /* 0x00100000c40c783b */ /* 0x0006680000000200 */
[----:B------:R3:W1:Y:S04]  /*ea00*/  LDSM.16.M88.4 R36, [R169] ;  /* 0x00000000a924783b */ /* 0x0006680000000200 */
[----:B------:R3:W1:Y:S04]  /*ea10*/  LDSM.16.M88.4 R32, [R169+0x400] ;  /* 0x00040000a920783b */ /* 0x0006680000000200 */
[----:B------:R3:W1:Y:S01]  /*ea20*/  LDSM.16.M88.4 R28, [R169+0x800] ;  /* 0x00080000a91c783b */ /* 0x0006620000000200 */
[----:B--2---:R-:W-:-:S03]  /*ea30*/  LEA R24, P0, R228, R2, 0x1 ;  /* 0x00000002e4187211 */ /* 0x004fc600078008ff */
[----:B------:R3:W2:Y:S01]  /*ea40*/  LDSM.16.M88.4 R20, [R197] ;  /* 0x00000000c514783b */ /* 0x0006a20000000200 */
[----:B----4-:R-:W-:-:S03]  /*ea50*/  LEA.HI.X R25, R228, R3, R229, 0x1, P0 ;  /* 0x00000003e4197211 */ /* 0x010fc600000f0ce5 */
[----:B------:R3:W4:Y:S01]  /*ea60*/  LDSM.16.M88.4 R8, [R197+0x1000] ;  /* 0x00100000c508783b */ /* 0x0007220000000200 */
[----:B------:R-:W-:-:S03]  /*ea70*/  LEA R4, P0, R235, R2, 0x1 ;  /* 0x00000002eb047211 */ /* 0x000fc600078008ff */
[----:B------:R3:W2:Y:S01]  /*ea80*/  LDSM.16.M88.4 R44, [R198] ;  /* 0x00000000c62c783b */ /* 0x0006a20000000200 */
[----:B------:R-:W-:Y:S02]  /*ea90*/  LEA.HI.X R5, R235, R3, R252, 0x1, P0 ;  /* 0x00000003eb057211 */ /* 0x000fe400000f0cfc */
[----:B------:R-:W-:Y:S01]  /*eaa0*/  ISETP.LT.OR P0, PT, R0, 0x1, P2 ;  /* 0x000000010000780c */ /* 0x000fe20001701670 */
[----:B------:R3:W2:Y:S04]  /*eab0*/  LDSM.16.M88.4 R52, [R206] ;  /* 0x00000000ce34783b */ /* 0x0006a80000000200 */
[----:B-----5:R3:W2:Y:S04]  /*eac0*/  LDSM.16.M88.4 R68, [R205] ;  /* 0x00000000cd44783b */ /* 0x0206a80000000200 */
[----:B------:R-:W-:Y:S01]  /*ead0*/  @!PT LDS RZ, [RZ] ;  /* 0x00000000fffff984 */ /* 0x000fe20000000800 */
[----:B------:R-:W-:Y:S01]  /*eae0*/  @!PT LDS RZ, [RZ] ;  /* 0x00000000fffff984 */ /* 0x000fe20000000800 */
[----:B------:R-:W-:Y:S01]  /*eaf0*/  @!PT LDS RZ, [RZ] ;  /* 0x00000000fffff984 */ /* 0x000fe20000000800 */
[----:B------:R3:W-:Y:S01]  /*eb00*/  LDGSTS.E.BYPASS.LTC128B.128 [R207+0x1880], [R24.64], !P1 ;  /* 0x0188000018cf7fae */ /* 0x0007e2000c901d48 */
[----:B------:R-:W-:-:S03]  /*eb10*/  ISETP.GE.AND P1, PT, R227, c[0x0][0x1d4], PT ;  /* 0x00007500e3007a0c */ /* 0x000fc60003f26270 */
[----:B------:R3:W-:Y:S01]  /*eb20*/  LDGSTS.E.BYPASS.LTC128B.128 [R207+0x2480], [R4.64], !P0 ;  /* 0x0248000004cf7fae */ /* 0x0007e2000c101d48 */
[----:B------:R-:W-:-:S04]  /*eb30*/  LEA R2, P0, R227, R2, 0x1 ;  /* 0x00000002e3027211 */ /* 0x000fc800078008ff */
[----:B------:R-:W-:Y:S02]  /*eb40*/  LEA.HI.X R3, R227, R3, R251, 0x1, P0 ;  /* 0x00000003e3037211 */ /* 0x000fe400000f0cfb */
[----:B------:R-:W-:-:S13]  /*eb50*/  ISETP.LT.OR P0, PT, R0, 0x1, P1 ;  /* 0x000000010000780c */ /* 0x000fda0000f01670 */
[----:B------:R3:W-:Y:S01]  /*eb60*/  LDGSTS.E.BYPASS.LTC128B.128 [R207+0x3080], [R2.64], !P0 ;  /* 0x0308000002cf7fae */ /* 0x0007e2000c101d48 */
[----:B-1----:R-:W-:-:S13]  /*eb70*/  ISETP.GT.AND P0, PT, R27, 0x3f, PT ;  /* 0x0000003f1b00780c */ /* 0x002fda0003f04270 */
[----:B------:R-:W-:Y:S05]  /*eb80*/  @P0 BRA `(.L_x_2110) ;  /* 0x0000012000000947 */ /* 0x000fea0003800000 */
[----:B--2-4-:R-:W-:Y:S05]  /*eb90*/  BRA.DIV ~URZ, `(.L_x_2111) ;  /* 0x0000a7127f007947 */ /* 0x014fea000b800000 */
[----:B---3--:R1:W2:Y:S04]  /*eba0*/  SHFL.IDX PT, R4, R6, 0x1, 0x1c1f ;  /* 0x003c1f0006047f89 */ /* 0x0082a800000e0000 */
[----:B------:R1:W3:Y:S02]  /*ebb0*/  SHFL.IDX PT, R2, R26, 0x1, 0x1c1f ;  /* 0x003c1f001a027f89 */ /* 0x0002e400000e0000 */
.L_x_2210:
[----:B---3--:R-:W-:Y:S02]  /*ebc0*/  LEA R24, P0, R228, R2, 0x1 ;  /* 0x00000002e4187211 */ /* 0x008fe400078008ff */
[----:B------:R-:W-:Y:S02]  /*ebd0*/  ISETP.LT.OR P2, PT, R0, 0x21, P2 ;  /* 0x000000210000780c */ /* 0x000fe40001741670 */
[----:B--2---:R-:W-:Y:S02]  /*ebe0*/  LEA.HI.X R25, R228, R4, R229, 0x1, P0 ;  /* 0x00000004e4197211 */ /* 0x004fe400000f0ce5 */
[----:B------:R-:W-:-:S02]  /*ebf0*/  ISETP.LT.OR P0, PT, R0, 0x21, P6 ;  /* 0x000000210000780c */ /* 0x000fc40003701670 */
[----:B------:R-:W-:-:S11]  /*ec00*/  ISETP.LT.OR P1, PT, R0, 0x21, P1 ;  /* 0x000000210000780c */ /* 0x000fd60000f21670 */
        /* <DEDUP_REMOVED lines=10> */
.L_x_2110:
[----:B--2-4-:R-:W-:Y:S05]  /*ecb0*/  BSYNC B0 ;  /* 0x0000000000007941 */ /* 0x014fea0003800000 */
.L_x_2109:
[----:B------:R-:W2:Y:S04]  /*ecc0*/  LDL R0, [R1] ;  /* 0x0000000001007983 */ /* 0x000ea80000100800 */
[----:B------:R-:W0:Y:S01]  /*ecd0*/  LDGDEPBAR ;  /* 0x00000000000079af */ /* 0x000e220000000000 */
[----:B------:R-:W-:Y:S01]  /*ece0*/  WARPSYNC 0xffffffff ;  /* 0xffffffff00007948 */ /* 0x000fe20003800000 */
[C---:B------:R-:W-:Y:S01]  /*ecf0*/  HMMA.16816.F32 R60, R12.reuse, R36, RZ ;  /* 0x000000240c3c723c */ /* 0x040fe200000018ff */
[----:B------:R-:W-:Y:S07]  /*ed00*/  BSSY B1, `(.L_x_2112) ;  /* 0x00000b0000017945 */ /* 0x000fee0003800000 */
[C---:B------:R-:W-:Y:S08]  /*ed10*/  HMMA.16816.F32 R48, R12.reuse, R32, RZ ;  /* 0x000000200c30723c */ /* 0x040ff000000018ff */
[C---:B-1-3--:R-:W-:Y:S08]  /*ed20*/  HMMA.16816.F32 R24, R12.reuse, R28, RZ ;  /* 0x0000001c0c18723c */ /* 0x04aff000000018ff */
[C---:B------:R-:W-:Y:S08]  /*ed30*/  HMMA.16816.F32 R56, R12.reuse, R38, RZ ;  /* 0x000000260c38723c */ /* 0x040ff000000018ff */
[C---:B------:R-:W-:Y:S08]  /*ed40*/  HMMA.16816.F32 R40, R12.reuse, R34, RZ ;  /* 0x000000220c28723c */ /* 0x040ff000000018ff */
[----:B------:R-:W-:Y:S08]  /*ed50*/  HMMA.16816.F32 R12, R12, R30, RZ ;  /* 0x0000001e0c0c723c */ /* 0x000ff000000018ff */
[C---:B------:R-:W-:Y:S08]  /*ed60*/  HMMA.16816.F32 R64, R16.reuse, R36, RZ ;  /* 0x000000241040723c */ /* 0x040ff000000018ff */
[C---:B------:R-:W-:Y:S01]  /*ed70*/  HMMA.16816.F32 R88, R16.reuse, R38, RZ ;  /* 0x000000261058723c */ /* 0x040fe200000018ff */
[----:B------:R-:W-:Y:S07]  /*ed80*/  LDSM.16.M88.4 R36, [R169+0xc00] ;  /* 0x000c0000a924783b */ /* 0x000fee0000000200 */
[C---:B------:R-:W-:Y:S08]  /*ed90*/  HMMA.16816.F32 R76, R16.reuse, R32, RZ ;  /* 0x00000020104c723c */ /* 0x040ff000000018ff */
[C---:B------:R-:W-:Y:S08]  /*eda0*/  HMMA.16816.F32 R84, R16.reuse, R28, RZ ;  /* 0x0000001c1054723c */ /* 0x040ff000000018ff */
[C---:B------:R-:W-:Y:S01]  /*edb0*/  HMMA.16816.F32 R92, R16.reuse, R34, RZ ;  /* 0x00000022105c723c */ /* 0x040fe200000018ff */
[----:B------:R-:W-:Y:S07]  /*edc0*/  LDSM.16.M88.4 R32, [R169+0x1000] ;  /* 0x00100000a920783b */ /* 0x000fee0000000200 */
[----:B------:R-:W-:Y:S01]  /*edd0*/  HMMA.16816.F32 R28, R16, R30, RZ ;  /* 0x0000001e101c723c */ /* 0x000fe200000018ff */
[----:B------:R-:W-:Y:S07]  /*ede0*/  LDSM.16.M88.4 R16, [R169+0x1400] ;  /* 0x00140000a910783b */ /* 0x000fee0000000200 */
[C---:B------:R-:W-:Y:S01]  /*edf0*/  HMMA.16816.F32 R80, R8.reuse, R70, R12 ;  /* 0x000000460850723c */ /* 0x040fe2000000180c */
[----:B------:R-:W1:Y:S07]  /*ee00*/  LDSM.16.M88.4 R12, [R196+0x2000] ;  /* 0x00200000c40c783b */ /* 0x000e6e0000000200 */
[C---:B------:R-:W-:Y:S01]  /*ee10*/  HMMA.16816.F32 R120, R8.reuse, R44, R60 ;  /* 0x0000002c0878723c */ /* 0x040fe2000000183c */
[----:B------:R-:W-:Y:S07]  /*ee20*/  LDSM.16.M88.4 R60, [R202] ;  /* 0x00000000ca3c783b */ /* 0x000fee0000000200 */
[C---:B------:R-:W-:Y:S08]  /*ee30*/  HMMA.16816.F32 R116, R8.reuse, R52, R48 ;  /* 0x000000340874723c */ /* 0x040ff00000001830 */
[C---:B------:R-:W-:Y:S01]  /*ee40*/  HMMA.16816.F32 R108, R8.reuse, R68, R24 ;  /* 0x00000044086c723c */ /* 0x040fe20000001818 */
[----:B------:R-:W-:Y:S07]  /*ee50*/  LDSM.16.M88.4 R24, [R197+0x3000] ;  /* 0x00300000c518783b */ /* 0x000fee0000000200 */
[C---:B------:R-:W-:Y:S01]  /*ee60*/  HMMA.16816.F32 R100, R8.reuse, R46, R56 ;  /* 0x0000002e0864723c */ /* 0x040fe20000001838 */
[----:B------:R-:W-:Y:S07]  /*ee70*/  LDSM.16.M88.4 R56, [R204] ;  /* 0x00000000cc38783b */ /* 0x000fee0000000200 */
[----:B------:R-:W-:Y:S01]  /*ee80*/  HMMA.16816.F32 R96, R8, R54, R40 ;  /* 0x000000360860723c */ /* 0x000fe20000001828 */
[----:B------:R-:W3:Y:S07]  /*ee90*/  LDSM.16.M88.4 R8, [R196+0x3000] ;  /* 0x00300000c408783b */ /* 0x000eee0000000200 */
[C---:B------:R-:W-:Y:S08]  /*eea0*/  HMMA.16816.F32 R72, R20.reuse, R44, R64 ;  /* 0x0000002c1448723c */ /* 0x040ff00000001840 */
[C---:B------:R-:W-:Y:S08]  /*eeb0*/  HMMA.16816.F32 R44, R20.reuse, R46, R88 ;  /* 0x0000002e142c723c */ /* 0x040ff00000001858 */
[C---:B------:R-:W-:Y:S08]  /*eec0*/  HMMA.16816.F32 R48, R20.reuse, R52, R76 ;  /* 0x000000341430723c */ /* 0x040ff0000000184c */
[C---:B------:R-:W-:Y:S08]  /*eed0*/  HMMA.16816.F32 R64, R20.reuse, R68, R84 ;  /* 0x000000441440723c */ /* 0x040ff00000001854 */
[C---:B------:R-:W-:Y:S01]  /*eee0*/  HMMA.16816.F32 R40, R20.reuse, R54, R92 ;  /* 0x000000361428723c */ /* 0x040fe2000000185c */
[----:B------:R-:W4:Y:S07]  /*eef0*/  LDSM.16.M88.4 R52, [R203] ;  /* 0x00000000cb34783b */ /* 0x000f2e0000000200 */
[----:B------:R-:W-:Y:S01]  /*ef00*/  HMMA.16816.F32 R20, R20, R70, R28 ;  /* 0x000000461414723c */ /* 0x000fe2000000181c */
[----:B------:R-:W5:Y:S07]  /*ef10*/  LDSM.16.M88.4 R28, [R197+0x2000] ;  /* 0x00200000c51c783b */ /* 0x000f6e0000000200 */
[-C--:B-1----:R-:W-:Y:S08]  /*ef20*/  HMMA.16816.F32 R76, R12, R36.reuse, R72 ;  /* 0x000000240c4c723c */ /* 0x082ff00000001848 */
[C---:B---3--:R-:W-:Y:S08]  /*ef30*/  HMMA.16816.F32 R68, R8.reuse, R36, R120 ;  /* 0x000000240844723c */ /* 0x048ff00000001878 */
[C---:B------:R-:W-:Y:S08]  /*ef40*/  HMMA.16816.F32 R116, R8.reuse, R32, R116 ;  /* 0x000000200874723c */ /* 0x040ff00000001874 */
[C---:B------:R-:W-:Y:S08]  /*ef50*/  HMMA.16816.F32 R108, R8.reuse, R16, R108 ;  /* 0x00000010086c723c */ /* 0x040ff0000000186c */
[-C--:B------:R-:W-:Y:S08]  /*ef60*/  HMMA.16816.F32 R100, R8, R38.reuse, R100 ;  /* 0x000000260864723c */ /* 0x080ff00000001864 */
[----:B------:R-:W-:Y:S01]  /*ef70*/  HMMA.16816.F32 R72, R12, R38, R44 ;  /* 0x000000260c48723c */ /* 0x000fe2000000182c */
[----:B------:R-:W-:Y:S07]  /*ef80*/  LDSM.16.M88.4 R44, [R169+0x1c00] ;  /* 0x001c0000a92c783b */ /* 0x000fee0000000200 */
[C---:B------:R-:W-:Y:S08]  /*ef90*/  HMMA.16816.F32 R96, R8.reuse, R34, R96 ;  /* 0x000000220860723c */ /* 0x040ff00000001860 */
[----:B------:R-:W-:Y:S08]  /*efa0*/  HMMA.16816.F32 R80, R8, R18, R80 ;  /* 0x000000120850723c */ /* 0x000ff00000001850 */
[C---:B------:R-:W-:Y:S01]  /*efb0*/  HMMA.16816.F32 R36, R12.reuse, R32, R48 ;  /* 0x000000200c24723c */ /* 0x040fe20000001830 */
[----:B------:R-:W-:Y:S07]  /*efc0*/  LDSM.16.M88.4 R48, [R169+0x1800] ;  /* 0x00180000a930783b */ /* 0x000fee0000000200 */
[C---:B------:R-:W-:Y:S01]  /*efd0*/  HMMA.16816.F32 R32, R12.reuse, R34, R40 ;  /* 0x000000220c20723c */ /* 0x040fe20000001828 */
[----:B------:R-:W-:Y:S07]  /*efe0*/  LDSM.16.M88.4 R40, [R169+0x2000] ;  /* 0x00200000a928783b */ /* 0x000fee0000000200 */
[C---:B------:R-:W-:Y:S08]  /*eff0*/  HMMA.16816.F32 R8, R12.reuse, R16, R64 ;  /* 0x000000100c08723c */ /* 0x040ff00000001840 */
[----:B------:R-:W-:Y:S01]  /*f000*/  HMMA.16816.F32 R12, R12, R18, R20 ;  /* 0x000000120c0c723c */ /* 0x000fe20000001814 */
[----:B------:R-:W1:Y:S04]  /*f010*/  LDSM.16.M88.4 R16, [R196+0x5000] ;  /* 0x00500000c410783b */ /* 0x000e680000000200 */
[----:B------:R-:W3:Y:S03]  /*f020*/  LDSM.16.M88.4 R20, [R196+0x4000] ;  /* 0x00400000c414783b */ /* 0x000ee60000000200 */
[----:B------:R-:W-:Y:S01]  /*f030*/  HMMA.16816.F32 R68, R24, R56, R68 ;  /* 0x000000381844723c */ /* 0x000fe20000001844 */
[----:B--2---:R-:W-:-:S07]  /*f040*/  ISETP.GT.AND P0, PT, R128, R0, PT ;  /* 0x000000008000720c */ /* 0x004fce0003f04270 */
[C---:B------:R-:W-:Y:S08]  /*f050*/  HMMA.16816.F32 R64, R24.reuse, R58, R100 ;  /* 0x0000003a1840723c */ /* 0x040ff00000001864 */
[C---:B----4-:R-:W-:Y:S08]  /*f060*/  HMMA.16816.F32 R120, R24.reuse, R52, R116 ;  /* 0x000000341878723c */ /* 0x050ff00000001874 */
[C---:B------:R-:W-:Y:S08]  /*f070*/  HMMA.16816.F32 R124, R24.reuse, R60, R108 ;  /* 0x0000003c187c723c */ /* 0x040ff0000000186c */
[C---:B------:R-:W-:Y:S08]  /*f080*/  HMMA.16816.F32 R116, R24.reuse, R54, R96 ;  /* 0x000000361874723c */ /* 0x040ff00000001860 */
[----:B------:R-:W-:Y:S01]  /*f090*/  HMMA.16816.F32 R108, R24, R62, R80 ;  /* 0x0000003e186c723c */ /* 0x000fe20000001850 */
[----:B------:R-:W-:Y:S07]  /*f0a0*/  LDSM.16.M88.4 R24, [R199] ;  /* 0x00000000c718783b */ /* 0x000fee0000000200 */
[C---:B-----5:R-:W-:Y:S08]  /*f0b0*/  HMMA.16816.F32 R100, R28.reuse, R56, R76 ;  /* 0x000000381c64723c */ /* 0x060ff0000000184c */
[C---:B------:R-:W-:Y:S01]  /*f0c0*/  HMMA.16816.F32 R92, R28.reuse, R52, R36 ;  /* 0x000000341c5c723c */ /* 0x040fe20000001824 */
[----:B------:R-:W-:Y:S07]  /*f0d0*/  LDSM.16.M88.4 R36, [R201] ;  /* 0x00000000c924783b */ /* 0x000fee0000000200 */
[C---:B------:R-:W-:Y:S08]  /*f0e0*/  HMMA.16816.F32 R96, R28.reuse, R58, R72 ;  /* 0x0000003a1c60723c */ /* 0x040ff00000001848 */
[C---:B------:R-:W-:Y:S01]  /*f0f0*/  HMMA.16816.F32 R88, R28.reuse, R54, R32 ;  /* 0x000000361c58723c */ /* 0x040fe20000001820 */
[----:B------:R-:W-:Y:S07]  /*f100*/  LDSM.16.M88.4 R32, [R200] ;  /* 0x00000000c820783b */ /* 0x000fee0000000200 */
[C---:B------:R-:W-:Y:S01]  /*f110*/  HMMA.16816.F32 R84, R28.reuse, R60, R8 ;  /* 0x0000003c1c54723c */ /* 0x040fe20000001808 */
[----:B------:R-:W2:Y:S07]  /*f120*/  LDSM.16.M88.4 R8, [R197+0x5000] ;  /* 0x00500000c508783b */ /* 0x000eae0000000200 */
        /* <DEDUP_REMOVED lines=15> */
[C---:B--2---:R-:W-:Y:S08]  /*f220*/  HMMA.16816.F32 R84, R8.reuse, R24, R60 ;  /* 0x000000180854723c */ /* 0x044ff0000000183c */
[----:B------:R-:W-:Y:S08]  /*f230*/  HMMA.16816.F32 R80, R8, R26, R56 ;  /* 0x0000001a0850723c */ /* 0x000ff00000001838 */
[----:B----4-:R-:W-:Y:S08]  /*f240*/  HMMA.16816.F32 R60, R12, R34, R44 ;  /* 0x000000220c3c723c */ /* 0x010ff0000000182c */
[C---:B------:R-:W-:Y:S08]  /*f250*/  HMMA.16816.F32 R76, R8.reuse, R36, R76 ;  /* 0x00000024084c723c */ /* 0x040ff0000000184c */
[C---:B------:R-:W-:Y:S08]  /*f260*/  HMMA.16816.F32 R72, R8.reuse, R38, R72 ;  /* 0x000000260848723c */ /* 0x040ff00000001848 */
[C---:B------:R-:W-:Y:S08]  /*f270*/  HMMA.16816.F32 R68, R8.reuse, R32, R68 ;  /* 0x000000200844723c */ /* 0x040ff00000001844 */
[----:B------:R-:W-:Y:S08]  /*f280*/  HMMA.16816.F32 R64, R8, R34, R64 ;  /* 0x000000220840723c */ /* 0x000ff00000001840 */
        /* <DEDUP_REMOVED lines=8> */
[----:B------:R-:W2:Y:S04]  /*f310*/  LDL R3, [R1+0x48] ;  /* 0x0000480001037983 */ /* 0x000ea80000100800 */
[----:B------:R-:W3:Y:S04]  /*f320*/  LDL.64 R132, [R1+0x38] ;  /* 0x0000380001847983 */ /* 0x000ee80000100a00 */
[----:B------:R-:W4:Y:S04]  /*f330*/  LDL R4, [R1+0x44] ;  /* 0x0000440001047983 */ /* 0x000f280000100800 */
[----:B------:R-:W1:Y:S04]  /*f340*/  S2R R0, SR_TID.X ;  /* 0x0000000000007919 */ /* 0x000e680000002100 */
[----:B------:R-:W5:Y:S04]  /*f350*/  LDL.64 R130, [R1+0x30] ;  /* 0x0000300001827983 */ /* 0x000f680000100a00 */
[----:B------:R-:W4:Y:S01]  /*f360*/  LDL R8, [R1+0x40] ;  /* 0x0000400001087983 */ /* 0x000f220000100800 */
[----:B-1----:R-:W-:-:S04]  /*f370*/  SHF.R.S32.HI R2, RZ, 0x1f, R0 ;  /* 0x0000001fff027819 */ /* 0x002fc80000011400 */
[----:B------:R-:W-:-:S04]  /*f380*/  LEA.HI R2, R2, R0, RZ, 0x2 ;  /* 0x0000000002027211 */ /* 0x000fc800078f10ff */
[----:B------:R-:W-:-:S05]  /*f390*/  LOP3.LUT R2, R2, 0xfffffffc, RZ, 0xc0, !PT ;  /* 0xfffffffc02027812 */ /* 0x000fca00078ec0ff */
[----:B------:R-:W-:Y:S02]  /*f3a0*/  IMAD.IADD R2, R0, 0x1, -R2 ;  /* 0x0000000100027824 */ /* 0x000fe400078e0a02 */
[----:B------:R-:W-:Y:S02]  /*f3b0*/  IMAD.MOV.U32 R0, RZ, RZ, 0x1 ;  /* 0x00000001ff007424 */ /* 0x000fe400078e00ff */
[----:B------:R-:W-:-:S03]  /*f3c0*/  IMAD R2, R2, 0x20, R249 ;  /* 0x0000002002027824 */ /* 0x000fc600078e02f9 */
[----:B------:R-:W-:Y:S01]  /*f3d0*/  ISETP.NE.AND P0, PT, R0, c[0x0][0x2b8], PT ;  /* 0x0000ae0000007a0c */ /* 0x000fe20003f05270 */
[----:B------:R-:W-:Y:S01]  /*f3e0*/  IMAD.MOV.U32 R208, RZ, RZ, RZ ;  /* 0x000000ffffd07224 */ /* 0x000fe200078e00ff */
[----:B--2---:R-:W-:-:S04]  /*f3f0*/  IADD3 R2, R2, R107, R3 ;  /* 0x0000006b02027210 */ /* 0x004fc80007ffe003 */
[----:B------:R-:W-:-:S07]  /*f400*/  IADD3 R2, R2, -0x30, RZ ;  /* 0xffffffd002027810 */ /* 0x000fce0007ffe0ff */
        /* <DEDUP_REMOVED lines=27> */
.L_x_2211:
[----:B------:R-:W-:Y:S05]  /*f5c0*/  BRA.DIV ~URZ, `(.L_x_2115) ;  /* 0x00009e227f007947 */ /* 0x000fea000b800000 */
[----:B------:R3:W4:Y:S02]  /*f5d0*/  SHFL.IDX PT, R0, R6, RZ, 0x1c1f ;  /* 0x001c1fff06007589 */ /* 0x00072400000e0000 */
.L_x_2212:
[----:B------:R-:W-:Y:S01]  /*f5e0*/  BSSY B0, `(.L_x_2116) ;  /* 0x000000f000007945 */ /* 0x000fe20003800000 */
[----:B------:R-:W-:Y:S05]  /*f5f0*/  @!P0 BRA `(.L_x_2117) ;  /* 0x000000d000008947 */ /* 0x000fea0003800000 */
[----:B------:R-:W-:Y:S02]  /*f600*/  ISETP.NE.AND P6, PT, R106, RZ, PT ;  /* 0x000000ff6a00720c */ /* 0x000fe40003fc5270 */
[CC--:B----4-:R-:W-:Y:S02]  /*f610*/  LEA R10, P2, R228.reuse, R0.reuse, 0x1 ;  /* 0x00000000e40a7211 */ /* 0x0d0fe400078408ff */
        /* <DEDUP_REMOVED lines=11> */
.L_x_2117:
[----:B------:R-:W-:Y:S05]  /*f6d0*/  BSYNC B0 ;  /* 0x0000000000007941 */ /* 0x000fea0003800000 */
.L_x_2116:
[----:B------:R-:W-:Y:S01]  /*f6e0*/  ISETP.GE.AND P0, PT, R12, 0x21, PT ;  /* 0x000000210c00780c */ /* 0x000fe20003f06270 */
[----:B------:R-:W-:Y:S06]  /*f6f0*/  BRA.DIV ~URZ, `(.L_x_2118) ;  /* 0x00009d627f007947 */ /* 0x000fec000b800000 */
[----:B--2---:R2:W1:Y:S04]  /*f700*/  SHFL.IDX PT, R4, R5, 0x1, 0x1c1f ;  /* 0x003c1f0005047f89 */ /* 0x00446800000e0000 */
[----:B----4-:R2:W4:Y:S02]  /*f710*/  SHFL.IDX PT, R0, R6, 0x1, 0x1c1f ;  /* 0x003c1f0006007f89 */ /* 0x01052400000e0000 */
.L_x_2213:
        /* <DEDUP_REMOVED lines=14> */
.L_x_2113:
[----:B------:R-:W-:Y:S05]  /*f800*/  BSYNC B1 ;  /* 0x0000000000017941 */ /* 0x000fea0003800000 */
.L_x_2112:
[----:B----4-:R-:W4:Y:S04]  /*f810*/  LDL R0, [R1+0xa4] ;  /* 0x0000a40001007983 */ /* 0x010f280000100800 */
[----:B------:R-:W0:Y:S01]  /*f820*/  LDGDEPBAR ;  /* 0x00000000000079af */ /* 0x000e220000000000 */
[----:B----4-:R-:W-:-:S05]  /*f830*/  IMAD.IADD R0, R138, 0x1, -R0 ;  /* 0x000000018a007824 */ /* 0x010fca00078e0a00 */
[C---:B------:R-:W-:Y:S02]  /*f840*/  ISETP.GT.AND P1, PT, R0.reuse, RZ, PT ;  /* 0x000000ff0000720c */ /* 0x040fe40003f24270 */
[----:B------:R-:W-:Y:S02]  /*f850*/  ISETP.GT.AND P0, PT, R0, 0x1, PT ;  /* 0x000000010000780c */ /* 0x000fe40003f04270 */
[----:B------:R-:W-:Y:S02]  /*f860*/  FSEL R33, R78, -INF , P1 ;  /* 0xff8000004e217808 */ /* 0x000fe40000800000 */
[----:B------:R-:W-:Y:S02]  /*f870*/  FSEL R24, R76, -INF , P1 ;  /* 0xff8000004c187808 */ /* 0x000fe40000800000 */
[----:B------:R-:W-:Y:S02]  /*f880*/  FSEL R34, R79, -INF , P0 ;  /* 0xff8000004f227808 */ /* 0x000fe40000000000 */
[----:B------:R-:W-:-:S02]  /*f890*/  FSEL R26, R77, -INF , P0 ;  /* 0xff8000004d1a7808 */ /* 0x000fc40000000000 */
[----:B------:R-:W-:Y:S02]  /*f8a0*/  FSEL R17, R54, -INF , P1 ;  /* 0xff80000036117808 */ /* 0x000fe40000800000 */
[----:B-1----:R-:W-:Y:S02]  /*f8b0*/  FSEL R10, R52, -INF , P1 ;  /* 0xff800000340a7808 */ /* 0x002fe40000800000 */
[----:B------:R-:W-:Y:S02]  /*f8c0*/  FSEL R18, R55, -INF , P0 ;  /* 0xff80000037127808 */ /* 0x000fe40000000000 */
[----:B------:R-:W-:Y:S02]  /*f8d0*/  FSEL R11, R53, -INF , P0 ;  /* 0xff800000350b7808 */ /* 0x000fe40000000000 */
        /* <DEDUP_REMOVED lines=91> */
[----:B--2---:R-:W-:-:S02]  /*fe90*/  FMNMX.FTZ R5, R47, R2, !PT ;  /* 0x000000022f057209 */ /* 0x004fc40007810000 */
[----:B---3--:R-:W-:Y:S02]  /*fea0*/  FMNMX.FTZ R6, R73, R3, !PT ;  /* 0x0000000349067209 */ /* 0x008fe40007810000 */
[----:B------:R-:W-:Y:S01]  /*feb0*/  FMNMX.FTZ R8, R85, R8, !PT ;  /* 0x0000000855087209 */ /* 0x000fe20007810000 */
[----:B------:R-:W-:Y:S05]  /*fec0*/  BRA.DIV ~URZ, `(.L_x_2119) ;  /* 0x000096627f007947 */ /* 0x000fea000b800000 */
[----:B------:R1:W2:Y:S02]  /*fed0*/  SHFL.BFLY PT, R0, R4, 0x2, 0x1f ;  /* 0x0c401f0004007f89 */ /* 0x0002a400000e0000 */
.L_x_2214:
        /* <DEDUP_REMOVED lines=15> */
.L_x_2215:
[C---:B------:R-:W-:Y:S01]  /*ffd0*/  FMUL.FTZ R0, R108.reuse, c[0x0][0x2d0] ;  /* 0x0000b4006c007a20 */ /* 0x040fe20000410000 */
[----:B------:R-:W-:Y:S01]  /*ffe0*/  FSETP.NEU.FTZ.AND P0, PT, R108, -INF , PT ;  /* 0xff8000006c00780b */ /* 0x000fe20003f1d000 */
[----:B------:R-:W2:Y:S01]  /*fff0*/  LDL R192, [R1] ;  /* 0x0000000001c07983 */ /* 0x000ea20000100800 */
[----:B------:R-:W-:Y:S01]  /*10000*/  FMUL.FTZ R3, R107, c[0x0][0x2d0] ;  /* 0x0000b4006b037a20 */ /* 0x000fe20000410000 */
[----:B----4-:R-:W-:Y:S01]  /*10010*/  FMNMX.FTZ R6, R9, R8, !PT ;  /* 0x0000000809067209 */ /* 0x010fe20007810000 */
[----:B------:R-:W-:Y:S01]  /*10020*/  WARPSYNC 0xffffffff ;  /* 0xffffffff00007948 */ /* 0x000fe20003800000 */
[----:B------:R-:W-:Y:S01]  /*10030*/  FSEL R4, R0, RZ, P0 ;  /* 0x000000ff00047208 */ /* 0x000fe20000000000 */
[----:B------:R-:W1:Y:S01]  /*10040*/  LDSM.16.MT88.4 R56, [R171] ;  /* 0x00000000ab38783b */ /* 0x000e620000004200 */
[----:B------:R-:W-:-:S02]  /*10050*/  FSETP.NEU.FTZ.AND P0, PT, R107, -INF , PT ;  /* 0xff8000006b00780b */ /* 0x000fc40003f1d000 */
[----:B------:R-:W-:Y:S01]  /*10060*/  IADD3 R209, R209, -0x2, RZ ;  /* 0xfffffffed1d17810 */ /* 0x000fe20007ffe0ff */
[--C-:B------:R-:W-:Y:S01]  /*10070*/  FFMA.FTZ R0, R10, c[0x0][0x2d0], -R4.reuse ;  /* 0x0000b4000a007a23 */ /* 0x100fe20000010804 */
[----:B------:R-:W-:Y:S01]  /*10080*/  FSEL R3, R3, RZ, P0 ;  /* 0x000000ff03037208 */ /* 0x000fe20000000000 */
[----:B------:R-:W-:Y:S01]  /*10090*/  FFMA.FTZ R2, R16, c[0x0][0x2d0], -R4 ;  /* 0x0000b40010027a23 */ /* 0x000fe20000010804 */
[----:B------:R-:W-:Y:S01]  /*100a0*/  FSETP.NEU.FTZ.AND P0, PT, R106, -INF , PT ;  /* 0xff8000006a00780b */ /* 0x000fe20003f1d000 */
[----:B------:R4:W-:Y:S01]  /*100b0*/  MUFU.EX2 R111, R0 ;  /* 0x00000000006f7308 */ /* 0x0009e20000000800 */
[----:B------:R-:W5:Y:S01]  /*100c0*/  LDSM.16.MT88.4 R52, [R170] ;  /* 0x00000000aa34783b */ /* 0x000f620000004200 */
[--C-:B------:R-:W-:Y:S02]  /*100d0*/  FFMA.FTZ R5, R25, c[0x0][0x2d0], -R3.reuse ;  /* 0x0000b40019057a23 */ /* 0x100fe40000010803 */
[--C-:B------:R-:W-:Y:S01]  /*100e0*/  FFMA.FTZ R61, R61, c[0x0][0x2d0], -R3.reuse ;  /* 0x0000b4003d3d7a23 */ /* 0x100fe20000010803 */
[----:B------:R-:W-:Y:S01]  /*100f0*/  LDSM.16.MT88.4 R88, [R170+0xc00] ;  /* 0x000c0000aa58783b */ /* 0x000fe20000004200 */
[----:B------:R-:W-:-:S02]  /*10100*/  FFMA.FTZ R60, R60, c[0x0][0x2d0], -R3 ;  /* 0x0000b4003c3c7a23 */ /* 0x000fc40000010803 */
[----:B------:R3:W-:Y:S01]  /*10110*/  MUFU.EX2 R147, R2 ;  /* 0x0000000200937308 */ /* 0x0007e20000000800 */
[----:B------:R-:W1:Y:S01]  /*10120*/  LDSM.16.MT88.4 R76, [R171+0x400] ;  /* 0x00040000ab4c783b */ /* 0x000e620000004200 */
[--C-:B------:R-:W-:Y:S02]  /*10130*/  FFMA.FTZ R63, R45, c[0x0][0x2d0], -R4.reuse ;  /* 0x0000b4002d3f7a23 */ /* 0x100fe40000010804 */
[--C-:B------:R-:W-:Y:S01]  /*10140*/  FFMA.FTZ R62, R44, c[0x0][0x2d0], -R4.reuse ;  /* 0x0000b4002c3e7a23 */ /* 0x100fe20000010804 */
[----:B------:R-:W1:Y:S01]  /*10150*/  LDSM.16.MT88.4 R64, [R170+0x400] ;  /* 0x00040000aa40783b */ /* 0x000e620000004200 */
[----:B----4-:R-:W-:Y:S02]  /*10160*/  FFMA.FTZ R0, R11, c[0x0][0x2d0], -R4 ;  /* 0x0000b4000b007a23 */ /* 0x010fe40000010804 */
[----:B------:R4:W-:Y:S01]  /*10170*/  MUFU.EX2 R145, R5 ;  /* 0x0000000500917308 */ /* 0x0009e20000000800 */
[----:B------:R-:W1:Y:S04]  /*10180*/  LDSM.16.MT88.4 R80, [R170+0x1000] ;  /* 0x00100000aa50783b */ /* 0x000e680000004200 */
[----:B------:R-:W1:Y:S01]  /*10190*/  LDSM.16.MT88.4 R68, [R171+0xc00] ;  /* 0x000c0000ab44783b */ /* 0x000e620000004200 */
[----:B---3--:R-:W-:-:S02]  /*101a0*/  FMUL.FTZ R2, R106, c[0x0][0x2d0] ;  /* 0x0000b4006a027a20 */ /* 0x008fc40000410000 */
[----:B------:R3:W-:Y:S03]  /*101b0*/  MUFU.EX2 R110, R0 ;  /* 0x00000000006e7308 */ /* 0x0007e60000000800 */
[----:B------:R-:W-:Y:S02]  /*101c0*/  FSEL R2, R2, RZ, P0 ;  /* 0x000000ff02027208 */ /* 0x000fe40000000000 */
[----:B------:R-:W-:-:S03]  /*101d0*/  FSETP.NEU.FTZ.AND P0, PT, R6, -INF , PT ;  /* 0xff8000000600780b */ /* 0x000fc60003f1d000 */
[----:B------:R-:W-:Y:S01]  /*101e0*/  MUFU.EX2 R63, R63 ;  /* 0x0000003f003f7308 */ /* 0x000fe20000000800 */
[----:B----4-:R-:W-:Y:S02]  /*101f0*/  FFMA.FTZ R5, R32, c[0x0][0x2d0], -R2 ;  /* 0x0000b40020057a23 */ /* 0x010fe40000010802 */
[----:B---3--:R-:W-:-:S05]  /*10200*/  FFMA.FTZ R0, R12, c[0x0][0x2d0], -R4 ;  /* 0x0000b4000c007a23 */ /* 0x008fca0000010804 */
[----:B------:R3:W-:Y:S08]  /*10210*/  MUFU.EX2 R134, R5 ;  /* 0x0000000500867308 */ /* 0x0007f00000000800 */
[----:B------:R4:W-:Y:S01]  /*10220*/  MUFU.EX2 R117, R0 ;  /* 0x0000000000757308 */ /* 0x0009e20000000800 */
[----:B---3--:R-:W-:-:S07]  /*10230*/  FFMA.FTZ R5, R35, c[0x0][0x2d0], -R2 ;  /* 0x0000b40023057a23 */ /* 0x008fce0000010802 */
[----:B------:R-:W-:Y:S01]  /*10240*/  MUFU.EX2 R62, R62 ;  /* 0x0000003e003e7308 */ /* 0x000fe20000000800 */
[----:B----4-:R-:W-:-:S07]  /*10250*/  FFMA.FTZ R0, R13, c[0x0][0x2d0], -R4 ;  /* 0x0000b4000d007a23 */ /* 0x010fce0000010804 */
[----:B------:R-:W-:Y:S08]  /*10260*/  MUFU.EX2 R135, R5 ;  /* 0x0000000500877308 */ /* 0x000ff00000000800 */
[----:B------:R3:W-:Y:S02]  /*10270*/  MUFU.EX2 R132, R0 ;  /* 0x0000000000847308 */ /* 0x0007e40000000800 */
[----:B---3--:R-:W-:-:S06]  /*10280*/  FFMA.FTZ R0, R14, c[0x0][0x2d0], -R4 ;  /* 0x0000b4000e007a23 */ /* 0x008fcc0000010804 */
[----:B------:R3:W-:Y:S02]  /*10290*/  MUFU.EX2 R133, R0 ;  /* 0x0000000000857308 */ /* 0x0007e40000000800 */
[----:B---3--:R-:W-:-:S06]  /*102a0*/  FFMA.FTZ R0, R15, c[0x0][0x2d0], -R4 ;  /* 0x0000b4000f007a23 */ /* 0x008fcc0000010804 */
[----:B------:R3:W4:Y:S02]  /*102b0*/  MUFU.EX2 R144, R0 ;  /* 0x0000000000907308 */ /* 0x0007240000000800 */
[----:B---3--:R-:W-:Y:S01]  /*102c0*/  FFMA.FTZ R0, R19, c[0x0][0x2d0], -R4 ;  /* 0x0000b40013007a23 */ /* 0x008fe20000010804 */
[----:B----4-:R-:W-:-:S05]  /*102d0*/  F2FP.PACK_AB R12, R144, R133 ;  /* 0x00000085900c723e */ /* 0x010fca00000000ff */
[----:B------:R3:W4:Y:S02]  /*102e0*/  MUFU.EX2 R152, R0 ;  /* 0x0000000000987308 */ /* 0x0007240000000800 */
[----:B---3--:R-:W-:Y:S01]  /*102f0*/  FFMA.FTZ R0, R17, c[0x0][0x2d0], -R3 ;  /* 0x0000b40011007a23 */ /* 0x008fe20000010803 */
[----:B----4-:R-:W-:-:S05]  /*10300*/  F2FP.PACK_AB R14, R152, R147 ;  /* 0x00000093980e723e */ /* 0x010fca00000000ff */
[----:B------:R3:W-:Y:S02]  /*10310*/  MUFU.EX2 R102, R0 ;  /* 0x0000000000667308 */ /* 0x0007e40000000800 */
[----:B---3--:R-:W-:-:S06]  /*10320*/  FFMA.FTZ R0, R18, c[0x0][0x2d0], -R3 ;  /* 0x0000b40012007a23 */ /* 0x008fcc0000010803 */
[----:B------:R3:W4:Y:S02]  /*10330*/  MUFU.EX2 R101, R0 ;  /* 0x0000000000657308 */ /* 0x0007240000000800 */
[----:B---3--:R-:W-:Y:S01]  /*10340*/  FFMA.FTZ R0, R20, c[0x0][0x2d0], -R3 ;  /* 0x0000b40014007a23 */ /* 0x008fe20000010803 */
[----:B------:R-:W-:-:S05]  /*10350*/  F2FP.PACK_AB R20, R110, R111 ;  /* 0x0000006f6e14723e */ /* 0x000fca00000000ff */
[----:B------:R3:W-:Y:S02]  /*10360*/  MUFU.EX2 R103, R0 ;  /* 0x0000000000677308 */ /* 0x0007e40000000800 */
[----:B---3--:R-:W-:Y:S01]  /*10370*/  FFMA.FTZ R0, R21, c[0x0][0x2d0], -R3 ;  /* 0x0000b40015007a23 */ /* 0x008fe20000010803 */
[----:B----4-:R-:W-:-:S05]  /*10380*/  F2FP.PACK_AB R21, R101, R102 ;  /* 0x000000666515723e */ /* 0x010fca00000000ff */
[----:B------:R3:W4:Y:S02]  /*10390*/  MUFU.EX2 R118, R0 ;  /* 0x0000000000767308 */ /* 0x0007240000000800 */
[----:B---3--:R-:W-:Y:S01]  /*103a0*/  FFMA.FTZ R0, R22, c[0x0][0x2d0], -R3 ;  /* 0x0000b40016007a23 */ /* 0x008fe20000010803 */
[----:B------:R-:W-:-:S05]  /*103b0*/  F2FP.PACK_AB R22, R132, R117 ;  /* 0x000000758416723e */ /* 0x000fca00000000ff */
[----:B------:R3:W-:Y:S02]  /*103c0*/  MUFU.EX2 R119, R0 ;  /* 0x0000000000777308 */ /* 0x0007e40000000800 */
[----:B---3--:R-:W-:Y:S01]  /*103d0*/  FFMA.FTZ R0, R23, c[0x0][0x2d0], -R3 ;  /* 0x0000b40017007a23 */ /* 0x008fe20000010803 */
[----:B----4-:R-:W-:-:S05]  /*103e0*/  F2FP.PACK_AB R23, R118, R103 ;  /* 0x000000677617723e */ /* 0x010fca00000000ff */
[----:B------:R3:W4:Y:S02]  /*103f0*/  MUFU.EX2 R127, R0 ;  /* 0x00000000007f7308 */ /* 0x0007240000000800 */
[C---:B-1----:R-:W-:Y:S08]  /*10400*/  HMMA.16816.F32 R40, R20.reuse, R56, RZ ;  /* 0x000000381428723c */ /* 0x042ff000000018ff */
[----:B-----5:R-:W-:Y:S01]  /*10410*/  HMMA.16816.F32 R8, R20, R52, RZ ;  /* 0x000000341408723c */ /* 0x020fe200000018ff */
[----:B---3--:R-:W-:Y:S01]  /*10420*/  FFMA.FTZ R0, R27, c[0x0][0x2d0], -R3 ;  /* 0x0000b4001b007a23 */ /* 0x008fe20000010803 */
[----:B----4-:R-:W-:-:S03]  /*10430*/  F2FP.PACK_AB R13, R127, R119 ;  /* 0x000000777f0d723e */ /* 0x010fc600000000ff */
[----:B------:R1:W3:Y:S02]  /*10440*/  MUFU.EX2 R146, R0 ;  /* 0x0000000000927308 */ /* 0x0002e40000000800 */
[----:B-1----:R-:W-:Y:S01]  /*10450*/  FFMA.FTZ R0, R24, c[0x0][0x2d0], -R2 ;  /* 0x0000b40018007a23 */ /* 0x002fe20000010802 */
[----:B---3--:R-:W-:-:S05]  /*10460*/  F2FP.PACK_AB R15, R146, R145 ;  /* 0x00000091920f723e */ /* 0x008fca00000000ff */
[----:B------:R1:W-:Y:S03]  /*10470*/  MUFU.EX2 R96, R0 ;  /* 0x0000000000607308 */ /* 0x0003e60000000800 */
[C---:B------:R-:W-:Y:S01]  /*10480*/  HMMA.16816.F32 R148, R12.reuse, R76, R40 ;  /* 0x0000004c0c94723c */ /* 0x040fe20000001828 */
[----:B------:R-:W3:Y:S07]  /*10490*/  LDSM.16.MT88.4 R40, [R171+0x1000] ;  /* 0x00100000ab28783b */ /* 0x000eee0000004200 */
[----:B------:R-:W-:Y:S01]  /*104a0*/  HMMA.16816.F32 R140, R12, R64, R8 ;  /* 0x000000400c8c723c */ /* 0x000fe20000001808 */
[----:B-1----:R-:W-:-:S06]  /*104b0*/  FFMA.FTZ R0, R26, c[0x0][0x2d0], -R2 ;  /* 0x0000b4001a007a23 */ /* 0x002fcc0000010802 */
[----:B------:R-:W-:Y:S01]  /*104c0*/  F2FP.PACK_AB R10, R135, R134 ;  /* 0x00000086870a723e */ /* 0x000fe200000000ff */
[----:B------:R1:W4:Y:S02]  /*104d0*/  MUFU.EX2 R95, R0 ;  /* 0x00000000005f7308 */ /* 0x0003240000000800 */
[----:B-1----:R-:W-:Y:S01]  /*104e0*/  FFMA.FTZ R0, R28, c[0x0][0x2d0], -R2 ;  /* 0x0000b4001c007a23 */ /* 0x002fe20000010802 */
[----:B----4-:R-:W-:-:S05]  /*104f0*/  F2FP.PACK_AB R16, R95, R96 ;  /* 0x000000605f10723e */ /* 0x010fca00000000ff */
[----:B------:R1:W-:Y:S02]  /*10500*/  MUFU.EX2 R98, R0 ;  /* 0x0000000000627308 */ /* 0x0003e40000000800 */
[----:B-1----:R-:W-:-:S06]  /*10510*/  FFMA.FTZ R0, R29, c[0x0][0x2d0], -R2 ;  /* 0x0000b4001d007a23 */ /* 0x002fcc0000010802 */
[----:B------:R1:W4:Y:S02]  /*10520*/  MUFU.EX2 R100, R0 ;  /* 0x0000000000647308 */ /* 0x0003240000000800 */
[----:B-1----:R-:W-:Y:S01]  /*10530*/  FFMA.FTZ R0, R30, c[0x0][0x2d0], -R2 ;  /* 0x0000b4001e007a23 */ /* 0x002fe20000010802 */
[----:B----4-:R-:W-:-:S05]  /*10540*/  F2FP.PACK_AB R18, R100, R98 ;  /* 0x000000626412723e */ /* 0x010fca00000000ff */
[----:B------:R1:W-:Y:S02]  /*10550*/  MUFU.EX2 R109, R0 ;  /* 0x00000000006d7308 */ /* 0x0003e40000000800 */
[----:B-1----:R-:W-:-:S06]  /*10560*/  FFMA.FTZ R0, R31, c[0x0][0x2d0], -R2 ;  /* 0x0000b4001f007a23 */ /* 0x002fcc0000010802 */
[----:B------:R1:W4:Y:S02]  /*10570*/  MUFU.EX2 R116, R0 ;  /* 0x0000000000747308 */ /* 0x0003240000000800 */
[----:B-1----:R-:W-:Y:S01]  /*10580*/  FMUL.FTZ R0, R6, c[0x0][0x2d0] ;  /* 0x0000b40006007a20 */ /* 0x002fe20000410000 */
[----:B----4-:R-:W-:-:S04]  /*10590*/  F2FP.PACK_AB R8, R116, R109 ;  /* 0x0000006d7408723e */ /* 0x010fc800000000ff */
[----:B------:R-:W-:Y:S02]  /*105a0*/  FSEL R0, R0, RZ, P0 ;  /* 0x000000ff00007208 */ /* 0x000fe40000000000 */
[----:B--2---:R-:W-:-:S03]  /*105b0*/  ISETP.GE.AND P0, PT, R209, R192, PT ;  /* 0x000000c0d100720c */ /* 0x004fc60003f06270 */
        /* <DEDUP_REMOVED lines=12> */
[C---:B------:R-:W-:Y:S07]  /*10680*/  HMMA.16816.F32 R28, R16.reuse, R56, RZ ;  /* 0x00000038101c723c */ /* 0x040fee00000018ff */
[--C-:B------:R-:W-:Y:S01]  /*10690*/  FFMA.FTZ R57, R51, c[0x0][0x2d0], -R3.reuse ;  /* 0x0000b40033397a23 */ /* 0x100fe20000010803 */
[----:B------:R-:W-:Y:S01]  /*106a0*/  HMMA.16816.F32 R24, R16, R88, RZ ;  /* 0x000000581018723c */ /* 0x000fe200000018ff */
[----:B------:R-:W-:-:S02]  /*106b0*/  FFMA.FTZ R56, R47, c[0x0][0x2d0], -R3 ;  /* 0x0000b4002f387a23 */ /* 0x000fc40000010803 */
[----:B------:R-:W-:Y:S02]  /*106c0*/  FADD.FTZ R3, R111, R110 ;  /* 0x0000006e6f037221 */ /* 0x000fe40000010000 */
[----:B-1----:R-:W-:Y:S01]  /*106d0*/  FFMA.FTZ R5, R39, c[0x0][0x2d0], -R0 ;  /* 0x0000b40027057a23 */ /* 0x002fe20000010800 */
[----:B------:R-:W-:Y:S01]  /*106e0*/  MUFU.EX2 R57, R57 ;  /* 0x0000003900397308 */ /* 0x000fe20000000800 */
[----:B------:R-:W-:Y:S01]  /*106f0*/  FADD.FTZ R3, R117, R3 ;  /* 0x0000000375037221 */ /* 0x000fe20000010000 */
[----:B------:R-:W-:Y:S03]  /*10700*/  HMMA.16816.F32 R36, R20, R88, RZ ;  /* 0x000000581424723c */ /* 0x000fe600000018ff */
[----:B------:R-:W-:-:S03]  /*10710*/  FADD.FTZ R3, R132, R3 ;  /* 0x0000000384037221 */ /* 0x000fc60000010000 */
[----:B------:R1:W2:Y:S01]  /*10720*/  MUFU.EX2 R125, R5 ;  /* 0x00000005007d7308 */ /* 0x0002a20000000800 */
[----:B------:R-:W-:Y:S01]  /*10730*/  FADD.FTZ R3, R133, R3 ;  /* 0x0000000385037221 */ /* 0x000fe20000010000 */
[----:B------:R-:W-:Y:S06]  /*10740*/  HMMA.16816.F32 R32, R16, R52, RZ ;  /* 0x000000341020723c */ /* 0x000fec00000018ff */
[----:B------:R-:W-:Y:S01]  /*10750*/  MUFU.EX2 R56, R56 ;  /* 0x0000003800387308 */ /* 0x000fe20000000800 */
[--C-:B------:R-:W-:Y:S02]  /*10760*/  FFMA.FTZ R53, R74, c[0x0][0x2d0], -R2.reuse ;  /* 0x0000b4004a357a23 */ /* 0x100fe40000010802 */
[----:B------:R-:W-:-:S02]  /*10770*/  FFMA.FTZ R52, R75, c[0x0][0x2d0], -R2 ;  /* 0x0000b4004b347a23 */ /* 0x000fc40000010802 */
[----:B-1----:R-:W-:Y:S01]  /*10780*/  FFMA.FTZ R5, R48, c[0x0][0x2d0], -R0 ;  /* 0x0000b40030057a23 */ /* 0x002fe20000010800 */
[----:B--2---:R-:W-:-:S04]  /*10790*/  F2FP.PACK_AB R9, R125, R99 ;  /* 0x000000637d09723e */ /* 0x004fc800000000ff */
[----:B------:R-:W-:Y:S01]  /*107a0*/  HMMA.16816.F32 R156, R12, R80, R36 ;  /* 0x000000500c9c723c */ /* 0x000fe20000001824 */
[----:B------:R-:W1:Y:S01]  /*107b0*/  LDSM.16.MT88.4 R36, [R170+0x1800] ;  /* 0x00180000aa24783b */ /* 0x000e620000004200 */
        /* <DEDUP_REMOVED lines=12> */
[----:B---3--:R-:W-:Y:S01]  /*10880*/  HMMA.16816.F32 R188, R12, R40, R28 ;  /* 0x000000280cbc723c */ /* 0x008fe2000000181c */
[----:B------:R-:W2:Y:S01]  /*10890*/  LDSM.16.MT88.4 R28, [R170+0x1c00] ;  /* 0x001c0000aa1c783b */ /* 0x000ea20000004200 */
[----:B------:R-:W-:-:S02]  /*108a0*/  FFMA.FTZ R64, R46, c[0x0][0x2d0], -R4 ;  /* 0x0000b4002e407a23 */ /* 0x000fc40000010804 */
[----:B------:R-:W-:-:S04]  /*108b0*/  FADD.FTZ R4, R93, R92 ;  /* 0x0000005c5d047221 */ /* 0x000fc80000010000 */
[----:B------:R-:W-:Y:S01]  /*108c0*/  HMMA.16816.F32 R24, R16, R68, RZ ;  /* 0x000000441018723c */ /* 0x000fe200000018ff */
[----:B------:R-:W-:-:S06]  /*108d0*/  FADD.FTZ R4, R94, R4 ;  /* 0x000000045e047221 */ /* 0x000fcc0000010000 */
[--C-:B------:R-:W-:Y:S01]  /*108e0*/  FFMA.FTZ R68, R86, c[0x0][0x2d0], -R0.reuse ;  /* 0x0000b40056447a23 */ /* 0x100fe20000010800 */
[----:B-1----:R-:W-:Y:S01]  /*108f0*/  HMMA.16816.F32 R32, R20, R36, RZ ;  /* 0x000000241420723c */ /* 0x002fe200000018ff */
        /* <DEDUP_REMOVED lines=10> */
[----:B--2---:R-:W-:Y:S01]  /*109a0*/  HMMA.16816.F32 R176, R12, R28, R32 ;  /* 0x0000001c0cb0723c */ /* 0x004fe20000001820 */
        /* <DEDUP_REMOVED lines=116> */
.L_x_2133:
        /* <DEDUP_REMOVED lines=34> */
.L_x_2216:
        /* <DEDUP_REMOVED lines=19> */
.L_x_2217:
        /* <DEDUP_REMOVED lines=12> */
.L_x_2124:
[----:B------:R-:W-:Y:S05]  /*11500*/  BSYNC B0 ;  /* 0x0000000000007941 */ /* 0x000fea0003800000 */
.L_x_2123:
[----:B------:R-:W0:Y:S01]  /*11510*/  LDGDEPBAR ;  /* 0x00000000000079af */ /* 0x000e220000000000 */
[----:B------:R-:W-:Y:S01]  /*11520*/  WARPSYNC 0xffffffff ;  /* 0xffffffff00007948 */ /* 0x000fe20003800000 */
[-C--:B-12---:R-:W-:Y:S01]  /*11530*/  HMMA.16816.F32 R8, R52, R20.reuse, RZ ;  /* 0x000000143408723c */ /* 0x086fe200000018ff */
[----:B------:R-:W-:Y:S05]  /*11540*/  BSSY B0, `(.L_x_2126) ;  /* 0x00000ab000007945 */ /* 0x000fea0003800000 */
[----:B------:R-:W2:Y:S02]  /*11550*/  LDL R0, [R1] ;  /* 0x0000000001007983 */ /* 0x000ea40000100800 */
        /* <DEDUP_REMOVED lines=45> */
[----:B------:R-:W1:Y:S04]  /*11830*/  LDSM.16.M88.4 R188, [R202] ;  /* 0x00000000cabc783b */ /* 0x000e680000000200 */
[----:B--2---:R-:W-:Y:S03]  /*11840*/  ISETP.GT.AND P0, PT, R209, R0, PT ;  /* 0x00000000d100720c */ /* 0x004fe60003f04270 */
        /* <DEDUP_REMOVED lines=49> */
[----:B------:R-:W-:Y:S01]  /*11b60*/  IMAD.MOV.U32 R208, RZ, RZ, RZ ;  /* 0x000000ffffd07224 */ /* 0x000fe200078e00ff */
[----:B------:R-:W2:Y:S04]  /*11b70*/  LDL R2, [R1+0x48] ;  /* 0x0000480001027983 */ /* 0x000ea80000100800 */
        /* <DEDUP_REMOVED lines=8> */
[----:B------:R-:W-:Y:S02]  /*11c00*/  IMAD.IADD R3, R0, 0x1, -R3 ;  /* 0x0000000100037824 */ /* 0x000fe400078e0a03 */
[----:B------:R-:W-:Y:S05]  /*11c10*/  IMAD.MOV.U32 R0, RZ, RZ, 0x1 ;  /* 0x00000001ff007424 */ /* 0x000fea00078e00ff */
[----:B------:R-:W-:Y:S01]  /*11c20*/  ISETP.NE.AND P0, PT, R0, c[0x0][0x2b8], PT ;  /* 0x0000ae0000007a0c */ /* 0x000fe20003f05270 */
        /* <DEDUP_REMOVED lines=30> */
.L_x_2218:
[----:B------:R-:W-:-:S05]  /*11e10*/  BRA.DIV ~URZ, `(.L_x_2129) ;  /* 0x00007b327f007947 */ /* 0x000fca000b800000 */
[----:B------:R3:W4:Y:S02]  /*11e20*/  SHFL.IDX PT, R0, R175, RZ, 0x1c1f ;  /* 0x001c1fffaf007589 */ /* 0x00072400000e0000 */
.L_x_2219:
        /* <DEDUP_REMOVED lines=16> */
.L_x_2220:
        /* <DEDUP_REMOVED lines=12> */
.L_x_2127:
[----:B------:R-:W-:Y:S05]  /*11ff0*/  BSYNC B0 ;  /* 0x0000000000007941 */ /* 0x000fea0003800000 */
.L_x_2126:
[----:B------:R-:W-:Y:S01]  /*12000*/  FMNMX.FTZ R4, R8, R108, !PT ;  /* 0x0000006c08047209 */ /* 0x000fe20007810000 */
[----:B------:R-:W0:Y:S01]  /*12010*/  LDGDEPBAR ;  /* 0x00000000000079af */ /* 0x000e220000000000 */
[----:B---3--:R-:W-:Y:S02]  /*12020*/  FMNMX.FTZ R3, R10, R107, !PT ;  /* 0x0000006b0a037209 */ /* 0x008fe40007810000 */
        /* <DEDUP_REMOVED lines=47> */
[----:B------:R1:W3:Y:S02]  /*12320*/  SHFL.BFLY PT, R0, R4, 0x2, 0x1f ;  /* 0x0c401f0004007f89 */ /* 0x0002e400000e0000 */
.L_x_2221:
[----:B-1-3--:R-:W-:Y:S01]  /*12330*/  FMNMX.FTZ R4, R4, R0, !PT ;  /* 0x0000000004047209 */ /* 0x00afe20007810000 */
        /* <DEDUP_REMOVED lines=13> */
[----:B------:R1:W3:Y:S02]  /*12410*/  SHFL.BFLY PT, R0, R4, 0x1, 0x1f ;  /* 0x0c201f0004007f89 */ /* 0x0002e400000e0000 */
.L_x_2222:
[----:B------:R-:W-:Y:S01]  /*12420*/  FMUL.FTZ R2, R108, c[0x0][0x2d0] ;  /* 0x0000b4006c027a20 */ /* 0x000fe20000410000 */
[----:B---3--:R-:W-:Y:S01]  /*12430*/  FMNMX.FTZ R5, R0, R4, !PT ;  /* 0x0000000400057209 */ /* 0x008fe20007810000 */
[----:B------:R-:W-:Y:S01]  /*12440*/  FADD.FTZ R0, -R108, R109 ;  /* 0x0000006d6c007221 */ /* 0x000fe20000010100 */
[----:B------:R-:W-:Y:S01]  /*12450*/  WARPSYNC 0xffffffff ;  /* 0xffffffff00007948 */ /* 0x000fe20003800000 */
[--C-:B------:R-:W-:Y:S02]  /*12460*/  FFMA.FTZ R3, R9, c[0x0][0x2d0], -R2.reuse ;  /* 0x0000b40009037a23 */ /* 0x100fe40000010802 */
[----:B------:R-:W-:Y:S02]  /*12470*/  FMUL.FTZ R0, R0, c[0x0][0x2d0] ;  /* 0x0000b40000007a20 */ /* 0x000fe40000410000 */
[--C-:B------:R-:W-:Y:S02]  /*12480*/  FFMA.FTZ R8, R8, c[0x0][0x2d0], -R2.reuse ;  /* 0x0000b40008087a23 */ /* 0x100fe40000010802 */
[--C-:B------:R-:W-:Y:S01]  /*12490*/  FFMA.FTZ R222, R40, c[0x0][0x2d0], -R2.reuse ;  /* 0x0000b40028de7a23 */ /* 0x100fe20000010802 */
        /* <DEDUP_REMOVED lines=11> */
[----:B------:R1:W3:Y:S10]  /*12550*/  MUFU.EX2 R2, R8 ;  /* 0x0000000800027308 */ /* 0x0002f40000000800 */
[----:B------:R-:W-:Y:S01]  /*12560*/  MUFU.EX2 R109, R109 ;  /* 0x0000006d006d7308 */ /* 0x000fe20000000800 */
[----:B-1----:R-:W-:Y:S04]  /*12570*/  FMUL.FTZ R8, R106, c[0x0][0x2d0] ;  /* 0x0000b4006a087a20 */ /* 0x002fe80000410000 */
[--C-:B------:R-:W-:Y:S02]  /*12580*/  FFMA.FTZ R180, R28, c[0x0][0x2d0], -R8.reuse ;  /* 0x0000b4001cb47a23 */ /* 0x100fe40000010808 */
[--C-:B------:R-:W-:Y:S02]  /*12590*/  FFMA.FTZ R179, R29, c[0x0][0x2d0], -R8.reuse ;  /* 0x0000b4001db37a23 */ /* 0x100fe40000010808 */
[----:B------:R-:W-:Y:S02]  /*125a0*/  FFMA.FTZ R178, R32, c[0x0][0x2d0], -R8 ;  /* 0x0000b40020b27a23 */ /* 0x000fe40000010808 */
[----:B---3--:R-:W-:Y:S01]  /*125b0*/  FFMA.FTZ R0, R4, R214, R2 ;  /* 0x000000d604007223 */ /* 0x008fe20000010002 */
[----:B------:R-:W-:Y:S01]  /*125c0*/  F2FP.PACK_AB R172, R3, R2 ;  /* 0x0000000203ac723e */ /* 0x000fe200000000ff */
[----:B------:R-:W-:Y:S01]  /*125d0*/  FMUL.FTZ R2, R107, c[0x0][0x2d0] ;  /* 0x0000b4006b027a20 */ /* 0x000fe20000410000 */
[----:B------:R-:W-:Y:S01]  /*125e0*/  MUFU.EX2 R234, R179 ;  /* 0x000000b300ea7308 */ /* 0x000fe20000000800 */
[----:B------:R-:W-:Y:S02]  /*125f0*/  FADD.FTZ R25, R3, R0 ;  /* 0x0000000003197221 */ /* 0x000fe40000010000 */
[----:B------:R-:W-:Y:S02]  /*12600*/  FADD.FTZ R0, -R107, R110 ;  /* 0x0000006e6b007221 */ /* 0x000fe40000010100 */
[--C-:B------:R-:W-:Y:S02]  /*12610*/  FFMA.FTZ R10, R10, c[0x0][0x2d0], -R2.reuse ;  /* 0x0000b4000a0a7a23 */ /* 0x100fe40000010802 */
[----:B------:R-:W-:Y:S02]  /*12620*/  FMUL.FTZ R0, R0, c[0x0][0x2d0] ;  /* 0x0000b40000007a20 */ /* 0x000fe40000410000 */
[--C-:B------:R-:W-:Y:S01]  /*12630*/  FFMA.FTZ R11, R11, c[0x0][0x2d0], -R2.reuse ;  /* 0x0000b4000b0b7a23 */ /* 0x100fe20000010802 */
[----:B------:R-:W-:Y:S01]  /*12640*/  MUFU.EX2 R110, R189 ;  /* 0x000000bd006e7308 */ /* 0x000fe20000000800 */
[--C-:B------:R-:W-:Y:S02]  /*12650*/  FFMA.FTZ R24, R22, c[0x0][0x2d0], -R2.reuse ;  /* 0x0000b40016187a23 */ /* 0x100fe40000010802 */
[--C-:B------:R-:W-:Y:S02]  /*12660*/  FFMA.FTZ R217, R42, c[0x0][0x2d0], -R2.reuse ;  /* 0x0000b4002ad97a23 */ /* 0x100fe40000010802 */
[--C-:B------:R-:W-:Y:S02]  /*12670*/  FFMA.FTZ R216, R43, c[0x0][0x2d0], -R2.reuse ;  /* 0x0000b4002bd87a23 */ /* 0x100fe40000010802 */
[--C-:B------:R-:W-:Y:S01]  /*12680*/  FFMA.FTZ R36, R23, c[0x0][0x2d0], -R2.reuse ;  /* 0x0000b40017247a23 */ /* 0x100fe20000010802 */
[----:B------:R-:W-:Y:S01]  /*12690*/  LDSM.16.MT88.4 R40, [R171] ;  /* 0x00000000ab28783b */ /* 0x000fe20000004200 */
[--C-:B------:R-:W-:Y:S01]  /*126a0*/  FFMA.FTZ R187, R26, c[0x0][0x2d0], -R2.reuse ;  /* 0x0000b4001abb7a23 */ /* 0x100fe20000010802 */
[----:B------:R-:W1:Y:S01]  /*126b0*/  MUFU.EX2 R3, R0 ;  /* 0x0000000000037308 */ /* 0x000e620000000800 */
[--C-:B------:R-:W-:Y:S02]  /*126c0*/  FFMA.FTZ R186, R27, c[0x0][0x2d0], -R2.reuse ;  /* 0x0000b4001bba7a23 */ /* 0x100fe40000010802 */
[--C-:B------:R-:W-:Y:S02]  /*126d0*/  FFMA.FTZ R184, R39, c[0x0][0x2d0], -R2.reuse ;  /* 0x0000b40027b87a23 */ /* 0x100fe40000010802 */
[--C-:B------:R-:W-:Y:S02]  /*126e0*/  FFMA.FTZ R215, R54, c[0x0][0x2d0], -R2.reuse ;  /* 0x0000b40036d77a23 */ /* 0x100fe40000010802 */
[--C-:B------:R-:W-:Y:S02]  /*126f0*/  FFMA.FTZ R214, R55, c[0x0][0x2d0], -R2.reuse ;  /* 0x0000b40037d67a23 */ /* 0x100fe40000010802 */
[----:B------:R-:W-:Y:S01]  /*12700*/  FFMA.FTZ R185, R38, c[0x0][0x2d0], -R2 ;  /* 0x0000b40026b97a23 */ /* 0x000fe20000010802 */
[----:B------:R-:W3:Y:S01]  /*12710*/  MUFU.EX2 R10, R10 ;  /* 0x0000000a000a7308 */ /* 0x000ee20000000800 */
[--C-:B------:R-:W-:Y:S02]  /*12720*/  FFMA.FTZ R23, R16, c[0x0][0x2d0], -R8.reuse ;  /* 0x0000b40010177a23 */ /* 0x100fe40000010808 */
[--C-:B------:R-:W-:Y:S02]  /*12730*/  FFMA.FTZ R22, R17, c[0x0][0x2d0], -R8.reuse ;  /* 0x0000b40011167a23 */ /* 0x100fe40000010808 */
[--C-:B------:R-:W-:Y:S02]  /*12740*/  FFMA.FTZ R176, R33, c[0x0][0x2d0], -R8.reuse ;  /* 0x0000b40021b07a23 */ /* 0x100fe40000010808 */
[--C-:B------:R-:W-:Y:S02]  /*12750*/  FFMA.FTZ R194, R44, c[0x0][0x2d0], -R8.reuse ;  /* 0x0000b4002cc27a23 */ /* 0x100fe40000010808 */
[--C-:B------:R-:W-:Y:S01]  /*12760*/  FFMA.FTZ R193, R45, c[0x0][0x2d0], -R8.reuse ;  /* 0x0000b4002dc17a23 */ /* 0x100fe20000010808 */
[----:B------:R-:W4:Y:S01]  /*12770*/  MUFU.EX2 R2, R11 ;  /* 0x0000000b00027308 */ /* 0x000f220000000800 */
[--C-:B------:R-:W-:Y:S02]  /*12780*/  FFMA.FTZ R192, R48, c[0x0][0x2d0], -R8.reuse ;  /* 0x0000b40030c07a23 */ /* 0x100fe40000010808 */
[----:B------:R-:W-:Y:S02]  /*12790*/  FFMA.FTZ R211, R49, c[0x0][0x2d0], -R8 ;  /* 0x0000b40031d37a23 */ /* 0x000fe40000010808 */
[C---:B-1----:R-:W-:Y:S02]  /*127a0*/  FMUL.FTZ R39, R3.reuse, R155 ;  /* 0x0000009b03277220 */ /* 0x042fe40000410000 */
[C---:B------:R-:W-:Y:S02]  /*127b0*/  FMUL.FTZ R52, R4.reuse, R160 ;  /* 0x000000a004347220 */ /* 0x040fe40000410000 */
[C---:B------:R-:W-:Y:S01]  /*127c0*/  FMUL.FTZ R53, R4.reuse, R161 ;  /* 0x000000a104357220 */ /* 0x040fe20000410000 */
[----:B------:R1:W-:Y:S01]  /*127d0*/  MUFU.EX2 R26, R9 ;  /* 0x00000009001a7308 */ /* 0x0003e20000000800 */
[C---:B------:R-:W-:Y:S02]  /*127e0*/  FMUL.FTZ R54, R3.reuse, R162 ;  /* 0x000000a203367220 */ /* 0x040fe40000410000 */
[C---:B------:R-:W-:Y:S02]  /*127f0*/  FMUL.FTZ R55, R3.reuse, R163 ;  /* 0x000000a303377220 */ /* 0x040fe40000410000 */
[C---:B---3--:R-:W-:Y:S01]  /*12800*/  FFMA.FTZ R0, R3.reuse, R213, R10 ;  /* 0x000000d503007223 */ /* 0x048fe2000001000a */
[----:B------:R-:W-:Y:S01]  /*12810*/  LDSM.16.MT88.4 R160, [R170+0x1400] ;  /* 0x00140000aaa0783b */ /* 0x000fe20000004200 */
[C---:B------:R-:W-:Y:S02]  /*12820*/  FMUL.FTZ R56, R4.reuse, R56 ;  /* 0x0000003804387220 */ /* 0x040fe40000410000 */
[----:B------:R-:W-:Y:S01]  /*12830*/  FMUL.FTZ R57, R4, R57 ;  /* 0x0000003904397220 */ /* 0x000fe20000410000 */
[----:B------:R-:W3:Y:S01]  /*12840*/  MUFU.EX2 R27, R20 ;  /* 0x00000014001b7308 */ /* 0x000ee20000000800 */
[C---:B------:R-:W-:Y:S02]  /*12850*/  FMUL.FTZ R58, R3.reuse, R58 ;  /* 0x0000003a033a7220 */ /* 0x040fe40000410000 */
[----:B------:R-:W-:Y:S01]  /*12860*/  FMUL.FTZ R59, R3, R59 ;  /* 0x0000003b033b7220 */ /* 0x000fe20000410000 */
[C---:B----4-:R-:W-:Y:S01]  /*12870*/  F2FP.PACK_AB R173, R2.reuse, R10 ;  /* 0x0000000a02ad723e */ /* 0x050fe200000000ff */
[----:B------:R-:W-:Y:S02]  /*12880*/  FADD.FTZ R37, R2, R0 ;  /* 0x0000000002257221 */ /* 0x000fe40000010000 */
[----:B------:R-:W-:Y:S02]  /*12890*/  FADD.FTZ R0, -R106, R111 ;  /* 0x0000006f6a007221 */ /* 0x000fe40000010100 */
[--C-:B------:R-:W-:Y:S01]  /*128a0*/  FFMA.FTZ R10, R12, c[0x0][0x2d0], -R8.reuse ;  /* 0x0000b4000c0a7a23 */ /* 0x100fe20000010808 */
[----:B------:R4:W-:Y:S01]  /*128b0*/  MUFU.EX2 R226, R36 ;  /* 0x0000002400e27308 */ /* 0x0009e20000000800 */
[----:B------:R-:W-:Y:S02]  /*128c0*/  FMUL.FTZ R0, R0, c[0x0][0x2d0] ;  /* 0x0000b40000007a20 */ /* 0x000fe40000410000 */
[C---:B------:R-:W-:Y:S02]  /*128d0*/  FMUL.FTZ R68, R4.reuse, R68 ;  /* 0x0000004404447220 */ /* 0x040fe40000410000 */
[----:B-1----:R-:W-:Y:S02]  /*128e0*/  FFMA.FTZ R9, R13, c[0x0][0x2d0], -R8 ;  /* 0x0000b4000d097a23 */ /* 0x002fe40000010808 */
[----:B------:R-:W-:Y:S02]  /*128f0*/  FMUL.FTZ R8, R5, c[0x0][0x2d0] ;  /* 0x0000b40005087a20 */ /* 0x000fe40000410000 */
[----:B------:R-:W-:Y:S01]  /*12900*/  FMUL.FTZ R69, R4, R69 ;  /* 0x0000004504457220 */ /* 0x000fe20000410000 */
[----:B------:R1:W5:Y:S01]  /*12910*/  MUFU.EX2 R2, R0 ;  /* 0x0000000000027308 */ /* 0x0003620000000800 */
[--C-:B------:R-:W-:Y:S02]  /*12920*/  FFMA.FTZ R21, R15, c[0x0][0x2d0], -R8.reuse ;  /* 0x0000b4000f157a23 */ /* 0x100fe40000010808 */
[--C-:B------:R-:W-:Y:S01]  /*12930*/  FFMA.FTZ R11, R19, c[0x0][0x2d0], -R8.reuse ;  /* 0x0000b400130b7a23 */ /* 0x100fe20000010808 */
[----:B--23--:R-:W-:Y:S01]  /*12940*/  F2FP.PACK_AB R174, R26, R27 ;  /* 0x0000001b1aae723e */ /* 0x00cfe200000000ff */
        /* <DEDUP_REMOVED lines=9> */
[----:B------:R-:W3:Y:S01]  /*129e0*/  MUFU.EX2 R9, R9 ;  /* 0x0000000900097308 */ /* 0x000ee20000000800 */
[----:B------:R-:W-:Y:S02]  /*129f0*/  FFMA.FTZ R218, R51, c[0x0][0x2d0], -R8 ;  /* 0x0000b40033da7a23 */ /* 0x000fe40000010808 */
[----:B----4-:R-:W-:Y:S02]  /*12a00*/  FMUL.FTZ R36, R4, R152 ;  /* 0x0000009804247220 */ /* 0x010fe40000410000 */
[----:B-1----:R-:W-:Y:S02]  /*12a10*/  FADD.FTZ R0, -R5, R6 ;  /* 0x0000000605007221 */ /* 0x002fe40000010100 */
[----:B------:R-:W-:Y:S02]  /*12a20*/  FADD.FTZ R6, R27, R25 ;  /* 0x000000191b067221 */ /* 0x000fe40000010000 */
[----:B------:R-:W-:Y:S01]  /*12a30*/  FMUL.FTZ R0, R0, c[0x0][0x2d0] ;  /* 0x0000b40000007a20 */ /* 0x000fe20000410000 */
[----:B------:R-:W-:Y:S01]  /*12a40*/  MUFU.EX2 R242, R11 ;  /* 0x0000000b00f27308 */ /* 0x000fe20000000800 */
[----:B------:R-:W-:Y:S02]  /*12a50*/  FADD.FTZ R188, R26, R6 ;  /* 0x000000061abc7221 */ /* 0x000fe40000010000 */
[----:B-----5:R-:W-:Y:S02]  /*12a60*/  FMUL.FTZ R16, R2, R132 ;  /* 0x0000008402107220 */ /* 0x020fe40000410000 */
[----:B--2---:R-:W-:Y:S02]  /*12a70*/  FFMA.FTZ R10, R14, c[0x0][0x2d0], -R8 ;  /* 0x0000b4000e0a7a23 */ /* 0x004fe40000010808 */
        /* <DEDUP_REMOVED lines=9> */
[C---:B---3--:R-:W-:Y:S02]  /*12b10*/  FFMA.FTZ R6, R2.reuse, R223, R38 ;  /* 0x000000df02067223 */ /* 0x048fe40000010026 */
[C---:B------:R-:W-:Y:S01]  /*12b20*/  FMUL.FTZ R48, R2.reuse, R116 ;  /* 0x0000007402307220 */ /* 0x040fe20000410000 */
[----:B------:R-:W-:Y:S01]  /*12b30*/  F2FP.PACK_AB R116, R9, R38 ;  /* 0x000000260974723e */ /* 0x000fe200000000ff */
        /* <DEDUP_REMOVED lines=18> */
[C---:B-1----:R-:W-:Y:S02]  /*12c60*/  FMUL.FTZ R18, R0.reuse, R134 ;  /* 0x0000008600127220 */ /* 0x042fe40000410000 */
[C---:B------:R-:W-:Y:S02]  /*12c70*/  FMUL.FTZ R19, R0.reuse, R135 ;  /* 0x0000008700137220 */ /* 0x040fe40000410000 */
[C---:B------:R-:W-:Y:S01]  /*12c80*/  FMUL.FTZ R30, R0.reuse, R130 ;  /* 0x00000082001e7220 */ /* 0x040fe20000410000 */
[----:B------:R-:W1:Y:S01]  /*12c90*/  MUFU.EX2 R2, R10 ;  /* 0x0000000a00027308 */ /* 0x000e620000000800 */
        /* <DEDUP_REMOVED lines=10> */
[C---:B------:R-:W-:Y:S01]  /*12d40*/  FMUL.FTZ R50, R0.reuse, R118 ;  /* 0x0000007600327220 */ /* 0x040fe20000410000 */
[----:B--2---:R-:W-:Y:S01]  /*12d50*/  F2FP.PACK_AB R118, R241, R225 ;  /* 0x000000e1f176723e */ /* 0x004fe200000000ff */
[C---:B------:R-:W-:Y:S01]  /*12d60*/  FMUL.FTZ R51, R0.reuse, R119 ;  /* 0x0000007700337220 */ /* 0x040fe20000410000 */
[----:B------:R-:W-:Y:S01]  /*12d70*/  LDSM.16.MT88.4 R120, [R170+0xc00] ;  /* 0x000c0000aa78783b */ /* 0x000fe20000004200 */
[C---:B------:R-:W-:Y:S02]  /*12d80*/  FMUL.FTZ R62, R0.reuse, R62 ;  /* 0x0000003e003e7220 */ /* 0x040fe40000410000 */
[C---:B------:R-:W-:Y:S01]  /*12d90*/  FMUL.FTZ R63, R0.reuse, R63 ;  /* 0x0000003f003f7220 */ /* 0x040fe20000410000 */
[----:B------:R-:W-:Y:S01]  /*12da0*/  MUFU.EX2 R139, R187 ;  /* 0x000000bb008b7308 */ /* 0x000fe20000000800 */
[C---:B------:R-:W-:Y:S01]  /*12db0*/  FMUL.FTZ R66, R0.reuse, R66 ;  /* 0x0000004200427220 */ /* 0x040fe20000410000 */
[----:B-1----:R-:W-:Y:S01]  /*12dc0*/  F2FP.PACK_AB R117, R223, R2 ;  /* 0x00000002df75723e */ /* 0x002fe200000000ff */
[C---:B------:R-:W-:Y:S01]  /*12dd0*/  FMUL.FTZ R67, R0.reuse, R67 ;  /* 0x0000004300437220 */ /* 0x040fe20000410000 */
        /* <DEDUP_REMOVED lines=12> */
[----:B------:R-:W-:Y:S02]  /*12ea0*/  FADD.FTZ R137, R9, R6 ;  /* 0x0000000609897221 */ /* 0x000fe40000010000 */
[C---:B------:R-:W-:Y:S02]  /*12eb0*/  FMUL.FTZ R8, R4.reuse, R140 ;  /* 0x0000008c04087220 */ /* 0x040fe40000410000 */
[C---:B------:R-:W-:Y:S02]  /*12ec0*/  FMUL.FTZ R9, R4.reuse, R141 ;  /* 0x0000008d04097220 */ /* 0x040fe40000410000 */
[C---:B------:R-:W-:Y:S01]  /*12ed0*/  FMUL.FTZ R10, R3.reuse, R142 ;  /* 0x0000008e030a7220 */ /* 0x040fe20000410000 */
[----:B------:R1:W2:Y:S01]  /*12ee0*/  MUFU.EX2 R0, R24 ;  /* 0x0000001800007308 */ /* 0x0002a20000000800 */
        /* <DEDUP_REMOVED lines=11> */
[----:B------:R-:W4:Y:S01]  /*12fa0*/  MUFU.EX2 R6, R191 ;  /* 0x000000bf00067308 */ /* 0x000f220000000800 */
[C---:B------:R-:W-:Y:S02]  /*12fb0*/  FMUL.FTZ R75, R3.reuse, R75 ;  /* 0x0000004b034b7220 */ /* 0x040fe40000410000 */
[----:B------:R-:W-:Y:S01]  /*12fc0*/  FMUL.FTZ R84, R4, R84 ;  /* 0x0000005404547220 */ /* 0x000fe20000410000 */
[----:B-1----:R-:W1:Y:S01]  /*12fd0*/  LDSM.16.MT88.4 R24, [R170] ;  /* 0x00000000aa18783b */ /* 0x002e620000004200 */
[----:B--2---:R-:W-:Y:S01]  /*12fe0*/  F2FP.PACK_AB R175, R226, R0 ;  /* 0x00000000e2af723e */ /* 0x004fe200000000ff */
[----:B------:R-:W-:Y:S02]  /*12ff0*/  FADD.FTZ R136, R0, R37 ;  /* 0x0000002500887221 */ /* 0x000fe40000010000 */
[C---:B------:R-:W-:Y:S02]  /*13000*/  FMUL.FTZ R37, R4.reuse, R153 ;  /* 0x0000009904257220 */ /* 0x040fe40000410000 */
[----:B------:R-:W-:Y:S01]  /*13010*/  FMUL.FTZ R85, R4, R85 ;  /* 0x0000005504557220 */ /* 0x000fe20000410000 */
[----:B------:R-:W2:Y:S01]  /*13020*/  MUFU.EX2 R2, R190 ;  /* 0x000000be00027308 */ /* 0x000ea20000000800 */
[----:B------:R-:W-:Y:S01]  /*13030*/  LDSM.16.MT88.4 R152, [R171+0x800] ;  /* 0x00080000ab98783b */ /* 0x000fe20000004200 */
[C---:B------:R-:W-:Y:S01]  /*13040*/  FMUL.FTZ R86, R3.reuse, R86 ;  /* 0x0000005603567220 */ /* 0x040fe20000410000 */
[----:B---3--:R-:W-:Y:S01]  /*13050*/  F2FP.PACK_AB R119, R242, R224 ;  /* 0x000000e0f277723e */ /* 0x008fe200000000ff */
[C---:B------:R-:W-:Y:S02]  /*13060*/  FMUL.FTZ R20, R4.reuse, R144 ;  /* 0x0000009004147220 */ /* 0x040fe40000410000 */
[C---:B------:R-:W-:Y:S02]  /*13070*/  FMUL.FTZ R87, R3.reuse, R87 ;  /* 0x0000005703577220 */ /* 0x040fe40000410000 */
[C---:B------:R-:W-:Y:S01]  /*13080*/  FMUL.FTZ R100, R4.reuse, R100 ;  /* 0x0000006404647220 */ /* 0x040fe20000410000 */
[----:B------:R-:W-:Y:S01]  /*13090*/  LDSM.16.MT88.4 R144, [R170+0x800] ;  /* 0x00080000aa90783b */ /* 0x000fe20000004200 */
[----:B------:R-:W-:Y:S01]  /*130a0*/  MUFU.EX2 R238, R178 ;  /* 0x000000b200ee7308 */ /* 0x000fe20000000800 */
[----:B------:R-:W-:Y:S02]  /*130b0*/  FMUL.FTZ R101, R4, R101 ;  /* 0x0000006504657220 */ /* 0x000fe40000410000 */
[C---:B------:R-:W-:Y:S02]  /*130c0*/  FMUL.FTZ R102, R3.reuse, R102 ;  /* 0x0000006603667220 */ /* 0x040fe40000410000 */
[C---:B------:R-:W-:Y:S02]  /*130d0*/  FMUL.FTZ R103, R3.reuse, R103 ;  /* 0x0000006703677220 */ /* 0x040fe40000410000 */
[----:B----4-:R-:W-:Y:S02]  /*130e0*/  FADD.FTZ R0, R6, R188 ;  /* 0x000000bc06007221 */ /* 0x010fe40000010000 */
[C---:B------:R-:W-:Y:S01]  /*130f0*/  FMUL.FTZ R88, R4.reuse, R88 ;  /* 0x0000005804587220 */ /* 0x040fe20000410000 */
[----:B------:R-:W-:Y:S01]  /*13100*/  MUFU.EX2 R239, R176 ;  /* 0x000000b000ef7308 */ /* 0x000fe20000000800 */
[----:B------:R-:W-:Y:S02]  /*13110*/  FMUL.FTZ R89, R4, R89 ;  /* 0x0000005904597220 */ /* 0x000fe40000410000 */
[C---:B------:R-:W-:Y:S02]  /*13120*/  FMUL.FTZ R90, R3.reuse, R90 ;  /* 0x0000005a035a7220 */ /* 0x040fe40000410000 */
[----:B--2---:R-:W-:Y:S02]  /*13130*/  FADD.FTZ R0, R2, R0 ;  /* 0x0000000002007221 */ /* 0x004fe40000010000 */
[C---:B------:R-:W-:Y:S02]  /*13140*/  FMUL.FTZ R91, R3.reuse, R91 ;  /* 0x0000005b035b7220 */ /* 0x040fe40000410000 */
[----:B------:R-:W-:Y:S01]  /*13150*/  FADD.FTZ R0, R110, R0 ;  /* 0x000000006e007221 */ /* 0x000fe20000010000 */
[----:B------:R-:W-:Y:S01]  /*13160*/  MUFU.EX2 R233, R177 ;  /* 0x000000b100e97308 */ /* 0x000fe20000000800 */
[-C--:B-1----:R-:W-:Y:S09]  /*13170*/  HMMA.16816.F32 R8, R172, R24.reuse, R8 ;  /* 0x00000018ac08723c */ /* 0x082ff20000001808 */
[----:B------:R-:W-:Y:S01]  /*13180*/  MUFU.EX2 R232, R181 ;  /* 0x000000b500e87308 */ /* 0x000fe20000000800 */
[C---:B------:R-:W-:Y:S07]  /*13190*/  HMMA.16816.F32 R12, R116.reuse, R24, R12 ;  /* 0x00000018740c723c */ /* 0x040fee000000180c */
        /* <DEDUP_REMOVED lines=17> */
[----:B------:R-:W-:Y:S04]  /*132b0*/  MUFU.EX2 R191, R214 ;  /* 0x000000d600bf7308 */ /* 0x000fe80000000800 */
[C---:B------:R-:W-:Y:S02]  /*132c0*/  FMUL.FTZ R42, R3.reuse, R158 ;  /* 0x0000009e032a7220 */ /* 0x040fe40000410000 */
[----:B------:R-:W-:Y:S03]  /*132d0*/  FMUL.FTZ R43, R3, R159 ;  /* 0x0000009f032b7220 */ /* 0x000fe60000410000 */
[----:B------:R-:W-:Y:S01]  /*132e0*/  FADD.FTZ R3, R226, R136 ;  /* 0x00000088e2037221 */ /* 0x000fe20000010000 */
[----:B------:R-:W-:Y:S03]  /*132f0*/  MUFU.EX2 R186, R194 ;  /* 0x000000c200ba7308 */ /* 0x000fe60000000800 */
[-C--:B------:R-:W-:Y:S07]  /*13300*/  HMMA.16816.F32 R40, R172, R120.reuse, R40 ;  /* 0x00000078ac28723c */ /* 0x080fee0000001828 */
[----:B------:R-:W-:Y:S01]  /*13310*/  MUFU.EX2 R136, R220 ;  /* 0x000000dc00887308 */ /* 0x000fe20000000800 */
[C---:B------:R-:W-:Y:S08]  /*13320*/  HMMA.16816.F32 R44, R116.reuse, R120, R44 ;  /* 0x00000078742c723c */ /* 0x040ff0000000182c */
        /* <DEDUP_REMOVED lines=11> */
[----:B------:R-:W-:Y:S01]  /*133e0*/  MUFU.EX2 R181, R213 ;  /* 0x000000d500b57308 */ /* 0x000fe20000000800 */
[C---:B------:R-:W-:Y:S09]  /*133f0*/  HMMA.16816.F32 R60, R116.reuse, R120, R60 ;  /* 0x00000078743c723c */ /* 0x040ff2000000183c */
[----:B------:R-:W2:Y:S01]  /*13400*/  MUFU.EX2 R180, R218 ;  /* 0x000000da00b47308 */ /* 0x000ea20000000800 */
[-C--:B------:R-:W-:Y:S03]  /*13410*/  HMMA.16816.F32 R64, R116, R122.reuse, R64 ;  /* 0x0000007a7440723c */ /* 0x080fe60000001840 */
[----:B-1----:R-:W-:Y:S05]  /*13420*/  F2FP.PACK_AB R177, R182, R183 ;  /* 0x000000b7b6b1723e */ /* 0x002fea00000000ff */
[C---:B------:R-:W-:Y:S01]  /*13430*/  HMMA.16816.F32 R68, R172.reuse, R122, R68 ;  /* 0x0000007aac44723c */ /* 0x040fe20000001844 */
[----:B------:R-:W1:Y:S03]  /*13440*/  LDSM.16.MT88.4 R120, [R170+0x1800] ;  /* 0x00180000aa78783b */ /* 0x000e660000004200 */
[----:B--2---:R-:W-:Y:S04]  /*13450*/  F2FP.PACK_AB R179, R180, R181 ;  /* 0x000000b5b4b3723e */ /* 0x004fe800000000ff */
        /* <DEDUP_REMOVED lines=17> */
[----:B------:R-:W2:Y:S01]  /*13570*/  LDL R223, [R1] ;  /* 0x0000000001df7983 */ /* 0x000ea20000100800 */
        /* <DEDUP_REMOVED lines=12> */
[----:B-1----:R-:W-:Y:S02]  /*13640*/  FADD.FTZ R0, R110, R2 ;  /* 0x000000026e007221 */ /* 0x002fe40000010000 */
[----:B------:R-:W-:Y:S02]  /*13650*/  FADD.FTZ R2, R242, R4 ;  /* 0x00000004f2027221 */ /* 0x000fe40000010000 */
[C---:B------:R-:W-:Y:S01]  /*13660*/  HMMA.16816.F32 R20, R116.reuse, R126, R20 ;  /* 0x0000007e7414723c */ /* 0x040fe20000001814 */
[----:B------:R-:W1:Y:S03]  /*13670*/  LDSM.16.MT88.4 R124, [R171+0x1000] ;  /* 0x00100000ab7c783b */ /* 0x000e660000004200 */
[----:B------:R-:W-:Y:S01]  /*13680*/  FADD.FTZ R4, R139, R3 ;  /* 0x000000038b047221 */ /* 0x000fe20000010000 */
[C---:B---3--:R-:W-:Y:S01]  /*13690*/  F2FP.PACK_AB R172, R109.reuse, R110 ;  /* 0x0000006e6dac723e */ /* 0x048fe200000000ff */
[----:B------:R-:W-:Y:S02]  /*136a0*/  FADD.FTZ R0, R109, R0 ;  /* 0x000000006d007221 */ /* 0x000fe40000010000 */
        /* <DEDUP_REMOVED lines=8> */
[----:B------:R-:W-:Y:S01]  /*13730*/  FADD.FTZ R3, R138, R0 ;  /* 0x000000008a037221 */ /* 0x000fe20000010000 */
[----:B------:R-:W-:Y:S01]  /*13740*/  MOV R6, R5 ;  /* 0x0000000500067202 */ /* 0x000fe20000000f00 */
        /* <DEDUP_REMOVED lines=32> */
[----:B------:R-:W-:Y:S04]  /*13950*/  FADD.FTZ R224, R180, R2 ;  /* 0x00000002b4e07221 */ /* 0x000fe80000010000 */
        /* <DEDUP_REMOVED lines=23> */
[----:B--2---:R-:W-:Y:S01]  /*13ad0*/  ISETP.GT.AND P0, PT, R209, R223, PT ;  /* 0x000000dfd100720c */ /* 0x004fe20003f04270 */
[----:B------:R-:W-:Y:S04]  /*13ae0*/  FADD.FTZ R223, R184, R3 ;  /* 0x00000003b8df7221 */ /* 0x000fe80000010000 */
        /* <DEDUP_REMOVED lines=14> */
.L_x_2121:
        /* <DEDUP_REMOVED lines=16> */
.L_x_2223:
        /* <DEDUP_REMOVED lines=62> */
[----:B------:R-:W-:Y:S02]  /*140b0*/  FMUL.FTZ R41, R2, R65 ;  /* 0x0000004102297220 */ /* 0x000fe40000410000 */
        /* <DEDUP_REMOVED lines=71> */
.L_x_2056:
[----:B------:R4:W5:Y:S04]  /*14530*/  LDL R6, [R1+0x50] ;  /* 0x0000500001067983 */ /* 0x0009680000100800 */
[----:B------:R-:W1:Y:S01]  /*14540*/  S2R R2, SR_TID.X ;  /* 0x0000000000027919 */ /* 0x000e620000002100 */
[----:B------:R-:W-:Y:S01]  /*14550*/  BSSY B0, `(.L_x_2135) ;  /* 0x0000011000007945 */ /* 0x000fe20003800000 */
[----:B-1----:R-:W-:-:S13]  /*14560*/  LOP3.LUT P0, RZ, R2, 0x7f, RZ, 0xc0, !PT ;  /* 0x0000007f02ff7812 */ /* 0x002fda000780c0ff */
[----:B------:R-:W-:Y:S05]  /*14570*/  @P0 BRA `(.L_x_2136) ;  /* 0x000000e000000947 */ /* 0x000fea0003800000 */
[----:B--2-4-:R-:W1:Y:S01]  /*14580*/  S2R R4, SR_LANEID ;  /* 0x0000000000047919 */ /* 0x014e620000000000 */
        /* <DEDUP_REMOVED lines=13> */
.L_x_2136:
[----:B----4-:R-:W-:Y:S05]  /*14660*/  BSYNC B0 ;  /* 0x0000000000007941 */ /* 0x010fea0003800000 */
.L_x_2135:
[----:B------:R-:W-:Y:S01]  /*14670*/  PRMT R0, R0, 0x9910, RZ ;  /* 0x0000991000007816 */ /* 0x000fe200000000ff */
[----:B------:R-:W-:Y:S01]  /*14680*/  BSSY B1, `(.L_x_2137) ;  /* 0x000038a000017945 */ /* 0x000fe20003800000 */
[----:B-----5:R-:W-:Y:S02]  /*14690*/  IMAD.MOV.U32 R80, RZ, RZ, R6 ;  /* 0x000000ffff507224 */ /* 0x020fe400078e0006 */
[----:B------:R-:W-:-:S13]  /*146a0*/  ISETP.NE.AND P0, PT, R0, RZ, PT ;  /* 0x000000ff0000720c */ /* 0x000fda0003f05270 */
[----:B------:R-:W-:Y:S05]  /*146b0*/  @!P0 BRA `(.L_x_2138) ;  /* 0x00002ba000008947 */ /* 0x000fea0003800000 */
[----:B-1----:R-:W4:Y:S04]  /*146c0*/  LDL R6, [R1+0x68] ;  /* 0x0000680001067983 */ /* 0x002f280000100800 */
        /* <DEDUP_REMOVED lines=109> */
[----:B------:R-:W-:Y:S01]  /*14da0*/  STS [R13+0x5280], R2 ;  /* 0x005280020d007388 */ /* 0x000fe20000000800 */
[----:B-1----:R-:W-:-:S05]  /*14db0*/  F2FP.PACK_AB R0, R27, R26 ;  /* 0x0000001a1b00723e */ /* 0x002fca00000000ff */
[----:B------:R-:W-:Y:S04]  /*14dc0*/  STS [R11+0x5000], R0 ;  /* 0x005000000b007388 */ /* 0x000fe80000000800 */
[----:B------:R1:W-:Y:S04]  /*14dd0*/  STS [R11+0x5200], R3 ;  /* 0x005200030b007388 */ /* 0x0003e80000000800 */
[----:B------:R-:W-:Y:S01]  /*14de0*/  BAR.SYNC.DEFER_BLOCKING 0x1, 0x80 ;  /* 0x0042000000007b1d */ /* 0x000fe20000010000 */
[----:B-1----:R-:W-:-:S05]  /*14df0*/  IMAD.MOV.U32 R3, RZ, RZ, RZ ;  /* 0x000000ffff037224 */ /* 0x002fca00078e00ff */
[----:B------:R1:W5:Y:S04]  /*14e00*/  @P2 LDG.E R12, [R8.64] ;  /* 0x00000008080c2981 */ /* 0x000368000c1e1900 */
[----:B------:R1:W5:Y:S01]  /*14e10*/  @P3 LDG.E R3, [R4.64] ;  /* 0x0000000804033981 */ /* 0x000362000c1e1900 */
[----:B--2---:R-:W-:-:S04]  /*14e20*/  ISETP.NE.AND P0, PT, R6, RZ, PT ;  /* 0x000000ff0600720c */ /* 0x004fc80003f05270 */
[----:B------:R-:W-:Y:S01]  /*14e30*/  SEL R0, R6, c[0x0][0x3d4], P0 ;  /* 0x0000f50006007a07 */ /* 0x000fe20000000000 */
[----:B------:R-:W-:Y:S05]  /*14e40*/  @P2 BRA `(.L_x_2139) ;  /* 0x0000004000002947 */ /* 0x000fea0003800000 */
[----:B-1----:R-:W-:Y:S05]  /*14e50*/  @!P3 BRA `(.L_x_2139) ;  /* 0x000000300000b947 */ /* 0x002fea0003800000 */
[----:B-----5:R1:W2:Y:S04]  /*14e60*/  LDG.E R12, [R4.64] ;  /* 0x00000008040c7981 */ /* 0x0202a8000c1e1900 */
[----:B-1----:R-:W2:Y:S02]  /*14e70*/  LDG.E R4, [R4.64+0x4] ;  /* 0x0000040804047981 */ /* 0x002ea4000c1e1900 */
[----:B--2---:R-:W-:Y:S02]  /*14e80*/  IADD3 R12, -R12, R4, RZ ;  /* 0x000000040c0c7210 */ /* 0x004fe40007ffe1ff */
.L_x_2139:
[----:B-1----:R-:W2:Y:S04]  /*14e90*/  LDL.LU R2, [R1+0x64] ;  /* 0x0000640001027983 */ /* 0x002ea80000300800 */
        /* <DEDUP_REMOVED lines=20> */
[----:B--2---:R-:W-:-:S05]  /*14fe0*/  SEL R2, R2, RZ, !P0 ;  /* 0x000000ff02027207 */ /* 0x004fca0004000000 */
[----:B-1----:R-:W-:Y:S01]  /*14ff0*/  IMAD R0, R9, R2, RZ ;  /* 0x0000000209007224 */ /* 0x002fe200078e02ff */
[----:B----4-:R-:W-:Y:S02]  /*15000*/  SEL R6, R6, RZ, !P0 ;  /* 0x000000ff06067207 */ /* 0x010fe40004000000 */
        /* <DEDUP_REMOVED lines=69> */
[----:B------:R-:W-:Y:S01]  /*15460*/  SHF.R.S32.HI R4, RZ, 0x1f, R2 ;  /* 0x0000001fff047819 */ /* 0x000fe20000011402 */
[----:B-1----:R-:W-:-:S04]  /*15470*/  IMAD.WIDE.U32 R8, R3, c[0x0][0x3a0], RZ ;  /* 0x0000e80003087a25 */ /* 0x002fc800078e00ff */
[----:B------:R-:W-:Y:S02]  /*15480*/  IMAD R3, R3, c[0x0][0x3a4], R16 ;  /* 0x0000e90003037a24 */ /* 0x000fe400078e0210 */
[----:B------:R-:W-:-:S03]  /*15490*/  IMAD R10, R4, c[0x0][0x3f0], RZ ;  /* 0x0000fc00040a7a24 */ /* 0x000fc600078e02ff */
[----:B------:R-:W-:Y:S01]  /*154a0*/  IADD3 R9, R9, R3, RZ ;  /* 0x0000000309097210 */ /* 0x000fe20007ffe0ff */
[----:B------:R-:W-:-:S04]  /*154b0*/  IMAD R10, R2, c[0x0][0x3f4], R10 ;  /* 0x0000fd00020a7a24 */ /* 0x000fc800078e020a */
[----:B------:R-:W-:-:S04]  /*154c0*/  IMAD.WIDE.U32 R8, R5, c[0x0][0x3e8], R8 ;  /* 0x0000fa0005087a25 */ /* 0x000fc800078e0008 */
[----:B------:R-:W-:Y:S01]  /*154d0*/  IMAD R5, R5, c[0x0][0x3ec], R9 ;  /* 0x0000fb0005057a24 */ /* 0x000fe200078e0209 */
[----:B------:R-:W-:Y:S01]  /*154e0*/  MOV R4, R8 ;  /* 0x0000000800047202 */ /* 0x000fe20000000f00 */
[----:B------:R-:W-:Y:S01]  /*154f0*/  IMAD.SHL.U32 R9, R250, 0x2, RZ ;  /* 0x00000002fa097824 */ /* 0x000fe200078e00ff */
[----:B--2---:R-:W-:-:S03]  /*15500*/  SHF.R.S32.HI R82, RZ, 0x1f, R83 ;  /* 0x0000001fff527819 */ /* 0x004fc60000011453 */
[----:B------:R-:W-:Y:S01]  /*15510*/  IMAD.WIDE.U32 R4, R2, c[0x0][0x3f0], R4 ;  /* 0x0000fc0002047a25 */ /* 0x000fe200078e0004 */
[-C--:B------:R-:W-:Y:S01]  /*15520*/  LEA.HI R82, R82, R83.reuse, RZ, 0x2 ;  /* 0x0000005352527211 */ /* 0x080fe200078f10ff */
[----:B------:R1:W2:Y:S02]  /*15530*/  LDS.128 R24, [R9+0x80] ;  /* 0x0000800009187984 */ /* 0x0002a40000000c00 */
[----:B------:R-:W-:Y:S01]  /*15540*/  IMAD.IADD R5, R5, 0x1, R10 ;  /* 0x0000000105057824 */ /* 0x000fe200078e020a */
[----:B------:R-:W-:Y:S01]  /*15550*/  LOP3.LUT R82, R82, 0xfffffffc, RZ, 0xc0, !PT ;  /* 0xfffffffc52527812 */ /* 0x000fe200078ec0ff */
[----:B------:R1:W3:Y:S03]  /*15560*/  LDS.128 R36, [R9+0x880] ;  /* 0x0008800009247984 */ /* 0x0002e60000000c00 */
[----:B------:R-:W-:Y:S01]  /*15570*/  IADD3 R82, -R82, R83, RZ ;  /* 0x0000005352527210 */ /* 0x000fe20007ffe1ff */
[----:B------:R1:W4:Y:S03]  /*15580*/  LDS.128 R48, [R9+0x1080] ;  /* 0x0010800009307984 */ /* 0x0003260000000c00 */
[----:B------:R-:W-:Y:S01]  /*15590*/  LEA R6, R82, R249, 0x5 ;  /* 0x000000f952067211 */ /* 0x000fe200078e28ff */
[----:B------:R1:W1:Y:S03]  /*155a0*/  LDS.128 R60, [R9+0x1880] ;  /* 0x00188000093c7984 */ /* 0x0002660000000c00 */
[----:B------:R-:W-:Y:S01]  /*155b0*/  LEA R6, R81, R6, 0x7 ;  /* 0x0000000651067211 */ /* 0x000fe200078e38ff */
[----:B------:R1:W1:Y:S03]  /*155c0*/  LDS.128 R20, [R9+0x2080] ;  /* 0x0020800009147984 */ /* 0x0002660000000c00 */
[----:B------:R-:W-:Y:S01]  /*155d0*/  MOV R3, R6 ;  /* 0x0000000600037202 */ /* 0x000fe20000000f00 */
[----:B------:R-:W-:Y:S01]  /*155e0*/  @P5 IMAD.HI.U32 R11, R6, c[0x0][0x4ec], RZ ;  /* 0x00013b00060b5a27 */ /* 0x000fe200078e00ff */
[----:B------:R1:W1:Y:S04]  /*155f0*/  LDS.128 R32, [R9+0x2880] ;  /* 0x0028800009207984 */ /* 0x0002680000000c00 */
[----:B------:R1:W1:Y:S01]  /*15600*/  LDS.128 R44, [R9+0x3080] ;  /* 0x00308000092c7984 */ /* 0x0002620000000c00 */
[----:B------:R-:W-:-:S03]  /*15610*/  @P5 SHF.R.U32.HI R3, RZ, c[0x0][0x4f0], R11 ;  /* 0x00013c00ff035a19 */ /* 0x000fc6000001160b */
[----:B------:R1:W1:Y:S01]  /*15620*/  LDS.128 R56, [R9+0x3880] ;  /* 0x0038800009387984 */ /* 0x0002620000000c00 */
[----:B------:R-:W-:Y:S02]  /*15630*/  SHF.R.S32.HI R8, RZ, 0x1f, R3 ;  /* 0x0000001fff087819 */ /* 0x000fe40000011403 */
[C---:B------:R-:W-:Y:S01]  /*15640*/  IADD3 R2, -R3.reuse, RZ, RZ ;  /* 0x000000ff03027210 */ /* 0x040fe20007ffe1ff */
[----:B------:R1:W1:Y:S02]  /*15650*/  LDS.128 R16, [R9+0x4080] ;  /* 0x0040800009107984 */ /* 0x0002640000000c00 */
[----:B------:R-:W-:Y:S02]  /*15660*/  IMAD R8, R8, c[0x0][0x3e0], RZ ;  /* 0x0000f80008087a24 */ /* 0x000fe400078e02ff */
[----:B------:R1:W1:Y:S01]  /*15670*/  LDS.128 R28, [R9+0x4880] ;  /* 0x00488000091c7984 */ /* 0x0002620000000c00 */
[----:B------:R-:W-:Y:S02]  /*15680*/  IMAD R6, R2, c[0x0][0x4e8], R6 ;  /* 0x00013a0002067a24 */ /* 0x000fe400078e0206 */
[C---:B------:R-:W-:Y:S01]  /*15690*/  IMAD R8, R3.reuse, c[0x0][0x3e4], R8 ;  /* 0x0000f90003087a24 */ /* 0x040fe200078e0208 */
[----:B------:R1:W1:Y:S01]  /*156a0*/  LDS.128 R40, [R9+0x5080] ;  /* 0x0050800009287984 */ /* 0x0002620000000c00 */
[----:B------:R-:W-:Y:S01]  /*156b0*/  IMAD.WIDE.U32 R2, R3, c[0x0][0x3e0], R4 ;  /* 0x0000f80003027a25 */ /* 0x000fe200078e0004 */
[----:B------:R-:W-:-:S02]  /*156c0*/  SHF.R.S32.HI R4, RZ, 0x1f, R6 ;  /* 0x0000001fff047819 */ /* 0x000fc40000011406 */
[----:B------:R1:W1:Y:S01]  /*156d0*/  LDS.128 R52, [R9+0x5880] ;  /* 0x0058800009347984 */ /* 0x0002620000000c00 */
[----:B------:R-:W-:Y:S02]  /*156e0*/  LEA R5, R81, R249, 0x7 ;  /* 0x000000f951057211 */ /* 0x000fe400078e38ff */
        /* <DEDUP_REMOVED lines=8> */
[----:B--234-:R2:W3:Y:S02]  /*15770*/  SHFL.IDX PT, R4, R6, RZ, 0x1c1f ;  /* 0x001c1fff06047589 */ /* 0x01c4e400000e0000 */
.L_x_2224:
[----:B------:R-:W-:Y:S05]  /*15780*/  BRA.DIV ~URZ, `(.L_x_2142) ;  /* 0x000048127f007947 */ /* 0x000fea000b800000 */
[----:B------:R4:W2:Y:S02]  /*15790*/  SHFL.IDX PT, R2, R12, RZ, 0x1c1f ;  /* 0x001c1fff0c027589 */ /* 0x0008a400000e0000 */
.L_x_2225:
[----:B------:R-:W-:Y:S01]  /*157a0*/  ISETP.GE.AND P0, PT, R5, R0, PT ;  /* 0x000000000500720c */ /* 0x000fe20003f06270 */
[----:B------:R-:W-:-:S12]  /*157b0*/  BSSY B0, `(.L_x_2143) ;  /* 0x000000e000007945 */ /* 0x000fd80003800000 */
[----:B------:R-:W-:Y:S05]  /*157c0*/  @P0 BRA `(.L_x_2144) ;  /* 0x000000c000000947 */ /* 0x000fea0003800000 */
[----:B------:R-:W-:Y:S02]  /*157d0*/  ISETP.GE.AND P2, PT, R228, c[0x0][0x3c8], PT ;  /* 0x0000f200e4007a0c */ /* 0x000fe40003f46270 */
[----:B------:R-:W-:Y:S02]  /*157e0*/  ISETP.GE.AND P1, PT, R235, c[0x0][0x3c8], PT ;  /* 0x0000f200eb007a0c */ /* 0x000fe40003f26270 */
[----:B------:R-:W-:-:S09]  /*157f0*/  ISETP.GE.AND P0, PT, R227, c[0x0][0x3c8], PT ;  /* 0x0000f200e3007a0c */ /* 0x000fd20003f06270 */
[CC--:B--2---:R-:W-:Y:S02]  /*15800*/  @!P2 LEA R10, P5, R228.reuse, R2.reuse, 0x1 ;  /* 0x00000002e40aa211 */ /* 0x0c4fe400078a08ff */
[-C--:B------:R-:W-:Y:S02]  /*15810*/  @!P1 LEA R8, P4, R235, R2.reuse, 0x1 ;  /* 0x00000002eb089211 */ /* 0x080fe400078808ff */
[----:B------:R-:W-:Y:S02]  /*15820*/  @!P0 LEA R2, P3, R227, R2, 0x1 ;  /* 0x00000002e3028211 */ /* 0x000fe400078608ff */
[-C--:B---3--:R-:W-:Y:S02]  /*15830*/  @!P2 LEA.HI.X R11, R228, R4.reuse, R229, 0x1, P5 ;  /* 0x00000004e40ba211 */ /* 0x088fe400028f0ce5 */
[-C--:B-1----:R-:W-:Y:S02]  /*15840*/  @!P1 LEA.HI.X R9, R235, R4.reuse, R252, 0x1, P4 ;  /* 0x00000004eb099211 */ /* 0x082fe400020f0cfc */
[----:B------:R-:W-:Y:S01]  /*15850*/  @!P0 LEA.HI.X R3, R227, R4, R251, 0x1, P3 ;  /* 0x00000004e3038211 */ /* 0x000fe200018f0cfb */
[----:B------:R1:W-:Y:S04]  /*15860*/  @!P2 ST.E.128 [R10.64], R24 ;  /* 0x000000180a00a985 */ /* 0x0003e8000c101d08 */
[----:B------:R1:W-:Y:S04]  /*15870*/  @!P1 ST.E.128 [R8.64], R20 ;  /* 0x0000001408009985 */ /* 0x0003e8000c101d08 */
[----:B------:R1:W-:Y:S02]  /*15880*/  @!P0 ST.E.128 [R2.64], R16 ;  /* 0x0000001002008985 */ /* 0x0003e4000c101d08 */
.L_x_2144:
[----:B------:R-:W-:Y:S05]  /*15890*/  BSYNC B0 ;  /* 0x0000000000007941 */ /* 0x000fea0003800000 */
.L_x_2143:
[----:B------:R-:W-:Y:S05]  /*158a0*/  BRA.DIV ~URZ, `(.L_x_2145) ;  /* 0x000047627f007947 */ /* 0x000fea000b800000 */
[----:B---3--:R3:W4:Y:S04]  /*158b0*/  SHFL.IDX PT, R4, R6, 0x1, 0x1c1f ;  /* 0x003c1f0006047f89 */ /* 0x00872800000e0000 */
[----:B-12---:R3:W1:Y:S02]  /*158c0*/  SHFL.IDX PT, R2, R12, 0x1, 0x1c1f ;  /* 0x003c1f000c027f89 */ /* 0x00666400000e0000 */
.L_x_2226:
[----:B------:R-:W-:Y:S01]  /*158d0*/  IADD3 R3, R5, 0x20, RZ ;  /* 0x0000002005037810 */ /* 0x000fe20007ffe0ff */
[----:B------:R-:W-:Y:S03]  /*158e0*/  BSSY B0, `(.L_x_2146) ;  /* 0x000000f000007945 */ /* 0x000fe60003800000 */
[----:B------:R-:W-:-:S13]  /*158f0*/  ISETP.GE.AND P0, PT, R3, R0, PT ;  /* 0x000000000300720c */ /* 0x000fda0003f06270 */
[----:B------:R-:W-:Y:S05]  /*15900*/  @P0 BRA `(.L_x_2147) ;  /* 0x000000c000000947 */ /* 0x000fea0003800000 */
[----:B------:R-:W-:Y:S02]  /*15910*/  ISETP.GE.AND P2, PT, R228, c[0x0][0x3c8], PT ;  /* 0x0000f200e4007a0c */ /* 0x000fe40003f46270 */
[----:B------:R-:W-:Y:S02]  /*15920*/  ISETP.GE.AND P1, PT, R235, c[0x0][0x3c8], PT ;  /* 0x0000f200eb007a0c */ /* 0x000fe40003f26270 */
[----:B------:R-:W-:-:S09]  /*15930*/  ISETP.GE.AND P0, PT, R227, c[0x0][0x3c8], PT ;  /* 0x0000f200e3007a0c */ /* 0x000fd20003f06270 */
[CC--:B-1----:R-:W-:Y:S02]  /*15940*/  @!P2 LEA R10, P5, R228.reuse, R2.reuse, 0x1 ;  /* 0x00000002e40aa211 */ /* 0x0c2fe400078a08ff */
[-C--:B------:R-:W-:Y:S02]  /*15950*/  @!P1 LEA R8, P4, R235, R2.reuse, 0x1 ;  /* 0x00000002eb089211 */ /* 0x080fe400078808ff */
[----:B------:R-:W-:Y:S02]  /*15960*/  @!P0 LEA R2, P3, R227, R2, 0x1 ;  /* 0x00000002e3028211 */ /* 0x000fe400078608ff */
[-C--:B----4-:R-:W-:Y:S02]  /*15970*/  @!P2 LEA.HI.X R11, R228, R4.reuse, R229, 0x1, P5 ;  /* 0x00000004e40ba211 */ /* 0x090fe400028f0ce5 */
[-C--:B------:R-:W-:Y:S02]  /*15980*/  @!P1 LEA.HI.X R9, R235, R4.reuse, R252, 0x1, P4 ;  /* 0x00000004eb099211 */ /* 0x080fe400020f0cfc */
[----:B------:R-:W-:Y:S01]  /*15990*/  @!P0 LEA.HI.X R3, R227, R4, R251, 0x1, P3 ;  /* 0x00000004e3038211 */ /* 0x000fe200018f0cfb */
[----:B------:R1:W-:Y:S04]  /*159a0*/  @!P2 ST.E.128 [R10.64], R36 ;  /* 0x000000240a00a985 */ /* 0x0003e8000c101d08 */
[----:B------:R1:W-:Y:S04]  /*159b0*/  @!P1 ST.E.128 [R8.64], R32 ;  /* 0x0000002008009985 */ /* 0x0003e8000c101d08 */
[----:B------:R1:W-:Y:S02]  /*159c0*/  @!P0 ST.E.128 [R2.64], R28 ;  /* 0x0000001c02008985 */ /* 0x0003e4000c101d08 */
.L_x_2147:
[----:B------:R-:W-:Y:S05]  /*159d0*/  BSYNC B0 ;  /* 0x0000000000007941 */ /* 0x000fea0003800000 */
.L_x_2146:
[----:B------:R-:W-:Y:S05]  /*159e0*/  BRA.DIV ~URZ, `(.L_x_2148) ;  /* 0x000046f27f007947 */ /* 0x000fea000b800000 */
[----:B----4-:R2:W4:Y:S02]  /*159f0*/  SHFL.IDX PT, R4, R6, 0x2, 0x1c1f ;  /* 0x005c1f0006047f89 */ /* 0x01052400000e0000 */
.L_x_2227:
[----:B------:R-:W-:Y:S05]  /*15a00*/  BRA.DIV ~URZ, `(.L_x_2149) ;  /* 0x000047427f007947 */ /* 0x000fea000b800000 */
[----:B-1----:R1:W2:Y:S02]  /*15a10*/  SHFL.IDX PT, R2, R12, 0x2, 0x1c1f ;  /* 0x005c1f000c027f89 */ /* 0x0022a400000e0000 */
.L_x_2228:
[----:B------:R-:W-:Y:S01]  /*15a20*/  IADD3 R3, R5, 0x40, RZ ;  /* 0x0000004005037810 */ /* 0x000fe20007ffe0ff */
[----:B------:R-:W-:Y:S03]  /*15a30*/  BSSY B0, `(.L_x_2150) ;  /* 0x000000f000007945 */ /* 0x000fe60003800000 */
[----:B------:R-:W-:-:S13]  /*15a40*/  ISETP.GE.AND P0, PT, R3, R0, PT ;  /* 0x000000000300720c */ /* 0x000fda0003f06270 */
[----:B------:R-:W-:Y:S05]  /*15a50*/  @P0 BRA `(.L_x_2151) ;  /* 0x000000c000000947 */ /* 0x000fea0003800000 */
[----:B------:R-:W-:Y:S02]  /*15a60*/  ISETP.GE.AND P2, PT, R228, c[0x0][0x3c8], PT ;  /* 0x0000f200e4007a0c */ /* 0x000fe40003f46270 */
[----:B------:R-:W-:Y:S02]  /*15a70*/  ISETP.GE.AND P1, PT, R235, c[0x0][0x3c8], PT ;  /* 0x0000f200eb007a0c */ /* 0x000fe40003f26270 */
[----:B------:R-:W-:-:S09]  /*15a80*/  ISETP.GE.AND P0, PT, R227, c[0x0][0x3c8], PT ;  /* 0x0000f200e3007a0c */ /* 0x000fd20003f06270 */
[CC--:B--2---:R-:W-:Y:S02]  /*15a90*/  @!P2 LEA R10, P5, R228.reuse, R2.reuse, 0x1 ;  /* 0x00000002e40aa211 */ /* 0x0c4fe400078a08ff */
        /* <DEDUP_REMOVED lines=8> */
.L_x_2151:
[----:B------:R-:W-:Y:S05]  /*15b20*/  BSYNC B0 ;  /* 0x0000000000007941 */ /* 0x000fea0003800000 */
.L_x_2150:
[----:B------:R-:W-:Y:S05]  /*15b30*/  BRA.DIV ~URZ, `(.L_x_2152) ;  /* 0x000046827f007947 */ /* 0x000fea000b800000 */
[----:B--23--:R-:W2:Y:S04]  /*15b40*/  SHFL.IDX PT, R6, R6, 0x3, 0x1c1f ;  /* 0x007c1f0006067f89 */ /* 0x00cea800000e0000 */
[----:B------:R3:W1:Y:S02]  /*15b50*/  SHFL.IDX PT, R2, R12, 0x3, 0x1c1f ;  /* 0x007c1f000c027f89 */ /* 0x00066400000e0000 */
.L_x_2229:
[----:B------:R-:W-:-:S04]  /*15b60*/  IADD3 R3, R5, 0x60, RZ ;  /* 0x0000006005037810 */ /* 0x000fc80007ffe0ff */
[----:B------:R-:W-:-:S13]  /*15b70*/  ISETP.GE.AND P0, PT, R3, R0, PT ;  /* 0x000000000300720c */ /* 0x000fda0003f06270 */
[----:B------:R-:W-:Y:S05]  /*15b80*/  @P0 BRA `(.L_x_2153) ;  /* 0x0000239000000947 */ /* 0x000fea0003800000 */
[----:B------:R-:W-:Y:S02]  /*15b90*/  ISETP.GE.AND P1, PT, R228, c[0x0][0x3c8], PT ;  /* 0x0000f200e4007a0c */ /* 0x000fe40003f26270 */
[----:B------:R-:W-:-:S11]  /*15ba0*/  ISETP.GE.AND P0, PT, R235, c[0x0][0x3c8], PT ;  /* 0x0000f200eb007a0c */ /* 0x000fd60003f06270 */
[CC--:B-1----:R-:W-:Y:S02]  /*15bb0*/  @!P1 LEA R8, P3, R228.reuse, R2.reuse, 0x1 ;  /* 0x00000002e4089211 */ /* 0x0c2fe400078608ff */
[C---:B----4-:R-:W-:Y:S02]  /*15bc0*/  @!P0 LEA R4, P2, R235.reuse, R2, 0x1 ;  /* 0x00000002eb048211 */ /* 0x050fe400078408ff */
[-C--:B--2---:R-:W-:Y:S02]  /*15bd0*/  @!P1 LEA.HI.X R9, R228, R6.reuse, R229, 0x1, P3 ;  /* 0x00000006e4099211 */ /* 0x084fe400018f0ce5 */
[----:B------:R-:W-:-:S03]  /*15be0*/  @!P0 LEA.HI.X R5, R235, R6, R252, 0x1, P2 ;  /* 0x00000006eb058211 */ /* 0x000fc600010f0cfc */
[----:B------:R1:W-:Y:S04]  /*15bf0*/  @!P1 ST.E.128 [R8.64], R60 ;  /* 0x0000003c08009985 */ /* 0x0003e8000c101d08 */
[----:B------:R1:W-:Y:S01]  /*15c00*/  @!P0 ST.E.128 [R4.64], R56 ;  /* 0x0000003804008985 */ /* 0x0003e2000c101d08 */
[----:B------:R-:W-:-:S13]  /*15c10*/  ISETP.GE.AND P0, PT, R227, c[0x0][0x3c8], PT ;  /* 0x0000f200e3007a0c */ /* 0x000fda0003f06270 */
[----:B------:R-:W-:Y:S05]  /*15c20*/  @P0 BRA `(.L_x_2153) ;  /* 0x000022f000000947 */ /* 0x000fea0003800000 */
[----:B------:R-:W-:-:S04]  /*15c30*/  LEA R2, P0, R227, R2, 0x1 ;  /* 0x00000002e3027211 */ /* 0x000fc800078008ff */
[----:B------:R-:W-:-:S05]  /*15c40*/  LEA.HI.X R3, R227, R6, R251, 0x1, P0 ;  /* 0x00000006e3037211 */ /* 0x000fca00000f0cfb */
[----:B------:R2:W-:Y:S01]  /*15c50*/  ST.E.128 [R2.64], R52 ;  /* 0x0000003402007985 */ /* 0x0005e2000c101d08 */
[----:B------:R-:W-:Y:S05]  /*15c60*/  BRA `(.L_x_2153) ;  /* 0x000022b000007947 */ /* 0x000fea0003800000 */
.L_x_2140:
        /* <DEDUP_REMOVED lines=33> */
.L_x_2230:
[----:B------:R-:W-:Y:S05]  /*15e80*/  BRA.DIV ~URZ, `(.L_x_2155) ;  /* 0x000044727f007947 */ /* 0x000fea000b800000 */
[----:B------:R3:W4:Y:S02]  /*15e90*/  SHFL.IDX PT, R0, R6, RZ, 0x1c1f ;  /* 0x001c1fff06007589 */ /* 0x00072400000e0000 */
.L_x_2231:
        /* <DEDUP_REMOVED lines=74> */
.L_x_2157:
[----:B------:R-:W-:Y:S05]  /*16340*/  BSYNC B0 ;  /* 0x0000000000007941 */ /* 0x000fea0003800000 */
.L_x_2156:
[----:B------:R-:W-:Y:S05]  /*16350*/  BRA.DIV ~URZ, `(.L_x_2158) ;  /* 0x000040127f007947 */ /* 0x000fea000b800000 */
[----:B--2---:R2:W1:Y:S04]  /*16360*/  SHFL.IDX PT, R4, R5, 0x1, 0x1c1f ;  /* 0x003c1f0005047f89 */ /* 0x00446800000e0000 */
[----:B----4-:R2:W4:Y:S02]  /*16370*/  SHFL.IDX PT, R0, R6, 0x1, 0x1c1f ;  /* 0x003c1f0006007f89 */ /* 0x01052400000e0000 */
.L_x_2232:
        /* <DEDUP_REMOVED lines=74> */
.L_x_2160:
[----:B------:R-:W-:Y:S05]  /*16820*/  BSYNC B0 ;  /* 0x0000000000007941 */ /* 0x000fea0003800000 */
.L_x_2159:
[----:B------:R-:W-:Y:S05]  /*16830*/  BRA.DIV ~URZ, `(.L_x_2161) ;  /* 0x00003c027f007947 */ /* 0x000fea000b800000 */
[----:B-1----:R1:W2:Y:S02]  /*16840*/  SHFL.IDX PT, R4, R5, 0x2, 0x1c1f ;  /* 0x005c1f0005047f89 */ /* 0x0022a400000e0000 */
.L_x_2233:
[----:B------:R-:W-:Y:S05]  /*16850*/  BRA.DIV ~URZ, `(.L_x_2162) ;  /* 0x00003c527f007947 */ /* 0x000fea000b800000 */
[----:B----4-:R4:W1:Y:S02]  /*16860*/  SHFL.IDX PT, R0, R6, 0x2, 0x1c1f ;  /* 0x005c1f0006007f89 */ /* 0x01086400000e0000 */
.L_x_2234:
        /* <DEDUP_REMOVED lines=40> */
[-C--:B-1----:R-:W-:Y:S02]  /*16af0*/  @!P4 LEA R8, P5, R70, R0.reuse, 0x2 ;  /* 0x000000004608c211 */ /* 0x082fe400078a10ff */
[----:B--2---:R-:W-:Y:S02]  /*16b00*/  @!P3 LEA R2, P2, R10, R0, 0x2 ;  /* 0x000000000a02b211 */ /* 0x004fe400078410ff */
        /* <DEDUP_REMOVED lines=33> */
.L_x_2164:
[----:B------:R-:W-:Y:S05]  /*16d20*/  BSYNC B0 ;  /* 0x0000000000007941 */ /* 0x000fea0003800000 */
.L_x_2163:
[----:B------:R-:W-:Y:S05]  /*16d30*/  BRA.DIV ~URZ, `(.L_x_2165) ;  /* 0x000037e27f007947 */ /* 0x000fea000b800000 */
[----:B--2---:R2:W3:Y:S04]  /*16d40*/  SHFL.IDX PT, R4, R5, 0x3, 0x1c1f ;  /* 0x007c1f0005047f89 */ /* 0x0044e800000e0000 */
[----:B-1----:R2:W1:Y:S02]  /*16d50*/  SHFL.IDX PT, R0, R6, 0x3, 0x1c1f ;  /* 0x007c1f0006007f89 */ /* 0x00246400000e0000 */
.L_x_2235:
[----:B------:R-:W-:-:S13]  /*16d60*/  LOP3.LUT P0, RZ, R243, 0x2, RZ, 0xc0, !PT ;  /* 0x00000002f3ff7812 */ /* 0x000fda000780c0ff */
        /* <DEDUP_REMOVED lines=21> */
[----:B-----5:R-:W-:-:S02]  /*16ec0*/  ISETP.GE.AND P4, PT, R14, c[0x0][0x3c8], PT ;  /* 0x0000f2000e007a0c */ /* 0x020fc40003f86270 */
[----:B--2---:R-:W-:Y:S02]  /*16ed0*/  ISETP.GE.AND P3, PT, R10, c[0x0][0x3c8], PT ;  /* 0x0000f2000a007a0c */ /* 0x004fe40003f66270 */
[----:B----4-:R-:W-:-:S09]  /*16ee0*/  ISETP.GE.AND P2, PT, R5, c[0x0][0x3c8], PT ;  /* 0x0000f20005007a0c */ /* 0x010fd20003f46270 */
[----:B-1----:R-:W-:Y:S02]  /*16ef0*/  @!P4 IMAD.MOV.U32 R8, RZ, RZ, R0 ;  /* 0x000000ffff08c224 */ /* 0x002fe400078e0000 */
[----:B------:R-:W-:Y:S01]  /*16f00*/  @!P4 IMAD.MOV.U32 R9, RZ, RZ, R4 ;  /* 0x000000ffff09c224 */ /* 0x000fe200078e0004 */
[----:B------:R-:W-:-:S03]  /*16f10*/  @!P3 LEA R2, P5, R10, R0, 0x2 ;  /* 0x000000000a02b211 */ /* 0x000fc600078a10ff */
[----:B------:R-:W-:Y:S01]  /*16f20*/  @!P4 IMAD.WIDE R8, R14, 0x4, R8 ;  /* 0x000000040e08c825 */ /* 0x000fe200078e0208 */
[----:B---3--:R-:W-:Y:S01]  /*16f30*/  @!P3 LEA.HI.X R3, R10, R4, R11, 0x2, P5 ;  /* 0x000000040a03b211 */ /* 0x008fe200028f140b */
        /* <DEDUP_REMOVED lines=50> */
.L_x_2138:
[----:B------:R-:W4:Y:S04]  /*17260*/  LDL.LU R0, [R1+0x4c] ;  /* 0x00004c0001007983 */ /* 0x000f280000300800 */
[----:B---3--:R-:W3:Y:S01]  /*17270*/  LDL.LU R8, [R1+0x60] ;  /* 0x0000600001087983 */ /* 0x008ee20000300800 */
[----:B------:R-:W-:Y:S02]  /*17280*/  ISETP.NE.U32.AND P0, PT, RZ, c[0x0][0x508], PT ;  /* 0x00014200ff007a0c */ /* 0x000fe40003f05070 */
[----:B------:R-:W-:Y:S01]  /*17290*/  ISETP.NE.U32.AND P3, PT, RZ, c[0x0][0x500], PT ;  /* 0x00014000ff007a0c */ /* 0x000fe20003f65070 */
[----:B-12---:R-:W2:Y:S01]  /*172a0*/  LDL.LU R6, [R1+0xac] ;  /* 0x0000ac0001067983 */ /* 0x006ea20000300800 */
        /* <DEDUP_REMOVED lines=17> */
.L_x_2166:
        /* <DEDUP_REMOVED lines=60> */
.L_x_2168:
[----:B------:R-:W-:Y:S05]  /*17780*/  BSYNC B0 ;  /* 0x0000000000007941 */ /* 0x000fea0003800000 */
.L_x_2167:
        /* <DEDUP_REMOVED lines=43> */
.L_x_2236:
[----:B------:R-:W-:Y:S05]  /*17a40*/  BRA.DIV ~URZ, `(.L_x_2170) ;  /* 0x00002c127f007947 */ /* 0x000fea000b800000 */
[----:B------:R3:W4:Y:S02]  /*17a50*/  SHFL.IDX PT, R0, R13, RZ, 0x1c1f ;  /* 0x001c1fff0d007589 */ /* 0x00072400000e0000 */
.L_x_2237:
[----:B------:R-:W-:Y:S01]  /*17a60*/  IMAD R6, R20, c[0x0][0x4e8], RZ ;  /* 0x00013a0014067a24 */ /* 0x000fe200078e02ff */
[----:B------:R-:W-:Y:S04]  /*17a70*/  BSSY B0, `(.L_x_2171) ;  /* 0x000000f000007945 */ /* 0x000fe80003800000 */
[----:B------:R-:W-:-:S13]  /*17a80*/  ISETP.GE.AND P0, PT, R12, R6, PT ;  /* 0x000000060c00720c */ /* 0x000fda0003f06270 */
[----:B------:R-:W-:Y:S05]  /*17a90*/  @P0 BRA `(.L_x_2172) ;  /* 0x000000c000000947 */ /* 0x000fea0003800000 */
[----:B------:R-:W-:Y:S02]  /*17aa0*/  ISETP.GE.AND P2, PT, R228, c[0x0][0x3c8], PT ;  /* 0x0000f200e4007a0c */ /* 0x000fe40003f46270 */
[----:B------:R-:W-:Y:S02]  /*17ab0*/  ISETP.GE.AND P1, PT, R235, c[0x0][0x3c8], PT ;  /* 0x0000f200eb007a0c */ /* 0x000fe40003f26270 */
[----:B------:R-:W-:-:S09]  /*17ac0*/  ISETP.GE.AND P0, PT, R227, c[0x0][0x3c8], PT ;  /* 0x0000f200e3007a0c */ /* 0x000fd20003f06270 */
[CC--:B----4-:R-:W-:Y:S02]  /*17ad0*/  @!P2 LEA R10, P5, R228.reuse, R0.reuse, 0x1 ;  /* 0x00000000e40aa211 */ /* 0x0d0fe400078a08ff */
        /* <DEDUP_REMOVED lines=8> */
.L_x_2172:
[----:B------:R-:W-:Y:S05]  /*17b60*/  BSYNC B0 ;  /* 0x0000000000007941 */ /* 0x000fea0003800000 */
.L_x_2171:
[----:B------:R-:W-:Y:S05]  /*17b70*/  BRA.DIV ~URZ, `(.L_x_2173) ;  /* 0x00002b527f007947 */ /* 0x000fea000b800000 */
[----:B--2---:R2:W1:Y:S04]  /*17b80*/  SHFL.IDX PT, R4, R5, 0x1, 0x1c1f ;  /* 0x003c1f0005047f89 */ /* 0x00446800000e0000 */
[----:B----4-:R2:W4:Y:S02]  /*17b90*/  SHFL.IDX PT, R0, R13, 0x1, 0x1c1f ;  /* 0x003c1f000d007f89 */ /* 0x01052400000e0000 */
.L_x_2238:
[----:B------:R-:W-:Y:S01]  /*17ba0*/  IADD3 R2, R12, 0x20, RZ ;  /* 0x000000200c027810 */ /* 0x000fe20007ffe0ff */
[----:B------:R-:W-:Y:S03]  /*17bb0*/  BSSY B0, `(.L_x_2174) ;  /* 0x000000f000007945 */ /* 0x000fe60003800000 */
        /* <DEDUP_REMOVED lines=14> */
.L_x_2175:
[----:B------:R-:W-:Y:S05]  /*17ca0*/  BSYNC B0 ;  /* 0x0000000000007941 */ /* 0x000fea0003800000 */
.L_x_2174:
[----:B------:R-:W-:Y:S05]  /*17cb0*/  BRA.DIV ~URZ, `(.L_x_2176) ;  /* 0x00002ae27f007947 */ /* 0x000fea000b800000 */
[----:B-1----:R1:W2:Y:S02]  /*17cc0*/  SHFL.IDX PT, R4, R5, 0x2, 0x1c1f ;  /* 0x005c1f0005047f89 */ /* 0x0022a400000e0000 */
.L_x_2239:
[----:B------:R-:W-:Y:S05]  /*17cd0*/  BRA.DIV ~URZ, `(.L_x_2177) ;  /* 0x00002b327f007947 */ /* 0x000fea000b800000 */
[----:B----4-:R4:W1:Y:S02]  /*17ce0*/  SHFL.IDX PT, R0, R13, 0x2, 0x1c1f ;  /* 0x005c1f000d007f89 */ /* 0x01086400000e0000 */
.L_x_2240:
        /* <DEDUP_REMOVED lines=16> */
.L_x_2179:
[----:B------:R-:W-:Y:S05]  /*17df0*/  BSYNC B0 ;  /* 0x0000000000007941 */ /* 0x000fea0003800000 */
.L_x_2178:
[----:B------:R-:W-:Y:S05]  /*17e00*/  BRA.DIV ~URZ, `(.L_x_2180) ;  /* 0x00002a727f007947 */ /* 0x000fea000b800000 */
[----:B--2---:R2:W3:Y:S04]  /*17e10*/  SHFL.IDX PT, R4, R5, 0x3, 0x1c1f ;  /* 0x007c1f0005047f89 */ /* 0x0044e800000e0000 */
[----:B-1----:R2:W1:Y:S02]  /*17e20*/  SHFL.IDX PT, R0, R13, 0x3, 0x1c1f ;  /* 0x007c1f000d007f89 */ /* 0x00246400000e0000 */
.L_x_2241:
[----:B------:R-:W-:-:S04]  /*17e30*/  IADD3 R12, R12, 0x60, RZ ;  /* 0x000000600c0c7810 */ /* 0x000fc80007ffe0ff */
        /* <DEDUP_REMOVED lines=14> */
.L_x_2153:
[----:B------:R-:W-:Y:S05]  /*17f20*/  BSYNC B1 ;  /* 0x0000000000017941 */ /* 0x000fea0003800000 */
.L_x_2137:
        /* <DEDUP_REMOVED lines=14> */
[----:B------:R1:W4:Y:S02]  /*18010*/  SHFL.IDX PT, R10, R80, RZ, 0x1f ;  /* 0x00001fff500a7589 */ /* 0x00032400000e0000 */
.L_x_2242:
[----:B------:R-:W-:Y:S05]  /*18020*/  BRA.DIV ~URZ, `(.L_x_2183) ;  /* 0x000029927f007947 */ /* 0x000fea000b800000 */
[----:B------:R1:W4:Y:S02]  /*18030*/  SHFL.IDX PT, R9, R80, 0x1, 0x1f ;  /* 0x00201f0050097f89 */ /* 0x00032400000e0000 */
.L_x_2243:
[----:B------:R-:W5:Y:S01]  /*18040*/  LDL R0, [R1+0x5c] ;  /* 0x00005c0001007983 */ /* 0x000f620000100800 */
[----:B--234-:R-:W-:Y:S02]  /*18050*/  IMAD.MOV.U32 R6, RZ, RZ, RZ ;  /* 0x000000ffff067224 */ /* 0x01cfe400078e00ff */
[----:B-----5:R-:W-:-:S05]  /*18060*/  IMAD.IADD R0, R0, 0x1, R14 ;  /* 0x0000000100007824 */ /* 0x020fca00078e020e */
[----:B------:R-:W-:-:S13]  /*18070*/  ISETP.GE.OR P0, PT, R0, c[0x0][0x53c], !P6 ;  /* 0x00014f0000007a0c */ /* 0x000fda0007706670 */
[----:B------:R-:W-:Y:S01]  /*18080*/  @!P0 MOV R2, 0x4 ;  /* 0x0000000400028802 */ /* 0x000fe20000000f00 */
[----:B------:R-:W-:-:S04]  /*18090*/  @!P0 IMAD.MOV.U32 R4, RZ, RZ, 0x4 ;  /* 0x00000004ff048424 */ /* 0x000fc800078e00ff */
        /* <DEDUP_REMOVED lines=13> */
.L_x_2244:
        /* <DEDUP_REMOVED lines=16> */
.L_x_2245:
[----:B---3--:R-:W-:Y:S01]  /*18270*/  IMAD R0, R0, c[0x0][0x538], RZ ;  /* 0x00014e0000007a24 */ /* 0x008fe200078e02ff */
[----:B------:R-:W-:Y:S04]  /*18280*/  BSSY B1, `(.L_x_2186) ;  /* 0x0000084000017945 */ /* 0x000fe80003800000 */
[----:B------:R-:W-:-:S04]  /*18290*/  IADD3 R9, R0, R9, RZ ;  /* 0x0000000900097210 */ /* 0x000fc80007ffe0ff */
[----:B------:R-:W-:-:S13]  /*182a0*/  ISETP.GT.AND P0, PT, R9, R10, PT ;  /* 0x0000000a0900720c */ /* 0x000fda0003f04270 */
[----:B------:R-:W-:Y:S05]  /*182b0*/  @P0 BRA `(.L_x_2187) ;  /* 0x0000026000000947 */ /* 0x000fea0003800000 */
.L_x_2191:
        /* <DEDUP_REMOVED lines=18> */
.L_x_2246:
        /* <DEDUP_REMOVED lines=16> */
.L_x_2247:
[----:B---3--:R-:W-:-:S05]  /*184e0*/  IMAD R0, R0, c[0x0][0x538], RZ ;  /* 0x00014e0000007a24 */ /* 0x008fca00078e02ff */
[----:B------:R-:W-:-:S04]  /*184f0*/  IADD3 R9, R0, R9, RZ ;  /* 0x0000000900097210 */ /* 0x000fc80007ffe0ff */
[----:B------:R-:W-:-:S13]  /*18500*/  ISETP.GT.AND P0, PT, R9, R10, PT ;  /* 0x0000000a0900720c */ /* 0x000fda0003f04270 */
[----:B-12---:R-:W-:Y:S05]  /*18510*/  @!P0 BRA `(.L_x_2191) ;  /* 0xfffffda000008947 */ /* 0x006fea000383ffff */
.L_x_2187:
[----:B------:R-:W-:-:S05]  /*18520*/  IADD3 R12, -R0, R9, RZ ;  /* 0x00000009000c7210 */ /* 0x000fca0007ffe1ff */
[----:B------:R-:W-:-:S05]  /*18530*/  IMAD R0, R4, c[0x0][0x538], R12 ;  /* 0x00014e0004007a24 */ /* 0x000fca00078e020c */
[----:B------:R-:W-:Y:S01]  /*18540*/  ISETP.GT.AND P0, PT, R0, R10, PT ;  /* 0x0000000a0000720c */ /* 0x000fe20003f04270 */
[----:B------:R-:W-:-:S12]  /*18550*/  BRA.DIV ~URZ, `(.L_x_2192) ;  /* 0x000028c27f007947 */ /* 0x000fd8000b800000 */
[----:B------:R-:W-:-:S04]  /*18560*/  VOTE.ANY R0, PT, !P0 ;  /* 0x0000000000007806 */ /* 0x000fc800040e0100 */
.L_x_2248:
[----:B------:R3:W4:Y:S01]  /*18570*/  POPC R11, R0 ;  /* 0x00000000000b7309 */ /* 0x0007220000000000 */
[----:B------:R-:W-:Y:S05]  /*18580*/  BRA.DIV ~URZ, `(.L_x_2193) ;  /* 0x000028d27f007947 */ /* 0x000fea000b800000 */
[----:B----4-:R4:W1:Y:S04]  /*18590*/  SHFL.IDX PT, R6, R6, R11, 0x1f ;  /* 0x00001f0b06067589 */ /* 0x01086800000e0000 */
[----:B------:R4:W2:Y:S02]  /*185a0*/  SHFL.IDX PT, R5, R8, R11, 0x1f ;  /* 0x00001f0b08057589 */ /* 0x0008a400000e0000 */
.L_x_2249:
[----:B------:R-:W-:Y:S01]  /*185b0*/  ISETP.NE.AND P0, PT, R0, RZ, PT ;  /* 0x000000ff0000720c */ /* 0x000fe20003f05270 */
[----:B------:R-:W-:-:S12]  /*185c0*/  BSSY B0, `(.L_x_2194) ;  /* 0x0000005000007945 */ /* 0x000fd80003800000 */
[----:B------:R-:W-:Y:S05]  /*185d0*/  @!P0 BRA `(.L_x_2195) ;  /* 0x0000003000008947 */ /* 0x000fea0003800000 */
[----:B---3--:R-:W-:Y:S01]  /*185e0*/  IADD3 R0, R11, -0x1, RZ ;  /* 0xffffffff0b007810 */ /* 0x008fe20007ffe0ff */
[----:B------:R-:W-:Y:S05]  /*185f0*/  BRA.DIV ~URZ, `(.L_x_2196) ;  /* 0x000029327f007947 */ /* 0x000fea000b800000 */
[----:B------:R3:W4:Y:S02]  /*18600*/  SHFL.IDX PT, R13, R4, R0, 0x1f ;  /* 0x00001f00040d7589 */ /* 0x00072400000e0000 */
.L_x_2195:
[----:B------:R-:W-:Y:S05]  /*18610*/  BSYNC B0 ;  /* 0x0000000000007941 */ /* 0x000fea0003800000 */
.L_x_2194:
        /* <DEDUP_REMOVED lines=69> */
.L_x_2188:
[----:B------:R-:W-:Y:S01]  /*18a70*/  MOV R0, c[0x0][0x53c] ;  /* 0x00014f0000007a02 */ /* 0x000fe20000000f00 */
[----:B------:R3:W-:Y:S04]  /*18a80*/  STL [R1+0x50], R10 ;  /* 0x0000500a01007387 */ /* 0x0007e80000100800 */
[----:B------:R3:W-:Y:S04]  /*18a90*/  STL [R1+0x54], RZ ;  /* 0x000054ff01007387 */ /* 0x0007e80000100800 */
[----:B------:R3:W-:Y:S04]  /*18aa0*/  STL [R1+0x58], RZ ;  /* 0x000058ff01007387 */ /* 0x0007e80000100800 */
[----:B------:R3:W-:Y:S02]  /*18ab0*/  STL [R1+0x5c], R0 ;  /* 0x00005c0001007387 */ /* 0x0007e40000100800 */
.L_x_2197:
[----:B------:R-:W-:Y:S05]  /*18ac0*/  BSYNC B1 ;  /* 0x0000000000017941 */ /* 0x000fea0003800000 */
.L_x_2186:
        /* <DEDUP_REMOVED lines=9> */
.L_x_2181:
[----:B-1----:R-:W5:Y:S02]  /*18b60*/  LDL R0, [R1+0x5c] ;  /* 0x00005c0001007983 */ /* 0x002f640000100800 */
[----:B-----5:R-:W-:-:S13]  /*18b70*/  ISETP.GE.AND P0, PT, R0, c[0x0][0x53c], PT ;  /* 0x00014f0000007a0c */ /* 0x020fda0003f06270 */
[----:B--234-:R-:W-:Y:S01]  /*18b80*/  @P0 CALL.REL.NOINC `(.L_x_2198) ;  /* 0x0000001000000944 */ /* 0x01cfe20003c00000 */
[----:B------:R-:W-:Y:S05]  /*18b90*/  BRA `(.L_x_2199) ;  /* 0xfffe943000007947 */ /* 0x000fea000383ffff */
.L_x_2198:
[----:B------:R-:W-:Y:S05]  /*18ba0*/  EXIT ;  /* 0x000000000000794d */ /* 0x000fea0003800000 */
.L_x_2012:
[----:B------:R-:W-:Y:S01]  /*18bb0*/  IMAD.MOV.U32 R0, RZ, RZ, R5 ;  /* 0x000000ffff007224 */ /* 0x000fe200078e0005 */
[----:B------:R-:W-:Y:S02]  /*18bc0*/  MOV R3, 0x1 ;  /* 0x0000000100037802 */ /* 0x000fe40000000f00 */
[----:B------:R-:W-:Y:S02]  /*18bd0*/  MOV R2, 0x18bf0 ;  /* 0x00018bf000027802 */ /* 0x000fe40000000f00 */
[----:B------:R-:W-:Y:S05]  /*18be0*/  CALL.REL.NOINC `($__internal_33_$__cuda_sm70_shflsync_up_p) ;  /* 0x0000246000007944 */ /* 0x000fea0003c00000 */
[----:B------:R-:W-:Y:S01]  /*18bf0*/  MOV R0, R4 ;  /* 0x0000000400007202 */ /* 0x000fe20000000f00 */
[----:B------:R-:W-:Y:S05]  /*18c00*/  BRA `(.L_x_2200) ;  /* 0xfffe786000007947 */ /* 0x000fea000383ffff */
.L_x_2013:
[----:B------:R-:W-:Y:S01]  /*18c10*/  IMAD.MOV.U32 R0, RZ, RZ, R5 ;  /* 0x000000ffff007224 */ /* 0x000fe200078e0005 */
[----:B------:R-:W-:Y:S02]  /*18c20*/  MOV R3, 0x2 ;  /* 0x0000000200037802 */ /* 0x000fe40000000f00 */
[----:B------:R-:W-:Y:S02]  /*18c30*/  MOV R2, 0x18c50 ;  /* 0x00018c5000027802 */ /* 0x000fe40000000f00 */
[----:B------:R-:W-:Y:S05]  /*18c40*/  CALL.REL.NOINC `($__internal_33_$__cuda_sm70_shflsync_up_p) ;  /* 0x0000240000007944 */ /* 0x000fea0003c00000 */
[----:B------:R-:W-:Y:S01]  /*18c50*/  SEL R4, R4, RZ, P4 ;  /* 0x000000ff04047207 */ /* 0x000fe20002000000 */
[----:B------:R-:W-:Y:S01]  /*18c60*/  IMAD.MOV.U32 R3, RZ, RZ, 0x4 ;  /* 0x00000004ff037424 */ /* 0x000fe200078e00ff */
[----:B------:R-:W-:-:S03]  /*18c70*/  MOV R2, 0x18ca0 ;  /* 0x00018ca000027802 */ /* 0x000fc60000000f00 */
[----:B------:R-:W-:Y:S02]  /*18c80*/  IMAD.IADD R0, R5, 0x1, R4 ;  /* 0x0000000105007824 */ /* 0x000fe400078e0204 */
        /* <DEDUP_REMOVED lines=13> */
[----:B------:R-:W-:Y:S02]  /*18d60*/  MOV R3, 0x1f ;  /* 0x0000001f00037802 */ /* 0x000fe40000000f00 */
[----:B------:R-:W-:Y:S01]  /*18d70*/  MOV R2, 0x18db0 ;  /* 0x00018db000027802 */ /* 0x000fe20000000f00 */
[----:B------:R-:W-:-:S04]  /*18d80*/  IMAD.IADD R4, R0, 0x1, R4 ;  /* 0x0000000100047824 */ /* 0x000fc800078e0204 */
[----:B------:R-:W-:Y:S02]  /*18d90*/  IMAD.MOV.U32 R212, RZ, RZ, R4 ;  /* 0x000000ffffd47224 */ /* 0x000fe400078e0004 */
[----:B------:R-:W-:Y:S05]  /*18da0*/  CALL.REL.NOINC `($__internal_32_$__cuda_sm70_shflsync_idx_p) ;  /* 0x0000225000007944 */ /* 0x000fea0003c00000 */
[----:B------:R-:W-:Y:S01]  /*18db0*/  MOV R0, R211 ;  /* 0x000000d300007202 */ /* 0x000fe20000000f00 */
[----:B------:R-:W-:Y:S05]  /*18dc0*/  BRA `(.L_x_2201) ;  /* 0xfffe77a000007947 */ /* 0x000fea000383ffff */
.L_x_2015:
[----:B------:R-:W-:Y:S02]  /*18dd0*/  SEL R0, RZ, 0x1, P0 ;  /* 0x00000001ff007807 */ /* 0x000fe40000000000 */
[----:B------:R-:W-:Y:S02]  /*18de0*/  MOV R2, 0x18e00 ;  /* 0x00018e0000027802 */ /* 0x000fe40000000f00 */
[----:B------:R-:W-:Y:S05]  /*18df0*/  CALL.REL.NOINC `($__internal_34_$__cuda_sm70_votesync_ballot) ;  /* 0x000022b000007944 */ /* 0x000fea0003c00000 */
[----:B------:R-:W-:Y:S05]  /*18e00*/  BRA `(.L_x_2202) ;  /* 0xfffe77f000007947 */ /* 0x000fea000383ffff */
.L_x_2016:
[----:B------:R-:W-:Y:S01]  /*18e10*/  IMAD.MOV.U32 R212, RZ, RZ, R8 ;  /* 0x000000ffffd47224 */ /* 0x000fe200078e0008 */
[----:B--2---:R-:W-:Y:S01]  /*18e20*/  MOV R211, R13 ;  /* 0x0000000d00d37202 */ /* 0x004fe20000000f00 */
[----:B------:R-:W-:Y:S01]  /*18e30*/  IMAD.MOV.U32 R3, RZ, RZ, 0x1f ;  /* 0x0000001fff037424 */ /* 0x000fe200078e00ff */
[----:B------:R-:W-:Y:S02]  /*18e40*/  MOV R2, 0x18e60 ;  /* 0x00018e6000027802 */ /* 0x000fe40000000f00 */
[----:B-1----:R-:W-:Y:S05]  /*18e50*/  CALL.REL.NOINC `($__internal_32_$__cuda_sm70_shflsync_idx_p) ;  /* 0x000021a000007944 */ /* 0x002fea0003c00000 */
[----:B------:R-:W-:Y:S01]  /*18e60*/  IMAD.MOV.U32 R11, RZ, RZ, R211 ;  /* 0x000000ffff0b7224 */ /* 0x000fe200078e00d3 */
[----:B------:R-:W-:Y:S01]  /*18e70*/  MOV R212, R7 ;  /* 0x0000000700d47202 */ /* 0x000fe20000000f00 */
[----:B------:R-:W-:Y:S01]  /*18e80*/  IMAD.MOV.U32 R6, RZ, RZ, RZ ;  /* 0x000000ffff067224 */ /* 0x000fe200078e00ff */
[----:B------:R-:W-:Y:S01]  /*18e90*/  MOV R211, R13 ;  /* 0x0000000d00d37202 */ /* 0x000fe20000000f00 */
[----:B------:R-:W-:Y:S01]  /*18ea0*/  IMAD.MOV.U32 R3, RZ, RZ, 0x1f ;  /* 0x0000001fff037424 */ /* 0x000fe200078e00ff */
[----:B------:R-:W-:-:S02]  /*18eb0*/  MOV R2, 0x18ed0 ;  /* 0x00018ed000027802 */ /* 0x000fc40000000f00 */
[----:B------:R-:W-:Y:S05]  /*18ec0*/  CALL.REL.NOINC `($__internal_32_$__cuda_sm70_shflsync_idx_p) ;  /* 0x0000213000007944 */ /* 0x000fea0003c00000 */
[----:B------:R-:W-:Y:S01]  /*18ed0*/  MOV R10, R211 ;  /* 0x000000d3000a7202 */ /* 0x000fe20000000f00 */
[----:B------:R-:W-:Y:S05]  /*18ee0*/  BRA `(.L_x_2203) ;  /* 0xfffe776000007947 */ /* 0x000fea000383ffff */
.L_x_2019:
[----:B------:R-:W-:Y:S01]  /*18ef0*/  IMAD.MOV.U32 R212, RZ, RZ, R4 ;  /* 0x000000ffffd47224 */ /* 0x000fe200078e0004 */
[----:B------:R-:W-:-:S02]  /*18f00*/  MOV R3, 0x1f ;  /* 0x0000001f00037802 */ /* 0x000fc40000000f00 */
[----:B------:R-:W-:Y:S02]  /*18f10*/  MOV R2, 0x18f30 ;  /* 0x00018f3000027802 */ /* 0x000fe40000000f00 */
[----:B-1234-:R-:W-:Y:S05]  /*18f20*/  CALL.REL.NOINC `($__internal_32_$__cuda_sm70_shflsync_idx_p) ;  /* 0x000020d000007944 */ /* 0x01efea0003c00000 */
[----:B------:R-:W-:Y:S01]  /*18f30*/  MOV R6, R211 ;  /* 0x000000d300067202 */ /* 0x000fe20000000f00 */
[----:B------:R-:W-:Y:S05]  /*18f40*/  BRA `(.L_x_2018) ;  /* 0xfffe776000007947 */ /* 0x000fea000383ffff */
.L_x_2057:
[----:B------:R-:W-:Y:S01]  /*18f50*/  IMAD.MOV.U32 R212, RZ, RZ, R6 ;  /* 0x000000ffffd47224 */ /* 0x000fe200078e0006 */
[----:B------:R-:W-:Y:S01]  /*18f60*/  MOV R211, RZ ;  /* 0x000000ff00d37202 */ /* 0x000fe20000000f00 */
[----:B------:R-:W-:Y:S01]  /*18f70*/  IMAD.MOV.U32 R3, RZ, RZ, 0x1c1f ;  /* 0x00001c1fff037424 */ /* 0x000fe200078e00ff */
[----:B------:R-:W-:Y:S02]  /*18f80*/  MOV R2, 0x18fa0 ;  /* 0x00018fa000027802 */ /* 0x000fe40000000f00 */
[----:B-----5:R-:W-:Y:S05]  /*18f90*/  CALL.REL.NOINC `($__internal_32_$__cuda_sm70_shflsync_idx_p) ;  /* 0x0000206000007944 */ /* 0x020fea0003c00000 */
[----:B------:R-:W-:Y:S01]  /*18fa0*/  MOV R4, R211 ;  /* 0x000000d300047202 */ /* 0x000fe20000000f00 */
[----:B------:R-:W-:Y:S05]  /*18fb0*/  BRA `(.L_x_2204) ;  /* 0xfffef5e000007947 */ /* 0x000fea000383ffff */
.L_x_2058:
[----:B------:R-:W-:Y:S01]  /*18fc0*/  IMAD.MOV.U32 R212, RZ, RZ, R12 ;  /* 0x000000ffffd47224 */ /* 0x000fe200078e000c */
[----:B------:R-:W-:Y:S01]  /*18fd0*/  MOV R211, RZ ;  /* 0x000000ff00d37202 */ /* 0x000fe20000000f00 */
[----:B------:R-:W-:Y:S01]  /*18fe0*/  IMAD.MOV.U32 R3, RZ, RZ, 0x1c1f ;  /* 0x00001c1fff037424 */ /* 0x000fe200078e00ff */
[----:B------:R-:W-:Y:S02]  /*18ff0*/  MOV R2, 0x19010 ;  /* 0x0001901000027802 */ /* 0x000fe40000000f00 */
[----:B-12--5:R-:W-:Y:S05]  /*19000*/  CALL.REL.NOINC `($__internal_32_$__cuda_sm70_shflsync_idx_p) ;  /* 0x00001ff000007944 */ /* 0x026fea0003c00000 */
[----:B------:R-:W-:Y:S01]  /*19010*/  MOV R0, R211 ;  /* 0x000000d300007202 */ /* 0x000fe20000000f00 */
[----:B------:R-:W-:Y:S05]  /*19020*/  BRA `(.L_x_2205) ;  /* 0xfffef59000007947 */ /* 0x000fea000383ffff */
.L_x_2061:
[----:B------:R-:W-:Y:S01]  /*19030*/  IMAD.MOV.U32 R212, RZ, RZ, R6 ;  /* 0x000000ffffd47224 */ /* 0x000fe200078e0006 */
[----:B------:R-:W-:Y:S01]  /*19040*/  MOV R211, 0x1 ;  /* 0x0000000100d37802 */ /* 0x000fe20000000f00 */
[----:B--2---:R-:W-:Y:S01]  /*19050*/  IMAD.MOV.U32 R3, RZ, RZ, 0x1c1f ;  /* 0x00001c1fff037424 */ /* 0x004fe200078e00ff */
[----:B------:R-:W-:-:S02]  /*19060*/  MOV R2, 0x19080 ;  /* 0x0001908000027802 */ /* 0x000fc40000000f00 */
[----:B-1-345:R-:W-:Y:S05]  /*19070*/  CALL.REL.NOINC `($__internal_32_$__cuda_sm70_shflsync_idx_p) ;  /* 0x00001f8000007944 */ /* 0x03afea0003c00000 */
[----:B------:R-:W-:Y:S01]  /*19080*/  IMAD.MOV.U32 R4, RZ, RZ, R211 ;  /* 0x000000ffff047224 */ /* 0x000fe200078e00d3 */
[----:B------:R-:W-:Y:S01]  /*19090*/  MOV R211, 0x1 ;  /* 0x0000000100d37802 */ /* 0x000fe20000000f00 */
[----:B------:R-:W-:Y:S01]  /*190a0*/  IMAD.MOV.U32 R212, RZ, RZ, R12 ;  /* 0x000000ffffd47224 */ /* 0x000fe200078e000c */
[----:B------:R-:W-:-:S02]  /*190b0*/  MOV R3, 0x1c1f ;  /* 0x00001c1f00037802 */ /* 0x000fc40000000f00 */
[----:B------:R-:W-:Y:S02]  /*190c0*/  MOV R2, 0x190e0 ;  /* 0x000190e000027802 */ /* 0x000fe40000000f00 */
[----:B------:R-:W-:Y:S05]  /*190d0*/  CALL.REL.NOINC `($__internal_32_$__cuda_sm70_shflsync_idx_p) ;  /* 0x00001f2000007944 */ /* 0x000fea0003c00000 */
[----:B------:R-:W-:Y:S01]  /*190e0*/  MOV R0, R211 ;  /* 0x000000d300007202 */ /* 0x000fe20000000f00 */
[----:B------:R-:W-:Y:S05]  /*190f0*/  BRA `(.L_x_2206) ;  /* 0xfffef61000007947 */ /* 0x000fea000383ffff */
.L_x_2064:
[----:B------:R-:W-:Y:S01]  /*19100*/  IMAD.MOV.U32 R212, RZ, RZ, R6 ;  /* 0x000000ffffd47224 */ /* 0x000fe200078e0006 */
[----:B------:R-:W-:Y:S01]  /*19110*/  MOV R211, 0x2 ;  /* 0x0000000200d37802 */ /* 0x000fe20000000f00 */
[----:B-1----:R-:W-:Y:S01]  /*19120*/  IMAD.MOV.U32 R3, RZ, RZ, 0x1c1f ;  /* 0x00001c1fff037424 */ /* 0x002fe200078e00ff */
[----:B------:R-:W-:Y:S02]  /*19130*/  MOV R2, 0x19150 ;  /* 0x0001915000027802 */ /* 0x000fe40000000f00 */
[----:B--2345:R-:W-:Y:S05]  /*19140*/  CALL.REL.NOINC `($__internal_32_$__cuda_sm70_shflsync_idx_p) ;  /* 0x00001eb000007944 */ /* 0x03cfea0003c00000 */
[----:B------:R-:W-:Y:S01]  /*19150*/  MOV R4, R211 ;  /* 0x000000d300047202 */ /* 0x000fe20000000f00 */
[----:B------:R-:W-:Y:S05]  /*19160*/  BRA `(.L_x_2207) ;  /* 0xfffef6e000007947 */ /* 0x000fea000383ffff */
.L_x_2065:
[----:B------:R-:W-:Y:S01]  /*19170*/  IMAD.MOV.U32 R212, RZ, RZ, R12 ;  /* 0x000000ffffd47224 */ /* 0x000fe200078e000c */
[----:B------:R-:W-:Y:S01]  /*19180*/  MOV R211, 0x2 ;  /* 0x0000000200d37802 */ /* 0x000fe20000000f00 */
[----:B------:R-:W-:Y:S01]  /*19190*/  IMAD.MOV.U32 R3, RZ, RZ, 0x1c1f ;  /* 0x00001c1fff037424 */ /* 0x000fe200078e00ff */
[----:B------:R-:W-:Y:S02]  /*191a0*/  MOV R2, 0x191c0 ;  /* 0x000191c000027802 */ /* 0x000fe40000000f00 */
[----:B-12345:R-:W-:Y:S05]  /*191b0*/  CALL.REL.NOINC `($__internal_32_$__cuda_sm70_shflsync_idx_p) ;  /* 0x00001e4000007944 */ /* 0x03efea0003c00000 */
[----:B------:R-:W-:Y:S01]  /*191c0*/  MOV R0, R211 ;  /* 0x000000d300007202 */ /* 0x000fe20000000f00 */
[----:B------:R-:W-:Y:S05]  /*191d0*/  BRA `(.L_x_2208) ;  /* 0xfffef69000007947 */ /* 0x000fea000383ffff */
.L_x_2068:
[----:B------:R-:W-:Y:S01]  /*191e0*/  IMAD.MOV.U32 R212, RZ, RZ, R6 ;  /* 0x000000ffffd47224 */ /* 0x000fe200078e0006 */
[----:B------:R-:W-:Y:S01]  /*191f0*/  MOV R211, 0x3 ;  /* 0x0000000300d37802 */ /* 0x000fe20000000f00 */
[----:B-1----:R-:W-:Y:S01]  /*19200*/  IMAD.MOV.U32 R3, RZ, RZ, 0x1c1f ;  /* 0x00001c1fff037424 */ /* 0x002fe200078e00ff */
[----:B------:R-:W-:-:S02]  /*19210*/  MOV R2, 0x19230 ;  /* 0x0001923000027802 */ /* 0x000fc40000000f00 */
[----:B--2345:R-:W-:Y:S05]  /*19220*/  CALL.REL.NOINC `($__internal_32_$__cuda_sm70_shflsync_idx_p) ;  /* 0x00001dd000007944 */ /* 0x03cfea0003c00000 */
        /* <DEDUP_REMOVED lines=8> */
.L_x_2111:
[----:B------:R-:W-:Y:S01]  /*192b0*/  IMAD.MOV.U32 R212, RZ, RZ, R6 ;  /* 0x000000ffffd47224 */ /* 0x000fe200078e0006 */
[----:B------:R-:W-:Y:S01]  /*192c0*/  MOV R211, 0x1 ;  /* 0x0000000100d37802 */ /* 0x000fe20000000f00 */
[----:B---3--:R-:W-:Y:S01]  /*192d0*/  IMAD.MOV.U32 R3, RZ, RZ, 0x1c1f ;  /* 0x00001c1fff037424 */ /* 0x008fe200078e00ff */
[----:B------:R-:W-:Y:S02]  /*192e0*/  MOV R2, 0x19300 ;  /* 0x0001930000027802 */ /* 0x000fe40000000f00 */
[----:B------:R-:W-:Y:S05]  /*192f0*/  CALL.REL.NOINC `($__internal_32_$__cuda_sm70_shflsync_idx_p) ;  /* 0x00001d0000007944 */ /* 0x000fea0003c00000 */
[----:B------:R-:W-:Y:S01]  /*19300*/  IMAD.MOV.U32 R4, RZ, RZ, R211 ;  /* 0x000000ffff047224 */ /* 0x000fe200078e00d3 */
[----:B------:R-:W-:Y:S01]  /*19310*/  MOV R211, 0x1 ;  /* 0x0000000100d37802 */ /* 0x000fe20000000f00 */
[----:B------:R-:W-:Y:S01]  /*19320*/  IMAD.MOV.U32 R212, RZ, RZ, R26 ;  /* 0x000000ffffd47224 */ /* 0x000fe200078e001a */
[----:B------:R-:W-:Y:S02]  /*19330*/  MOV R3, 0x1c1f ;  /* 0x00001c1f00037802 */ /* 0x000fe40000000f00 */
[----:B------:R-:W-:Y:S02]  /*19340*/  MOV R2, 0x19360 ;  /* 0x0001936000027802 */ /* 0x000fe40000000f00 */
[----:B------:R-:W-:Y:S05]  /*19350*/  CALL.REL.NOINC `($__internal_32_$__cuda_sm70_shflsync_idx_p) ;  /* 0x00001ca000007944 */ /* 0x000fea0003c00000 */
[----:B------:R-:W-:Y:S01]  /*19360*/  MOV R2, R211 ;  /* 0x000000d300027202 */ /* 0x000fe20000000f00 */
[----:B------:R-:W-:Y:S05]  /*19370*/  BRA `(.L_x_2210) ;  /* 0xffff584000007947 */ /* 0x000fea000383ffff */
.L_x_2114:
[----:B------:R-:W-:Y:S01]  /*19380*/  IMAD.MOV.U32 R212, RZ, RZ, R5 ;  /* 0x000000ffffd47224 */ /* 0x000fe200078e0005 */
[----:B------:R-:W-:Y:S01]  /*19390*/  MOV R211, RZ ;  /* 0x000000ff00d37202 */ /* 0x000fe20000000f00 */
[----:B------:R-:W-:Y:S01]  /*193a0*/  IMAD.MOV.U32 R3, RZ, RZ, 0x1c1f ;  /* 0x00001c1fff037424 */ /* 0x000fe200078e00ff */
[----:B------:R-:W-:-:S02]  /*193b0*/  MOV R2, 0x193d0 ;  /* 0x000193d000027802 */ /* 0x000fc40000000f00 */
[----:B------:R-:W-:Y:S05]  /*193c0*/  CALL.REL.NOINC `($__internal_32_$__cuda_sm70_shflsync_idx_p) ;  /* 0x00001c3000007944 */ /* 0x000fea0003c00000 */
[----:B------:R-:W-:Y:S01]  /*193d0*/  MOV R4, R211 ;  /* 0x000000d300047202 */ /* 0x000fe20000000f00 */
[----:B------:R-:W-:Y:S05]  /*193e0*/  BRA `(.L_x_2211) ;  /* 0xffff61d000007947 */ /* 0x000fea000383ffff */
.L_x_2115:
[----:B------:R-:W-:Y:S01]  /*193f0*/  IMAD.MOV.U32 R212, RZ, RZ, R6 ;  /* 0x000000ffffd47224 */ /* 0x000fe200078e0006 */
[----:B------:R-:W-:Y:S01]  /*19400*/  MOV R211, RZ ;  /* 0x000000ff00d37202 */ /* 0x000fe20000000f00 */
[----:B------:R-:W-:Y:S01]  /*19410*/  IMAD.MOV.U32 R3, RZ, RZ, 0x1c1f ;  /* 0x00001c1fff037424 */ /* 0x000fe200078e00ff */
[----:B------:R-:W-:-:S02]  /*19420*/  MOV R2, 0x19440 ;  /* 0x0001944000027802 */ /* 0x000fc40000000f00 */
[----:B-12---:R-:W-:Y:S05]  /*19430*/  CALL.REL.NOINC `($__internal_32_$__cuda_sm70_shflsync_idx_p) ;  /* 0x00001bc000007944 */ /* 0x006fea0003c00000 */
[----:B------:R-:W-:Y:S01]  /*19440*/  MOV R0, R211 ;  /* 0x000000d300007202 */ /* 0x000fe20000000f00 */
[----:B------:R-:W-:Y:S05]  /*19450*/  BRA `(.L_x_2212) ;  /* 0xffff618000007947 */ /* 0x000fea000383ffff */
.L_x_2118:
[----:B------:R-:W-:Y:S01]  /*19460*/  IMAD.MOV.U32 R212, RZ, RZ, R5 ;  /* 0x000000ffffd47224 */ /* 0x000fe200078e0005 */
[----:B------:R-:W-:Y:S01]  /*19470*/  MOV R211, 0x1 ;  /* 0x0000000100d37802 */ /* 0x000fe20000000f00 */
[----:B--2---:R-:W-:Y:S01]  /*19480*/  IMAD.MOV.U32 R3, RZ, RZ, 0x1c1f ;  /* 0x00001c1fff037424 */ /* 0x004fe200078e00ff */
[----:B------:R-:W-:-:S03]  /*19490*/  MOV R2, 0x194b0 ;  /* 0x000194b000027802 */ /* 0x000fc60000000f00 */
[----:B-1-34-:R-:W-:Y:S05]  /*194a0*/  CALL.REL.NOINC `($__internal_32_$__cuda_sm70_shflsync_idx_p) ;  /* 0x00001b5000007944 */ /* 0x01afea0003c00000 */
        /* <DEDUP_REMOVED lines=8> */
.L_x_2119:
[----:B------:R-:W-:Y:S02]  /*19530*/  MOV R0, 0x2 ;  /* 0x0000000200007802 */ /* 0x000fe40000000f00 */
[----:B------:R-:W-:Y:S02]  /*19540*/  MOV R2, 0x19560 ;  /* 0x0001956000027802 */ /* 0x000fe40000000f00 */
[----:B------:R-:W-:Y:S05]  /*19550*/  CALL.REL.NOINC `($__internal_31_$__cuda_sm70_shflsync_bfly_p) ;  /* 0x00001a4000007944 */ /* 0x000fea0003c00000 */
[----:B------:R-:W-:Y:S05]  /*19560*/  BRA `(.L_x_2214) ;  /* 0xffff697000007947 */ /* 0x000fea000383ffff */
.L_x_2120:
[----:B------:R-:W-:Y:S02]  /*19570*/  MOV R0, 0x1 ;  /* 0x0000000100007802 */ /* 0x000fe40000000f00 */
[----:B------:R-:W-:Y:S02]  /*19580*/  MOV R2, 0x195a0 ;  /* 0x000195a000027802 */ /* 0x000fe40000000f00 */
[----:B------:R-:W-:Y:S05]  /*19590*/  CALL.REL.NOINC `($__internal_31_$__cuda_sm70_shflsync_bfly_p) ;  /* 0x00001a0000007944 */ /* 0x000fea0003c00000 */
[----:B------:R-:W-:Y:S01]  /*195a0*/  FMNMX.FTZ R108, R4, R0, !PT ;  /* 0x00000000046c7209 */ /* 0x000fe20007810000 */
[----:B------:R-:W-:Y:S01]  /*195b0*/  IMAD.MOV.U32 R4, RZ, RZ, R5 ;  /* 0x000000ffff047224 */ /* 0x000fe200078e0005 */
[----:B------:R-:W-:Y:S01]  /*195c0*/  MOV R2, 0x195f0 ;  /* 0x000195f000027802 */ /* 0x000fe20000000f00 */
[----:B------:R-:W-:Y:S02]  /*195d0*/  IMAD.MOV.U32 R0, RZ, RZ, 0x2 ;  /* 0x00000002ff007424 */ /* 0x000fe400078e00ff */
[----:B------:R-:W-:Y:S05]  /*195e0*/  CALL.REL.NOINC `($__internal_31_$__cuda_sm70_shflsync_bfly_p) ;  /* 0x000019b000007944 */ /* 0x000fea0003c00000 */
[----:B------:R-:W-:Y:S01]  /*195f0*/  FMNMX.FTZ R5, R5, R0, !PT ;  /* 0x0000000005057209 */ /* 0x000fe20007810000 */
[----:B------:R-:W-:Y:S01]  /*19600*/  IMAD.MOV.U32 R0, RZ, RZ, 0x1 ;  /* 0x00000001ff007424 */ /* 0x000fe200078e00ff */
[----:B------:R-:W-:-:S03]  /*19610*/  MOV R2, 0x19640 ;  /* 0x0001964000027802 */ /* 0x000fc60000000f00 */
[----:B------:R-:W-:Y:S02]  /*19620*/  IMAD.MOV.U32 R4, RZ, RZ, R5 ;  /* 0x000000ffff047224 */ /* 0x000fe400078e0005 */
        /* <DEDUP_REMOVED lines=21> */
[----:B------:R-:W-:Y:S01]  /*19780*/  MOV R9, R0 ;  /* 0x0000000000097202 */ /* 0x000fe20000000f00 */
[----:B------:R-:W-:Y:S05]  /*19790*/  BRA `(.L_x_2215) ;  /* 0xffff683000007947 */ /* 0x000fea000383ffff */
.L_x_2122:
[----:B-1--4-:R-:W-:Y:S01]  /*197a0*/  MOV R211, RZ ;  /* 0x000000ff00d37202 */ /* 0x012fe20000000f00 */
[----:B------:R-:W-:Y:S01]  /*197b0*/  IMAD.MOV.U32 R212, RZ, RZ, R8 ;  /* 0x000000ffffd47224 */ /* 0x000fe200078e0008 */
[----:B------:R-:W-:Y:S01]  /*197c0*/  MOV R2, 0x197f0 ;  /* 0x000197f000027802 */ /* 0x000fe20000000f00 */
[----:B------:R-:W-:Y:S02]  /*197d0*/  IMAD.MOV.U32 R3, RZ, RZ, 0x1c1f ;  /* 0x00001c1fff037424 */ /* 0x000fe400078e00ff */
[----:B------:R-:W-:Y:S05]  /*197e0*/  CALL.REL.NOINC `($__internal_32_$__cuda_sm70_shflsync_idx_p) ;  /* 0x0000181000007944 */ /* 0x000fea0003c00000 */
[----:B------:R-:W-:Y:S01]  /*197f0*/  MOV R0, R211 ;  /* 0x000000d300007202 */ /* 0x000fe20000000f00 */
[----:B------:R-:W-:-:S05]  /*19800*/  BRA `(.L_x_2216) ;  /* 0xffff7b0000007947 */ /* 0x000fca000383ffff */
.L_x_2125:
[----:B------:R-:W-:Y:S01]  /*19810*/  MOV R211, 0x1 ;  /* 0x0000000100d37802 */ /* 0x000fe20000000f00 */
[----:B------:R-:W-:Y:S01]  /*19820*/  IMAD.MOV.U32 R212, RZ, RZ, R8 ;  /* 0x000000ffffd47224 */ /* 0x000fe200078e0008 */
[----:B--2---:R-:W-:Y:S01]  /*19830*/  MOV R2, 0x19860 ;  /* 0x0001986000027802 */ /* 0x004fe20000000f00 */
[----:B------:R-:W-:Y:S02]  /*19840*/  IMAD.MOV.U32 R3, RZ, RZ, 0x1c1f ;  /* 0x00001c1fff037424 */ /* 0x000fe400078e00ff */
[----:B-1----:R-:W-:Y:S05]  /*19850*/  CALL.REL.NOINC `($__internal_32_$__cuda_sm70_shflsync_idx_p) ;  /* 0x000017a000007944 */ /* 0x002fea0003c00000 */
[----:B------:R-:W-:Y:S01]  /*19860*/  MOV R3, 0x1c1f ;  /* 0x00001c1f00037802 */ /* 0x000fe20000000f00 */
[----:B------:R-:W-:Y:S01]  /*19870*/  IMAD.MOV.U32 R4, RZ, RZ, R211 ;  /* 0x000000ffff047224 */ /* 0x000fe200078e00d3 */
[----:B------:R-:W-:Y:S01]  /*19880*/  MOV R211, 0x1 ;  /* 0x0000000100d37802 */ /* 0x000fe20000000f00 */
[----:B------:R-:W-:Y:S01]  /*19890*/  IMAD.MOV.U32 R212, RZ, RZ, R9 ;  /* 0x000000ffffd47224 */ /* 0x000fe200078e0009 */
[----:B------:R-:W-:Y:S02]  /*198a0*/  MOV R2, 0x198c0 ;  /* 0x000198c000027802 */ /* 0x000fe40000000f00 */
[----:B------:R-:W-:Y:S05]  /*198b0*/  CALL.REL.NOINC `($__internal_32_$__cuda_sm70_shflsync_idx_p) ;  /* 0x0000174000007944 */ /* 0x000fea0003c00000 */
[----:B------:R-:W-:Y:S01]  /*198c0*/  MOV R0, R211 ;  /* 0x000000d300007202 */ /* 0x000fe20000000f00 */
[----:B------:R-:W-:-:S05]  /*198d0*/  BRA `(.L_x_2217) ;  /* 0xffff7b6000007947 */ /* 0x000fca000383ffff */
.L_x_2128:
[----:B------:R-:W-:Y:S01]  /*198e0*/  MOV R211, RZ ;  /* 0x000000ff00d37202 */ /* 0x000fe20000000f00 */
[----:B------:R-:W-:Y:S01]  /*198f0*/  IMAD.MOV.U32 R212, RZ, RZ, R174 ;  /* 0x000000ffffd47224 */ /* 0x000fe200078e00ae */
[----:B------:R-:W-:Y:S01]  /*19900*/  MOV R2, 0x19930 ;  /* 0x0001993000027802 */ /* 0x000fe20000000f00 */
[----:B------:R-:W-:Y:S02]  /*19910*/  IMAD.MOV.U32 R3, RZ, RZ, 0x1c1f ;  /* 0x00001c1fff037424 */ /* 0x000fe400078e00ff */
[----:B------:R-:W-:Y:S05]  /*19920*/  CALL.REL.NOINC `($__internal_32_$__cuda_sm70_shflsync_idx_p) ;  /* 0x000016d000007944 */ /* 0x000fea0003c00000 */
[----:B------:R-:W-:Y:S01]  /*19930*/  MOV R4, R211 ;  /* 0x000000d300047202 */ /* 0x000fe20000000f00 */
[----:B------:R-:W-:-:S05]  /*19940*/  BRA `(.L_x_2218) ;  /* 0xffff84c000007947 */ /* 0x000fca000383ffff */
.L_x_2129:
[----:B------:R-:W-:Y:S01]  /*19950*/  MOV R211, RZ ;  /* 0x000000ff00d37202 */ /* 0x000fe20000000f00 */
[----:B------:R-:W-:Y:S01]  /*19960*/  IMAD.MOV.U32 R212, RZ, RZ, R175 ;  /* 0x000000ffffd47224 */ /* 0x000fe200078e00af */
[----:B------:R-:W-:Y:S01]  /*19970*/  MOV R2, 0x199a0 ;  /* 0x000199a000027802 */ /* 0x000fe20000000f00 */
[----:B------:R-:W-:Y:S02]  /*19980*/  IMAD.MOV.U32 R3, RZ, RZ, 0x1c1f ;  /* 0x00001c1fff037424 */ /* 0x000fe400078e00ff */
[----:B-12---:R-:W-:Y:S05]  /*19990*/  CALL.REL.NOINC `($__internal_32_$__cuda_sm70_shflsync_idx_p) ;  /* 0x0000166000007944 */ /* 0x006fea0003c00000 */
[----:B------:R-:W-:Y:S01]  /*199a0*/  MOV R0, R211 ;  /* 0x000000d300007202 */ /* 0x000fe20000000f00 */
[----:B------:R-:W-:-:S05]  /*199b0*/  BRA `(.L_x_2219) ;  /* 0xffff847000007947 */ /* 0x000fca000383ffff */
.L_x_2130:
[----:B------:R-:W-:Y:S01]  /*199c0*/  MOV R211, 0x1 ;  /* 0x0000000100d37802 */ /* 0x000fe20000000f00 */
[----:B------:R-:W-:Y:S01]  /*199d0*/  IMAD.MOV.U32 R212, RZ, RZ, R174 ;  /* 0x000000ffffd47224 */ /* 0x000fe200078e00ae */
[----:B----4-:R-:W-:Y:S01]  /*199e0*/  MOV R2, 0x19a10 ;  /* 0x00019a1000027802 */ /* 0x010fe20000000f00 */
[----:B------:R-:W-:Y:S03]  /*199f0*/  IMAD.MOV.U32 R3, RZ, RZ, 0x1c1f ;  /* 0x00001c1fff037424 */ /* 0x000fe600078e00ff */
[----:B-1-3--:R-:W-:Y:S05]  /*19a00*/  CALL.REL.NOINC `($__internal_32_$__cuda_sm70_shflsync_idx_p) ;  /* 0x000015f000007944 */ /* 0x00afea0003c00000 */
        /* <DEDUP_REMOVED lines=8> */
.L_x_2131:
[----:B------:R-:W-:Y:S02]  /*19a90*/  MOV R0, 0x2 ;  /* 0x0000000200007802 */ /* 0x000fe40000000f00 */
[----:B------:R-:W-:Y:S02]  /*19aa0*/  MOV R2, 0x19ac0 ;  /* 0x00019ac000027802 */ /* 0x000fe40000000f00 */
[----:B--2---:R-:W-:Y:S05]  /*19ab0*/  CALL.REL.NOINC `($__internal_31_$__cuda_sm70_shflsync_bfly_p) ;  /* 0x000014e000007944 */ /* 0x004fea0003c00000 */
[----:B------:R-:W-:-:S05]  /*19ac0*/  BRA `(.L_x_2221) ;  /* 0xffff886000007947 */ /* 0x000fca000383ffff */
.L_x_2132:
[----:B------:R-:W-:Y:S02]  /*19ad0*/  MOV R0, 0x1 ;  /* 0x0000000100007802 */ /* 0x000fe40000000f00 */
[----:B------:R-:W-:Y:S02]  /*19ae0*/  MOV R2, 0x19b00 ;  /* 0x00019b0000027802 */ /* 0x000fe40000000f00 */
[----:B--2---:R-:W-:Y:S05]  /*19af0*/  CALL.REL.NOINC `($__internal_31_$__cuda_sm70_shflsync_bfly_p) ;  /* 0x000014a000007944 */ /* 0x004fea0003c00000 */
[----:B------:R-:W-:Y:S01]  /*19b00*/  FMNMX.FTZ R108, R4, R0, !PT ;  /* 0x00000000046c7209 */ /* 0x000fe20007810000 */
[----:B------:R-:W-:Y:S01]  /*19b10*/  IMAD.MOV.U32 R4, RZ, RZ, R5 ;  /* 0x000000ffff047224 */ /* 0x000fe200078e0005 */
[----:B------:R-:W-:Y:S01]  /*19b20*/  MOV R2, 0x19b50 ;  /* 0x00019b5000027802 */ /* 0x000fe20000000f00 */
[----:B------:R-:W-:Y:S02]  /*19b30*/  IMAD.MOV.U32 R0, RZ, RZ, 0x2 ;  /* 0x00000002ff007424 */ /* 0x000fe400078e00ff */
[----:B------:R-:W-:Y:S05]  /*19b40*/  CALL.REL.NOINC `($__internal_31_$__cuda_sm70_shflsync_bfly_p) ;  /* 0x0000145000007944 */ /* 0x000fea0003c00000 */
[----:B------:R-:W-:Y:S01]  /*19b50*/  FMNMX.FTZ R4, R5, R0, !PT ;  /* 0x0000000005047209 */ /* 0x000fe20007810000 */
[----:B------:R-:W-:Y:S01]  /*19b60*/  IMAD.MOV.U32 R0, RZ, RZ, 0x1 ;  /* 0x00000001ff007424 */ /* 0x000fe200078e00ff */
        /* <DEDUP_REMOVED lines=20> */
[----:B------:R-:W-:-:S05]  /*19cb0*/  BRA `(.L_x_2222) ;  /* 0xffff876000007947 */ /* 0x000fca000383ffff */
.L_x_2134:
[----:B------:R-:W-:Y:S01]  /*19cc0*/  IMAD.MOV.U32 R4, RZ, RZ, R214 ;  /* 0x000000ffff047224 */ /* 0x000fe200078e00d6 */
[----:B------:R-:W-:-:S02]  /*19cd0*/  MOV R0, 0x2 ;  /* 0x0000000200007802 */ /* 0x000fc40000000f00 */
[----:B------:R-:W-:Y:S02]  /*19ce0*/  MOV R2, 0x19d00 ;  /* 0x00019d0000027802 */ /* 0x000fe40000000f00 */
[----:B------:R-:W-:Y:S05]  /*19cf0*/  CALL.REL.NOINC `($__internal_31_$__cuda_sm70_shflsync_bfly_p) ;  /* 0x000012a000007944 */ /* 0x000fea0003c00000 */
[----:B------:R-:W-:Y:S01]  /*19d00*/  FADD.FTZ R4, R214, R0 ;  /* 0x00000000d6047221 */ /* 0x000fe20000010000 */
[----:B------:R-:W-:Y:S02]  /*19d10*/  MOV R0, 0x1 ;  /* 0x0000000100007802 */ /* 0x000fe40000000f00 */
[----:B------:R-:W-:Y:S02]  /*19d20*/  MOV R2, 0x19d40 ;  /* 0x00019d4000027802 */ /* 0x000fe40000000f00 */
[----:B------:R-:W-:Y:S05]  /*19d30*/  CALL.REL.NOINC `($__internal_31_$__cuda_sm70_shflsync_bfly_p) ;  /* 0x0000126000007944 */ /* 0x000fea0003c00000 */
[----:B------:R-:W-:Y:S01]  /*19d40*/  FADD.FTZ R9, R4, R0 ;  /* 0x0000000004097221 */ /* 0x000fe20000010000 */
[----:B------:R-:W-:Y:S02]  /*19d50*/  MOV R4, R213 ;  /* 0x000000d500047202 */ /* 0x000fe40000000f00 */
[----:B------:R-:W-:Y:S02]  /*19d60*/  MOV R0, 0x2 ;  /* 0x0000000200007802 */ /* 0x000fe40000000f00 */
[----:B------:R-:W-:Y:S02]  /*19d70*/  MOV R2, 0x19d90 ;  /* 0x00019d9000027802 */ /* 0x000fe40000000f00 */
[----:B------:R-:W-:Y:S05]  /*19d80*/  CALL.REL.NOINC `($__internal_31_$__cuda_sm70_shflsync_bfly_p) ;  /* 0x0000121000007944 */ /* 0x000fea0003c00000 */
[----:B------:R-:W-:Y:S01]  /*19d90*/  FADD.FTZ R8, R213, R0 ;  /* 0x00000000d5087221 */ /* 0x000fe20000010000 */
[----:B------:R-:W-:Y:S02]  /*19da0*/  MOV R0, 0x1 ;  /* 0x0000000100007802 */ /* 0x000fe40000000f00 */
[----:B------:R-:W-:-:S02]  /*19db0*/  MOV R2, 0x19de0 ;  /* 0x00019de000027802 */ /* 0x000fc40000000f00 */
[----:B------:R-:W-:Y:S02]  /*19dc0*/  MOV R4, R8 ;  /* 0x0000000800047202 */ /* 0x000fe40000000f00 */
        /* <DEDUP_REMOVED lines=8> */
[----:B------:R-:W-:Y:S02]  /*19e50*/  MOV R2, 0x19e80 ;  /* 0x00019e8000027802 */ /* 0x000fe40000000f00 */
[----:B------:R-:W-:-:S02]  /*19e60*/  MOV R4, R5 ;  /* 0x0000000500047202 */ /* 0x000fc40000000f00 */
[----:B------:R-:W-:Y:S05]  /*19e70*/  CALL.REL.NOINC `($__internal_31_$__cuda_sm70_shflsync_bfly_p) ;  /* 0x0000112000007944 */ /* 0x000fea0003c00000 */
[----:B------:R-:W-:Y:S01]  /*19e80*/  FADD.FTZ R5, R5, R0 ;  /* 0x0000000005057221 */ /* 0x000fe20000010000 */
[----:B------:R-:W-:-:S02]  /*19e90*/  MOV R4, R224 ;  /* 0x000000e000047202 */ /* 0x000fc40000000f00 */
[----:B------:R-:W-:Y:S02]  /*19ea0*/  MOV R0, 0x2 ;  /* 0x0000000200007802 */ /* 0x000fe40000000f00 */
[----:B------:R-:W-:Y:S02]  /*19eb0*/  MOV R2, 0x19ed0 ;  /* 0x00019ed000027802 */ /* 0x000fe40000000f00 */
[----:B------:R-:W-:Y:S05]  /*19ec0*/  CALL.REL.NOINC `($__internal_31_$__cuda_sm70_shflsync_bfly_p) ;  /* 0x000010d000007944 */ /* 0x000fea0003c00000 */
[----:B------:R-:W-:Y:S01]  /*19ed0*/  FADD.FTZ R4, R224, R0 ;  /* 0x00000000e0047221 */ /* 0x000fe20000010000 */
[----:B------:R-:W-:Y:S02]  /*19ee0*/  MOV R0, 0x1 ;  /* 0x0000000100007802 */ /* 0x000fe40000000f00 */
[----:B------:R-:W-:Y:S02]  /*19ef0*/  MOV R2, 0x19f10 ;  /* 0x00019f1000027802 */ /* 0x000fe40000000f00 */
[----:B------:R-:W-:Y:S05]  /*19f00*/  CALL.REL.NOINC `($__internal_31_$__cuda_sm70_shflsync_bfly_p) ;  /* 0x0000109000007944 */ /* 0x000fea0003c00000 */
[----:B------:R-:W-:Y:S01]  /*19f10*/  MOV R11, R0 ;  /* 0x00000000000b7202 */ /* 0x000fe20000000f00 */
[----:B------:R-:W-:Y:S05]  /*19f20*/  BRA `(.L_x_2223) ;  /* 0xffff9da000007947 */ /* 0x000fea000383ffff */
.L_x_2141:
[----:B--234-:R-:W-:Y:S01]  /*19f30*/  IMAD.MOV.U32 R212, RZ, RZ, R6 ;  /* 0x000000ffffd47224 */ /* 0x01cfe200078e0006 */
[----:B------:R-:W-:Y:S01]  /*19f40*/  MOV R211, RZ ;  /* 0x000000ff00d37202 */ /* 0x000fe20000000f00 */
[----:B------:R-:W-:Y:S01]  /*19f50*/  IMAD.MOV.U32 R3, RZ, RZ, 0x1c1f ;  /* 0x00001c1fff037424 */ /* 0x000fe200078e00ff */
[----:B------:R-:W-:Y:S02]  /*19f60*/  MOV R2, 0x19f80 ;  /* 0x00019f8000027802 */ /* 0x000fe40000000f00 */
[----:B-1----:R-:W-:Y:S05]  /*19f70*/  CALL.REL.NOINC `($__internal_32_$__cuda_sm70_shflsync_idx_p) ;  /* 0x0000108000007944 */ /* 0x002fea0003c00000 */
[----:B------:R-:W-:Y:S01]  /*19f80*/  MOV R4, R211 ;  /* 0x000000d300047202 */ /* 0x000fe20000000f00 */
[----:B------:R-:W-:Y:S05]  /*19f90*/  BRA `(.L_x_2224) ;  /* 0xffffb7e000007947 */ /* 0x000fea000383ffff */
.L_x_2142:
[----:B------:R-:W-:Y:S01]  /*19fa0*/  IMAD.MOV.U32 R212, RZ, RZ, R12 ;  /* 0x000000ffffd47224 */ /* 0x000fe200078e000c */
[----:B------:R-:W-:Y:S01]  /*19fb0*/  MOV R211, RZ ;  /* 0x000000ff00d37202 */ /* 0x000fe20000000f00 */
[----:B------:R-:W-:Y:S01]  /*19fc0*/  IMAD.MOV.U32 R3, RZ, RZ, 0x1c1f ;  /* 0x00001c1fff037424 */ /* 0x000fe200078e00ff */
[----:B------:R-:W-:-:S02]  /*19fd0*/  MOV R2, 0x19ff0 ;  /* 0x00019ff000027802 */ /* 0x000fc40000000f00 */
[----:B-123--:R-:W-:Y:S05]  /*19fe0*/  CALL.REL.NOINC `($__internal_32_$__cuda_sm70_shflsync_idx_p) ;  /* 0x0000101000007944 */ /* 0x00efea0003c00000 */
[----:B------:R-:W-:Y:S01]  /*19ff0*/  MOV R2, R211 ;  /* 0x000000d300027202 */ /* 0x000fe20000000f00 */
[----:B------:R-:W-:Y:S05]  /*1a000*/  BRA `(.L_x_2225) ;  /* 0xffffb79000007947 */ /* 0x000fea000383ffff */
.L_x_2145:
[----:B------:R-:W-:Y:S01]  /*1a010*/  IMAD.MOV.U32 R212, RZ, RZ, R6 ;  /* 0x000000ffffd47224 */ /* 0x000fe200078e0006 */
[----:B------:R-:W-:Y:S01]  /*1a020*/  MOV R211, 0x1 ;  /* 0x0000000100d37802 */ /* 0x000fe20000000f00 */
[----:B-1----:R-:W-:Y:S01]  /*1a030*/  IMAD.MOV.U32 R3, RZ, RZ, 0x1c1f ;  /* 0x00001c1fff037424 */ /* 0x002fe200078e00ff */
[----:B--2---:R-:W-:-:S02]  /*1a040*/  MOV R2, 0x1a060 ;  /* 0x0001a06000027802 */ /* 0x004fc40000000f00 */
[----:B---34-:R-:W-:Y:S05]  /*1a050*/  CALL.REL.NOINC `($__internal_32_$__cuda_sm70_shflsync_idx_p) ;  /* 0x00000fa000007944 */ /* 0x018fea0003c00000 */
        /* <DEDUP_REMOVED lines=8> */
.L_x_2148:
[----:B------:R-:W-:Y:S01]  /*1a0e0*/  IMAD.MOV.U32 R212, RZ, RZ, R6 ;  /* 0x000000ffffd47224 */ /* 0x000fe200078e0006 */
[----:B------:R-:W-:Y:S01]  /*1a0f0*/  MOV R211, 0x2 ;  /* 0x0000000200d37802 */ /* 0x000fe20000000f00 */
[----:B-1----:R-:W-:Y:S01]  /*1a100*/  IMAD.MOV.U32 R3, RZ, RZ, 0x1c1f ;  /* 0x00001c1fff037424 */ /* 0x002fe200078e00ff */
[----:B------:R-:W-:Y:S02]  /*1a110*/  MOV R2, 0x1a130 ;  /* 0x0001a13000027802 */ /* 0x000fe40000000f00 */
[----:B---34-:R-:W-:Y:S05]  /*1a120*/  CALL.REL.NOINC `($__internal_32_$__cuda_sm70_shflsync_idx_p) ;  /* 0x00000ed000007944 */ /* 0x018fea0003c00000 */
[----:B------:R-:W-:Y:S01]  /*1a130*/  MOV R4, R211 ;  /* 0x000000d300047202 */ /* 0x000fe20000000f00 */
[----:B------:R-:W-:Y:S05]  /*1a140*/  BRA `(.L_x_2227) ;  /* 0xffffb8b000007947 */ /* 0x000fea000383ffff */
.L_x_2149:
[----:B------:R-:W-:Y:S01]  /*1a150*/  IMAD.MOV.U32 R212, RZ, RZ, R12 ;  /* 0x000000ffffd47224 */ /* 0x000fe200078e000c */
[----:B------:R-:W-:Y:S01]  /*1a160*/  MOV R211, 0x2 ;  /* 0x0000000200d37802 */ /* 0x000fe20000000f00 */
[----:B-1----:R-:W-:Y:S01]  /*1a170*/  IMAD.MOV.U32 R3, RZ, RZ, 0x1c1f ;  /* 0x00001c1fff037424 */ /* 0x002fe200078e00ff */
[----:B------:R-:W-:Y:S02]  /*1a180*/  MOV R2, 0x1a1a0 ;  /* 0x0001a1a000027802 */ /* 0x000fe40000000f00 */
[----:B--234-:R-:W-:Y:S05]  /*1a190*/  CALL.REL.NOINC `($__internal_32_$__cuda_sm70_shflsync_idx_p) ;  /* 0x00000e6000007944 */ /* 0x01cfea0003c00000 */
[----:B------:R-:W-:Y:S01]  /*1a1a0*/  MOV R2, R211 ;  /* 0x000000d300027202 */ /* 0x000fe20000000f00 */
[----:B------:R-:W-:Y:S05]  /*1a1b0*/  BRA `(.L_x_2228) ;  /* 0xffffb86000007947 */ /* 0x000fea000383ffff */
.L_x_2152:
[----:B------:R-:W-:Y:S01]  /*1a1c0*/  IMAD.MOV.U32 R212, RZ, RZ, R6 ;  /* 0x000000ffffd47224 */ /* 0x000fe200078e0006 */
[----:B------:R-:W-:Y:S01]  /*1a1d0*/  MOV R211, 0x3 ;  /* 0x0000000300d37802 */ /* 0x000fe20000000f00 */
[----:B--2---:R-:W-:Y:S01]  /*1a1e0*/  IMAD.MOV.U32 R3, RZ, RZ, 0x1c1f ;  /* 0x00001c1fff037424 */ /* 0x004fe200078e00ff */
[----:B------:R-:W-:-:S02]  /*1a1f0*/  MOV R2, 0x1a210 ;  /* 0x0001a21000027802 */ /* 0x000fc40000000f00 */
        /* <DEDUP_REMOVED lines=9> */
.L_x_2154:
[----:B------:R-:W-:Y:S01]  /*1a290*/  IMAD.MOV.U32 R212, RZ, RZ, R5 ;  /* 0x000000ffffd47224 */ /* 0x000fe200078e0005 */
[----:B------:R-:W-:Y:S01]  /*1a2a0*/  MOV R211, RZ ;  /* 0x000000ff00d37202 */ /* 0x000fe20000000f00 */
[----:B------:R-:W-:Y:S01]  /*1a2b0*/  IMAD.MOV.U32 R3, RZ, RZ, 0x1c1f ;  /* 0x00001c1fff037424 */ /* 0x000fe200078e00ff */
[----:B------:R-:W-:Y:S02]  /*1a2c0*/  MOV R2, 0x1a2e0 ;  /* 0x0001a2e000027802 */ /* 0x000fe40000000f00 */
[----:B------:R-:W-:Y:S05]  /*1a2d0*/  CALL.REL.NOINC `($__internal_32_$__cuda_sm70_shflsync_idx_p) ;  /* 0x00000d2000007944 */ /* 0x000fea0003c00000 */
[----:B------:R-:W-:Y:S01]  /*1a2e0*/  MOV R4, R211 ;  /* 0x000000d300047202 */ /* 0x000fe20000000f00 */
[----:B------:R-:W-:Y:S05]  /*1a2f0*/  BRA `(.L_x_2230) ;  /* 0xffffbb8000007947 */ /* 0x000fea000383ffff */
.L_x_2155:
[----:B------:R-:W-:Y:S01]  /*1a300*/  IMAD.MOV.U32 R212, RZ, RZ, R6 ;  /* 0x000000ffffd47224 */ /* 0x000fe200078e0006 */
[----:B------:R-:W-:Y:S01]  /*1a310*/  MOV R211, RZ ;  /* 0x000000ff00d37202 */ /* 0x000fe20000000f00 */
[----:B------:R-:W-:Y:S01]  /*1a320*/  IMAD.MOV.U32 R3, RZ, RZ, 0x1c1f ;  /* 0x00001c1fff037424 */ /* 0x000fe200078e00ff */
[----:B------:R-:W-:Y:S02]  /*1a330*/  MOV R2, 0x1a350 ;  /* 0x0001a35000027802 */ /* 0x000fe40000000f00 */
[----:B-12---:R-:W-:Y:S05]  /*1a340*/  CALL.REL.NOINC `($__internal_32_$__cuda_sm70_shflsync_idx_p) ;  /* 0x00000cb000007944 */ /* 0x006fea0003c00000 */
[----:B------:R-:W-:Y:S01]  /*1a350*/  MOV R0, R211 ;  /* 0x000000d300007202 */ /* 0x000fe20000000f00 */
[----:B------:R-:W-:Y:S05]  /*1a360*/  BRA `(.L_x_2231) ;  /* 0xffffbb3000007947 */ /* 0x000fea000383ffff */
.L_x_2158:
        /* <DEDUP_REMOVED lines=13> */
.L_x_2161:
[----:B------:R-:W-:Y:S01]  /*1a440*/  IMAD.MOV.U32 R212, RZ, RZ, R5 ;  /* 0x000000ffffd47224 */ /* 0x000fe200078e0005 */
[----:B------:R-:W-:Y:S01]  /*1a450*/  MOV R211, 0x2 ;  /* 0x0000000200d37802 */ /* 0x000fe20000000f00 */
[----:B-1----:R-:W-:Y:S01]  /*1a460*/  IMAD.MOV.U32 R3, RZ, RZ, 0x1c1f ;  /* 0x00001c1fff037424 */ /* 0x002fe200078e00ff */
[----:B------:R-:W-:Y:S02]  /*1a470*/  MOV R2, 0x1a490 ;  /* 0x0001a49000027802 */ /* 0x000fe40000000f00 */
[----:B--234-:R-:W-:Y:S05]  /*1a480*/  CALL.REL.NOINC `($__internal_32_$__cuda_sm70_shflsync_idx_p) ;  /* 0x00000b7000007944 */ /* 0x01cfea0003c00000 */
[----:B------:R-:W-:Y:S01]  /*1a490*/  MOV R4, R211 ;  /* 0x000000d300047202 */ /* 0x000fe20000000f00 */
[----:B------:R-:W-:Y:S05]  /*1a4a0*/  BRA `(.L_x_2233) ;  /* 0xffffc3a000007947 */ /* 0x000fea000383ffff */
.L_x_2162:
[----:B------:R-:W-:Y:S01]  /*1a4b0*/  IMAD.MOV.U32 R212, RZ, RZ, R6 ;  /* 0x000000ffffd47224 */ /* 0x000fe200078e0006 */
[----:B------:R-:W-:Y:S01]  /*1a4c0*/  MOV R211, 0x2 ;  /* 0x0000000200d37802 */ /* 0x000fe20000000f00 */
[----:B------:R-:W-:Y:S01]  /*1a4d0*/  IMAD.MOV.U32 R3, RZ, RZ, 0x1c1f ;  /* 0x00001c1fff037424 */ /* 0x000fe200078e00ff */
[----:B------:R-:W-:Y:S02]  /*1a4e0*/  MOV R2, 0x1a500 ;  /* 0x0001a50000027802 */ /* 0x000fe40000000f00 */
[----:B-1234-:R-:W-:Y:S05]  /*1a4f0*/  CALL.REL.NOINC `($__internal_32_$__cuda_sm70_shflsync_idx_p) ;  /* 0x00000b0000007944 */ /* 0x01efea0003c00000 */
[----:B------:R-:W-:Y:S01]  /*1a500*/  MOV R0, R211 ;  /* 0x000000d300007202 */ /* 0x000fe20000000f00 */
[----:B------:R-:W-:Y:S05]  /*1a510*/  BRA `(.L_x_2234) ;  /* 0xffffc35000007947 */ /* 0x000fea000383ffff */
.L_x_2165:
        /* <DEDUP_REMOVED lines=13> */
.L_x_2169:
[----:B------:R-:W-:Y:S01]  /*1a5f0*/  IMAD.MOV.U32 R212, RZ, RZ, R5 ;  /* 0x000000ffffd47224 */ /* 0x000fe200078e0005 */
[----:B------:R-:W-:Y:S01]  /*1a600*/  MOV R211, RZ ;  /* 0x000000ff00d37202 */ /* 0x000fe20000000f00 */
[----:B------:R-:W-:Y:S01]  /*1a610*/  IMAD.MOV.U32 R3, RZ, RZ, 0x1c1f ;  /* 0x00001c1fff037424 */ /* 0x000fe200078e00ff */
[----:B------:R-:W-:Y:S02]  /*1a620*/  MOV R2, 0x1a640 ;  /* 0x0001a64000027802 */ /* 0x000fe40000000f00 */
[----:B------:R-:W-:Y:S05]  /*1a630*/  CALL.REL.NOINC `($__internal_32_$__cuda_sm70_shflsync_idx_p) ;  /* 0x000009c000007944 */ /* 0x000fea0003c00000 */
[----:B------:R-:W-:Y:S01]  /*1a640*/  MOV R4, R211 ;  /* 0x000000d300047202 */ /* 0x000fe20000000f00 */
[----:B------:R-:W-:Y:S05]  /*1a650*/  BRA `(.L_x_2236) ;  /* 0xffffd3e000007947 */ /* 0x000fea000383ffff */
.L_x_2170:
[----:B------:R-:W-:Y:S01]  /*1a660*/  IMAD.MOV.U32 R212, RZ, RZ, R13 ;  /* 0x000000ffffd47224 */ /* 0x000fe200078e000d */
[----:B------:R-:W-:Y:S01]  /*1a670*/  MOV R211, RZ ;  /* 0x000000ff00d37202 */ /* 0x000fe20000000f00 */
[----:B------:R-:W-:Y:S01]  /*1a680*/  IMAD.MOV.U32 R3, RZ, RZ, 0x1c1f ;  /* 0x00001c1fff037424 */ /* 0x000fe200078e00ff */
[----:B------:R-:W-:Y:S02]  /*1a690*/  MOV R2, 0x1a6b0 ;  /* 0x0001a6b000027802 */ /* 0x000fe40000000f00 */
[----:B-12---:R-:W-:Y:S05]  /*1a6a0*/  CALL.REL.NOINC `($__internal_32_$__cuda_sm70_shflsync_idx_p) ;  /* 0x0000095000007944 */ /* 0x006fea0003c00000 */
[----:B------:R-:W-:Y:S01]  /*1a6b0*/  MOV R0, R211 ;  /* 0x000000d300007202 */ /* 0x000fe20000000f00 */
[----:B------:R-:W-:Y:S05]  /*1a6c0*/  BRA `(.L_x_2237) ;  /* 0xffffd39000007947 */ /* 0x000fea000383ffff */
.L_x_2173:
        /* <DEDUP_REMOVED lines=13> */
.L_x_2176:
[----:B------:R-:W-:Y:S01]  /*1a7a0*/  IMAD.MOV.U32 R212, RZ, RZ, R5 ;  /* 0x000000ffffd47224 */ /* 0x000fe200078e0005 */
[----:B------:R-:W-:Y:S01]  /*1a7b0*/  MOV R211, 0x2 ;  /* 0x0000000200d37802 */ /* 0x000fe20000000f00 */
[----:B-1----:R-:W-:Y:S01]  /*1a7c0*/  IMAD.MOV.U32 R3, RZ, RZ, 0x1c1f ;  /* 0x00001c1fff037424 */ /* 0x002fe200078e00ff */
[----:B------:R-:W-:Y:S02]  /*1a7d0*/  MOV R2, 0x1a7f0 ;  /* 0x0001a7f000027802 */ /* 0x000fe40000000f00 */
[----:B--234-:R-:W-:Y:S05]  /*1a7e0*/  CALL.REL.NOINC `($__internal_32_$__cuda_sm70_shflsync_idx_p) ;  /* 0x0000081000007944 */ /* 0x01cfea0003c00000 */
[----:B------:R-:W-:Y:S01]  /*1a7f0*/  MOV R4, R211 ;  /* 0x000000d300047202 */ /* 0x000fe20000000f00 */
[----:B------:R-:W-:Y:S05]  /*1a800*/  BRA `(.L_x_2239) ;  /* 0xffffd4c000007947 */ /* 0x000fea000383ffff */
.L_x_2177:
[----:B------:R-:W-:Y:S01]  /*1a810*/  IMAD.MOV.U32 R212, RZ, RZ, R13 ;  /* 0x000000ffffd47224 */ /* 0x000fe200078e000d */
[----:B------:R-:W-:Y:S01]  /*1a820*/  MOV R211, 0x2 ;  /* 0x0000000200d37802 */ /* 0x000fe20000000f00 */
[----:B------:R-:W-:Y:S01]  /*1a830*/  IMAD.MOV.U32 R3, RZ, RZ, 0x1c1f ;  /* 0x00001c1fff037424 */ /* 0x000fe200078e00ff */
[----:B------:R-:W-:Y:S02]  /*1a840*/  MOV R2, 0x1a860 ;  /* 0x0001a86000027802 */ /* 0x000fe40000000f00 */
[----:B-1234-:R-:W-:Y:S05]  /*1a850*/  CALL.REL.NOINC `($__internal_32_$__cuda_sm70_shflsync_idx_p) ;  /* 0x000007a000007944 */ /* 0x01efea0003c00000 */
[----:B------:R-:W-:Y:S01]  /*1a860*/  MOV R0, R211 ;  /* 0x000000d300007202 */ /* 0x000fe20000000f00 */
[----:B------:R-:W-:Y:S05]  /*1a870*/  BRA `(.L_x_2240) ;  /* 0xffffd47000007947 */ /* 0x000fea000383ffff */
.L_x_2180:
[----:B------:R-:W-:Y:S01]  /*1a880*/  IMAD.MOV.U32 R212, RZ, RZ, R5 ;  /* 0x000000ffffd47224 */ /* 0x000fe200078e0005 */
[----:B------:R-:W-:Y:S01]  /*1a890*/  MOV R211, 0x3 ;  /* 0x0000000300d37802 */ /* 0x000fe20000000f00 */
[----:B-1----:R-:W-:Y:S01]  /*1a8a0*/  IMAD.MOV.U32 R3, RZ, RZ, 0x1c1f ;  /* 0x00001c1fff037424 */ /* 0x002fe200078e00ff */
[----:B------:R-:W-:-:S02]  /*1a8b0*/  MOV R2, 0x1a8d0 ;  /* 0x0001a8d000027802 */ /* 0x000fc40000000f00 */
[----:B--234-:R-:W-:Y:S05]  /*1a8c0*/  CALL.REL.NOINC `($__internal_32_$__cuda_sm70_shflsync_idx_p) ;  /* 0x0000073000007944 */ /* 0x01cfea0003c00000 */
        /* <DEDUP_REMOVED lines=8> */
.L_x_2182:
[----:B------:R-:W-:Y:S01]  /*1a950*/  IMAD.MOV.U32 R212, RZ, RZ, R80 ;  /* 0x000000ffffd47224 */ /* 0x000fe200078e0050 */
[----:B------:R-:W-:Y:S01]  /*1a960*/  MOV R211, RZ ;  /* 0x000000ff00d37202 */ /* 0x000fe20000000f00 */
[----:B--2---:R-:W-:Y:S01]  /*1a970*/  IMAD.MOV.U32 R3, RZ, RZ, 0x1f ;  /* 0x0000001fff037424 */ /* 0x004fe200078e00ff */
[----:B------:R-:W-:Y:S02]  /*1a980*/  MOV R2, 0x1a9a0 ;  /* 0x0001a9a000027802 */ /* 0x000fe40000000f00 */
[----:B---34-:R-:W-:Y:S05]  /*1a990*/  CALL.REL.NOINC `($__internal_32_$__cuda_sm70_shflsync_idx_p) ;  /* 0x0000066000007944 */ /* 0x018fea0003c00000 */
[----:B------:R-:W-:Y:S01]  /*1a9a0*/  MOV R10, R211 ;  /* 0x000000d3000a7202 */ /* 0x000fe20000000f00 */
[----:B------:R-:W-:Y:S05]  /*1a9b0*/  BRA `(.L_x_2242) ;  /* 0xffffd66000007947 */ /* 0x000fea000383ffff */
.L_x_2183:
[----:B------:R-:W-:Y:S01]  /*1a9c0*/  IMAD.MOV.U32 R212, RZ, RZ, R80 ;  /* 0x000000ffffd47224 */ /* 0x000fe200078e0050 */
[----:B------:R-:W-:Y:S01]  /*1a9d0*/  MOV R211, 0x1 ;  /* 0x0000000100d37802 */ /* 0x000fe20000000f00 */
[----:B--2---:R-:W-:Y:S01]  /*1a9e0*/  IMAD.MOV.U32 R3, RZ, RZ, 0x1f ;  /* 0x0000001fff037424 */ /* 0x004fe200078e00ff */
[----:B------:R-:W-:Y:S02]  /*1a9f0*/  MOV R2, 0x1aa10 ;  /* 0x0001aa1000027802 */ /* 0x000fe40000000f00 */
[----:B-1-34-:R-:W-:Y:S05]  /*1aa00*/  CALL.REL.NOINC `($__internal_32_$__cuda_sm70_shflsync_idx_p) ;  /* 0x000005f000007944 */ /* 0x01afea0003c00000 */
[----:B------:R-:W-:Y:S01]  /*1aa10*/  MOV R9, R211 ;  /* 0x000000d300097202 */ /* 0x000fe20000000f00 */
[----:B------:R-:W-:Y:S05]  /*1aa20*/  BRA `(.L_x_2243) ;  /* 0xffffd61000007947 */ /* 0x000fea000383ffff */
.L_x_2184:
[----:B------:R-:W-:Y:S02]  /*1aa30*/  MOV R3, 0x1 ;  /* 0x0000000100037802 */ /* 0x000fe40000000f00 */
[----:B------:R-:W-:-:S02]  /*1aa40*/  MOV R2, 0x1aa60 ;  /* 0x0001aa6000027802 */ /* 0x000fc40000000f00 */
[----:B-1----:R-:W-:Y:S05]  /*1aa50*/  CALL.REL.NOINC `($__internal_33_$__cuda_sm70_shflsync_up_p) ;  /* 0x000005f000007944 */ /* 0x002fea0003c00000 */
[----:B------:R-:W-:Y:S05]  /*1aa60*/  BRA `(.L_x_2244) ;  /* 0xffffd70000007947 */ /* 0x000fea000383ffff */
.L_x_2185:
[----:B------:R-:W-:Y:S02]  /*1aa70*/  MOV R3, 0x2 ;  /* 0x0000000200037802 */ /* 0x000fe40000000f00 */
[----:B------:R-:W-:-:S02]  /*1aa80*/  MOV R2, 0x1aaa0 ;  /* 0x0001aaa000027802 */ /* 0x000fc40000000f00 */
[----:B-1----:R-:W-:Y:S05]  /*1aa90*/  CALL.REL.NOINC `($__internal_33_$__cuda_sm70_shflsync_up_p) ;  /* 0x000005b000007944 */ /* 0x002fea0003c00000 */
        /* <DEDUP_REMOVED lines=24> */
.L_x_2189:
[----:B------:R-:W-:Y:S02]  /*1ac20*/  MOV R3, 0x1 ;  /* 0x0000000100037802 */ /* 0x000fe40000000f00 */
[----:B------:R-:W-:Y:S02]  /*1ac30*/  MOV R2, 0x1ac50 ;  /* 0x0001ac5000027802 */ /* 0x000fe40000000f00 */
[----:B-1----:R-:W-:Y:S05]  /*1ac40*/  CALL.REL.NOINC `($__internal_33_$__cuda_sm70_shflsync_up_p) ;  /* 0x0000040000007944 */ /* 0x002fea0003c00000 */
[----:B------:R-:W-:Y:S01]  /*1ac50*/  MOV R2, R4 ;  /* 0x0000000400027202 */ /* 0x000fe20000000f00 */
[----:B------:R-:W-:Y:S05]  /*1ac60*/  BRA `(.L_x_2246) ;  /* 0xffffd77000007947 */ /* 0x000fea000383ffff */
.L_x_2190:
[----:B------:R-:W-:Y:S02]  /*1ac70*/  MOV R3, 0x2 ;  /* 0x0000000200037802 */ /* 0x000fe40000000f00 */
[----:B------:R-:W-:Y:S02]  /*1ac80*/  MOV R2, 0x1aca0 ;  /* 0x0001aca000027802 */ /* 0x000fe40000000f00 */
        /* <DEDUP_REMOVED lines=25> */
.L_x_2192:
[----:B------:R-:W-:Y:S02]  /*1ae20*/  SEL R0, RZ, 0x1, P0 ;  /* 0x00000001ff007807 */ /* 0x000fe40000000000 */
[----:B------:R-:W-:Y:S02]  /*1ae30*/  MOV R2, 0x1ae50 ;  /* 0x0001ae5000027802 */ /* 0x000fe40000000f00 */
[----:B-12---:R-:W-:Y:S05]  /*1ae40*/  CALL.REL.NOINC `($__internal_34_$__cuda_sm70_votesync_ballot) ;  /* 0x0000026000007944 */ /* 0x006fea0003c00000 */
[----:B------:R-:W-:Y:S05]  /*1ae50*/  BRA `(.L_x_2248) ;  /* 0xffffd71000007947 */ /* 0x000fea000383ffff */
.L_x_2193:
[----:B------:R-:W-:Y:S01]  /*1ae60*/  IMAD.MOV.U32 R212, RZ, RZ, R6 ;  /* 0x000000ffffd47224 */ /* 0x000fe200078e0006 */
[----:B----4-:R-:W-:Y:S01]  /*1ae70*/  MOV R211, R11 ;  /* 0x0000000b00d37202 */ /* 0x010fe20000000f00 */
[----:B------:R-:W-:Y:S01]  /*1ae80*/  IMAD.MOV.U32 R3, RZ, RZ, 0x1f ;  /* 0x0000001fff037424 */ /* 0x000fe200078e00ff */
[----:B------:R-:W-:Y:S02]  /*1ae90*/  MOV R2, 0x1aeb0 ;  /* 0x0001aeb000027802 */ /* 0x000fe40000000f00 */
[----:B-123--:R-:W-:Y:S05]  /*1aea0*/  CALL.REL.NOINC `($__internal_32_$__cuda_sm70_shflsync_idx_p) ;  /* 0x0000015000007944 */ /* 0x00efea0003c00000 */
[----:B------:R-:W-:Y:S01]  /*1aeb0*/  IMAD.MOV.U32 R6, RZ, RZ, R211 ;  /* 0x000000ffff067224 */ /* 0x000fe200078e00d3 */
[----:B------:R-:W-:Y:S01]  /*1aec0*/  MOV R211, R11 ;  /* 0x0000000b00d37202 */ /* 0x000fe20000000f00 */
[----:B------:R-:W-:Y:S01]  /*1aed0*/  IMAD.MOV.U32 R212, RZ, RZ, R8 ;  /* 0x000000ffffd47224 */ /* 0x000fe200078e0008 */
[----:B------:R-:W-:Y:S02]  /*1aee0*/  MOV R3, 0x1f ;  /* 0x0000001f00037802 */ /* 0x000fe40000000f00 */
[----:B------:R-:W-:-:S02]  /*1aef0*/  MOV R2, 0x1af10 ;  /* 0x0001af1000027802 */ /* 0x000fc40000000f00 */
[----:B------:R-:W-:Y:S05]  /*1af00*/  CALL.REL.NOINC `($__internal_32_$__cuda_sm70_shflsync_idx_p) ;  /* 0x000000f000007944 */ /* 0x000fea0003c00000 */
[----:B------:R-:W-:Y:S01]  /*1af10*/  MOV R5, R211 ;  /* 0x000000d300057202 */ /* 0x000fe20000000f00 */
[----:B------:R-:W-:Y:S05]  /*1af20*/  BRA `(.L_x_2249) ;  /* 0xffffd68000007947 */ /* 0x000fea000383ffff */
.L_x_2196:
[----:B------:R-:W-:Y:S01]  /*1af30*/  IMAD.MOV.U32 R212, RZ, RZ, R4 ;  /* 0x000000ffffd47224 */ /* 0x000fe200078e0004 */
[----:B------:R-:W-:Y:S01]  /*1af40*/  MOV R211, R0 ;  /* 0x0000000000d37202 */ /* 0x000fe20000000f00 */
[----:B------:R-:W-:Y:S01]  /*1af50*/  IMAD.MOV.U32 R3, RZ, RZ, 0x1f ;  /* 0x0000001fff037424 */ /* 0x000fe200078e00ff */
[----:B------:R-:W-:-:S02]  /*1af60*/  MOV R2, 0x1af80 ;  /* 0x0001af8000027802 */ /* 0x000fc40000000f00 */
[----:B-12-4-:R-:W-:Y:S05]  /*1af70*/  CALL.REL.NOINC `($__internal_32_$__cuda_sm70_shflsync_idx_p) ;  /* 0x0000008000007944 */ /* 0x016fea0003c00000 */
[----:B------:R-:W-:Y:S01]  /*1af80*/  MOV R13, R211 ;  /* 0x000000d3000d7202 */ /* 0x000fe20000000f00 */
[----:B------:R-:W-:Y:S05]  /*1af90*/  BRA `(.L_x_2195) ;  /* 0xffffd67000007947 */ /* 0x000fea000383ffff */
        .weak           $__internal_31_$__cuda_sm70_shflsync_bfly_p
        .type           $__internal_31_$__cuda_sm70_shflsync_bfly_p,@function
        .size           $__internal_31_$__cuda_sm70_shflsync_bfly_p,($__internal_32_$__cuda_sm70_shflsync_idx_p - $__internal_31_$__cuda_sm70_shflsync_bfly_p)
$__internal_31_$__cuda_sm70_shflsync_bfly_p:
[----:B------:R-:W-:Y:S02]  /*1afa0*/  MOV R173, 0xffffffff ;  /* 0xffffffff00ad7802 */ /* 0x000fe40000000f00 */
[----:B------:R-:W-:-:S02]  /*1afb0*/  MOV R3, 0x1f ;  /* 0x0000001f00037802 */ /* 0x000fc40000000f00 */
[----:B------:R-:W-:Y:S04]  /*1afc0*/  WARPSYNC R173 ;  /* 0x000000ad00007348 */ /* 0x000fe80003800000 */
[----:B------:R1:W2:Y:S02]  /*1afd0*/  SHFL.BFLY PT, R0, R4, R0, R3 ;  /* 0x0c00000004007389 */ /* 0x0002a400000e0003 */
[----:B-1----:R-:W-:-:S04]  /*1afe0*/  MOV R3, 0x0 ;  /* 0x0000000000037802 */ /* 0x002fc80000000f00 */
[----:B--2---:R-:W-:Y:S05]  /*1aff0*/  RET.REL.NODEC R2 `(_ZN7cutlass13device_kernelIN5flash19enable_sm80_to_sm89INS1_16FlashAttnFwdSm80INS1_25CollectiveMainloopFwdSm80ILi4ELi1ELb0EN4cute5tupleIJNS5_1CILi128EEENS7_ILi48EEENS7_ILi96EEEEEELi96ENS_6half_tEfNS_4arch4Sm80ELb0ELb0ELb0ELb1ELb1ELb1ELb1ELb1EEENS1_21CollectiveEpilogueFwdINS6_IJS8_SA_S9_EEENS6_IJNS7_ILi1EEESI_SI_EEESC_SE_Li128ELb1ELb1ELb1ELb0EEENS1_36VarlenDynamicPersistentTileSchedulerILi128ELi48ELi128ELi128ELb1ELb1ELb0ELb0ELb1ELb1EEEEEEEEEvNT_6ParamsE) ;  /* 0xfffe500002007950 */ /* 0x004fea0003c3ffff */
        .weak           $__internal_32_$__cuda_sm70_shflsync_idx_p
        .type           $__internal_32_$__cuda_sm70_shflsync_idx_p,@function
        .size           $__internal_32_$__cuda_sm70_shflsync_idx_p,($__internal_33_$__cuda_sm70_shflsync_up_p - $__internal_32_$__cuda_sm70_shflsync_idx_p)
$__internal_32_$__cuda_sm70_shflsync_idx_p:
[----:B------:R-:W-:-:S04]  /*1b000*/  MOV R215, 0xffffffff ;  /* 0xffffffff00d77802 */ /* 0x000fc80000000f00 */
[----:B------:R-:W-:Y:S04]  /*1b010*/  WARPSYNC R215 ;  /* 0x000000d700007348 */ /* 0x000fe80003800000 */
[----:B------:R1:W2:Y:S02]  /*1b020*/  SHFL.IDX PT, R211, R212, R211, R3 ;  /* 0x000000d3d4d37389 */ /* 0x0002a400000e0003 */
[----:B-1----:R-:W-:-:S04]  /*1b030*/  MOV R3, 0x0 ;  /* 0x0000000000037802 */ /* 0x002fc80000000f00 */
[----:B--2---:R-:W-:Y:S05]  /*1b040*/  RET.REL.NODEC R2 `(_ZN7cutlass13device_kernelIN5flash19enable_sm80_to_sm89INS1_16FlashAttnFwdSm80INS1_25CollectiveMainloopFwdSm80ILi4ELi1ELb0EN4cute5tupleIJNS5_1CILi128EEENS7_ILi48EEENS7_ILi96EEEEEELi96ENS_6half_tEfNS_4arch4Sm80ELb0ELb0ELb0ELb1ELb1ELb1ELb1ELb1EEENS1_21CollectiveEpilogueFwdINS6_IJS8_SA_S9_EEENS6_IJNS7_ILi1EEESI_SI_EEESC_SE_Li128ELb1ELb1ELb1ELb0EEENS1_36VarlenDynamicPersistentTileSchedulerILi128ELi48ELi128ELi128ELb1ELb1ELb0ELb0ELb1ELb1EEEEEEEEEvNT_6ParamsE) ;  /* 0xfffe4fb002007950 */ /* 0x004fea0003c3ffff */
        .weak           $__internal_33_$__cuda_sm70_shflsync_up_p
        .type           $__internal_33_$__cuda_sm70_shflsync_up_p,@function
        .size           $__internal_33_$__cuda_sm70_shflsync_up_p,($__internal_34_$__cuda_sm70_votesync_ballot - $__internal_33_$__cuda_sm70_shflsync_up_p)
$__internal_33_$__cuda_sm70_shflsync_up_p:
[----:B------:R-:W-:Y:S02]  /*1b050*/  MOV R4, RZ ;  /* 0x000000ff00047202 */ /* 0x000fe40000000f00 */
[----:B------:R-:W-:-:S04]  /*1b060*/  MOV R11, 0xffffffff ;  /* 0xffffffff000b7802 */ /* 0x000fc80000000f00 */
[----:B------:R-:W-:Y:S04]  /*1b070*/  WARPSYNC R11 ;  /* 0x0000000b00007348 */ /* 0x000fe80003800000 */
[----:B------:R1:W2:Y:S02]  /*1b080*/  SHFL.UP PT, R4, R0, R3, R4 ;  /* 0x0400000300047389 */ /* 0x0002a400000e0004 */
[----:B-1----:R-:W-:-:S04]  /*1b090*/  MOV R3, 0x0 ;  /* 0x0000000000037802 */ /* 0x002fc80000000f00 */
[----:B--2---:R-:W-:Y:S05]  /*1b0a0*/  RET.REL.NODEC R2 `(_ZN7cutlass13device_kernelIN5flash19enable_sm80_to_sm89INS1_16FlashAttnFwdSm80INS1_25CollectiveMainloopFwdSm80ILi4ELi1ELb0EN4cute5tupleIJNS5_1CILi128EEENS7_ILi48EEENS7_ILi96EEEEEELi96ENS_6half_tEfNS_4arch4Sm80ELb0ELb0ELb0ELb1ELb1ELb1ELb1ELb1EEENS1_21CollectiveEpilogueFwdINS6_IJS8_SA_S9_EEENS6_IJNS7_ILi1EEESI_SI_EEESC_SE_Li128ELb1ELb1ELb1ELb0EEENS1_36VarlenDynamicPersistentTileSchedulerILi128ELi48ELi128ELi128ELb1ELb1ELb0ELb0ELb1ELb1EEEEEEEEEvNT_6ParamsE) ;  /* 0xfffe4f5002007950 */ /* 0x004fea0003c3ffff */
        .weak           $__internal_34_$__cuda_sm70_votesync_ballot
        .type           $__internal_34_$__cuda_sm70_votesync_ballot,@function
        .size           $__internal_34_$__cuda_sm70_votesync_ballot,(.L_x_3670 - $__internal_34_$__cuda_sm70_votesync_ballot)
$__internal_34_$__cuda_sm70_votesync_ballot:
[----:B------:R-:W-:Y:S01]  /*1b0b0*/  ISETP.NE.U32.AND P0, PT, R0, 0x1, PT ;  /* 0x000000010000780c */ /* 0x000fe20003f05070 */
[----:B------:R-:W-:-:S04]  /*1b0c0*/  IMAD.MOV.U32 R3, RZ, RZ, -0x1 ;  /* 0xffffffffff037424 */ /* 0x000fc800078e00ff */
[----:B------:R-:W-:Y:S08]  /*1b0d0*/  WARPSYNC R3 ;  /* 0x0000000300007348 */ /* 0x000ff00003800000 */
[----:B------:R-:W-:-:S04]  /*1b0e0*/  VOTE.ANY R0, PT, !P0 ;  /* 0x0000000000007806 */ /* 0x000fc800040e0100 */
[----:B------:R-:W-:Y:S01]  /*1b0f0*/  LOP3.LUT R0, R0, R3, RZ, 0xc0, !PT ;  /* 0x0000000300007212 */ /* 0x000fe200078ec0ff */
[----:B------:R-:W-:-:S04]  /*1b100*/  IMAD.MOV.U32 R3, RZ, RZ, 0x0 ;  /* 0x00000000ff037424 */ /* 0x000fc800078e00ff */
[----:B------:R-:W-:Y:S05]  /*1b110*/  RET.REL.NODEC R2 `(_ZN7cutlass13device_kernelIN5flash19enable_sm80_to_sm89INS1_16FlashAttnFwdSm80INS1_25CollectiveMainloopFwdSm80ILi4ELi1ELb0EN4cute5tupleIJNS5_1CILi128EEENS7_ILi48EEENS7_ILi96EEEEEELi96ENS_6half_tEfNS_4arch4Sm80ELb0ELb0ELb0ELb1ELb1ELb1ELb1ELb1EEENS1_21CollectiveEpilogueFwdINS6_IJS8_SA_S9_EEENS6_IJNS7_ILi1EEESI_SI_EEESC_SE_Li128ELb1ELb1ELb1ELb0EEENS1_36VarlenDynamicPersistentTileSchedulerILi128ELi48ELi128ELi128ELb1ELb1ELb0ELb0ELb1ELb1EEEEEEEEEvNT_6ParamsE) ;  /* 0xfffe4ee002007950 */ /* 0x000fea0003c3ffff */
.L_x_2250:
        /* <DEDUP_REMOVED lines=14> */
.L_x_3670:


//--------------------- .text._ZN7cutlass13device_kernelIN5flash19enable_sm80_to_sm89INS1_16FlashAttnFwdSm80INS1_25CollectiveMainloopFwdSm80ILi4ELi1ELb0EN4cute5tupleIJNS5_1CILi128EEENS7_ILi48EEENS7_ILi96EEEEEELi96ENS_6half_tEfNS_4arch4Sm80ELb0ELb1ELb0ELb0ELb1ELb0ELb1ELb1EEENS1_21CollectiveEpilogueFwdINS6_IJS8_SA_S9_EEENS6_IJNS7_ILi1EEESI_SI_EEESC_SE_Li128ELb0ELb1ELb1ELb0EEENS1_19SingleTileSchedulerILb0ELb1ELb1ELi128EEEEEEEEEvNT_6ParamsE --------------------------
	.section	.text._ZN7cutlass13device_kernelIN5flash19enable_sm80_to_sm89INS1_16FlashAttnFwdSm80INS1_25CollectiveMainloopFwdSm80ILi4ELi1ELb0EN4cute5tupleIJNS5_1CILi128EEENS7_ILi48EEENS7_ILi96EEEEEELi96ENS_6half_tEfNS_4arch4Sm80ELb0ELb1ELb0ELb0ELb1ELb0ELb1ELb1EEENS1_21CollectiveEpilogueFwdINS6_IJS8_SA_S9_EEENS6_IJNS7_ILi1EEESI_SI_EEESC_SE_Li128ELb0ELb1ELb1ELb0EEENS1_19SingleTileSchedulerILb0ELb1ELb1ELi128EEEEEEEEEvNT_6ParamsE,"ax",@progbits
	.sectioninfo	@"SHI_REGISTERS=255"
	.align	128
.text._ZN7cutlass13device_kernelIN5flash19enable_sm80_to_sm89INS1_16FlashAttnFwdSm80INS1_25CollectiveMainloopFwdSm80ILi4ELi1ELb0EN4cute5tupleIJNS5_1CILi128EEENS7_ILi48EEENS7_ILi96EEEEEELi96ENS_6half_tEfNS_4arch4Sm80ELb0ELb1ELb0ELb0ELb1ELb0ELb1ELb1EEENS1_21CollectiveEpilogueFwdINS6_IJS8_SA_S9_EEENS6_IJNS7_ILi1EEESI_SI_EEESC_SE_Li128ELb0ELb1ELb1ELb0EEENS1_19SingleTileSchedulerILb0ELb1ELb1ELi128EEEEEEEEEvNT_6ParamsE:
        .type           _ZN7cutlass13device_kernelIN5flash19enable_sm80_to_sm89INS1_16FlashAttnFwdSm80INS1_25CollectiveMainloopFwdSm80ILi4ELi1ELb0EN4cute5tupleIJNS5_1CILi128EEENS7_ILi48EEENS7_ILi96EEEEEELi96ENS_6half_tEfNS_4arch4Sm80ELb0ELb1ELb0ELb0ELb1ELb0ELb1ELb1EEENS1_21CollectiveEpilogueFwdINS6_IJS8_SA_S9_EEENS6_IJNS7_ILi1EEESI_SI_EEESC_SE_Li128ELb0ELb1ELb1ELb0EEENS1_19SingleTileSchedulerILb0ELb1ELb1ELi128EEEEEEEEEvNT_6ParamsE,@function
        .size           _ZN7cutlass13device_kernelIN5flash19enable_sm80_to_sm89INS1_16FlashAttnFwdSm80INS1_25CollectiveMainloopFwdSm80ILi4ELi1ELb0EN4cute5tupleIJNS5_1CILi128EEENS7_ILi48EEENS7_ILi96EEEEEELi96ENS_6half_tEfNS_4arch4Sm80ELb0ELb1ELb0ELb0ELb1ELb0ELb1ELb1EEENS1_21CollectiveEpilogueFwdINS6_IJS8_SA_S9_EEENS6_IJNS7_ILi1EEESI_SI_EEESC_SE_Li128ELb0ELb1ELb1ELb0EEENS1_19SingleTileSchedulerILb0ELb1ELb1ELi128EEEEEEEEEvNT_6ParamsE,(.L_x_3675 - _ZN7cutlass13device_kernelIN5flash19enable_sm80_to_sm89INS1_16FlashAttnFwdSm80INS1_25CollectiveMainloopFwdSm80ILi4ELi1ELb0EN4cute5tupleIJNS5_1CILi128EEENS7_ILi48EEENS7_ILi96EEEEEELi96ENS_6half_tEfNS_4arch4Sm80ELb0ELb1ELb0ELb0ELb1ELb0ELb1ELb1EEENS1_21CollectiveEpilogueFwdINS6_IJS8_SA_S9_EEENS6_IJNS7_ILi1EEESI_SI_EEESC_SE_Li128ELb0ELb1ELb1ELb0EEENS1_19SingleTileSchedulerILb0ELb1ELb1ELi128EEEEEEEEEvNT_6ParamsE)
        .other          _ZN7cutlass13device_kernelIN5flash19enable_sm80_to_sm89INS1_16FlashAttnFwdSm80INS1_25CollectiveMainloopFwdSm80ILi4ELi1ELb0EN4cute5tupleIJNS5_1CILi128EEENS7_ILi48EEENS7_ILi96EEEEEELi96ENS_6half_tEfNS_4arch4Sm80ELb0ELb1ELb0ELb0ELb1ELb0ELb1ELb1EEENS1_21CollectiveEpilogueFwdINS6_IJS8_SA_S9_EEENS6_IJNS7_ILi1EEESI_SI_EEESC_SE_Li128ELb0ELb1ELb1ELb0EEENS1_19SingleTileSchedulerILb0ELb1ELb1ELi128EEEEEEEEEvNT_6ParamsE,@"STO_CUDA_ENTRY STV_DEFAULT"
_ZN7cutlass13device_kernelIN5flash19enable_sm80_to_sm89INS1_16FlashAttnFwdSm80INS1_25CollectiveMainloopFwdSm80ILi4ELi1ELb0EN4cute5tupleIJNS5_1CILi128EEENS7_ILi48EEENS7_ILi96EEEEEELi96ENS_6half_tEfNS_4arch4Sm80ELb0ELb1ELb0ELb0ELb1ELb0ELb1ELb1EEENS1_21CollectiveEpilogueFwdINS6_IJS8_SA_S9_EEENS6_IJNS7_ILi1EEESI_SI_EEESC_SE_Li128ELb0ELb1ELb1ELb0EEENS1_19SingleTileSchedulerILb0ELb1ELb1ELi128EEEEEEEEEvNT_6ParamsE:
        /* <DEDUP_REMOVED lines=17> */
.L_x_2251:
[----:B------:R-:W-:Y:S02]  /*0110*/  ULDC.64 UR4, c[0x0][0x550] ;  /* 0x0001540000047ab9 */ /* 0x000fe40000000a00 */
[----:B------:R-:W-:Y:S02]  /*0120*/  UISETP.NE.AND UP0, UPT, UR4, 0x1, UPT ;  /* 0x000000010400788c */ /* 0x000fe4000bf05270 */
[----:B------:R-:W-:-:S02]  /*0130*/  UIMAD.WIDE.U32 UR10, UR7, UR5, URZ ;  /* 0x00000005070a72a5 */ /* 0x000fc4000f8e003f */
[----:B------:R-:W-:Y:S02]  /*0140*/  ULDC UR4, c[0x0][0x558] ;  /* 0x0001560000047ab9 */ /* 0x000fe40000000800 */
[----:B------:R-:W-:-:S05]  /*0150*/  UMOV UR8, UR7 ;  /* 0x0000000700087c82 */ /* 0x000fca0008000000 */
[----:B------:R-:W-:-:S03]  /*0160*/  @UP0 USHF.R.U32.HI UR8, URZ, UR4, UR11 ;  /* 0x000000043f080299 */ /* 0x000fc6000801160b */
.L_x_2252:
        /* <DEDUP_REMOVED lines=51> */
.L_x_2254:
[----:B------:R-:W-:Y:S02]  /*04a0*/  ULDC UR4, c[0x0][0x32c] ;  /* 0x0000cb0000047ab9 */ /* 0x000fe40000000800 */
[----:B------:R-:W-:-:S03]  /*04b0*/  UISETP.NE.AND UP0, UPT, UR11, UR4, UPT ;  /* 0x000000040b00728c */ /* 0x000fc6000bf05270 */
[----:B------:R-:W-:Y:S02]  /*04c0*/  ULDC.64 UR4, c[0x0][0x330] ;  /* 0x0000cc0000047ab9 */ /* 0x000fe40000000a00 */
[----:B------:R-:W-:-:S07]  /*04d0*/  UIMAD.WIDE.U32 UR16, UR14, UR4, URZ ;  /* 0x000000040e1072a5 */ /* 0x000fce000f8e003f */
[----:B------:R-:W-:Y:S02]  /*04e0*/  @UP0 UMOV UR11, UR17 ;  /* 0x00000011000b0c82 */ /* 0x000fe40008000000 */
[----:B------:R-:W-:Y:S02]  /*04f0*/  @UP0 USHF.R.U32.HI UR14, URZ, UR5, UR11 ;  /* 0x000000053f0e0299 */ /* 0x000fe4000801160b */
.L_x_2255:
[----:B------:R-:W-:Y:S02]  /*0500*/  ULDC UR4, c[0x0][0x32c] ;  /* 0x0000cb0000047ab9 */ /* 0x000fe40000000800 */
[----:B------:R-:W-:-:S04]  /*0510*/  UIMAD UR4, UR14, UR4, UR4 ;  /* 0x000000040e0472a4 */ /* 0x000fc8000f8e0204 */
[----:B------:R-:W-:-:S04]  /*0520*/  UISETP.LT.AND UP0, UPT, UR10, UR4, UPT ;  /* 0x000000040a00728c */ /* 0x000fc8000bf01270 */
[----:B------:R-:W-:Y:S02]  /*0530*/  USEL UR10, UR10, UR4, UP0 ;  /* 0x000000040a0a7287 */ /* 0x000fe40008000000 */
.L_x_2253:
        /* <DEDUP_REMOVED lines=33> */
.L_x_2257:
[----:B------:R-:W-:-:S04]  /*0750*/  MOV R0, c[0x0][0x32c] ;  /* 0x0000cb0000007a02 */ /* 0x000fc80000000f00 */
[----:B------:R-:W-:-:S13]  /*0760*/  ISETP.NE.AND P0, PT, R0, 0x1, PT ;  /* 0x000000010000780c */ /* 0x000fda0003f05270 */
[----:B------:R-:W-:-:S05]  /*0770*/  @P0 IMAD.HI.U32 R0, R3, c[0x0][0x330], RZ ;  /* 0x0000cc0003000a27 */ /* 0x000fca00078e00ff */
[----:B------:R-:W-:-:S05]  /*0780*/  @P0 SHF.R.U32.HI R3, RZ, c[0x0][0x334], R0 ;  /* 0x0000cd00ff030a19 */ /* 0x000fca0000011600 */
.L_x_2258:
[----:B------:R-:W-:-:S05]  /*0790*/  IMAD R3, R3, c[0x0][0x32c], RZ ;  /* 0x0000cb0003037a24 */ /* 0x000fca00078e02ff */
[----:B------:R-:W-:-:S05]  /*07a0*/  IMNMX R2, R2, R3, !PT ;  /* 0x0000000302027217 */ /* 0x000fca0007800200 */
.L_x_2256:
        /* <DEDUP_REMOVED lines=39> */
.L_x_2259:
        /* <DEDUP_REMOVED lines=72> */
[CC--:B------:R-:W-:Y:S01]  /*0ea0*/  LEA.HI R238, R11.reuse, R224.reuse, RZ, 0x2 ;  /* 0x000000e00bee7211 */ /* 0x0c0fe200078f10ff */
        /* <DEDUP_REMOVED lines=12> */
[C---:B------:R-:W-:Y:S01]  /*0f70*/  IMAD R227, R93.reuse, 0x20, R238 ;  /* 0x000000205de37824 */ /* 0x040fe200078e02ee */
[----:B------:R-:W-:Y:S01]  /*0f80*/  UIMAD UR10, UR10, UR4, URZ ;  /* 0x000000040a0a72a4 */ /* 0x000fe2000f8e023f */
[----:B------:R-:W-:Y:S01]  /*0f90*/  SHF.R.S32.HI R14, RZ, 0x3, R15 ;  /* 0x00000003ff0e7819 */ /* 0x000fe2000001140f */
[----:B------:R-:W-:Y:S01]  /*0fa0*/  UIMAD.WIDE.U32 UR16, UR6, UR4, UR16 ;  /* 0x00000004061072a5 */ /* 0x000fe2000f8e0010 */
[----:B------:R-:W-:Y:S01]  /*0fb0*/  IMAD.SHL.U32 R230, R93, 0x8, RZ ;  /* 0x000000085de67824 */ /* 0x000fe200078e00ff */
[----:B------:R-:W-:Y:S01]  /*0fc0*/  UIMAD UR5, UR6, UR5, UR10 ;  /* 0x00000005060572a4 */ /* 0x000fe2000f8e020a */
[----:B------:R-:W-:Y:S01]  /*0fd0*/  LEA.HI R96, R11, R224, RZ, 0x5 ;  /* 0x000000e00b607211 */ /* 0x000fe200078f28ff */
[----:B------:R-:W-:Y:S01]  /*0fe0*/  ULDC UR4, c[0x0][0x168] ;  /* 0x00005a0000047ab9 */ /* 0x000fe20000000800 */
[----:B------:R-:W-:Y:S01]  /*0ff0*/  BSSY B0, `(.L_x_2261) ;  /* 0x000004a000007945 */ /* 0x000fe20003800000 */
[----:B------:R-:W-:Y:S01]  /*1000*/  UIADD3 UR5, UR17, UR5, URZ ;  /* 0x0000000511057290 */ /* 0x000fe2000fffe03f */
[----:B------:R-:W-:Y:S01]  /*1010*/  IMAD.U32 R13, RZ, RZ, UR17 ;  /* 0x00000011ff0d7e24 */ /* 0x000fe2000f8e00ff */
[----:B-1----:R-:W-:Y:S01]  /*1020*/  IADD3 R2, R227, UR15, RZ ;  /* 0x0000000fe3027c10 */ /* 0x002fe2000fffe0ff */
[----:B------:R-:W-:Y:S01]  /*1030*/  IMAD.U32 R12, RZ, RZ, UR16 ;  /* 0x00000010ff0c7e24 */ /* 0x000fe2000f8e00ff */
[----:B------:R-:W-:Y:S01]  /*1040*/  SHF.R.S32.HI R95, RZ, 0x5, R96 ;  /* 0x00000005ff5f7819 */ /* 0x000fe20000011460 */
[----:B------:R-:W-:Y:S01]  /*1050*/  IMAD.MOV.U32 R223, RZ, RZ, -0x1 ;  /* 0xffffffffffdf7424 */ /* 0x000fe200078e00ff */
[----:B------:R-:W-:Y:S01]  /*1060*/  IADD3 R229, R230, 0x20, RZ ;  /* 0x00000020e6e57810 */ /* 0x000fe20007ffe0ff */
[----:B------:R-:W-:Y:S01]  /*1070*/  @P1 IMAD.HI.U32 R3, R2, c[0x0][0x2c8], RZ ;  /* 0x0000b20002031a27 */ /* 0x000fe200078e00ff */
[----:B------:R-:W-:-:S02]  /*1080*/  IADD3 R228, R230, 0x40, RZ ;  /* 0x00000040e6e47810 */ /* 0x000fc40007ffe0ff */
[----:B------:R-:W-:Y:S01]  /*1090*/  ISETP.GE.AND P4, PT, R229, c[0x0][0x198], PT ;  /* 0x00006600e5007a0c */ /* 0x000fe20003f86270 */
[----:B------:R-:W-:Y:S01]  /*10a0*/  IMAD.MOV.U32 R4, RZ, RZ, R2 ;  /* 0x000000ffff047224 */ /* 0x000fe200078e0002 */
[----:B------:R-:W-:Y:S01]  /*10b0*/  @P0 SHF.R.U32.HI R4, RZ, c[0x0][0x2cc], R3 ;  /* 0x0000b300ff040a19 */ /* 0x000fe20000011603 */
[----:B------:R-:W-:Y:S01]  /*10c0*/  IMAD.U32 R13, RZ, RZ, UR5 ;  /* 0x00000005ff0d7e24 */ /* 0x000fe2000f8e00ff */
[----:B------:R-:W-:Y:S01]  /*10d0*/  ULDC UR5, c[0x0][0x2c4] ;  /* 0x0000b10000057ab9 */ /* 0x000fe20000000800 */
[----:B------:R-:W-:Y:S01]  /*10e0*/  ISETP.GE.AND P3, PT, R228, c[0x0][0x198], PT ;  /* 0x00006600e4007a0c */ /* 0x000fe20003f66270 */
[----:B------:R-:W-:Y:S01]  /*10f0*/  UIMAD UR4, UR5, UR4, URZ ;  /* 0x00000004050472a4 */ /* 0x000fe2000f8e023f */
[--C-:B------:R-:W-:Y:S01]  /*1100*/  IMAD.MOV R5, RZ, RZ, -R4.reuse ;  /* 0x000000ffff057224 */ /* 0x100fe200078e0a04 */
[----:B------:R-:W-:Y:S01]  /*1110*/  SHF.R.S32.HI R3, RZ, 0x1f, R4 ;  /* 0x0000001fff037819 */ /* 0x000fe20000011404 */
[----:B------:R-:W-:-:S04]  /*1120*/  IMAD.WIDE.U32 R12, R4, c[0x0][0x1b0], R12 ;  /* 0x00006c00040c7a25 */ /* 0x000fc800078e000c */
[----:B------:R-:W-:Y:S02]  /*1130*/  IMAD R2, R5, c[0x0][0x2c4], R2 ;  /* 0x0000b10005027a24 */ /* 0x000fe400078e0202 */
[----:B------:R-:W-:Y:S02]  /*1140*/  IMAD R3, R3, c[0x0][0x1b0], RZ ;  /* 0x00006c0003037a24 */ /* 0x000fe400078e02ff */
[----:B------:R-:W-:Y:S01]  /*1150*/  IMAD.SHL.U32 R5, R14, 0x40, RZ ;  /* 0x000000400e057824 */ /* 0x000fe200078e00ff */
[----:B------:R-:W-:Y:S01]  /*1160*/  SHF.R.S32.HI R9, RZ, 0x1f, R2 ;  /* 0x0000001fff097819 */ /* 0x000fe20000011402 */
[----:B------:R-:W-:-:S03]  /*1170*/  IMAD R3, R4, c[0x0][0x1b4], R3 ;  /* 0x00006d0004037a24 */ /* 0x000fc600078e0203 */
[----:B------:R-:W-:Y:S01]  /*1180*/  LOP3.LUT R5, R5, 0xc0, RZ, 0xc0, !PT ;  /* 0x000000c005057812 */ /* 0x000fe200078ec0ff */
[----:B------:R-:W-:Y:S02]  /*1190*/  IMAD R9, R9, c[0x0][0x1a8], RZ ;  /* 0x00006a0009097a24 */ /* 0x000fe400078e02ff */
[----:B------:R-:W-:Y:S01]  /*11a0*/  IMAD.IADD R13, R13, 0x1, R3 ;  /* 0x000000010d0d7824 */ /* 0x000fe200078e0203 */
[----:B------:R-:W-:Y:S01]  /*11b0*/  SHF.R.U32.HI R6, RZ, 0x3, R5 ;  /* 0x00000003ff067819 */ /* 0x000fe20000011605 */
[C---:B------:R-:W-:Y:S01]  /*11c0*/  IMAD R9, R2.reuse, c[0x0][0x1ac], R9 ;  /* 0x00006b0002097a24 */ /* 0x040fe200078e0209 */
[----:B------:R-:W-:Y:S01]  /*11d0*/  LOP3.LUT R5, R5, 0x18, R230, 0xf8, !PT ;  /* 0x0000001805057812 */ /* 0x000fe200078ef8e6 */
[----:B------:R-:W-:Y:S01]  /*11e0*/  IMAD.WIDE.U32 R2, R2, c[0x0][0x1a8], R12 ;  /* 0x00006a0002027a25 */ /* 0x000fe200078e000c */
[----:B------:R-:W-:-:S03]  /*11f0*/  LOP3.LUT R13, R7, 0xfffffff0, RZ, 0xc0, !PT ;  /* 0xfffffff0070d7812 */ /* 0x000fc600078ec0ff */
[----:B------:R-:W-:Y:S01]  /*1200*/  IMAD.IADD R4, R3, 0x1, R9 ;  /* 0x0000000103047824 */ /* 0x000fe200078e0209 */
[----:B------:R-:W-:Y:S01]  /*1210*/  LEA R8, P0, R2, c[0x0][0x160], 0x1 ;  /* 0x0000580002087a11 */ /* 0x000fe200078008ff */
[----:B------:R-:W-:Y:S01]  /*1220*/  IMAD.IADD R10, R224, 0x1, -R13 ;  /* 0x00000001e00a7824 */ /* 0x000fe200078e0a0d */
[----:B------:R-:W-:Y:S02]  /*1230*/  LOP3.LUT R3, R5, R6, RZ, 0x3c, !PT ;  /* 0x0000000605037212 */ /* 0x000fe400078e3cff */
[----:B------:R-:W-:Y:S01]  /*1240*/  LEA.HI.X R4, R2, c[0x0][0x164], R4, 0x1, P0 ;  /* 0x0000590002047a11 */ /* 0x000fe200000f0c04 */
[----:B------:R1:W3:Y:S01]  /*1250*/  SHFL.IDX PT, R16, R8, RZ, 0x1c1f ;  /* 0x001c1fff08107589 */ /* 0x0002e200000e0000 */
[----:B------:R-:W-:Y:S02]  /*1260*/  LEA.HI R97, R10, R10, RZ, 0x1 ;  /* 0x0000000a0a617211 */ /* 0x000fe400078f08ff */
[----:B------:R-:W-:Y:S01]  /*1270*/  IADD3 R2, R238, UR15, RZ ;  /* 0x0000000fee027c10 */ /* 0x000fe2000fffe0ff */
[----:B------:R1:W4:Y:S01]  /*1280*/  SHFL.IDX PT, R17, R4, RZ, 0x1c1f ;  /* 0x001c1fff04117589 */ /* 0x00032200000e0000 */
[----:B------:R-:W-:-:S02]  /*1290*/  SHF.R.S32.HI R9, RZ, 0x1, R97 ;  /* 0x00000001ff097819 */ /* 0x000fc40000011461 */
[----:B------:R-:W-:Y:S02]  /*12a0*/  SHF.R.S32.HI R12, RZ, 0x1f, R97 ;  /* 0x0000001fff0c7819 */ /* 0x000fe40000011461 */
[----:B------:R-:W-:Y:S02]  /*12b0*/  LEA.HI R5, R238, R238, RZ, 0x1 ;  /* 0x000000eeee057211 */ /* 0x000fe400078f08ff */
[----:B------:R-:W-:Y:S02]  /*12c0*/  LEA.HI R12, R12, R9, RZ, 0x2 ;  /* 0x000000090c0c7211 */ /* 0x000fe400078f10ff */
[----:B------:R-:W-:Y:S02]  /*12d0*/  ISETP.GE.AND P0, PT, R2, UR4, PT ;  /* 0x0000000402007c0c */ /* 0x000fe4000bf06270 */
[----:B------:R-:W-:Y:S02]  /*12e0*/  LOP3.LUT R12, R12, 0xfffffffc, RZ, 0xc0, !PT ;  /* 0xfffffffc0c0c7812 */ /* 0x000fe400078ec0ff */
[----:B------:R-:W-:-:S03]  /*12f0*/  LOP3.LUT R5, R5, 0x7fffffe, RZ, 0xc0, !PT ;  /* 0x07fffffe05057812 */ /* 0x000fc600078ec0ff */
[----:B------:R-:W-:Y:S02]  /*1300*/  IMAD.IADD R12, R9, 0x1, -R12 ;  /* 0x00000001090c7824 */ /* 0x000fe400078e0a0c */
[----:B------:R-:W-:-:S03]  /*1310*/  IMAD.IADD R220, R238, 0x1, -R5 ;  /* 0x00000001eedc7824 */ /* 0x000fc600078e0a05 */
[----:B------:R-:W-:Y:S01]  /*1320*/  LOP3.LUT P1, RZ, R12, 0x2, RZ, 0xc0, !PT ;  /* 0x000000020cff7812 */ /* 0x000fe2000782c0ff */
[----:B------:R-:W-:-:S04]  /*1330*/  IMAD R220, R95, 0x8, R220 ;  /* 0x000000085fdc7824 */ /* 0x000fc800078e02dc */
        /* <DEDUP_REMOVED lines=8> */
[----:B------:R-:W-:Y:S01]  /*13c0*/  IMAD.WIDE R18, R230, 0x2, R16 ;  /* 0x00000002e6127825 */ /* 0x000fe200078e0210 */
[----:B------:R-:W-:Y:S02]  /*13d0*/  SHF.R.S32.HI R3, RZ, 0x1f, R228 ;  /* 0x0000001fff037819 */ /* 0x000fe400000114e4 */
[----:B------:R-:W-:Y:S01]  /*13e0*/  LEA.HI R5, R6, R229, RZ, 0x3 ;  /* 0x000000e506057211 */ /* 0x000fe200078f18ff */
[----:B------:R-:W-:Y:S01]  /*13f0*/  IMAD.SHL.U32 R6, R220, 0x2, RZ ;  /* 0x00000002dc067824 */ /* 0x000fe200078e00ff */
[----:B------:R-:W-:Y:S02]  /*1400*/  LEA.HI R3, R3, R228, RZ, 0x3 ;  /* 0x000000e403037211 */ /* 0x000fe400078f18ff */
[----:B------:R-:W-:Y:S02]  /*1410*/  LOP3.LUT R5, R5, 0xfffffff8, RZ, 0xc0, !PT ;  /* 0xfffffff805057812 */ /* 0x000fe400078ec0ff */
[----:B------:R-:W-:Y:S01]  /*1420*/  LOP3.LUT R3, R3, 0xfffffff8, RZ, 0xc0, !PT ;  /* 0xfffffff803037812 */ /* 0x000fe200078ec0ff */
[----:B------:R-:W-:Y:S01]  /*1430*/  @!PT LDS RZ, [RZ] ;  /* 0x00000000fffff984 */ /* 0x000fe20000000800 */
[----:B------:R1:W-:Y:S02]  /*1440*/  LDGSTS.E.BYPASS.LTC128B.128 [R6+0x4900], [R18.64], !P2 ;  /* 0x0490000012067fae */ /* 0x0003e4000d101d4c */
[----:B------:R-:W-:-:S04]  /*1450*/  IMAD.WIDE R20, R5, 0x2, R16 ;  /* 0x0000000205147825 */ /* 0x000fc800078e0210 */
[----:B------:R-:W-:Y:S01]  /*1460*/  IMAD.WIDE R16, R3, 0x2, R16 ;  /* 0x0000000203107825 */ /* 0x000fe200078e0210 */
[----:B------:R1:W-:Y:S04]  /*1470*/  LDGSTS.E.BYPASS.LTC128B.128 [R6+0x6900], [R20.64], !P4 ;  /* 0x0690000014067fae */ /* 0x0003e8000e101d4c */
[----:B------:R1:W-:Y:S02]  /*1480*/  LDGSTS.E.BYPASS.LTC128B.128 [R6+0x8900], [R16.64], !P3 ;  /* 0x0890000010067fae */ /* 0x0003e4000d901d4c */
.L_x_2262:
[----:B---34-:R-:W-:Y:S05]  /*1490*/  BSYNC B0 ;  /* 0x0000000000007941 */ /* 0x018fea0003800000 */
.L_x_2261:
[----:B------:R-:W-:Y:S01]  /*14a0*/  IADD3 R3, R2, 0x20, RZ ;  /* 0x0000002002037810 */ /* 0x000fe20007ffe0ff */
[----:B-1----:R1:W2:Y:S01]  /*14b0*/  SHFL.IDX PT, R17, R4, 0x1, 0x1c1f ;  /* 0x003c1f0004117f89 */ /* 0x0022a200000e0000 */
[----:B------:R-:W-:Y:S02]  /*14c0*/  BSSY B0, `(.L_x_2263) ;  /* 0x0000012000007945 */ /* 0x000fe40003800000 */
[----:B------:R-:W-:Y:S01]  /*14d0*/  ISETP.GE.AND P0, PT, R3, UR4, PT ;  /* 0x0000000403007c0c */ /* 0x000fe2000bf06270 */
[----:B------:R1:W3:-:S12]  /*14e0*/  SHFL.IDX PT, R16, R8, 0x1, 0x1c1f ;  /* 0x003c1f0008107f89 */ /* 0x0002d800000e0000 */
[----:B------:R-:W-:Y:S05]  /*14f0*/  @P0 BRA `(.L_x_2264) ;  /* 0x000000e000000947 */ /* 0x000fea0003800000 */
[----:B------:R-:W-:Y:S01]  /*1500*/  SHF.R.S32.HI R6, RZ, 0x1f, R229 ;  /* 0x0000001fff067819 */ /* 0x000fe200000114e5 */
[----:B--23--:R-:W-:Y:S01]  /*1510*/  IMAD.WIDE R18, R230, 0x2, R16 ;  /* 0x00000002e6127825 */ /* 0x00cfe200078e0210 */
        /* <DEDUP_REMOVED lines=12> */
.L_x_2264:
[----:B------:R-:W-:Y:S05]  /*15e0*/  BSYNC B0 ;  /* 0x0000000000007941 */ /* 0x000fea0003800000 */
.L_x_2263:
[----:B------:R-:W-:Y:S01]  /*15f0*/  IADD3 R3, R2, 0x40, RZ ;  /* 0x0000004002037810 */ /* 0x000fe20007ffe0ff */
[----:B--2---:R2:W4:Y:S01]  /*1600*/  SHFL.IDX PT, R17, R4, 0x2, 0x1c1f ;  /* 0x005c1f0004117f89 */ /* 0x00452200000e0000 */
[----:B------:R-:W-:Y:S02]  /*1610*/  BSSY B0, `(.L_x_2265) ;  /* 0x0000012000007945 */ /* 0x000fe40003800000 */
[----:B------:R-:W-:Y:S01]  /*1620*/  ISETP.GE.AND P0, PT, R3, UR4, PT ;  /* 0x0000000403007c0c */ /* 0x000fe2000bf06270 */
[----:B---3--:R2:W3:-:S12]  /*1630*/  SHFL.IDX PT, R16, R8, 0x2, 0x1c1f ;  /* 0x005c1f0008107f89 */ /* 0x0084d800000e0000 */
[----:B------:R-:W-:Y:S05]  /*1640*/  @P0 BRA `(.L_x_2266) ;  /* 0x000000e000000947 */ /* 0x000fea0003800000 */
[----:B------:R-:W-:Y:S01]  /*1650*/  SHF.R.S32.HI R6, RZ, 0x1f, R229 ;  /* 0x0000001fff067819 */ /* 0x000fe200000114e5 */
[----:B---34-:R-:W-:Y:S01]  /*1660*/  IMAD.WIDE R18, R230, 0x2, R16 ;  /* 0x00000002e6127825 */ /* 0x018fe200078e0210 */
        /* <DEDUP_REMOVED lines=12> */
.L_x_2266:
[----:B------:R-:W-:Y:S05]  /*1730*/  BSYNC B0 ;  /* 0x0000000000007941 */ /* 0x000fea0003800000 */
.L_x_2265:
[----:B------:R-:W-:Y:S01]  /*1740*/  IMAD.MOV.U32 R222, RZ, RZ, c[0x0][0x2b8] ;  /* 0x0000ae00ffde7624 */ /* 0x000fe200078e00ff */
[----:B---3--:R-:W-:Y:S01]  /*1750*/  SHFL.IDX PT, R18, R8, 0x3, 0x1c1f ;  /* 0x007c1f0008127f89 */ /* 0x008fe200000e0000 */
[----:B------:R-:W-:Y:S01]  /*1760*/  IMAD.MOV.U32 R3, RZ, RZ, 0x30 ;  /* 0x00000030ff037424 */ /* 0x000fe200078e00ff */
[----:B------:R-:W-:Y:S01]  /*1770*/  IADD3 R2, R2, 0x60, RZ ;  /* 0x0000006002027810 */ /* 0x000fe20007ffe0ff */
[----:B------:R-:W-:Y:S01]  /*1780*/  IMAD.SHL.U32 R220, R220, 0x2, RZ ;  /* 0x00000002dcdc7824 */ /* 0x000fe200078e00ff */
[----:B------:R-:W-:Y:S01]  /*1790*/  ISETP.NE.AND P5, PT, R222, 0x1, PT ;  /* 0x00000001de00780c */ /* 0x000fe20003fa5270 */
[----:B------:R-:W-:Y:S01]  /*17a0*/  IMAD R94, R148, R3, -0x30 ;  /* 0xffffffd0945e7424 */ /* 0x000fe200078e0203 */
[----:B------:R-:W3:Y:S01]  /*17b0*/  SHFL.IDX PT, R19, R4, 0x3, 0x1c1f ;  /* 0x007c1f0004137f89 */ /* 0x000ee200000e0000 */
[----:B------:R-:W-:Y:S01]  /*17c0*/  ISETP.GE.AND P0, PT, R2, UR4, PT ;  /* 0x0000000402007c0c */ /* 0x000fe2000bf06270 */
[----:B------:R-:W-:Y:S01]  /*17d0*/  USHF.R.S32.HI UR6, URZ, 0x1f, UR9 ;  /* 0x0000001f3f067899 */ /* 0x000fe20008011409 */
[----:B------:R-:W-:Y:S01]  /*17e0*/  IMAD.IADD R5, R227, 0x1, R94 ;  /* 0x00000001e3057824 */ /* 0x000fe200078e025e */
[----:B------:R-:W-:Y:S01]  /*17f0*/  SHF.R.S32.HI R6, RZ, 0x1f, R229 ;  /* 0x0000001fff067819 */ /* 0x000fe200000114e5 */
[----:B------:R-:W-:Y:S01]  /*1800*/  ULDC.64 UR4, c[0x0][0x2b0] ;  /* 0x0000ac0000047ab9 */ /* 0x000fe20000000a00 */
[----:B------:R-:W-:Y:S01]  /*1810*/  IMAD.MOV.U32 R225, RZ, RZ, RZ ;  /* 0x000000ffffe17224 */ /* 0x000fe200078e00ff */
[----:B------:R-:W-:Y:S01]  /*1820*/  UIMAD UR6, UR6, UR4, URZ ;  /* 0x00000004060672a4 */ /* 0x000fe2000f8e023f */
[C---:B-----5:R-:W-:Y:S01]  /*1830*/  IMAD.IADD R226, R5.reuse, 0x1, R232 ;  /* 0x0000000105e27824 */ /* 0x060fe200078e02e8 */
[----:B------:R-:W-:Y:S01]  /*1840*/  ISETP.GE.AND P1, PT, R5, UR7, PT ;  /* 0x0000000705007c0c */ /* 0x000fe2000bf26270 */
[----:B------:R-:W-:Y:S01]  /*1850*/  UIMAD.WIDE.U32 UR10, UR9, UR4, URZ ;  /* 0x00000004090a72a5 */ /* 0x000fe2000f8e003f */
[----:B------:R-:W-:Y:S01]  /*1860*/  LEA.HI R219, R6, R229, RZ, 0x3 ;  /* 0x000000e506db7211 */ /* 0x000fe200078f18ff */
[----:B------:R-:W-:Y:S01]  /*1870*/  @P5 IMAD.HI.U32 R5, R226, c[0x0][0x2bc], RZ ;  /* 0x0000af00e2055a27 */ /* 0x000fe200078e00ff */
[----:B------:R-:W-:Y:S01]  /*1880*/  ISETP.GT.OR P1, PT, R227, 0x2f, P1 ;  /* 0x0000002fe300780c */ /* 0x000fe20000f24670 */
[----:B------:R-:W-:Y:S01]  /*1890*/  UIMAD UR6, UR9, UR5, UR6 ;  /* 0x00000005090672a4 */ /* 0x000fe2000f8e0206 */
[----:B------:R-:W-:Y:S01]  /*18a0*/  LOP3.LUT R219, R219, 0xfffffff8, RZ, 0xc0, !PT ;  /* 0xfffffff8dbdb7812 */ /* 0x000fe200078ec0ff */
[----:B------:R-:W-:Y:S01]  /*18b0*/  IMAD.MOV.U32 R2, RZ, RZ, R226 ;  /* 0x000000ffff027224 */ /* 0x000fe200078e00e2 */
[----:B------:R-:W-:Y:S01]  /*18c0*/  @P5 SHF.R.U32.HI R2, RZ, c[0x0][0x2c0], R5 ;  /* 0x0000b000ff025a19 */ /* 0x000fe20000011605 */
[----:B------:R-:W-:Y:S01]  /*18d0*/  UIADD3 UR6, UR11, UR6, URZ ;  /* 0x000000060b067290 */ /* 0x000fe2000fffe03f */
[----:B------:R-:W-:Y:S01]  /*18e0*/  SHF.R.S32.HI R5, RZ, 0x1f, R228 ;  /* 0x0000001fff057819 */ /* 0x000fe200000114e4 */
[----:B------:R-:W-:-:S02]  /*18f0*/  USHF.R.S32.HI UR16, URZ, 0x1f, UR8 ;  /* 0x0000001f3f107899 */ /* 0x000fc40008011408 */
[----:B------:R-:W-:Y:S01]  /*1900*/  ULDC.64 UR4, c[0x0][0x1e8] ;  /* 0x00007a0000047ab9 */ /* 0x000fe20000000a00 */
[----:B------:R-:W-:Y:S01]  /*1910*/  LEA.HI R218, R5, R228, RZ, 0x3 ;  /* 0x000000e405da7211 */ /* 0x000fe200078f18ff */
[--C-:B-123--:R-:W-:Y:S02]  /*1920*/  @!P0 IMAD.WIDE R8, R230, 0x2, R18.reuse ;  /* 0x00000002e6088825 */ /* 0x10efe400078e0212 */
[----:B------:R-:W-:Y:S02]  /*1930*/  @!P1 IADD3 R6, P5, R2, UR10, RZ ;  /* 0x0000000a02069c10 */ /* 0x000fe4000ffbe0ff */
[----:B------:R-:W-:Y:S01]  /*1940*/  LOP3.LUT R218, R218, 0xfffffff8, RZ, 0xc0, !PT ;  /* 0xfffffff8dada7812 */ /* 0x000fe200078ec0ff */
[--C-:B------:R-:W-:Y:S01]  /*1950*/  @!P0 IMAD.WIDE R20, R219, 0x2, R18.reuse ;  /* 0x00000002db148825 */ /* 0x100fe200078e0212 */
[----:B------:R-:W-:Y:S01]  /*1960*/  @!PT LDS RZ, [RZ] ;  /* 0x00000000fffff984 */ /* 0x000fe20000000800 */
[----:B------:R1:W-:Y:S01]  /*1970*/  @!P0 LDGSTS.E.BYPASS.LTC128B.128 [R220+0x6100], [R8.64], !P2 ;  /* 0x0610000008dc8fae */ /* 0x0003e2000d101d4c */
[----:B------:R-:W-:Y:S02]  /*1980*/  @!P1 LEA.HI.X.SX32 R5, R2, UR6, 0x1, P5 ;  /* 0x0000000602059c11 */ /* 0x000fe4000a8f0eff */
[----:B------:R-:W-:Y:S01]  /*1990*/  @!P0 IMAD.WIDE R18, R218, 0x2, R18 ;  /* 0x00000002da128825 */ /* 0x000fe200078e0212 */
[----:B------:R2:W-:Y:S01]  /*19a0*/  @!P0 LDGSTS.E.BYPASS.LTC128B.128 [R220+0x8100], [R20.64], !P4 ;  /* 0x0810000014dc8fae */ /* 0x0005e2000e101d4c */
[----:B------:R-:W-:-:S03]  /*19b0*/  @!P1 LEA R16, P2, R6, c[0x0][0x2a0], 0x2 ;  /* 0x0000a80006109a11 */ /* 0x000fc600078410ff */
[----:B------:R3:W-:Y:S01]  /*19c0*/  @!P0 LDGSTS.E.BYPASS.LTC128B.128 [R220+0xa100], [R18.64], !P3 ;  /* 0x0a10000012dc8fae */ /* 0x0007e2000d901d4c */
[----:B----4-:R-:W-:-:S03]  /*19d0*/  @!P1 LEA.HI.X R17, R6, c[0x0][0x2a4], R5, 0x2, P2 ;  /* 0x0000a90006119a11 */ /* 0x010fc600010f1405 */
[----:B------:R-:W0:Y:S04]  /*19e0*/  LDGDEPBAR ;  /* 0x00000000000079af */ /* 0x000e280000000000 */
[----:B------:R-:W-:Y:S06]  /*19f0*/  BAR.SYNC.DEFER_BLOCKING 0x0 ;  /* 0x0000000000007b1d */ /* 0x000fec0000010000 */
[----:B------:R-:W4:Y:S01]  /*1a00*/  @!P1 LDG.E R225, [R16.64] ;  /* 0x0000000c10e19981 */ /* 0x000f22000c1e1900 */
[----:B------:R-:W-:Y:S01]  /*1a10*/  IMAD.MOV R5, RZ, RZ, -R2 ;  /* 0x000000ffff057224 */ /* 0x000fe200078e0a02 */
[----:B------:R-:W-:Y:S01]  /*1a20*/  UIMAD UR9, UR16, UR4, URZ ;  /* 0x00000004100972a4 */ /* 0x000fe2000f8e023f */
[----:B------:R-:W-:Y:S01]  /*1a30*/  SHF.R.S32.HI R6, RZ, 0x4, R7 ;  /* 0x00000004ff067819 */ /* 0x000fe20000011407 */
[----:B------:R-:W-:Y:S01]  /*1a40*/  UIMAD.WIDE.U32 UR18, UR8, UR4, URZ ;  /* 0x00000004081272a5 */ /* 0x000fe2000f8e003f */
[----:B------:R-:W-:Y:S01]  /*1a50*/  IMAD R226, R5, c[0x0][0x2b8], R226 ;  /* 0x0000ae0005e27a24 */ /* 0x000fe200078e02e2 */
[----:B------:R-:W-:Y:S01]  /*1a60*/  UIMAD UR9, UR8, UR5, UR9 ;  /* 0x00000005080972a4 */ /* 0x000fe2000f8e0209 */
[----:B------:R-:W-:Y:S01]  /*1a70*/  IMAD R92, R148, -0x30, R3 ;  /* 0xffffffd0945c7824 */ /* 0x000fe200078e0203 */
[----:B------:R-:W-:Y:S01]  /*1a80*/  LEA.HI R7, R7, R6, RZ, 0x1 ;  /* 0x0000000607077211 */ /* 0x000fe200078f08ff */
[----:B--2---:R-:W-:Y:S01]  /*1a90*/  IMAD.WIDE.U32 R20, R226, c[0x0][0x1e0], RZ ;  /* 0x00007800e2147a25 */ /* 0x004fe200078e00ff */
[----:B-1----:R-:W-:Y:S01]  /*1aa0*/  SHF.R.S32.HI R9, RZ, 0x1f, R226 ;  /* 0x0000001fff097819 */ /* 0x002fe200000114e2 */
[----:B------:R-:W-:Y:S01]  /*1ab0*/  UIADD3 UR9, UR19, UR9, URZ ;  /* 0x0000000913097290 */ /* 0x000fe2000fffe03f */
[----:B------:R-:W-:Y:S01]  /*1ac0*/  LOP3.LUT R15, R15, 0xfffffff8, RZ, 0xc0, !PT ;  /* 0xfffffff80f0f7812 */ /* 0x000fe200078ec0ff */
[----:B---3--:R-:W-:Y:S01]  /*1ad0*/  IMAD.MOV.U32 R18, RZ, RZ, R20 ;  /* 0x000000ffff127224 */ /* 0x008fe200078e0014 */
[----:B------:R-:W-:Y:S01]  /*1ae0*/  IADD3 R3, R92, UR7, RZ ;  /* 0x000000075c037c10 */ /* 0x000fe2000fffe0ff */
[----:B------:R-:W-:Y:S01]  /*1af0*/  IMAD R5, R9, c[0x0][0x1e0], RZ ;  /* 0x0000780009057a24 */ /* 0x000fe200078e02ff */
[----:B------:R-:W-:Y:S01]  /*1b00*/  LOP3.LUT R97, R97, 0x7fffffe, RZ, 0xc0, !PT ;  /* 0x07fffffe61617812 */ /* 0x000fe200078ec0ff */
[----:B------:R-:W-:Y:S01]  /*1b10*/  IMAD R9, R9, c[0x0][0x208], RZ ;  /* 0x0000820009097a24 */ /* 0x000fe200078e02ff */
[----:B------:R-:W-:Y:S01]  /*1b20*/  LOP3.LUT R7, R7, 0xfffffffe, RZ, 0xc0, !PT ;  /* 0xfffffffe07077812 */ /* 0x000fe200078ec0ff */
[C---:B------:R-:W-:Y:S01]  /*1b30*/  IMAD R2, R226.reuse, c[0x0][0x1e4], R5 ;  /* 0x00007900e2027a24 */ /* 0x040fe200078e0205 */
[----:B------:R-:W-:Y:S01]  /*1b40*/  SHF.R.S32.HI R5, RZ, 0x1f, R10 ;  /* 0x0000001fff057819 */ /* 0x000fe2000001140a */
[----:B------:R-:W-:Y:S01]  /*1b50*/  IMAD R9, R226, c[0x0][0x20c], R9 ;  /* 0x00008300e2097a24 */ /* 0x000fe200078e0209 */
[----:B------:R-:W-:Y:S01]  /*1b60*/  ULDC.64 UR4, c[0x0][0x210] ;  /* 0x0000840000047ab9 */ /* 0x000fe20000000a00 */
[----:B------:R-:W-:Y:S01]  /*1b70*/  IMAD.IADD R19, R21, 0x1, R2 ;  /* 0x0000000115137824 */ /* 0x000fe200078e0202 */
[----:B------:R-:W-:Y:S01]  /*1b80*/  LEA.HI R5, R5, R10, RZ, 0x3 ;  /* 0x0000000a05057211 */ /* 0x000fe200078f18ff */
[----:B------:R-:W-:Y:S01]  /*1b90*/  IMAD.IADD R15, R224, 0x1, -R15 ;  /* 0x00000001e00f7824 */ /* 0x000fe200078e0a0f */
[----:B------:R-:W-:Y:S01]  /*1ba0*/  UIMAD.WIDE.U32 UR20, UR8, UR4, URZ ;  /* 0x00000004081472a5 */ /* 0x000fe2000f8e003f */
[----:B------:R-:W-:Y:S01]  /*1bb0*/  IMAD.IADD R97, R10, 0x1, -R97 ;  /* 0x000000010a617824 */ /* 0x000fe200078e0a61 */
[----:B------:R-:W-:Y:S01]  /*1bc0*/  UIMAD UR4, UR16, UR4, URZ ;  /* 0x00000004100472a4 */ /* 0x000fe2000f8e023f */
[----:B------:R-:W-:Y:S01]  /*1bd0*/  IMAD.IADD R7, R6, 0x1, -R7 ;  /* 0x0000000106077824 */ /* 0x000fe200078e0a07 */
[----:B------:R-:W-:Y:S01]  /*1be0*/  LEA.HI R6, R15, R15, RZ, 0x1 ;  /* 0x0000000f0f067211 */ /* 0x000fe200078f08ff */
[----:B------:R-:W-:Y:S01]  /*1bf0*/  IMAD.SHL.U32 R216, R14, 0x8, RZ ;  /* 0x000000080ed87824 */ /* 0x000fe200078e00ff */
[----:B------:R-:W-:Y:S01]  /*1c00*/  UIMAD UR4, UR8, UR5, UR4 ;  /* 0x00000005080472a4 */ /* 0x000fe2000f8e0204 */
[----:B------:R-:W-:Y:S01]  /*1c10*/  ISETP.GE.AND P4, PT, R230, c[0x0][0x1d4], PT ;  /* 0x00007500e6007a0c */ /* 0x000fe20003f86270 */
[----:B------:R-:W-:Y:S01]  /*1c20*/  IMAD.SHL.U32 R12, R12, 0x40, RZ ;  /* 0x000000400c0c7824 */ /* 0x000fe200078e00ff */
[----:B------:R-:W-:Y:S01]  /*1c30*/  ISETP.GE.AND P5, PT, R229, c[0x0][0x1d4], PT ;  /* 0x00007500e5007a0c */ /* 0x000fe20003fa6270 */
[----:B------:R-:W-:Y:S01]  /*1c40*/  UIADD3 UR16, UR21, UR4, URZ ;  /* 0x0000000415107290 */ /* 0x000fe2000fffe03f */
[----:B------:R-:W-:Y:S01]  /*1c50*/  ISETP.GE.AND P6, PT, R228, c[0x0][0x1d4], PT ;  /* 0x00007500e4007a0c */ /* 0x000fe20003fc6270 */
[----:B------:R-:W-:Y:S01]  /*1c60*/  IMAD.SHL.U32 R98, R5, 0x20, RZ ;  /* 0x0000002005627824 */ /* 0x000fe200078e00ff */
[----:B------:R-:W-:Y:S01]  /*1c70*/  LOP3.LUT R12, R12, 0xc0, RZ, 0xc0, !PT ;  /* 0x000000c00c0c7812 */ /* 0x000fe200078ec0ff */
[----:B------:R-:W-:Y:S01]  /*1c80*/  BSSY B0, `(.L_x_2267) ;  /* 0x000007a000007945 */ /* 0x000fe20003800000 */
[----:B------:R-:W-:-:S02]  /*1c90*/  ISETP.GE.AND P3, PT, R230, c[0x0][0x1d4], PT ;  /* 0x00007500e6007a0c */ /* 0x000fc40003f66270 */
[----:B------:R-:W-:Y:S02]  /*1ca0*/  LOP3.LUT R98, R98, 0xffffff00, RZ, 0xc0, !PT ;  /* 0xffffff0062627812 */ /* 0x000fe400078ec0ff */
[----:B------:R-:W-:Y:S02]  /*1cb0*/  IADD3 R100, R148, -0x1, RZ ;  /* 0xffffffff94647810 */ /* 0x000fe40007ffe0ff */
[----:B------:R-:W-:Y:S02]  /*1cc0*/  SHF.R.S32.HI R245, RZ, 0x1f, R230 ;  /* 0x0000001ffff57819 */ /* 0x000fe400000114e6 */
[----:B------:R-:W-:Y:S02]  /*1cd0*/  SHF.R.S32.HI R234, RZ, 0x1f, R219 ;  /* 0x0000001fffea7819 */ /* 0x000fe400000114db */
[----:B------:R-:W-:Y:S02]  /*1ce0*/  SHF.R.S32.HI R233, RZ, 0x1f, R218 ;  /* 0x0000001fffe97819 */ /* 0x000fe400000114da */
[----:B----4-:R-:W-:Y:S01]  /*1cf0*/  SHF.R.S32.HI R8, RZ, 0x1f, R225 ;  /* 0x0000001fff087819 */ /* 0x010fe200000114e1 */
[----:B------:R-:W-:-:S04]  /*1d00*/  IMAD.WIDE.U32 R16, R225, c[0x0][0x1f0], R18 ;  /* 0x00007c00e1107a25 */ /* 0x000fc800078e0012 */
[----:B------:R-:W-:Y:S02]  /*1d10*/  IMAD R2, R8, c[0x0][0x1f0], RZ ;  /* 0x00007c0008027a24 */ /* 0x000fe400078e02ff */
[----:B------:R-:W-:-:S04]  /*1d20*/  IMAD.WIDE.U32 R18, R226, c[0x0][0x208], RZ ;  /* 0x00008200e2127a25 */ /* 0x000fc800078e00ff */
[----:B------:R-:W-:Y:S01]  /*1d30*/  IMAD R11, R225, c[0x0][0x1f4], R2 ;  /* 0x00007d00e10b7a24 */ /* 0x000fe200078e0202 */
[----:B------:R-:W-:Y:S01]  /*1d40*/  IADD3 R2, P0, R16, UR18, RZ ;  /* 0x0000001210027c10 */ /* 0x000fe2000ff1e0ff */
[----:B------:R-:W-:Y:S01]  /*1d50*/  IMAD.IADD R19, R19, 0x1, R9 ;  /* 0x0000000113137824 */ /* 0x000fe200078e0209 */
[----:B------:R-:W-:Y:S01]  /*1d60*/  IMNMX R9, R3, 0x30, PT ;  /* 0x0000003003097817 */ /* 0x000fe20003800200 */
[----:B------:R-:W-:Y:S01]  /*1d70*/  IMAD R8, R8, c[0x0][0x218], RZ ;  /* 0x0000860008087a24 */ /* 0x000fe200078e02ff */
[----:B------:R-:W-:Y:S01]  /*1d80*/  IADD3.X R11, R17, UR9, R11, P0, !PT ;  /* 0x00000009110b7c10 */ /* 0x000fe200087fe40b */
[----:B------:R-:W-:Y:S01]  /*1d90*/  IMAD.WIDE.U32 R18, R225, c[0x0][0x218], R18 ;  /* 0x00008600e1127a25 */ /* 0x000fe200078e0012 */
[----:B------:R-:W-:-:S03]  /*1da0*/  LEA R20, P0, R2, c[0x0][0x1c8], 0x1 ;  /* 0x0000720002147a11 */ /* 0x000fc600078008ff */
[----:B------:R-:W-:Y:S01]  /*1db0*/  IMAD.IADD R9, R9, 0x1, -R238 ;  /* 0x0000000109097824 */ /* 0x000fe200078e0aee */
[----:B------:R-:W-:Y:S01]  /*1dc0*/  LEA.HI.X R11, R2, c[0x0][0x1cc], R11, 0x1, P0 ;  /* 0x00007300020b7a11 */ /* 0x000fe200000f0c0b */
[----:B------:R-:W-:Y:S01]  /*1dd0*/  SHFL.IDX PT, R16, R20, RZ, 0x1c1f ;  /* 0x001c1fff14107589 */ /* 0x000fe200000e0000 */
[----:B------:R-:W-:Y:S01]  /*1de0*/  LOP3.LUT R2, R6, 0x3fffffe, RZ, 0xc0, !PT ;  /* 0x03fffffe06027812 */ /* 0x000fe200078ec0ff */
[----:B------:R-:W-:Y:S01]  /*1df0*/  IMAD R13, R225, c[0x0][0x21c], R8 ;  /* 0x00008700e10d7a24 */ /* 0x000fe200078e0208 */
[----:B------:R-:W-:Y:S01]  /*1e00*/  ISETP.GE.AND P1, PT, R9, 0x1, PT ;  /* 0x000000010900780c */ /* 0x000fe20003f26270 */
[----:B------:R-:W1:Y:S01]  /*1e10*/  SHFL.IDX PT, R17, R11, RZ, 0x1c1f ;  /* 0x001c1fff0b117589 */ /* 0x000e6200000e0000 */
[----:B------:R-:W-:Y:S01]  /*1e20*/  SHF.R.S32.HI R6, RZ, 0x1, R6 ;  /* 0x00000001ff067819 */ /* 0x000fe20000011406 */
[----:B------:R-:W-:Y:S01]  /*1e30*/  IMAD.IADD R2, R15, 0x1, -R2 ;  /* 0x000000010f027824 */ /* 0x000fe200078e0a02 */
[----:B------:R-:W-:Y:S01]  /*1e40*/  ISETP.GT.AND P0, PT, R9, 0x20, PT ;  /* 0x000000200900780c */ /* 0x000fe20003f04270 */
[----:B------:R2:W-:Y:S01]  /*1e50*/  SHFL.IDX PT, R10, R20, 0x1, 0x1c1f ;  /* 0x003c1f00140a7f89 */ /* 0x0005e200000e0000 */
[----:B------:R-:W-:Y:S01]  /*1e60*/  IADD3 R8, P2, R18, UR20, RZ ;  /* 0x0000001412087c10 */ /* 0x000fe2000ff5e0ff */
[----:B------:R-:W-:-:S02]  /*1e70*/  IMAD.SHL.U32 R9, R6, 0x40, RZ ;  /* 0x0000004006097824 */ /* 0x000fc400078e00ff */
[----:B------:R-:W3:Y:S01]  /*1e80*/  SHFL.IDX PT, R11, R11, 0x1, 0x1c1f ;  /* 0x003c1f000b0b7f89 */ /* 0x000ee200000e0000 */
[----:B------:R-:W-:Y:S01]  /*1e90*/  IADD3.X R13, R19, UR16, R13, P2, !PT ;  /* 0x00000010130d7c10 */ /* 0x000fe200097fe40d */
[----:B------:R-:W-:Y:S01]  /*1ea0*/  IMAD R5, R7, 0x8, R2 ;  /* 0x0000000807057824 */ /* 0x000fe200078e0202 */
[----:B------:R-:W-:Y:S02]  /*1eb0*/  LOP3.LUT R9, R9, 0xc0, RZ, 0xc0, !PT ;  /* 0x000000c009097812 */ /* 0x000fe400078ec0ff */
[----:B------:R-:W-:Y:S02]  /*1ec0*/  LOP3.LUT P2, RZ, R6, 0x2, RZ, 0xc0, !PT ;  /* 0x0000000206ff7812 */ /* 0x000fe4000784c0ff */
[----:B------:R-:W-:Y:S02]  /*1ed0*/  LOP3.LUT R216, R9, 0x8, R216, 0xf8, !PT ;  /* 0x0000000809d87812 */ /* 0x000fe400078ef8d8 */
[----:B------:R-:W-:-:S04]  /*1ee0*/  SHF.R.U32.HI R15, RZ, 0x3, R9 ;  /* 0x00000003ff0f7819 */ /* 0x000fc80000011609 */
[----:B------:R-:W-:Y:S01]  /*1ef0*/  LOP3.LUT R216, R216, R15, RZ, 0x3c, !PT ;  /* 0x0000000fd8d87212 */ /* 0x000fe200078e3cff */
[----:B-1----:R-:W-:-:S04]  /*1f00*/  @P1 IMAD.WIDE R18, R219, 0x2, R16 ;  /* 0x00000002db121825 */ /* 0x002fc800078e0210 */
[----:B--2---:R-:W-:-:S04]  /*1f10*/  @P1 IMAD.WIDE R20, R230, 0x2, R16 ;  /* 0x00000002e6141825 */ /* 0x004fc800078e0210 */
[----:B------:R-:W-:Y:S01]  /*1f20*/  @P1 IMAD.WIDE R22, R218, 0x2, R16 ;  /* 0x00000002da161825 */ /* 0x000fe200078e0210 */
[----:B------:R1:W-:Y:S03]  /*1f30*/  @P1 LDGSTS.E.BYPASS.LTC128B.128 [R220+0x2500], [R20.64], !P4 ;  /* 0x0250000014dc1fae */ /* 0x0003e6000e101d4c */
[--C-:B---3--:R-:W-:Y:S01]  /*1f40*/  @P0 IMAD.WIDE R16, R230, 0x2, R10.reuse ;  /* 0x00000002e6100825 */ /* 0x108fe200078e020a */
[----:B------:R2:W-:Y:S03]  /*1f50*/  @P1 LDGSTS.E.BYPASS.LTC128B.128 [R220+0x3100], [R18.64], !P5 ;  /* 0x0310000012dc1fae */ /* 0x0005e6000e901d4c */
[----:B------:R-:W-:Y:S01]  /*1f60*/  @P0 IMAD.WIDE R14, R219, 0x2, R10 ;  /* 0x00000002db0e0825 */ /* 0x000fe200078e020a */
[----:B------:R1:W-:Y:S01]  /*1f70*/  @P1 LDGSTS.E.BYPASS.LTC128B.128 [R220+0x3d00], [R22.64], !P6 ;  /* 0x03d0000016dc1fae */ /* 0x0003e2000f101d4c */
[----:B------:R-:W-:-:S02]  /*1f80*/  LEA R9, P1, R8, c[0x0][0x1f8], 0x1 ;  /* 0x00007e0008097a11 */ /* 0x000fc400078208ff */
[----:B------:R-:W-:Y:S01]  /*1f90*/  IMAD.U32 R216, R5, 0x20, R216 ;  /* 0x0000002005d87824 */ /* 0x000fe200078e00d8 */
[----:B------:R1:W-:Y:S01]  /*1fa0*/  @P0 LDGSTS.E.BYPASS.LTC128B.128 [R220+0x2d00], [R16.64], !P4 ;  /* 0x02d0000010dc0fae */ /* 0x0003e2000e101d4c */
[----:B------:R-:W-:Y:S02]  /*1fb0*/  LEA.HI.X R8, R8, c[0x0][0x1fc], R13, 0x1, P1 ;  /* 0x00007f0008087a11 */ /* 0x000fe400008f0c0d */
[----:B------:R-:W-:Y:S01]  /*1fc0*/  IMAD.SHL.U32 R216, R216, 0x2, RZ ;  /* 0x00000002d8d87824 */ /* 0x000fe200078e00ff */
[----:B------:R3:W-:Y:S01]  /*1fd0*/  @P0 LDGSTS.E.BYPASS.LTC128B.128 [R220+0x3900], [R14.64], !P5 ;  /* 0x039000000edc0fae */ /* 0x0007e2000e901d4c */
[----:B------:R-:W-:Y:S02]  /*1fe0*/  ISETP.GE.AND P4, PT, R229, c[0x0][0x1d4], PT ;  /* 0x00007500e5007a0c */ /* 0x000fe40003f86270 */
[----:B------:R-:W-:Y:S01]  /*1ff0*/  ISETP.GE.AND P1, PT, R228, c[0x0][0x1d4], PT ;  /* 0x00007500e4007a0c */ /* 0x000fe20003f26270 */
[----:B------:R-:W-:Y:S01]  /*2000*/  SHFL.IDX PT, R6, R9, RZ, 0x1c1f ;  /* 0x001c1fff09067589 */ /* 0x000fe200000e0000 */
[----:B------:R-:W-:-:S02]  /*2010*/  IADD3 R5, R216, 0x2500, RZ ;  /* 0x00002500d8057810 */ /* 0x000fc40007ffe0ff */
[----:B------:R-:W-:Y:S02]  /*2020*/  IADD3 R215, R216, 0x2520, RZ ;  /* 0x00002520d8d77810 */ /* 0x000fe40007ffe0ff */
[----:B------:R-:W-:Y:S02]  /*2030*/  @P2 IADD3 R215, R5, -0x20, RZ ;  /* 0xffffffe005d72810 */ /* 0x000fe40007ffe0ff */
[----:B------:R-:W-:Y:S02]  /*2040*/  ISETP.GT.AND P2, PT, R227, 0x2f, PT ;  /* 0x0000002fe300780c */ /* 0x000fe40003f44270 */
[C---:B------:R-:W-:Y:S01]  /*2050*/  IADD3 R211, R215.reuse, 0x400, RZ ;  /* 0x00000400d7d37810 */ /* 0x040fe20007ffe0ff */
[----:B--2---:R-:W-:Y:S01]  /*2060*/  @P0 IMAD.WIDE R18, R218, 0x2, R10 ;  /* 0x00000002da120825 */ /* 0x004fe200078e020a */
[----:B------:R-:W-:-:S03]  /*2070*/  IADD3 R210, R215, 0x800, RZ ;  /* 0x00000800d7d27810 */ /* 0x000fc60007ffe0ff */
[----:B------:R-:W-:Y:S01]  /*2080*/  IMAD.SHL.U32 R11, R7, 0x8, RZ ;  /* 0x00000008070b7824 */ /* 0x000fe200078e00ff */
[----:B------:R1:W-:Y:S01]  /*2090*/  @P0 LDGSTS.E.BYPASS.LTC128B.128 [R220+0x4500], [R18.64], !P6 ;  /* 0x0450000012dc0fae */ /* 0x0003e2000f101d4c */
[----:B------:R-:W-:-:S03]  /*20a0*/  IMAD R10, R95, 0x200, R98 ;  /* 0x000002005f0a7824 */ /* 0x000fc600078e0262 */
[----:B------:R-:W0:Y:S01]  /*20b0*/  LDGDEPBAR ;  /* 0x00000000000079af */ /* 0x000e220000000000 */
[----:B------:R-:W-:Y:S01]  /*20c0*/  LOP3.LUT R2, R12, 0x8, R11, 0xf8, !PT ;  /* 0x000000080c027812 */ /* 0x000fe200078ef80b */
[----:B------:R-:W-:Y:S01]  /*20d0*/  IMAD R217, R97, 0x20, R10 ;  /* 0x0000002061d97824 */ /* 0x000fe200078e020a */
[----:B------:R-:W-:Y:S01]  /*20e0*/  SHF.R.U32.HI R11, RZ, 0x3, R12 ;  /* 0x00000003ff0b7819 */ /* 0x000fe2000001160c */
[----:B------:R-:W3:Y:S01]  /*20f0*/  SHFL.IDX PT, R7, R8, RZ, 0x1c1f ;  /* 0x001c1fff08077589 */ /* 0x000ee200000e0000 */
[----:B------:R-:W-:Y:S02]  /*2100*/  IMAD.IADD R12, R3, 0x1, -R238 ;  /* 0x00000001030c7824 */ /* 0x000fe400078e0aee */
[----:B------:R-:W-:-:S03]  /*2110*/  LOP3.LUT R2, R2, R11, RZ, 0x3c, !PT ;  /* 0x0000000b02027212 */ /* 0x000fc600078e3cff */
[----:B------:R-:W-:Y:S02]  /*2120*/  ISETP.LT.OR P0, PT, R12, 0x1, P3 ;  /* 0x000000010c00780c */ /* 0x000fe40001f01670 */
[----:B------:R-:W-:-:S04]  /*2130*/  IMAD.IADD R217, R2, 0x1, R217 ;  /* 0x0000000102d97824 */ /* 0x000fc800078e02d9 */
[----:B------:R-:W-:-:S04]  /*2140*/  IMAD.SHL.U32 R217, R217, 0x2, RZ ;  /* 0x00000002d9d97824 */ /* 0x000fc800078e00ff */
[----:B------:R-:W-:Y:S01]  /*2150*/  IMAD R213, R0, 0x2, R217 ;  /* 0x0000000200d57824 */ /* 0x000fe200078e02d9 */
        /* <DEDUP_REMOVED lines=27> */
[----:B------:R2:W3:Y:S04]  /*2310*/  SHFL.IDX PT, R13, R8, 0x1, 0x1c1f ;  /* 0x003c1f00080d7f89 */ /* 0x0004e800000e0000 */
[----:B------:R2:W4:Y:S02]  /*2320*/  SHFL.IDX PT, R5, R9, 0x1, 0x1c1f ;  /* 0x003c1f0009057f89 */ /* 0x00052400000e0000 */
.L_x_2353:
[----:B--2-4-:R-:W-:-:S04]  /*2330*/  LEA R8, P0, R230, R5, 0x1 ;  /* 0x00000005e6087211 */ /* 0x014fc800078008ff */
[----:B---3--:R-:W-:Y:S02]  /*2340*/  LEA.HI.X R9, R230, R13, R245, 0x1, P0 ;  /* 0x0000000de6097211 */ /* 0x008fe400000f0cf5 */
[----:B-1----:R-:W-:-:S04]  /*2350*/  LEA R6, P0, R219, R5, 0x1 ;  /* 0x00000005db067211 */ /* 0x002fc800078008ff */
        /* <DEDUP_REMOVED lines=12> */
.L_x_2268:
[----:B--234-:R-:W-:Y:S05]  /*2420*/  BSYNC B0 ;  /* 0x0000000000007941 */ /* 0x01cfea0003800000 */
.L_x_2267:
[----:B------:R-:W0:Y:S01]  /*2430*/  LDGDEPBAR ;  /* 0x00000000000079af */ /* 0x000e220000000000 */
[----:B------:R-:W-:Y:S01]  /*2440*/  WARPSYNC 0xffffffff ;  /* 0xffffffff00007948 */ /* 0x000fe20003800000 */
[C---:B-1----:R-:W-:Y:S01]  /*2450*/  HMMA.16816.F32 R20, R48.reuse, R64, RZ ;  /* 0x000000403014723c */ /* 0x042fe200000018ff */
[----:B------:R-:W-:Y:S01]  /*2460*/  ISETP.GT.AND P0, PT, R100, R221, PT ;  /* 0x000000dd6400720c */ /* 0x000fe20003f04270 */
[----:B------:R-:W-:Y:S01]  /*2470*/  LDSM.16.M88.4 R88, [R217+0x7900] ;  /* 0x00790000d958783b */ /* 0x000fe20000000200 */
[----:B------:R-:W-:Y:S01]  /*2480*/  IMAD R97, R97, 0x20, R98 ;  /* 0x0000002061617824 */ /* 0x000fe200078e0262 */
[C---:B------:R-:W-:Y:S02]  /*2490*/  IADD3 R209, R215.reuse, 0xc00, RZ ;  /* 0x00000c00d7d17810 */ /* 0x040fe40007ffe0ff */
[----:B------:R-:W1:Y:S01]  /*24a0*/  LDSM.16.M88.4 R80, [R216+0x3500] ;  /* 0x00350000d850783b */ /* 0x000e620000000200 */
[----:B------:R-:W-:Y:S01]  /*24b0*/  IMAD.IADD R2, R2, 0x1, R97 ;  /* 0x0000000102027824 */ /* 0x000fe200078e0261 */
[----:B------:R-:W-:Y:S01]  /*24c0*/  HMMA.16816.F32 R12, R48, R56, RZ ;  /* 0x00000038300c723c */ /* 0x000fe200000018ff */
[C---:B------:R-:W-:Y:S01]  /*24d0*/  IADD3 R208, R215.reuse, 0x1000, RZ ;  /* 0x00001000d7d07810 */ /* 0x040fe20007ffe0ff */
[----:B------:R-:W2:Y:S01]  /*24e0*/  LDSM.16.M88.4 R84, [R216+0x3100] ;  /* 0x00310000d854783b */ /* 0x000ea20000000200 */
[----:B------:R-:W-:-:S02]  /*24f0*/  IADD3 R207, R215, 0x1400, RZ ;  /* 0x00001400d7cf7810 */ /* 0x000fc40007ffe0ff */
[C---:B------:R-:W-:Y:S01]  /*2500*/  IADD3 R206, R215.reuse, 0x1800, RZ ;  /* 0x00001800d7ce7810 */ /* 0x040fe20007ffe0ff */
[----:B------:R-:W3:Y:S01]  /*2510*/  LDSM.16.M88.4 R76, [R216+0x3900] ;  /* 0x00390000d84c783b */ /* 0x000ee20000000200 */
[C---:B------:R-:W-:Y:S01]  /*2520*/  IADD3 R205, R215.reuse, 0x1c00, RZ ;  /* 0x00001c00d7cd7810 */ /* 0x040fe20007ffe0ff */
[----:B------:R-:W-:Y:S01]  /*2530*/  HMMA.16816.F32 R16, R48, R66, RZ ;  /* 0x000000423010723c */ /* 0x000fe200000018ff */
[----:B------:R-:W-:-:S07]  /*2540*/  IADD3 R204, R215, 0x2000, RZ ;  /* 0x00002000d7cc7810 */ /* 0x000fce0007ffe0ff */
        /* <DEDUP_REMOVED lines=23> */
[----:B------:R-:W-:Y:S07]  /*26c0*/  LDSM.16.M88.4 R32, [R215+0xc00] ;  /* 0x000c0000d720783b */ /* 0x000fee0000000200 */
[----:B------:R-:W-:Y:S01]  /*26d0*/  HMMA.16816.F32 R44, R24, R30, R44 ;  /* 0x0000001e182c723c */ /* 0x000fe2000000182c */
[----:B------:R-:W5:Y:S04]  /*26e0*/  LDSM.16.M88.4 R28, [R215+0x1000] ;  /* 0x00100000d71c783b */ /* 0x000f680000000200 */
        /* <DEDUP_REMOVED lines=13> */
[----:B------:R-:W-:Y:S07]  /*27c0*/  LDSM.16.M88.4 R80, [R216+0x3d00] ;  /* 0x003d0000d850783b */ /* 0x000fee0000000200 */
[C---:B------:R-:W-:Y:S08]  /*27d0*/  HMMA.16816.F32 R52, R72.reuse, R76, R52 ;  /* 0x0000004c4834723c */ /* 0x040ff00000001834 */
[----:B------:R-:W-:Y:S01]  /*27e0*/  HMMA.16816.F32 R44, R72, R78, R44 ;  /* 0x0000004e482c723c */ /* 0x000fe2000000182c */
[----:B------:R-:W1:Y:S04]  /*27f0*/  LDSM.16.M88.4 R76, [R216+0x4100] ;  /* 0x00410000d84c783b */ /* 0x000e680000000200 */
[----:B------:R-:W2:Y:S03]  /*2800*/  LDSM.16.M88.4 R72, [R216+0x4500] ;  /* 0x00450000d848783b */ /* 0x000ea60000000200 */
        /* <DEDUP_REMOVED lines=9> */
[----:B------:R-:W-:Y:S07]  /*28a0*/  LDSM.16.M88.4 R32, [R215+0x1800] ;  /* 0x00180000d720783b */ /* 0x000fee0000000200 */
[C---:B------:R-:W-:Y:S08]  /*28b0*/  HMMA.16816.F32 R60, R24.reuse, R28, R60 ;  /* 0x0000001c183c723c */ /* 0x040ff0000000183c */
[C---:B------:R-:W-:Y:S01]  /*28c0*/  HMMA.16816.F32 R56, R24.reuse, R30, R56 ;  /* 0x0000001e1838723c */ /* 0x040fe20000001838 */
[----:B------:R-:W3:Y:S07]  /*28d0*/  LDSM.16.M88.4 R28, [R215+0x1c00] ;  /* 0x001c0000d71c783b */ /* 0x000eee0000000200 */
[C---:B------:R-:W-:Y:S08]  /*28e0*/  HMMA.16816.F32 R52, R24.reuse, R40, R52 ;  /* 0x000000281834723c */ /* 0x040ff00000001834 */
[----:B------:R-:W-:Y:S01]  /*28f0*/  HMMA.16816.F32 R44, R24, R42, R44 ;  /* 0x0000002a182c723c */ /* 0x000fe2000000182c */
[----:B------:R-:W4:Y:S04]  /*2900*/  LDSM.16.M88.4 R24, [R215+0x2000] ;  /* 0x00200000d718783b */ /* 0x000f280000000200 */
[----:B------:R-:W5:Y:S01]  /*2910*/  LDSM.16.M88.4 R40, [R213+0x8900] ;  /* 0x00890000d528783b */ /* 0x000f620000000200 */
[----:B------:R-:W-:-:S04]  /*2920*/  DEPBAR.LE SB0, 0x0 ;  /* 0x000080000000791a */ /* 0x000fc80000000000 */
[C---:B-1----:R-:W-:Y:S08]  /*2930*/  HMMA.16816.F32 R12, R84.reuse, R76, R12 ;  /* 0x0000004c540c723c */ /* 0x042ff0000000180c */
[C---:B------:R-:W-:Y:S08]  /*2940*/  HMMA.16816.F32 R20, R84.reuse, R80, R20 ;  /* 0x000000505414723c */ /* 0x040ff00000001814 */
[C---:B------:R-:W-:Y:S08]  /*2950*/  HMMA.16816.F32 R16, R84.reuse, R82, R16 ;  /* 0x000000525410723c */ /* 0x040ff00000001810 */
[C---:B------:R-:W-:Y:S08]  /*2960*/  HMMA.16816.F32 R8, R84.reuse, R78, R8 ;  /* 0x0000004e5408723c */ /* 0x040ff00000001808 */
[C---:B--2---:R-:W-:Y:S08]  /*2970*/  HMMA.16816.F32 R4, R84.reuse, R72, R4 ;  /* 0x000000485404723c */ /* 0x044ff00000001804 */
[----:B------:R-:W-:Y:S08]  /*2980*/  HMMA.16816.F32 R48, R84, R74, R48 ;  /* 0x0000004a5430723c */ /* 0x000ff00000001830 */
[C---:B------:R-:W-:Y:S08]  /*2990*/  HMMA.16816.F32 R68, R88.reuse, R80, R68 ;  /* 0x000000505844723c */ /* 0x040ff00000001844 */
        /* <DEDUP_REMOVED lines=9> */
[C---:B----4-:R-:W-:Y:S08]  /*2a30*/  HMMA.16816.F32 R4, R36.reuse, R24, R4 ;  /* 0x000000182404723c */ /* 0x050ff00000001804 */
[----:B------:R-:W-:Y:S08]  /*2a40*/  HMMA.16816.F32 R12, R36, R26, R48 ;  /* 0x0000001a240c723c */ /* 0x000ff00000001830 */
[C---:B-----5:R-:W-:Y:S08]  /*2a50*/  HMMA.16816.F32 R68, R40.reuse, R32, R68 ;  /* 0x000000202844723c */ /* 0x060ff00000001844 */
        /* <DEDUP_REMOVED lines=32> */
[----:B------:R-:W-:Y:S01]  /*2c60*/  IMAD.WIDE.U32 R26, R225, c[0x0][0x1f0], R28 ;  /* 0x00007c00e11a7a25 */ /* 0x000fe200078e001c */
[----:B------:R-:W-:-:S03]  /*2c70*/  IADD3 R28, -R238, 0x30, RZ ;  /* 0x00000030ee1c7810 */ /* 0x000fc60007ffe1ff */
[----:B------:R-:W-:-:S04]  /*2c80*/  IMAD R24, R24, c[0x0][0x1f0], RZ ;  /* 0x00007c0018187a24 */ /* 0x000fc800078e02ff */
[----:B------:R-:W-:Y:S01]  /*2c90*/  IMAD R25, R225, c[0x0][0x1f4], R24 ;  /* 0x00007d00e1197a24 */ /* 0x000fe200078e0218 */
[----:B------:R-:W-:-:S04]  /*2ca0*/  IADD3 R24, P0, R26, UR18, RZ ;  /* 0x000000121a187c10 */ /* 0x000fc8000ff1e0ff */
[----:B------:R-:W-:Y:S02]  /*2cb0*/  IADD3.X R27, R27, UR9, R25, P0, !PT ;  /* 0x000000091b1b7c10 */ /* 0x000fe400087fe419 */
[----:B------:R-:W-:-:S04]  /*2cc0*/  LEA R25, P0, R24, c[0x0][0x1c8], 0x1 ;  /* 0x0000720018197a11 */ /* 0x000fc800078008ff */
[----:B------:R-:W-:Y:S02]  /*2cd0*/  LEA.HI.X R24, R24, c[0x0][0x1cc], R27, 0x1, P0 ;  /* 0x0000730018187a11 */ /* 0x000fe400000f0c1b */
[----:B------:R-:W-:Y:S01]  /*2ce0*/  ISETP.GE.AND P0, PT, R28, 0x1, PT ;  /* 0x000000011c00780c */ /* 0x000fe20003f06270 */
[----:B------:R1:W2:Y:S04]  /*2cf0*/  SHFL.IDX PT, R27, R25, RZ, 0x1c1f ;  /* 0x001c1fff191b7589 */ /* 0x0002a800000e0000 */
[----:B------:R1:W3:Y:S08]  /*2d00*/  SHFL.IDX PT, R26, R24, RZ, 0x1c1f ;  /* 0x001c1fff181a7589 */ /* 0x0002f000000e0000 */
        /* <DEDUP_REMOVED lines=11> */
.L_x_2272:
[----:B------:R-:W-:Y:S05]  /*2dc0*/  BSYNC B0 ;  /* 0x0000000000007941 */ /* 0x000fea0003800000 */
.L_x_2271:
[----:B------:R-:W-:Y:S01]  /*2dd0*/  ISETP.GE.AND P0, PT, R28, 0x21, PT ;  /* 0x000000211c00780c */ /* 0x000fe20003f06270 */
[----:B-1----:R-:W1:Y:S01]  /*2de0*/  SHFL.IDX PT, R24, R24, 0x1, 0x1c1f ;  /* 0x003c1f0018187f89 */ /* 0x002e6200000e0000 */
[----:B------:R-:W-:Y:S03]  /*2df0*/  BSSY B0, `(.L_x_2270) ;  /* 0x000000d000007945 */ /* 0x000fe60003800000 */
[----:B------:R-:W4:Y:S08]  /*2e00*/  SHFL.IDX PT, R25, R25, 0x1, 0x1c1f ;  /* 0x003c1f0019197f89 */ /* 0x000f3000000e0000 */
[----:B------:R-:W-:Y:S05]  /*2e10*/  @!P0 BRA `(.L_x_2273) ;  /* 0x000000a000008947 */ /* 0x000fea0003800000 */
[----:B----4-:R-:W-:-:S04]  /*2e20*/  LEA R28, P0, R230, R25, 0x1 ;  /* 0x00000019e61c7211 */ /* 0x010fc800078008ff */
[----:B-1----:R-:W-:Y:S02]  /*2e30*/  LEA.HI.X R29, R230, R24, R245, 0x1, P0 ;  /* 0x00000018e61d7211 */ /* 0x002fe400000f0cf5 */
[----:B---3--:R-:W-:-:S03]  /*2e40*/  LEA R26, P0, R219, R25, 0x1 ;  /* 0x00000019db1a7211 */ /* 0x008fc600078008ff */
[----:B------:R-:W-:Y:S01]  /*2e50*/  @!PT LDS RZ, [RZ] ;  /* 0x00000000fffff984 */ /* 0x000fe20000000800 */
[----:B------:R1:W-:Y:S01]  /*2e60*/  LDGSTS.E.BYPASS.LTC128B.128 [R220+0x2d00], [R28.64], !P3 ;  /* 0x02d000001cdc7fae */ /* 0x0003e2000d901d4c */
[----:B--2---:R-:W-:Y:S02]  /*2e70*/  LEA.HI.X R27, R219, R24, R234, 0x1, P0 ;  /* 0x00000018db1b7211 */ /* 0x004fe400000f0cea */
[----:B------:R-:W-:-:S03]  /*2e80*/  LEA R30, P0, R218, R25, 0x1 ;  /* 0x00000019da1e7211 */ /* 0x000fc600078008ff */
[----:B------:R1:W-:Y:S01]  /*2e90*/  LDGSTS.E.BYPASS.LTC128B.128 [R220+0x3900], [R26.64], !P2 ;  /* 0x039000001adc7fae */ /* 0x0003e2000d101d4c */
[----:B------:R-:W-:-:S05]  /*2ea0*/  LEA.HI.X R31, R218, R24, R233, 0x1, P0 ;  /* 0x00000018da1f7211 */ /* 0x000fca00000f0ce9 */
[----:B------:R1:W-:Y:S04]  /*2eb0*/  LDGSTS.E.BYPASS.LTC128B.128 [R220+0x4500], [R30.64], !P1 ;  /* 0x045000001edc7fae */ /* 0x0003e8000c901d4c */
.L_x_2273:
[----:B------:R-:W-:Y:S05]  /*2ec0*/  BSYNC B0 ;  /* 0x0000000000007941 */ /* 0x000fea0003800000 */
.L_x_2270:
[----:B----4-:R-:W-:Y:S01]  /*2ed0*/  LOP3.LUT R25, R96, 0xffffffe0, RZ, 0xc0, !PT ;  /* 0xffffffe060197812 */ /* 0x010fe200078ec0ff */
[----:B------:R-:W-:Y:S01]  /*2ee0*/  ULDC UR17, c[0x0][0x324] ;  /* 0x0000c90000117ab9 */ /* 0x000fe20000000800 */
[----:B-12---:R-:W-:Y:S01]  /*2ef0*/  SHF.R.S32.HI R30, RZ, 0x1f, R95 ;  /* 0x0000001fff1e7819 */ /* 0x006fe2000001145f */
[----:B------:R-:W-:Y:S01]  /*2f00*/  ULOP3.LUT UR17, URZ, UR17, URZ, 0x33, !UPT ;  /* 0x000000113f117292 */ /* 0x000fe2000f8e333f */
[----:B---3--:R-:W-:Y:S01]  /*2f10*/  LEA.HI R26, R93, R93, RZ, 0x1 ;  /* 0x0000005d5d1a7211 */ /* 0x008fe200078f08ff */
[----:B------:R-:W-:Y:S01]  /*2f20*/  IMAD.IADD R24, R224, 0x1, -R25 ;  /* 0x00000001e0187824 */ /* 0x000fe200078e0a19 */
[----:B------:R-:W-:Y:S01]  /*2f30*/  LEA.HI R30, R30, R95, RZ, 0x2 ;  /* 0x0000005f1e1e7211 */ /* 0x000fe200078f10ff */
[----:B------:R-:W0:Y:S01]  /*2f40*/  LDGDEPBAR ;  /* 0x00000000000079af */ /* 0x000e220000000000 */
[----:B------:R-:W-:Y:S01]  /*2f50*/  PLOP3.LUT P0, PT, PT, PT, UP2, 0x80, 0x0 ;  /* 0x000000000000781c */ /* 0x000fe20003f0f028 */
[----:B------:R-:W-:Y:S01]  /*2f60*/  IMAD.SHL.U32 R28, R26, 0x20, RZ ;  /* 0x000000201a1c7824 */ /* 0x000fe200078e00ff */
[----:B------:R-:W-:-:S02]  /*2f70*/  SHF.R.S32.HI R25, RZ, 0x1f, R24 ;  /* 0x0000001fff197819 */ /* 0x000fc40000011418 */
[----:B------:R-:W-:Y:S02]  /*2f80*/  LOP3.LUT R30, R30, 0xffffffc, RZ, 0xc0, !PT ;  /* 0x0ffffffc1e1e7812 */ /* 0x000fe400078ec0ff */
[----:B------:R-:W-:Y:S02]  /*2f90*/  LEA.HI R25, R25, R24, RZ, 0x2 ;  /* 0x0000001819197211 */ /* 0x000fe400078f10ff */
[----:B------:R-:W-:Y:S01]  /*2fa0*/  LOP3.LUT R26, R26, 0x1ffffffe, RZ, 0xc0, !PT ;  /* 0x1ffffffe1a1a7812 */ /* 0x000fe200078ec0ff */
[----:B------:R-:W-:Y:S01]  /*2fb0*/  IMAD.IADD R30, R95, 0x1, -R30 ;  /* 0x000000015f1e7824 */ /* 0x000fe200078e0a1e */
[----:B------:R-:W-:Y:S02]  /*2fc0*/  LEA.HI.SX32 R27, R25, UR15, 0x1e ;  /* 0x0000000f191b7c11 */ /* 0x000fe4000f8ff2ff */
[----:B------:R-:W-:Y:S01]  /*2fd0*/  LOP3.LUT R28, R28, 0xffffffc0, RZ, 0xc0, !PT ;  /* 0xffffffc01c1c7812 */ /* 0x000fe200078ec0ff */
[----:B------:R-:W-:Y:S01]  /*2fe0*/  IMAD.IADD R26, R93, 0x1, -R26 ;  /* 0x000000015d1a7824 */ /* 0x000fe200078e0a1a */
[----:B------:R-:W-:Y:S01]  /*2ff0*/  LOP3.LUT R25, R25, 0x7ffffffc, RZ, 0xc0, !PT ;  /* 0x7ffffffc19197812 */ /* 0x000fe200078ec0ff */
[----:B------:R-:W-:-:S04]  /*3000*/  IMAD R27, R30, 0x10, R27 ;  /* 0x000000101e1b7824 */ /* 0x000fc800078e021b */
[----:B------:R-:W-:Y:S02]  /*3010*/  IMAD.IADD R27, R28, 0x1, R27 ;  /* 0x000000011c1b7824 */ /* 0x000fe400078e021b */
[----:B------:R-:W-:Y:S02]  /*3020*/  IMAD.IADD R25, R24, 0x1, -R25 ;  /* 0x0000000118197824 */ /* 0x000fe400078e0a19 */
[----:B------:R-:W-:Y:S02]  /*3030*/  IMAD R231, R26, 0x8, R27 ;  /* 0x000000081ae77824 */ /* 0x000fe400078e021b */
[----:B------:R-:W-:Y:S02]  /*3040*/  IMAD.SHL.U32 R235, R25, 0x2, RZ ;  /* 0x0000000219eb7824 */ /* 0x000fe400078e00ff */
[----:B------:R-:W-:Y:S01]  /*3050*/  @P0 IMAD.HI.U32 R26, R231, c[0x0][0x2c8], RZ ;  /* 0x0000b200e71a0a27 */ /* 0x000fe200078e00ff */
[----:B------:R-:W-:Y:S02]  /*3060*/  PLOP3.LUT P0, PT, PT, PT, UP2, 0x80, 0x0 ;  /* 0x000000000000781c */ /* 0x000fe40003f0f028 */
[----:B------:R-:W-:Y:S01]  /*3070*/  IADD3 R41, -R235, 0x1, R3 ;  /* 0x00000001eb297810 */ /* 0x000fe20007ffe103 */
[----:B------:R-:W-:-:S02]  /*3080*/  IMAD.MOV.U32 R42, RZ, RZ, R231 ;  /* 0x000000ffff2a7224 */ /* 0x000fc400078e00e7 */
[----:B------:R-:W-:Y:S01]  /*3090*/  IMAD.MOV.U32 R25, RZ, RZ, c[0x0][0x2ac] ;  /* 0x0000ab00ff197624 */ /* 0x000fe200078e00ff */
[----:B------:R-:W-:Y:S01]  /*30a0*/  IADD3 R41, R41, -c[0x0][0x168], RZ ;  /* 0x80005a0029297a10 */ /* 0x000fe20007ffe0ff */
[--C-:B------:R-:W-:Y:S02]  /*30b0*/  IMAD.IADD R40, R92, 0x1, -R235.reuse ;  /* 0x000000015c287824 */ /* 0x100fe400078e0aeb */
[----:B------:R-:W-:Y:S01]  /*30c0*/  IMAD R24, R25, c[0x0][0x1d0], R92 ;  /* 0x0000740019187a24 */ /* 0x000fe200078e025c */
[C---:B------:R-:W-:Y:S02]  /*30d0*/  IADD3 R50, R41.reuse, c[0x0][0x328], RZ ;  /* 0x0000ca0029327a10 */ /* 0x040fe40007ffe0ff */
[----:B------:R-:W-:Y:S01]  /*30e0*/  IADD3 R41, R41, UR17, RZ ;  /* 0x0000001129297c10 */ /* 0x000fe2000fffe0ff */
[----:B------:R-:W-:Y:S01]  /*30f0*/  IMAD.IADD R49, R24, 0x1, -R235 ;  /* 0x0000000118317824 */ /* 0x000fe200078e0aeb */
[----:B------:R-:W-:Y:S02]  /*3100*/  @P0 SHF.R.U32.HI R42, RZ, c[0x0][0x2cc], R26 ;  /* 0x0000b300ff2a0a19 */ /* 0x000fe4000001161a */
[----:B------:R-:W-:-:S03]  /*3110*/  PLOP3.LUT P0, PT, PT, PT, UP1, 0x40, 0x0 ;  /* 0x000000000000781c */ /* 0x000fc60003f0e818 */
[----:B------:R-:W1:Y:S02]  /*3120*/  SHFL.IDX PT, R26, R42, RZ, 0x1c1f ;  /* 0x001c1fff2a1a7589 */ /* 0x000e6400000e0000 */
[--C-:B-1----:R-:W-:Y:S02]  /*3130*/  IMAD.IADD R28, R50, 0x1, R26.reuse ;  /* 0x00000001321c7824 */ /* 0x102fe400078e021a */
[----:B------:R-:W-:-:S03]  /*3140*/  IMAD.IADD R24, R41, 0x1, R26 ;  /* 0x0000000129187824 */ /* 0x000fc600078e021a */
[----:B------:R-:W-:-:S03]  /*3150*/  IMNMX R25, R28, R49, PT ;  /* 0x000000311c197217 */ /* 0x000fc60003800200 */
[----:B------:R-:W-:Y:S05]  /*3160*/  @P0 BRA `(.L_x_2274) ;  /* 0x0000015000000947 */ /* 0x000fea0003800000 */
[----:B------:R-:W-:Y:S01]  /*3170*/  IMAD.U32 R3, RZ, RZ, UR7 ;  /* 0x00000007ff037e24 */ /* 0x000fe2000f8e00ff */
        /* <DEDUP_REMOVED lines=11> */
.L_x_2276:
[----:B------:R-:W-:-:S04]  /*3230*/  MOV R3, 0x1 ;  /* 0x0000000100037802 */ /* 0x000fc80000000f00 */
[----:B------:R-:W-:-:S13]  /*3240*/  ISETP.NE.AND P0, PT, R3, c[0x0][0x32c], PT ;  /* 0x0000cb0003007a0c */ /* 0x000fda0003f05270 */
[----:B------:R-:W-:-:S05]  /*3250*/  @P0 IMAD.HI.U32 R3, R27, c[0x0][0x330], RZ ;  /* 0x0000cc001b030a27 */ /* 0x000fca00078e00ff */
[----:B------:R-:W-:Y:S02]  /*3260*/  @P0 SHF.R.U32.HI R27, RZ, c[0x0][0x334], R3 ;  /* 0x0000cd00ff1b0a19 */ /* 0x000fe40000011603 */
.L_x_2277:
[----:B------:R-:W-:Y:S05]  /*3270*/  BSYNC B0 ;  /* 0x0000000000007941 */ /* 0x000fea0003800000 */
.L_x_2275:
[----:B------:R-:W-:-:S05]  /*3280*/  IMAD R27, R27, c[0x0][0x32c], R40 ;  /* 0x0000cb001b1b7a24 */ /* 0x000fca00078e0228 */
[----:B------:R-:W-:Y:S02]  /*3290*/  IADD3 R26, R27, c[0x0][0x32c], RZ ;  /* 0x0000cb001b1a7a10 */ /* 0x000fe40007ffe0ff */
[----:B------:R-:W-:Y:S02]  /*32a0*/  IMNMX R24, R24, R27, !PT ;  /* 0x0000001b18187217 */ /* 0x000fe40007800200 */
[----:B------:R-:W-:Y:S02]  /*32b0*/  IMNMX R25, R25, R26, PT ;  /* 0x0000001a19197217 */ /* 0x000fe40003800200 */
.L_x_2274:
[----:B------:R-:W1:Y:S01]  /*32c0*/  SHFL.IDX PT, R26, R42, 0x1, 0x1c1f ;  /* 0x003c1f002a1a7f89 */ /* 0x000e6200000e0000 */
[----:B------:R-:W-:Y:S01]  /*32d0*/  PLOP3.LUT P0, PT, PT, PT, UP1, 0x40, 0x0 ;  /* 0x000000000000781c */ /* 0x000fe20003f0e818 */
[--C-:B-1----:R-:W-:Y:S02]  /*32e0*/  IMAD.IADD R76, R50, 0x1, R26.reuse ;  /* 0x00000001324c7824 */ /* 0x102fe400078e021a */
[----:B------:R-:W-:-:S03]  /*32f0*/  IMAD.IADD R3, R41, 0x1, R26 ;  /* 0x0000000129037824 */ /* 0x000fc600078e021a */
[----:B------:R-:W-:-:S07]  /*3300*/  IMNMX R76, R76, R49, PT ;  /* 0x000000314c4c7217 */ /* 0x000fce0003800200 */
        /* <DEDUP_REMOVED lines=13> */
.L_x_2280:
[----:B------:R-:W-:-:S04]  /*33e0*/  MOV R26, 0x1 ;  /* 0x00000001001a7802 */ /* 0x000fc80000000f00 */
[----:B------:R-:W-:-:S13]  /*33f0*/  ISETP.NE.AND P0, PT, R26, c[0x0][0x32c], PT ;  /* 0x0000cb001a007a0c */ /* 0x000fda0003f05270 */
[----:B------:R-:W-:-:S05]  /*3400*/  @P0 IMAD.HI.U32 R26, R27, c[0x0][0x330], RZ ;  /* 0x0000cc001b1a0a27 */ /* 0x000fca00078e00ff */
[----:B------:R-:W-:Y:S02]  /*3410*/  @P0 SHF.R.U32.HI R27, RZ, c[0x0][0x334], R26 ;  /* 0x0000cd00ff1b0a19 */ /* 0x000fe4000001161a */
.L_x_2281:
[----:B------:R-:W-:Y:S05]  /*3420*/  BSYNC B0 ;  /* 0x0000000000007941 */ /* 0x000fea0003800000 */
.L_x_2279:
[----:B------:R-:W-:-:S05]  /*3430*/  IMAD R26, R27, c[0x0][0x32c], R40 ;  /* 0x0000cb001b1a7a24 */ /* 0x000fca00078e0228 */
[----:B------:R-:W-:Y:S02]  /*3440*/  IADD3 R27, R26, c[0x0][0x32c], RZ ;  /* 0x0000cb001a1b7a10 */ /* 0x000fe40007ffe0ff */
[----:B------:R-:W-:Y:S02]  /*3450*/  IMNMX R3, R3, R26, !PT ;  /* 0x0000001a03037217 */ /* 0x000fe40007800200 */
[----:B------:R-:W-:Y:S02]  /*3460*/  IMNMX R76, R76, R27, PT ;  /* 0x0000001b4c4c7217 */ /* 0x000fe40003800200 */
.L_x_2278:
[C---:B------:R-:W-:Y:S02]  /*3470*/  ISETP.GE.AND P0, PT, R92.reuse, 0x2, PT ;  /* 0x000000025c00780c */ /* 0x040fe40003f06270 */
[----:B------:R-:W-:Y:S02]  /*3480*/  ISETP.GE.AND P1, PT, R92, 0x9, PT ;  /* 0x000000095c00780c */ /* 0x000fe40003f26270 */
[----:B------:R-:W-:Y:S02]  /*3490*/  P2R R39, PR, RZ, 0x1 ;  /* 0x00000001ff277803 */ /* 0x000fe40000000000 */
[----:B------:R-:W-:-:S02]  /*34a0*/  ISETP.GT.AND P0, PT, R24, 0x1, !P0 ;  /* 0x000000011800780c */ /* 0x000fc40004704270 */
[----:B------:R-:W-:Y:S02]  /*34b0*/  P2R R48, PR, RZ, 0x2 ;  /* 0x00000002ff307803 */ /* 0x000fe40000000000 */
[----:B------:R-:W-:Y:S02]  /*34c0*/  ISETP.LT.OR P0, PT, R25, 0x2, P0 ;  /* 0x000000021900780c */ /* 0x000fe40000701670 */
[----:B------:R-:W-:Y:S02]  /*34d0*/  ISETP.GE.AND P6, PT, R92, 0x11, PT ;  /* 0x000000115c00780c */ /* 0x000fe40003fc6270 */
[----:B------:R-:W-:Y:S02]  /*34e0*/  FSEL R69, R69, -INF , !P0 ;  /* 0xff80000045457808 */ /* 0x000fe40004000000 */
[----:B------:R-:W-:Y:S02]  /*34f0*/  ISETP.GT.AND P0, PT, R24, 0x8, !P1 ;  /* 0x000000081800780c */ /* 0x000fe40004f04270 */
[----:B------:R-:W-:-:S02]  /*3500*/  ISETP.GE.AND P1, PT, R92, 0xa, PT ;  /* 0x0000000a5c00780c */ /* 0x000fc40003f26270 */
[C---:B------:R-:W-:Y:S02]  /*3510*/  ISETP.LT.OR P0, PT, R25.reuse, 0x9, P0 ;  /* 0x000000091900780c */ /* 0x040fe40000701670 */
[----:B------:R-:W-:Y:S02]  /*3520*/  ISETP.GE.AND P5, PT, R92, 0x12, PT ;  /* 0x000000125c00780c */ /* 0x000fe40003fa6270 */
[----:B------:R-:W-:Y:S02]  /*3530*/  FSEL R37, R64, -INF , !P0 ;  /* 0xff80000040257808 */ /* 0x000fe40004000000 */
[----:B------:R-:W-:Y:S02]  /*3540*/  ISETP.GT.AND P0, PT, R24, 0x9, !P1 ;  /* 0x000000091800780c */ /* 0x000fe40004f04270 */
[----:B------:R-:W-:Y:S02]  /*3550*/  ISETP.GE.AND P4, PT, R92, 0x19, PT ;  /* 0x000000195c00780c */ /* 0x000fe40003f86270 */
[----:B------:R-:W-:-:S02]  /*3560*/  ISETP.LT.OR P0, PT, R25, 0xa, P0 ;  /* 0x0000000a1900780c */ /* 0x000fc40000701670 */
[----:B------:R-:W-:Y:S02]  /*3570*/  ISETP.GE.AND P3, PT, R92, 0x1a, PT ;  /* 0x0000001a5c00780c */ /* 0x000fe40003f66270 */
[----:B------:R-:W-:Y:S02]  /*3580*/  FSEL R65, R65, -INF , !P0 ;  /* 0xff80000041417808 */ /* 0x000fe40004000000 */
[----:B------:R-:W-:Y:S02]  /*3590*/  ISETP.GT.AND P0, PT, R24, 0x10, !P6 ;  /* 0x000000101800780c */ /* 0x000fe40007704270 */
[----:B------:R-:W-:Y:S02]  /*35a0*/  ISETP.GE.AND P2, PT, R92, 0x21, PT ;  /* 0x000000215c00780c */ /* 0x000fe40003f46270 */
[----:B------:R-:W-:Y:S02]  /*35b0*/  ISETP.LT.OR P0, PT, R25, 0x11, P0 ;  /* 0x000000111900780c */ /* 0x000fe40000701670 */
[----:B------:R-:W-:-:S02]  /*35c0*/  P2R R43, PR, RZ, 0x2 ;  /* 0x00000002ff2b7803 */ /* 0x000fc40000000000 */
[----:B------:R-:W-:Y:S02]  /*35d0*/  FSEL R35, R60, -INF , !P0 ;  /* 0xff8000003c237808 */ /* 0x000fe40004000000 */
[----:B------:R-:W-:Y:S02]  /*35e0*/  ISETP.GT.AND P0, PT, R24, 0x11, !P5 ;  /* 0x000000111800780c */ /* 0x000fe40006f04270 */
[----:B------:R-:W-:Y:S02]  /*35f0*/  ISETP.GE.AND P1, PT, R92, 0x22, PT ;  /* 0x000000225c00780c */ /* 0x000fe40003f26270 */
        /* <DEDUP_REMOVED lines=24> */
[----:B------:R-:W-:-:S04]  /*3780*/  ISETP.GE.AND P0, PT, R92, 0x2a, PT ;  /* 0x0000002a5c00780c */ /* 0x000fc80003f06270 */
[----:B------:R-:W-:Y:S02]  /*3790*/  P2R R44, PR, RZ, 0x1 ;  /* 0x00000001ff2c7803 */ /* 0x000fe40000000000 */
[----:B------:R-:W-:Y:S02]  /*37a0*/  ISETP.GT.AND P0, PT, R24, 0x29, !P0 ;  /* 0x000000291800780c */ /* 0x000fe40004704270 */
[----:B------:R-:W1:Y:S02]  /*37b0*/  SHFL.IDX PT, R24, R42, 0x2, 0x1c1f ;  /* 0x005c1f002a187f89 */ /* 0x000e6400000e0000 */
[----:B------:R-:W-:-:S04]  /*37c0*/  ISETP.LT.OR P0, PT, R25, 0x2a, P0 ;  /* 0x0000002a1900780c */ /* 0x000fc80000701670 */
[----:B------:R-:W-:Y:S02]  /*37d0*/  FSEL R25, R45, -INF , !P0 ;  /* 0xff8000002d197808 */ /* 0x000fe40004000000 */
        /* <DEDUP_REMOVED lines=17> */
.L_x_2284:
[----:B------:R-:W-:-:S04]  /*38f0*/  MOV R24, 0x1 ;  /* 0x0000000100187802 */ /* 0x000fc80000000f00 */
[----:B------:R-:W-:-:S13]  /*3900*/  ISETP.NE.AND P0, PT, R24, c[0x0][0x32c], PT ;  /* 0x0000cb0018007a0c */ /* 0x000fda0003f05270 */
[----:B------:R-:W-:-:S05]  /*3910*/  @P0 IMAD.HI.U32 R24, R61, c[0x0][0x330], RZ ;  /* 0x0000cc003d180a27 */ /* 0x000fca00078e00ff */
[----:B------:R-:W-:Y:S02]  /*3920*/  @P0 SHF.R.U32.HI R61, RZ, c[0x0][0x334], R24 ;  /* 0x0000cd00ff3d0a19 */ /* 0x000fe40000011618 */
.L_x_2285:
[----:B------:R-:W-:Y:S05]  /*3930*/  BSYNC B0 ;  /* 0x0000000000007941 */ /* 0x000fea0003800000 */
.L_x_2283:
[----:B------:R-:W-:-:S05]  /*3940*/  IMAD R26, R61, c[0x0][0x32c], R40 ;  /* 0x0000cb003d1a7a24 */ /* 0x000fca00078e0228 */
[----:B------:R-:W-:Y:S02]  /*3950*/  IADD3 R24, R26, c[0x0][0x32c], RZ ;  /* 0x0000cb001a187a10 */ /* 0x000fe40007ffe0ff */
[----:B------:R-:W-:Y:S02]  /*3960*/  IMNMX R45, R45, R26, !PT ;  /* 0x0000001a2d2d7217 */ /* 0x000fe40007800200 */
[----:B------:R-:W-:Y:S02]  /*3970*/  IMNMX R53, R53, R24, PT ;  /* 0x0000001835357217 */ /* 0x000fe40003800200 */
.L_x_2282:
[----:B------:R-:W-:Y:S02]  /*3980*/  ISETP.NE.AND P0, PT, R48, RZ, PT ;  /* 0x000000ff3000720c */ /* 0x000fe40003f05270 */
[----:B------:R-:W-:Y:S02]  /*3990*/  P2R R60, PR, RZ, 0x40 ;  /* 0x00000040ff3c7803 */ /* 0x000fe40000000000 */
[----:B------:R-:W-:-:S04]  /*39a0*/  ISETP.GT.AND P0, PT, R3, 0x8, !P0 ;  /* 0x000000080300780c */ /* 0x000fc80004704270 */
[----:B------:R-:W-:-:S04]  /*39b0*/  ISETP.LT.OR P0, PT, R76, 0x9, P0 ;  /* 0x000000094c00780c */ /* 0x000fc80000701670 */
[----:B------:R-:W-:Y:S02]  /*39c0*/  FSEL R66, R66, -INF , !P0 ;  /* 0xff80000042427808 */ /* 0x000fe40004000000 */
[----:B------:R-:W-:-:S04]  /*39d0*/  ISETP.NE.AND P0, PT, R43, RZ, PT ;  /* 0x000000ff2b00720c */ /* 0x000fc80003f05270 */
[----:B------:R-:W-:-:S04]  /*39e0*/  ISETP.GT.AND P0, PT, R3, 0x9, !P0 ;  /* 0x000000090300780c */ /* 0x000fc80004704270 */
[----:B------:R-:W-:-:S04]  /*39f0*/  ISETP.LT.OR P0, PT, R76, 0xa, P0 ;  /* 0x0000000a4c00780c */ /* 0x000fc80000701670 */
[----:B------:R-:W-:Y:S02]  /*3a00*/  FSEL R36, R67, -INF , !P0 ;  /* 0xff80000043247808 */ /* 0x000fe40004000000 */
[----:B------:R-:W-:Y:S02]  /*3a10*/  ISETP.GT.AND P0, PT, R3, 0x10, !P6 ;  /* 0x000000100300780c */ /* 0x000fe40007704270 */
[----:B------:R-:W-:Y:S02]  /*3a20*/  ISETP.NE.AND P6, PT, R52, RZ, PT ;  /* 0x000000ff3400720c */ /* 0x000fe40003fc5270 */
        /* <DEDUP_REMOVED lines=17> */
[----:B------:R-:W-:-:S04]  /*3b40*/  ISETP.NE.AND P0, PT, R39, RZ, PT ;  /* 0x000000ff2700720c */ /* 0x000fc80003f05270 */
[----:B------:R-:W-:-:S04]  /*3b50*/  ISETP.GT.AND P0, PT, R3, 0x1, !P0 ;  /* 0x000000010300780c */ /* 0x000fc80004704270 */
[----:B------:R-:W-:-:S04]  /*3b60*/  ISETP.LT.OR P0, PT, R76, 0x2, P0 ;  /* 0x000000024c00780c */ /* 0x000fc80000701670 */
[----:B------:R-:W-:Y:S02]  /*3b70*/  FSEL R38, R71, -INF , !P0 ;  /* 0xff80000047267808 */ /* 0x000fe40004000000 */
[----:B------:R-:W-:-:S04]  /*3b80*/  ISETP.GT.AND P0, PT, R3, RZ, !P6 ;  /* 0x000000ff0300720c */ /* 0x000fc80007704270 */
[----:B------:R-:W-:-:S04]  /*3b90*/  ISETP.LT.OR P0, PT, R76, 0x1, P0 ;  /* 0x000000014c00780c */ /* 0x000fc80000701670 */
[----:B------:R-:W-:Y:S02]  /*3ba0*/  FSEL R70, R70, -INF , !P0 ;  /* 0xff80000046467808 */ /* 0x000fe40004000000 */
[----:B------:R-:W-:-:S04]  /*3bb0*/  ISETP.NE.AND P0, PT, R51, RZ, PT ;  /* 0x000000ff3300720c */ /* 0x000fc80003f05270 */
[----:B------:R-:W-:-:S04]  /*3bc0*/  ISETP.GT.AND P0, PT, R3, 0x28, !P0 ;  /* 0x000000280300780c */ /* 0x000fc80004704270 */
[----:B------:R-:W-:-:S04]  /*3bd0*/  ISETP.LT.OR P0, PT, R76, 0x29, P0 ;  /* 0x000000294c00780c */ /* 0x000fc80000701670 */
[----:B------:R-:W-:Y:S02]  /*3be0*/  FSEL R56, R46, -INF , !P0 ;  /* 0xff8000002e387808 */ /* 0x000fe40004000000 */
[----:B------:R-:W-:-:S04]  /*3bf0*/  ISETP.NE.AND P0, PT, R44, RZ, PT ;  /* 0x000000ff2c00720c */ /* 0x000fc80003f05270 */
[----:B------:R-:W-:-:S04]  /*3c00*/  ISETP.GT.AND P0, PT, R3, 0x29, !P0 ;  /* 0x000000290300780c */ /* 0x000fc80004704270 */
[----:B------:R-:W-:-:S04]  /*3c10*/  ISETP.LT.OR P0, PT, R76, 0x2a, P0 ;  /* 0x0000002a4c00780c */ /* 0x000fc80000701670 */
[----:B------:R-:W-:Y:S02]  /*3c20*/  FSEL R3, R47, -INF , !P0 ;  /* 0xff8000002f037808 */ /* 0x000fe40004000000 */
[----:B------:R-:W-:Y:S02]  /*3c30*/  ISETP.GT.AND P0, PT, R45, RZ, !P6 ;  /* 0x000000ff2d00720c */ /* 0x000fe40007704270 */
[----:B------:R-:W-:Y:S02]  /*3c40*/  ISETP.NE.AND P6, PT, R60, RZ, PT ;  /* 0x000000ff3c00720c */ /* 0x000fe40003fc5270 */
        /* <DEDUP_REMOVED lines=29> */
[----:B------:R-:W-:Y:S01]  /*3e20*/  ISETP.GT.AND P0, PT, R45, 0x21, !P1 ;  /* 0x000000212d00780c */ /* 0x000fe20004f04270 */
[----:B------:R-:W1:Y:S03]  /*3e30*/  SHFL.IDX PT, R4, R42, 0x3, 0x1c1f ;  /* 0x007c1f002a047f89 */ /* 0x000e6600000e0000 */
[----:B------:R-:W-:-:S04]  /*3e40*/  ISETP.LT.OR P0, PT, R53, 0x22, P0 ;  /* 0x000000223500780c */ /* 0x000fc80000701670 */
[----:B------:R-:W-:Y:S02]  /*3e50*/  FSEL R181, R5, -INF , !P0 ;  /* 0xff80000005b57808 */ /* 0x000fe40004000000 */
[----:B------:R-:W-:-:S04]  /*3e60*/  ISETP.NE.AND P0, PT, R51, RZ, PT ;  /* 0x000000ff3300720c */ /* 0x000fc80003f05270 */
[----:B------:R-:W-:-:S04]  /*3e70*/  ISETP.GT.AND P0, PT, R45, 0x28, !P0 ;  /* 0x000000282d00780c */ /* 0x000fc80004704270 */
[----:B------:R-:W-:-:S04]  /*3e80*/  ISETP.LT.OR P0, PT, R53, 0x29, P0 ;  /* 0x000000293500780c */ /* 0x000fc80000701670 */
[----:B------:R-:W-:Y:S02]  /*3e90*/  FSEL R180, R12, -INF , !P0 ;  /* 0xff8000000cb47808 */ /* 0x000fe40004000000 */
[----:B------:R-:W-:Y:S01]  /*3ea0*/  ISETP.NE.AND P0, PT, R44, RZ, PT ;  /* 0x000000ff2c00720c */ /* 0x000fe20003f05270 */
[--C-:B-1----:R-:W-:Y:S02]  /*3eb0*/  IMAD.IADD R12, R50, 0x1, R4.reuse ;  /* 0x00000001320c7824 */ /* 0x102fe400078e0204 */
[----:B------:R-:W-:Y:S01]  /*3ec0*/  IMAD.IADD R16, R41, 0x1, R4 ;  /* 0x0000000129107824 */ /* 0x000fe200078e0204 */
[----:B------:R-:W-:Y:S02]  /*3ed0*/  ISETP.GT.AND P0, PT, R45, 0x29, !P0 ;  /* 0x000000292d00780c */ /* 0x000fe40004704270 */
[----:B------:R-:W-:Y:S02]  /*3ee0*/  IMNMX R12, R12, R49, PT ;  /* 0x000000310c0c7217 */ /* 0x000fe40003800200 */
[----:B------:R-:W-:-:S04]  /*3ef0*/  ISETP.LT.OR P0, PT, R53, 0x2a, P0 ;  /* 0x0000002a3500780c */ /* 0x000fc80000701670 */
[----:B------:R-:W-:Y:S02]  /*3f00*/  FSEL R178, R13, -INF , !P0 ;  /* 0xff8000000db27808 */ /* 0x000fe40004000000 */
[----:B------:R-:W-:-:S13]  /*3f10*/  PLOP3.LUT P0, PT, PT, PT, UP1, 0x40, 0x0 ;  /* 0x000000000000781c */ /* 0x000fda0003f0e818 */
        /* <DEDUP_REMOVED lines=13> */
.L_x_2288:
[----:B------:R-:W-:-:S04]  /*3ff0*/  MOV R4, 0x1 ;  /* 0x0000000100047802 */ /* 0x000fc80000000f00 */
[----:B------:R-:W-:-:S13]  /*4000*/  ISETP.NE.AND P0, PT, R4, c[0x0][0x32c], PT ;  /* 0x0000cb0004007a0c */ /* 0x000fda0003f05270 */
[----:B------:R-:W-:-:S05]  /*4010*/  @P0 IMAD.HI.U32 R4, R5, c[0x0][0x330], RZ ;  /* 0x0000cc0005040a27 */ /* 0x000fca00078e00ff */
[----:B------:R-:W-:Y:S02]  /*4020*/  @P0 SHF.R.U32.HI R5, RZ, c[0x0][0x334], R4 ;  /* 0x0000cd00ff050a19 */ /* 0x000fe40000011604 */
.L_x_2289:
[----:B------:R-:W-:Y:S05]  /*4030*/  BSYNC B0 ;  /* 0x0000000000007941 */ /* 0x000fea0003800000 */
.L_x_2287:
[----:B------:R-:W-:-:S05]  /*4040*/  IMAD R9, R5, c[0x0][0x32c], R40 ;  /* 0x0000cb0005097a24 */ /* 0x000fca00078e0228 */
[----:B------:R-:W-:Y:S02]  /*4050*/  IADD3 R5, R9, c[0x0][0x32c], RZ ;  /* 0x0000cb0009057a10 */ /* 0x000fe40007ffe0ff */
[----:B------:R-:W-:Y:S02]  /*4060*/  IMNMX R16, R16, R9, !PT ;  /* 0x0000000910107217 */ /* 0x000fe40007800200 */
[----:B------:R-:W-:Y:S02]  /*4070*/  IMNMX R12, R12, R5, PT ;  /* 0x000000050c0c7217 */ /* 0x000fe40003800200 */
.L_x_2286:
[----:B------:R-:W-:Y:S01]  /*4080*/  ISETP.NE.AND P0, PT, R48, RZ, PT ;  /* 0x000000ff3000720c */ /* 0x000fe20003f05270 */
        /* <DEDUP_REMOVED lines=27> */
[----:B------:R-:W-:-:S02]  /*4240*/  ISETP.GT.AND P0, PT, R16, 0x10, !P6 ;  /* 0x000000101000780c */ /* 0x000fc40007704270 */
[----:B------:R-:W-:Y:S01]  /*4250*/  FMNMX.FTZ R4, R57, R4, !PT ;  /* 0x0000000439047209 */ /* 0x000fe20007810000 */
[----:B------:R-:W-:Y:S01]  /*4260*/  LDSM.16.MT88.4 R40, [R212+0x1100] ;  /* 0x00110000d428783b */ /* 0x000fe20000004200 */
[----:B------:R-:W-:Y:S02]  /*4270*/  ISETP.LT.OR P0, PT, R12, 0x11, P0 ;  /* 0x000000110c00780c */ /* 0x000fe40000701670 */
[----:B------:R-:W-:Y:S02]  /*4280*/  FMNMX.FTZ R5, R29, R4, !PT ;  /* 0x000000041d057209 */ /* 0x000fe40007810000 */
[----:B------:R-:W-:Y:S02]  /*4290*/  FSEL R74, R74, -INF , !P0 ;  /* 0xff8000004a4a7808 */ /* 0x000fe40004000000 */
[----:B------:R-:W-:Y:S02]  /*42a0*/  ISETP.GT.AND P0, PT, R16, 0x11, !P5 ;  /* 0x000000111000780c */ /* 0x000fe40006f04270 */
[----:B------:R-:W-:-:S02]  /*42b0*/  FMNMX.FTZ R9, R93, R140, !PT ;  /* 0x0000008c5d097209 */ /* 0x000fc40007810000 */
[----:B------:R-:W-:Y:S02]  /*42c0*/  ISETP.LT.OR P0, PT, R12, 0x12, P0 ;  /* 0x000000120c00780c */ /* 0x000fe40000701670 */
[----:B------:R-:W-:Y:S02]  /*42d0*/  FMNMX.FTZ R9, R124, R9, !PT ;  /* 0x000000097c097209 */ /* 0x000fe40007810000 */
[----:B------:R-:W-:Y:S02]  /*42e0*/  FSEL R75, R75, -INF , !P0 ;  /* 0xff8000004b4b7808 */ /* 0x000fe40004000000 */
[----:B------:R-:W-:Y:S02]  /*42f0*/  ISETP.GT.AND P0, PT, R16, 0x18, !P4 ;  /* 0x000000181000780c */ /* 0x000fe40006704270 */
[----:B------:R-:W-:Y:S02]  /*4300*/  ISETP.NE.AND P4, PT, R39, RZ, PT ;  /* 0x000000ff2700720c */ /* 0x000fe40003f85270 */
[----:B------:R-:W-:-:S02]  /*4310*/  ISETP.LT.OR P0, PT, R12, 0x19, P0 ;  /* 0x000000190c00780c */ /* 0x000fc40000701670 */
[----:B------:R-:W-:Y:S02]  /*4320*/  FMNMX.FTZ R9, R110, R9, !PT ;  /* 0x000000096e097209 */ /* 0x000fe40007810000 */
[----:B------:R-:W-:Y:S02]  /*4330*/  FSEL R73, R10, -INF , !P0 ;  /* 0xff8000000a497808 */ /* 0x000fe40004000000 */
[----:B------:R-:W-:Y:S02]  /*4340*/  ISETP.GT.AND P0, PT, R16, 0x19, !P3 ;  /* 0x000000191000780c */ /* 0x000fe40005f04270 */
[----:B------:R-:W-:Y:S02]  /*4350*/  FMNMX.FTZ R9, R92, R9, !PT ;  /* 0x000000095c097209 */ /* 0x000fe40007810000 */
[----:B------:R-:W-:Y:S02]  /*4360*/  ISETP.LT.OR P0, PT, R12, 0x1a, P0 ;  /* 0x0000001a0c00780c */ /* 0x000fe40000701670 */
[----:B------:R-:W-:-:S02]  /*4370*/  ISETP.NE.AND P5, PT, R52, RZ, PT ;  /* 0x000000ff3400720c */ /* 0x000fc40003fa5270 */
[----:B------:R-:W-:Y:S02]  /*4380*/  FSEL R72, R11, -INF , !P0 ;  /* 0xff8000000b487808 */ /* 0x000fe40004000000 */
[----:B------:R-:W-:Y:S02]  /*4390*/  ISETP.GT.AND P0, PT, R16, 0x20, !P2 ;  /* 0x000000201000780c */ /* 0x000fe40005704270 */
[----:B------:R-:W-:Y:S02]  /*43a0*/  FMNMX.FTZ R18, R90, R9, !PT ;  /* 0x000000095a127209 */ /* 0x000fe40007810000 */
[----:B------:R-:W-:Y:S02]  /*43b0*/  ISETP.LT.OR P0, PT, R12, 0x21, P0 ;  /* 0x000000210c00780c */ /* 0x000fe40000701670 */
[----:B------:R-:W-:Y:S02]  /*43c0*/  FMNMX.FTZ R17, R89, R18, !PT ;  /* 0x0000001259117209 */ /* 0x000fe40007810000 */
[----:B------:R-:W-:-:S02]  /*43d0*/  FSEL R179, R6, -INF , !P0 ;  /* 0xff80000006b37808 */ /* 0x000fc40004000000 */
[----:B------:R-:W-:Y:S02]  /*43e0*/  FMNMX.FTZ R6, R28, R5, !PT ;  /* 0x000000051c067209 */ /* 0x000fe40007810000 */
[----:B------:R-:W-:Y:S02]  /*43f0*/  ISETP.GT.AND P0, PT, R16, 0x21, !P1 ;  /* 0x000000211000780c */ /* 0x000fe40004f04270 */
[----:B------:R-:W-:Y:S02]  /*4400*/  FMNMX.FTZ R6, R27, R6, !PT ;  /* 0x000000061b067209 */ /* 0x000fe40007810000 */
[----:B------:R-:W-:Y:S02]  /*4410*/  ISETP.LT.OR P0, PT, R12, 0x22, P0 ;  /* 0x000000220c00780c */ /* 0x000fe40000701670 */
[----:B------:R-:W-:Y:S02]  /*4420*/  FMNMX.FTZ R6, R25, R6, !PT ;  /* 0x0000000619067209 */ /* 0x000fe40007810000 */
[----:B------:R-:W-:-:S02]  /*4430*/  FSEL R177, R7, -INF , !P0 ;  /* 0xff80000007b17808 */ /* 0x000fc40004000000 */
[----:B------:R-:W-:Y:S01]  /*4440*/  ISETP.GT.AND P0, PT, R16, 0x1, !P4 ;  /* 0x000000011000780c */ /* 0x000fe20006704270 */
[----:B------:R-:W1:Y:S01]  /*4450*/  SHFL.BFLY PT, R5, R6, 0x2, 0x1f ;  /* 0x0c401f0006057f89 */ /* 0x000e6200000e0000 */
[----:B------:R-:W-:Y:S02]  /*4460*/  FMNMX.FTZ R17, R88, R17, !PT ;  /* 0x0000001158117209 */ /* 0x000fe40007810000 */
[----:B------:R-:W-:Y:S02]  /*4470*/  ISETP.LT.OR P0, PT, R12, 0x2, P0 ;  /* 0x000000020c00780c */ /* 0x000fe40000701670 */
[----:B------:R-:W-:Y:S02]  /*4480*/  FMNMX.FTZ R18, R182, R17, !PT ;  /* 0x00000011b6127209 */ /* 0x000fe40007810000 */
[----:B------:R-:W-:Y:S02]  /*4490*/  FSEL R126, R23, -INF , !P0 ;  /* 0xff800000177e7808 */ /* 0x000fe40004000000 */
[----:B------:R-:W-:-:S02]  /*44a0*/  ISETP.GT.AND P0, PT, R16, RZ, !P5 ;  /* 0x000000ff1000720c */ /* 0x000fc40006f04270 */
[----:B------:R-:W-:Y:S02]  /*44b0*/  ISETP.NE.AND P6, PT, R51, RZ, PT ;  /* 0x000000ff3300720c */ /* 0x000fe40003fc5270 */
[----:B------:R-:W-:Y:S01]  /*44c0*/  ISETP.LT.OR P0, PT, R12, 0x1, P0 ;  /* 0x000000010c00780c */ /* 0x000fe20000701670 */
[----:B------:R-:W-:Y:S01]  /*44d0*/  LDSM.16.MT88.4 R48, [R212+0x500] ;  /* 0x00050000d430783b */ /* 0x000fe20000004200 */
[----:B------:R-:W-:Y:S02]  /*44e0*/  IADD3 R236, R148, -0x2, RZ ;  /* 0xfffffffe94ec7810 */ /* 0x000fe40007ffe0ff */
[----:B------:R-:W-:Y:S02]  /*44f0*/  FSEL R91, R22, -INF , !P0 ;  /* 0xff800000165b7808 */ /* 0x000fe40004000000 */
[----:B------:R-:W-:Y:S02]  /*4500*/  ISETP.GT.AND P0, PT, R16, 0x28, !P6 ;  /* 0x000000281000780c */ /* 0x000fe40007704270 */
[----:B------:R-:W-:-:S02]  /*4510*/  FMNMX.FTZ R17, R91, R126, !PT ;  /* 0x0000007e5b117209 */ /* 0x000fc40007810000 */
[----:B------:R-:W-:Y:S02]  /*4520*/  ISETP.LT.OR P0, PT, R12, 0x29, P0 ;  /* 0x000000290c00780c */ /* 0x000fe40000701670 */
[----:B-1----:R-:W-:Y:S02]  /*4530*/  FMNMX.FTZ R4, R6, R5, !PT ;  /* 0x0000000506047209 */ /* 0x002fe40007810000 */
[----:B------:R-:W-:Y:S02]  /*4540*/  FMNMX.FTZ R5, R70, R38, !PT ;  /* 0x0000002646057209 */ /* 0x000fe40007810000 */
[----:B------:R-:W-:Y:S01]  /*4550*/  FMNMX.FTZ R17, R108, R17, !PT ;  /* 0x000000116c117209 */ /* 0x000fe20007810000 */
[----:B------:R-:W1:Y:S01]  /*4560*/  SHFL.BFLY PT, R151, R4, 0x1, 0x1f ;  /* 0x0c201f0004977f89 */ /* 0x000e6200000e0000 */
        /* <DEDUP_REMOVED lines=10> */
[----:B------:R-:W-:Y:S02]  /*4610*/  FMNMX.FTZ R5, R30, R5, !PT ;  /* 0x000000051e057209 */ /* 0x000fe40007810000 */
[----:B------:R-:W-:Y:S02]  /*4620*/  ISETP.NE.AND P6, PT, R44, RZ, PT ;  /* 0x000000ff2c00720c */ /* 0x000fe40003fc5270 */
[----:B------:R-:W-:Y:S01]  /*4630*/  FMNMX.FTZ R5, R26, R5, !PT ;  /* 0x000000051a057209 */ /* 0x000fe20007810000 */
[----:B------:R-:W-:Y:S01]  /*4640*/  LDSM.16.MT88.4 R44, [R214+0x1100] ;  /* 0x00110000d62c783b */ /* 0x000fe20000004200 */
[----:B-1----:R-:W-:-:S02]  /*4650*/  FMNMX.FTZ R151, R4, R151, !PT ;  /* 0x0000009704977209 */ /* 0x002fc40007810000 */
[----:B------:R-:W-:Y:S02]  /*4660*/  FMNMX.FTZ R5, R24, R5, !PT ;  /* 0x0000000518057209 */ /* 0x000fe40007810000 */
[C---:B------:R-:W-:Y:S01]  /*4670*/  FSETP.NEU.FTZ.AND P0, PT, R151.reuse, -INF , PT ;  /* 0xff8000009700780b */ /* 0x040fe20003f1d000 */
[----:B------:R-:W-:Y:S01]  /*4680*/  FMUL.FTZ R14, R151, c[0x0][0x2d0] ;  /* 0x0000b400970e7a20 */ /* 0x000fe20000410000 */
[----:B------:R-:W-:Y:S02]  /*4690*/  FMNMX.FTZ R4, R56, R5, !PT ;  /* 0x0000000538047209 */ /* 0x000fe40007810000 */
[----:B------:R-:W-:Y:S02]  /*46a0*/  FMNMX.FTZ R20, R72, R17, !PT ;  /* 0x0000001148147209 */ /* 0x000fe40007810000 */
[----:B------:R-:W-:Y:S02]  /*46b0*/  FMNMX.FTZ R5, R3, R4, !PT ;  /* 0x0000000403057209 */ /* 0x000fe40007810000 */
[----:B------:R-:W-:-:S03]  /*46c0*/  FSEL R14, R14, RZ, P0 ;  /* 0x000000ff0e0e7208 */ /* 0x000fc60000000000 */
[----:B------:R-:W1:Y:S02]  /*46d0*/  SHFL.BFLY PT, R4, R5, 0x2, 0x1f ;  /* 0x0c401f0005047f89 */ /* 0x000e6400000e0000 */
[--C-:B------:R-:W-:Y:S01]  /*46e0*/  FFMA.FTZ R2, R57, c[0x0][0x2d0], -R14.reuse ;  /* 0x0000b40039027a23 */ /* 0x100fe2000001080e */
[----:B------:R-:W-:Y:S01]  /*46f0*/  FMNMX.FTZ R57, R181, R18, !PT ;  /* 0x00000012b5397209 */ /* 0x000fe20007810000 */
[--C-:B------:R-:W-:Y:S02]  /*4700*/  FFMA.FTZ R169, R68, c[0x0][0x2d0], -R14.reuse ;  /* 0x0000b40044a97a23 */ /* 0x100fe4000001080e */
[--C-:B------:R-:W-:Y:S01]  /*4710*/  FFMA.FTZ R164, R69, c[0x0][0x2d0], -R14.reuse ;  /* 0x0000b40045a47a23 */ /* 0x100fe2000001080e */
[----:B------:R-:W-:Y:S01]  /*4720*/  FMNMX.FTZ R57, R180, R57, !PT ;  /* 0x00000039b4397209 */ /* 0x000fe20007810000 */
[--C-:B------:R-:W-:Y:S01]  /*4730*/  FFMA.FTZ R165, R37, c[0x0][0x2d0], -R14.reuse ;  /* 0x0000b40025a57a23 */ /* 0x100fe2000001080e */
[----:B------:R-:W-:Y:S01]  /*4740*/  MUFU.EX2 R2, R2 ;  /* 0x0000000200027308 */ /* 0x000fe20000000800 */
[--C-:B------:R-:W-:Y:S01]  /*4750*/  FFMA.FTZ R160, R65, c[0x0][0x2d0], -R14.reuse ;  /* 0x0000b40041a07a23 */ /* 0x100fe2000001080e */
[----:B------:R-:W-:Y:S01]  /*4760*/  FMNMX.FTZ R57, R178, R57, !PT ;  /* 0x00000039b2397209 */ /* 0x000fe20007810000 */
[----:B------:R-:W-:-:S02]  /*4770*/  FFMA.FTZ R163, R35, c[0x0][0x2d0], -R14 ;  /* 0x0000b40023a37a23 */ /* 0x000fc4000001080e */
[--C-:B------:R-:W-:Y:S02]  /*4780*/  FFMA.FTZ R154, R33, c[0x0][0x2d0], -R14.reuse ;  /* 0x0000b400219a7a23 */ /* 0x100fe4000001080e */
[--C-:B------:R-:W-:Y:S01]  /*4790*/  FFMA.FTZ R155, R31, c[0x0][0x2d0], -R14.reuse ;  /* 0x0000b4001f9b7a23 */ /* 0x100fe2000001080e */
[----:B------:R-:W2:Y:S01]  /*47a0*/  SHFL.BFLY PT, R18, R57, 0x2, 0x1f ;  /* 0x0c401f0039127f89 */ /* 0x000ea200000e0000 */
[--C-:B------:R-:W-:Y:S01]  /*47b0*/  FFMA.FTZ R168, R29, c[0x0][0x2d0], -R14.reuse ;  /* 0x0000b4001da87a23 */ /* 0x100fe2000001080e */
[----:B------:R-:W-:Y:S01]  /*47c0*/  MUFU.EX2 R169, R169 ;  /* 0x000000a900a97308 */ /* 0x000fe20000000800 */
[--C-:B------:R-:W-:Y:S02]  /*47d0*/  FFMA.FTZ R173, R28, c[0x0][0x2d0], -R14.reuse ;  /* 0x0000b4001cad7a23 */ /* 0x100fe4000001080e */
[--C-:B------:R-:W-:Y:S01]  /*47e0*/  FFMA.FTZ R170, R27, c[0x0][0x2d0], -R14.reuse ;  /* 0x0000b4001baa7a23 */ /* 0x100fe2000001080e */
[----:B-1----:R-:W-:Y:S01]  /*47f0*/  FMNMX.FTZ R4, R5, R4, !PT ;  /* 0x0000000405047209 */ /* 0x002fe20007810000 */
[----:B------:R-:W-:Y:S01]  /*4800*/  FFMA.FTZ R243, R25, c[0x0][0x2d0], -R14 ;  /* 0x0000b40019f37a23 */ /* 0x000fe2000001080e */
[----:B------:R-:W-:-:S02]  /*4810*/  FMNMX.FTZ R14, R179, R20, !PT ;  /* 0x00000014b30e7209 */ /* 0x000fc40007810000 */
[----:B------:R-:W1:Y:S01]  /*4820*/  MUFU.EX2 R164, R164 ;  /* 0x000000a400a47308 */ /* 0x000e620000000800 */
[----:B------:R-:W-:Y:S01]  /*4830*/  LDSM.16.MT88.4 R20, [R214+0x1500] ;  /* 0x00150000d614783b */ /* 0x000fe20000004200 */
[----:B------:R-:W-:-:S03]  /*4840*/  FMNMX.FTZ R17, R177, R14, !PT ;  /* 0x0000000eb1117209 */ /* 0x000fc60007810000 */
[----:B------:R-:W3:Y:S03]  /*4850*/  SHFL.BFLY PT, R149, R4, 0x1, 0x1f ;  /* 0x0c201f0004957f89 */ /* 0x000ee600000e0000 */
[----:B------:R-:W-:Y:S01]  /*4860*/  MUFU.EX2 R165, R165 ;  /* 0x000000a500a57308 */ /* 0x000fe20000000800 */
[----:B--2---:R-:W-:-:S07]  /*4870*/  FMNMX.FTZ R57, R57, R18, !PT ;  /* 0x0000001239397209 */ /* 0x004fce0007810000 */
[----:B------:R-:W2:Y:S01]  /*4880*/  MUFU.EX2 R160, R160 ;  /* 0x000000a000a07308 */ /* 0x000ea20000000800 */
[----:B-1----:R-:W-:Y:S01]  /*4890*/  F2FP.PACK_AB R96, R164, R169 ;  /* 0x000000a9a460723e */ /* 0x002fe200000000ff */
[----:B------:R-:W-:-:S06]  /*48a0*/  FADD.FTZ R164, R169, R164 ;  /* 0x000000a4a9a47221 */ /* 0x000fcc0000010000 */
[----:B------:R-:W-:Y:S01]  /*48b0*/  MUFU.EX2 R163, R163 ;  /* 0x000000a300a37308 */ /* 0x000fe20000000800 */
[----:B---3--:R-:W-:Y:S02]  /*48c0*/  FMNMX.FTZ R149, R4, R149, !PT ;  /* 0x0000009504957209 */ /* 0x008fe40007810000 */
[----:B------:R-:W-:Y:S01]  /*48d0*/  LDSM.16.MT88.4 R4, [R212+0x1900] ;  /* 0x00190000d404783b */ /* 0x000fe20000004200 */
[----:B--2---:R-:W-:-:S04]  /*48e0*/  F2FP.PACK_AB R98, R160, R165 ;  /* 0x000000a5a062723e */ /* 0x004fc800000000ff */
[----:B------:R-:W1:Y:S01]  /*48f0*/  MUFU.EX2 R154, R154 ;  /* 0x0000009a009a7308 */ /* 0x000e620000000800 */
[C---:B------:R-:W-:Y:S01]  /*4900*/  FMUL.FTZ R13, R149.reuse, c[0x0][0x2d0] ;  /* 0x0000b400950d7a20 */ /* 0x040fe20000410000 */
[----:B------:R-:W-:Y:S01]  /*4910*/  FSETP.NEU.FTZ.AND P0, PT, R149, -INF , PT ;  /* 0xff8000009500780b */ /* 0x000fe20003f1d000 */
[----:B------:R-:W-:-:S03]  /*4920*/  FADD.FTZ R165, R165, R164 ;  /* 0x000000a4a5a57221 */ /* 0x000fc60000010000 */
[----:B------:R-:W-:Y:S01]  /*4930*/  FSEL R13, R13, RZ, P0 ;  /* 0x000000ff0d0d7208 */ /* 0x000fe20000000000 */
[----:B------:R-:W-:Y:S01]  /*4940*/  FADD.FTZ R160, R160, R165 ;  /* 0x000000a5a0a07221 */ /* 0x000fe20000010000 */
[----:B------:R-:W-:Y:S01]  /*4950*/  ISETP.GT.AND P0, PT, R16, 0x29, !P6 ;  /* 0x000000291000780c */ /* 0x000fe20007704270 */
[----:B------:R-:W2:Y:S02]  /*4960*/  MUFU.EX2 R155, R155 ;  /* 0x0000009b009b7308 */ /* 0x000ea40000000800 */
[--C-:B------:R-:W-:Y:S01]  /*4970*/  FFMA.FTZ R171, R70, c[0x0][0x2d0], -R13.reuse ;  /* 0x0000b40046ab7a23 */ /* 0x100fe2000001080d */
[----:B------:R-:W-:Y:S01]  /*4980*/  ISETP.LT.OR P0, PT, R12, 0x2a, P0 ;  /* 0x0000002a0c00780c */ /* 0x000fe20000701670 */
[--C-:B------:R-:W-:Y:S02]  /*4990*/  FFMA.FTZ R166, R38, c[0x0][0x2d0], -R13.reuse ;  /* 0x0000b40026a67a23 */ /* 0x100fe4000001080d */
[--C-:B------:R-:W-:Y:S01]  /*49a0*/  FFMA.FTZ R167, R66, c[0x0][0x2d0], -R13.reuse ;  /* 0x0000b40042a77a23 */ /* 0x100fe2000001080d */
[----:B------:R-:W-:Y:S01]  /*49b0*/  FSEL R188, R15, -INF , !P0 ;  /* 0xff8000000fbc7808 */ /* 0x000fe20004000000 */
[--C-:B------:R-:W-:Y:S01]  /*49c0*/  FFMA.FTZ R162, R36, c[0x0][0x2d0], -R13.reuse ;  /* 0x0000b40024a27a23 */ /* 0x100fe2000001080d */
[----:B------:R-:W-:Y:S01]  /*49d0*/  FMNMX.FTZ R15, R176, R17, !PT ;  /* 0x00000011b00f7209 */ /* 0x000fe20007810000 */
[----:B------:R-:W-:Y:S01]  /*49e0*/  MUFU.EX2 R171, R171 ;  /* 0x000000ab00ab7308 */ /* 0x000fe20000000800 */
[--C-:B------:R-:W-:Y:S01]  /*49f0*/  FFMA.FTZ R161, R34, c[0x0][0x2d0], -R13.reuse ;  /* 0x0000b40022a17a23 */ /* 0x100fe2000001080d */
[----:B------:R-:W-:Y:S01]  /*4a00*/  LDSM.16.MT88.4 R36, [R214+0x1d00] ;  /* 0x001d0000d624783b */ /* 0x000fe20000004200 */
[----:B------:R-:W-:Y:S01]  /*4a10*/  FMNMX.FTZ R152, R188, R15, !PT ;  /* 0x0000000fbc987209 */ /* 0x000fe20007810000 */
[--C-:B------:R-:W-:Y:S01]  /*4a20*/  FFMA.FTZ R150, R32, c[0x0][0x2d0], -R13.reuse ;  /* 0x0000b40020967a23 */ /* 0x100fe2000001080d */
[----:B-1----:R-:W-:Y:S01]  /*4a30*/  F2FP.PACK_AB R8, R154, R163 ;  /* 0x000000a39a08723e */ /* 0x002fe200000000ff */
[----:B------:R-:W-:Y:S01]  /*4a40*/  LDSM.16.MT88.4 R32, [R212+0x1d00] ;  /* 0x001d0000d420783b */ /* 0x000fe20000004200 */
[--C-:B------:R-:W-:Y:S01]  /*4a50*/  FFMA.FTZ R153, R58, c[0x0][0x2d0], -R13.reuse ;  /* 0x0000b4003a997a23 */ /* 0x100fe2000001080d */
[----:B------:R-:W1:Y:S01]  /*4a60*/  MUFU.EX2 R166, R166 ;  /* 0x000000a600a67308 */ /* 0x000e620000000800 */
[--C-:B------:R-:W-:Y:S01]  /*4a70*/  FFMA.FTZ R0, R30, c[0x0][0x2d0], -R13.reuse ;  /* 0x0000b4001e007a23 */ /* 0x100fe2000001080d */
[----:B------:R-:W3:Y:S01]  /*4a80*/  SHFL.BFLY PT, R59, R152, 0x2, 0x1f ;  /* 0x0c401f00983b7f89 */ /* 0x000ee200000e0000 */
[--C-:B------:R-:W-:Y:S01]  /*4a90*/  FFMA.FTZ R241, R3, c[0x0][0x2d0], -R13.reuse ;  /* 0x0000b40003f17a23 */ /* 0x100fe2000001080d */
[----:B--2---:R-:W-:Y:S01]  /*4aa0*/  F2FP.PACK_AB R10, R2, R155 ;  /* 0x0000009b020a723e */ /* 0x004fe200000000ff */
[--C-:B------:R-:W-:Y:S01]  /*4ab0*/  FFMA.FTZ R172, R26, c[0x0][0x2d0], -R13.reuse ;  /* 0x0000b4001aac7a23 */ /* 0x100fe2000001080d */
[----:B------:R-:W2:Y:S01]  /*4ac0*/  SHFL.BFLY PT, R58, R57, 0x1, 0x1f ;  /* 0x0c201f00393a7f89 */ /* 0x000ea200000e0000 */
[--C-:B------:R-:W-:Y:S01]  /*4ad0*/  FFMA.FTZ R175, R24, c[0x0][0x2d0], -R13.reuse ;  /* 0x0000b40018af7a23 */ /* 0x100fe2000001080d */
[----:B------:R-:W-:Y:S01]  /*4ae0*/  MUFU.EX2 R167, R167 ;  /* 0x000000a700a77308 */ /* 0x000fe20000000800 */
[----:B------:R-:W-:Y:S01]  /*4af0*/  FFMA.FTZ R174, R56, c[0x0][0x2d0], -R13 ;  /* 0x0000b40038ae7a23 */ /* 0x000fe2000001080d */
[----:B------:R-:W-:Y:S01]  /*4b00*/  LDSM.16.MT88.4 R28, [R214+0x900] ;  /* 0x00090000d61c783b */ /* 0x000fe20000004200 */
[----:B------:R-:W-:-:S03]  /*4b10*/  FADD.FTZ R163, R163, R160 ;  /* 0x000000a0a3a37221 */ /* 0x000fc60000010000 */
[----:B------:R-:W-:Y:S01]  /*4b20*/  LDSM.16.MT88.4 R24, [R212+0x900] ;  /* 0x00090000d418783b */ /* 0x000fe20000004200 */
[----:B------:R-:W-:Y:S01]  /*4b30*/  FADD.FTZ R154, R154, R163 ;  /* 0x000000a39a9a7221 */ /* 0x000fe20000010000 */
[----:B------:R-:W4:Y:S01]  /*4b40*/  MUFU.EX2 R162, R162 ;  /* 0x000000a200a27308 */ /* 0x000f220000000800 */
[----:B-1----:R-:W-:Y:S01]  /*4b50*/  F2FP.PACK_AB R97, R166, R171 ;  /* 0x000000aba661723e */ /* 0x002fe200000000ff */
[----:B------:R-:W-:Y:S01]  /*4b60*/  LDSM.16.MT88.4 R16, [R212+0x1500] ;  /* 0x00150000d410783b */ /* 0x000fe20000004200 */
[----:B------:R-:W-:Y:S02]  /*4b70*/  FADD.FTZ R166, R171, R166 ;  /* 0x000000a6aba67221 */ /* 0x000fe40000010000 */
[----:B------:R-:W-:Y:S01]  /*4b80*/  FADD.FTZ R155, R155, R154 ;  /* 0x0000009a9b9b7221 */ /* 0x000fe20000010000 */
[----:B------:R-:W-:Y:S02]  /*4b90*/  LDSM.16.MT88.4 R12, [R214+0x2100] ;  /* 0x00210000d60c783b */ /* 0x000fe40000004200 */
[----:B------:R-:W-:Y:S01]  /*4ba0*/  MUFU.EX2 R161, R161 ;  /* 0x000000a100a17308 */ /* 0x000fe20000000800 */
[----:B------:R-:W-:Y:S01]  /*4bb0*/  FADD.FTZ R155, R2, R155 ;  /* 0x0000009b029b7221 */ /* 0x000fe20000010000 */
[----:B---3--:R-:W-:Y:S01]  /*4bc0*/  FMNMX.FTZ R152, R152, R59, !PT ;  /* 0x0000003b98987209 */ /* 0x008fe20007810000 */
[----:B------:R-:W-:Y:S01]  /*4bd0*/  IMAD.U32 R2, RZ, RZ, UR4 ;  /* 0x00000004ff027e24 */ /* 0x000fe2000f8e00ff */
[----:B--2---:R-:W-:-:S03]  /*4be0*/  FMNMX.FTZ R3, R57, R58, !PT ;  /* 0x0000003a39037209 */ /* 0x004fc60007810000 */
[----:B------:R-:W1:Y:S01]  /*4bf0*/  SHFL.BFLY PT, R95, R152, 0x1, 0x1f ;  /* 0x0c201f00985f7f89 */ /* 0x000e6200000e0000 */
[C---:B----4-:R-:W-:Y:S01]  /*4c00*/  F2FP.PACK_AB R99, R162.reuse, R167 ;  /* 0x000000a7a263723e */ /* 0x050fe200000000ff */
[----:B------:R-:W2:Y:S01]  /*4c10*/  MUFU.EX2 R150, R150 ;  /* 0x0000009600967308 */ /* 0x000ea20000000800 */
[C---:B------:R-:W-:Y:S01]  /*4c20*/  FSETP.NEU.FTZ.AND P0, PT, R3.reuse, -INF , PT ;  /* 0xff8000000300780b */ /* 0x040fe20003f1d000 */
[----:B------:R-:W-:Y:S02]  /*4c30*/  FMUL.FTZ R199, R3, c[0x0][0x2d0] ;  /* 0x0000b40003c77a20 */ /* 0x000fe40000410000 */
[----:B------:R-:W-:Y:S02]  /*4c40*/  FADD.FTZ R167, R167, R166 ;  /* 0x000000a6a7a77221 */ /* 0x000fe40000010000 */
[----:B------:R-:W-:Y:S01]  /*4c50*/  HMMA.16816.F32 R144, R96, R136, RZ ;  /* 0x000000886090723c */ /* 0x000fe200000018ff */
[----:B------:R-:W-:Y:S01]  /*4c60*/  FSEL R199, R199, RZ, P0 ;  /* 0x000000ffc7c77208 */ /* 0x000fe20000000000 */
[----:B------:R-:W-:Y:S01]  /*4c70*/  MUFU.EX2 R153, R153 ;  /* 0x0000009900997308 */ /* 0x000fe20000000800 */
[----:B------:R-:W-:-:S03]  /*4c80*/  FADD.FTZ R162, R162, R167 ;  /* 0x000000a7a2a27221 */ /* 0x000fc60000010000 */
[--C-:B------:R-:W-:Y:S02]  /*4c90*/  FFMA.FTZ R183, R93, c[0x0][0x2d0], -R199.reuse ;  /* 0x0000b4005db77a23 */ /* 0x100fe400000108c7 */
[C---:B------:R-:W-:Y:S01]  /*4ca0*/  HMMA.16816.F32 R104, R96.reuse, R112, RZ ;  /* 0x000000706068723c */ /* 0x040fe200000018ff */
[--C-:B------:R-:W-:Y:S01]  /*4cb0*/  FFMA.FTZ R184, R140, c[0x0][0x2d0], -R199.reuse ;  /* 0x0000b4008cb87a23 */ /* 0x100fe200000108c7 */
[----:B------:R-:W3:Y:S01]  /*4cc0*/  MUFU.EX2 R0, R0 ;  /* 0x0000000000007308 */ /* 0x000ee20000000800 */
[----:B--2---:R-:W-:Y:S01]  /*4cd0*/  F2FP.PACK_AB R9, R150, R161 ;  /* 0x000000a19609723e */ /* 0x004fe200000000ff */
[--C-:B------:R-:W-:Y:S02]  /*4ce0*/  FFMA.FTZ R185, R124, c[0x0][0x2d0], -R199.reuse ;  /* 0x0000b4007cb97a23 */ /* 0x100fe400000108c7 */
[--C-:B------:R-:W-:Y:S02]  /*4cf0*/  FFMA.FTZ R186, R110, c[0x0][0x2d0], -R199.reuse ;  /* 0x0000b4006eba7a23 */ /* 0x100fe400000108c7 */
[----:B------:R-:W-:Y:S01]  /*4d00*/  HMMA.16816.F32 R120, R96, R132, RZ ;  /* 0x000000846078723c */ /* 0x000fe200000018ff */
[----:B-1----:R-:W-:Y:S01]  /*4d10*/  FMNMX.FTZ R152, R95, R152, !PT ;  /* 0x000000985f987209 */ /* 0x002fe20007810000 */
[----:B------:R-:W-:Y:S01]  /*4d20*/  MUFU.EX2 R183, R183 ;  /* 0x000000b700b77308 */ /* 0x000fe20000000800 */
[----:B------:R-:W-:-:S02]  /*4d30*/  FFMA.FTZ R191, R92, c[0x0][0x2d0], -R199 ;  /* 0x0000b4005cbf7a23 */ /* 0x000fc400000108c7 */
[C---:B------:R-:W-:Y:S01]  /*4d40*/  FSETP.NEU.FTZ.AND P0, PT, R152.reuse, -INF , PT ;  /* 0xff8000009800780b */ /* 0x040fe20003f1d000 */
[----:B------:R-:W-:Y:S02]  /*4d50*/  FMUL.FTZ R201, R152, c[0x0][0x2d0] ;  /* 0x0000b40098c97a20 */ /* 0x000fe40000410000 */
[C---:B------:R-:W-:Y:S01]  /*4d60*/  HMMA.16816.F32 R52, R96.reuse, R60, RZ ;  /* 0x0000003c6034723c */ /* 0x040fe200000018ff */
[--C-:B------:R-:W-:Y:S01]  /*4d70*/  FFMA.FTZ R194, R90, c[0x0][0x2d0], -R199.reuse ;  /* 0x0000b4005ac27a23 */ /* 0x100fe200000108c7 */
[----:B---3--:R-:W-:Y:S01]  /*4d80*/  F2FP.PACK_AB R11, R0, R153 ;  /* 0x00000099000b723e */ /* 0x008fe200000000ff */
[----:B------:R-:W1:Y:S01]  /*4d90*/  MUFU.EX2 R184, R184 ;  /* 0x000000b800b87308 */ /* 0x000e620000000800 */
[----:B------:R-:W-:Y:S01]  /*4da0*/  FSEL R201, R201, RZ, P0 ;  /* 0x000000ffc9c97208 */ /* 0x000fe20000000000 */
[--C-:B------:R-:W-:Y:S01]  /*4db0*/  FFMA.FTZ R196, R89, c[0x0][0x2d0], -R199.reuse ;  /* 0x0000b40059c47a23 */ /* 0x100fe200000108c7 */
[----:B------:R-:W-:Y:S01]  /*4dc0*/  PLOP3.LUT P0, PT, PT, PT, UP1, 0x40, 0x0 ;  /* 0x000000000000781c */ /* 0x000fe20003f0e818 */
[----:B------:R-:W-:Y:S01]  /*4dd0*/  FFMA.FTZ R193, R88, c[0x0][0x2d0], -R199 ;  /* 0x0000b40058c17a23 */ /* 0x000fe200000108c7 */
[----:B------:R-:W-:Y:S01]  /*4de0*/  HMMA.16816.F32 R68, R96, R76, RZ ;  /* 0x0000004c6044723c */ /* 0x000fe200000018ff */
[----:B------:R-:W-:-:S02]  /*4df0*/  FFMA.FTZ R187, R91, c[0x0][0x2d0], -R201 ;  /* 0x0000b4005bbb7a23 */ /* 0x000fc400000108c9 */
[--C-:B------:R-:W-:Y:S01]  /*4e00*/  FFMA.FTZ R190, R126, c[0x0][0x2d0], -R201.reuse ;  /* 0x0000b4007ebe7a23 */ /* 0x100fe200000108c9 */
[----:B------:R-:W-:Y:S01]  /*4e10*/  MUFU.EX2 R185, R185 ;  /* 0x000000b900b97308 */ /* 0x000fe20000000800 */
[--C-:B------:R-:W-:Y:S02]  /*4e20*/  FFMA.FTZ R192, R108, c[0x0][0x2d0], -R201.reuse ;  /* 0x0000b4006cc07a23 */ /* 0x100fe400000108c9 */
[--C-:B------:R-:W-:Y:S01]  /*4e30*/  FFMA.FTZ R189, R94, c[0x0][0x2d0], -R201.reuse ;  /* 0x0000b4005ebd7a23 */ /* 0x100fe200000108c9 */
[----:B------:R-:W-:Y:S01]  /*4e40*/  HMMA.16816.F32 R84, R96, R4, RZ ;  /* 0x000000046054723c */ /* 0x000fe200000018ff */
[--C-:B------:R-:W-:Y:S01]  /*4e50*/  FFMA.FTZ R198, R74, c[0x0][0x2d0], -R201.reuse ;  /* 0x0000b4004ac67a23 */ /* 0x100fe200000108c9 */
[----:B-1----:R-:W-:Y:S02]  /*4e60*/  F2FP.PACK_AB R92, R184, R183 ;  /* 0x000000b7b85c723e */ /* 0x002fe400000000ff */
[----:B------:R-:W1:Y:S01]  /*4e70*/  MUFU.EX2 R186, R186 ;  /* 0x000000ba00ba7308 */ /* 0x000e620000000800 */
[----:B------:R-:W-:-:S02]  /*4e80*/  FFMA.FTZ R195, R75, c[0x0][0x2d0], -R201 ;  /* 0x0000b4004bc37a23 */ /* 0x000fc400000108c9 */
[--C-:B------:R-:W-:Y:S01]  /*4e90*/  FFMA.FTZ R197, R73, c[0x0][0x2d0], -R201.reuse ;  /* 0x0000b40049c57a23 */ /* 0x100fe200000108c9 */
[C---:B------:R-:W-:Y:S01]  /*4ea0*/  HMMA.16816.F32 R100, R96.reuse, R138, RZ ;  /* 0x0000008a6064723c */ /* 0x040fe200000018ff */
[----:B------:R-:W-:Y:S02]  /*4eb0*/  FFMA.FTZ R200, R72, c[0x0][0x2d0], -R201 ;  /* 0x0000b40048c87a23 */ /* 0x000fe400000108c9 */
[----:B------:R-:W-:Y:S01]  /*4ec0*/  FADD.FTZ R184, R183, R184 ;  /* 0x000000b8b7b87221 */ /* 0x000fe20000010000 */
[----:B------:R-:W-:Y:S01]  /*4ed0*/  MUFU.EX2 R187, R187 ;  /* 0x000000bb00bb7308 */ /* 0x000fe20000000800 */
[----:B------:R-:W-:Y:S02]  /*4ee0*/  FFMA.FTZ R239, R178, c[0x0][0x2d0], -R199 ;  /* 0x0000b400b2ef7a23 */ /* 0x000fe400000108c7 */
[----:B------:R-:W-:Y:S01]  /*4ef0*/  FFMA.FTZ R237, R188, c[0x0][0x2d0], -R201 ;  /* 0x0000b400bced7a23 */ /* 0x000fe200000108c9 */
[----:B------:R-:W-:Y:S01]  /*4f00*/  HMMA.16816.F32 R116, R96, R114, RZ ;  /* 0x000000726074723c */ /* 0x000fe200000018ff */
[----:B------:R-:W-:-:S03]  /*4f10*/  FADD.FTZ R161, R161, R162 ;  /* 0x000000a2a1a17221 */ /* 0x000fc60000010000 */
[----:B------:R-:W2:Y:S01]  /*4f20*/  MUFU.EX2 R190, R190 ;  /* 0x000000be00be7308 */ /* 0x000ea20000000800 */
[----:B-1----:R-:W-:Y:S01]  /*4f30*/  F2FP.PACK_AB R94, R186, R185 ;  /* 0x000000b9ba5e723e */ /* 0x002fe200000000ff */
[----:B------:R-:W-:Y:S02]  /*4f40*/  FADD.FTZ R185, R185, R184 ;  /* 0x000000b8b9b97221 */ /* 0x000fe40000010000 */
[----:B------:R-:W-:Y:S01]  /*4f50*/  HMMA.16816.F32 R128, R96, R134, RZ ;  /* 0x000000866080723c */ /* 0x000fe200000018ff */
[----:B------:R-:W-:Y:S02]  /*4f60*/  FADD.FTZ R150, R150, R161 ;  /* 0x000000a196967221 */ /* 0x000fe40000010000 */
[----:B------:R-:W-:Y:S01]  /*4f70*/  FADD.FTZ R186, R186, R185 ;  /* 0x000000b9baba7221 */ /* 0x000fe20000010000 */
[----:B------:R-:W-:Y:S01]  /*4f80*/  MUFU.EX2 R192, R192 ;  /* 0x000000c000c07308 */ /* 0x000fe20000000800 */
[----:B------:R-:W-:-:S03]  /*4f90*/  FADD.FTZ R153, R153, R150 ;  /* 0x0000009699997221 */ /* 0x000fc60000010000 */
[----:B------:R-:W-:Y:S01]  /*4fa0*/  HMMA.16816.F32 R64, R96, R62, RZ ;  /* 0x0000003e6040723c */ /* 0x000fe200000018ff */
[----:B------:R-:W-:-:S03]  /*4fb0*/  FADD.FTZ R153, R0, R153 ;  /* 0x0000009900997221 */ /* 0x000fc60000010000 */
[----:B------:R-:W1:Y:S01]  /*4fc0*/  MUFU.EX2 R189, R189 ;  /* 0x000000bd00bd7308 */ /* 0x000e620000000800 */
[----:B--2---:R-:W-:Y:S01]  /*4fd0*/  F2FP.PACK_AB R93, R190, R187 ;  /* 0x000000bbbe5d723e */ /* 0x004fe200000000ff */
[----:B------:R-:W-:Y:S02]  /*4fe0*/  FADD.FTZ R187, R187, R190 ;  /* 0x000000bebbbb7221 */ /* 0x000fe40000010000 */
[C---:B------:R-:W-:Y:S04]  /*4ff0*/  HMMA.16816.F32 R80, R96.reuse, R78, RZ ;  /* 0x0000004e6050723c */ /* 0x040fe800000018ff */
[----:B------:R-:W-:Y:S04]  /*5000*/  MUFU.EX2 R168, R168 ;  /* 0x000000a800a87308 */ /* 0x000fe80000000800 */
[----:B------:R-:W-:Y:S04]  /*5010*/  HMMA.16816.F32 R96, R96, R6, RZ ;  /* 0x000000066060723c */ /* 0x000fe800000018ff */
[----:B------:R-:W2:Y:S01]  /*5020*/  MUFU.EX2 R173, R173 ;  /* 0x000000ad00ad7308 */ /* 0x000ea20000000800 */
[----:B-1----:R-:W-:Y:S01]  /*5030*/  F2FP.PACK_AB R95, R189, R192 ;  /* 0x000000c0bd5f723e */ /* 0x002fe200000000ff */
[----:B------:R-:W-:-:S02]  /*5040*/  FADD.FTZ R192, R192, R187 ;  /* 0x000000bbc0c07221 */ /* 0x000fc40000010000 */
[C---:B------:R-:W-:Y:S02]  /*5050*/  HMMA.16816.F32 R144, R8.reuse, R156, R144 ;  /* 0x0000009c0890723c */ /* 0x040fe40000001890 */
[----:B------:R-:W-:Y:S02]  /*5060*/  FADD.FTZ R189, R189, R192 ;  /* 0x000000c0bdbd7221 */ /* 0x000fe40000010000 */
[----:B------:R-:W-:Y:S04]  /*5070*/  MUFU.EX2 R170, R170 ;  /* 0x000000aa00aa7308 */ /* 0x000fe80000000800 */
[----:B------:R-:W-:Y:S04]  /*5080*/  HMMA.16816.F32 R104, R8, R48, R104 ;  /* 0x000000300868723c */ /* 0x000fe80000001868 */
[----:B------:R-:W1:Y:S01]  /*5090*/  MUFU.EX2 R243, R243 ;  /* 0x000000f300f37308 */ /* 0x000e620000000800 */
[----:B--2---:R-:W-:Y:S01]  /*50a0*/  F2FP.PACK_AB R56, R173, R168 ;  /* 0x000000a8ad38723e */ /* 0x004fe200000000ff */
[----:B------:R-:W-:-:S02]  /*50b0*/  FADD.FTZ R168, R168, R155 ;  /* 0x0000009ba8a87221 */ /* 0x000fc40000010000 */
[C---:B------:R-:W-:Y:S02]  /*50c0*/  HMMA.16816.F32 R120, R8.reuse, R44, R120 ;  /* 0x0000002c0878723c */ /* 0x040fe40000001878 */
[----:B------:R-:W-:Y:S02]  /*50d0*/  FADD.FTZ R173, R173, R168 ;  /* 0x000000a8adad7221 */ /* 0x000fe40000010000 */
[----:B------:R-:W-:Y:S04]  /*50e0*/  MUFU.EX2 R172, R172 ;  /* 0x000000ac00ac7308 */ /* 0x000fe80000000800 */
[----:B------:R-:W-:Y:S04]  /*50f0*/  HMMA.16816.F32 R52, R8, R40, R52 ;  /* 0x000000280834723c */ /* 0x000fe80000001834 */
        /* <DEDUP_REMOVED lines=13> */
[----:B------:R-:W-:Y:S01]  /*51d0*/  HMMA.16816.F32 R116, R8, R50, R116 ;  /* 0x000000320874723c */ /* 0x000fe20000001874 */
[----:B-1----:R-:W-:-:S03]  /*51e0*/  F2FP.PACK_AB R59, R241, R174 ;  /* 0x000000aef13b723e */ /* 0x002fc600000000ff */
[----:B------:R-:W1:Y:S01]  /*51f0*/  MUFU.EX2 R194, R194 ;  /* 0x000000c200c27308 */ /* 0x000e620000000800 */
[----:B------:R-:W-:-:S03]  /*5200*/  FADD.FTZ R174, R174, R175 ;  /* 0x000000afaeae7221 */ /* 0x000fc60000010000 */
[----:B------:R-:W-:Y:S01]  /*5210*/  HMMA.16816.F32 R128, R8, R46, R128 ;  /* 0x0000002e0880723c */ /* 0x000fe20000001880 */
[----:B------:R-:W-:-:S03]  /*5220*/  FADD.FTZ R241, R241, R174 ;  /* 0x000000aef1f17221 */ /* 0x000fc60000010000 */
[----:B------:R-:W-:Y:S04]  /*5230*/  MUFU.EX2 R196, R196 ;  /* 0x000000c400c47308 */ /* 0x000fe80000000800 */
[C---:B------:R-:W-:Y:S04]  /*5240*/  HMMA.16816.F32 R64, R8.reuse, R42, R64 ;  /* 0x0000002a0840723c */ /* 0x040fe80000001840 */
[----:B------:R-:W-:Y:S04]  /*5250*/  MUFU.EX2 R193, R193 ;  /* 0x000000c100c17308 */ /* 0x000fe80000000800 */
[C---:B------:R-:W-:Y:S04]  /*5260*/  HMMA.16816.F32 R80, R8.reuse, R38, R80 ;  /* 0x000000260850723c */ /* 0x040fe80000001850 */
[----:B------:R-:W-:Y:S04]  /*5270*/  MUFU.EX2 R198, R198 ;  /* 0x000000c600c67308 */ /* 0x000fe80000000800 */
[----:B------:R-:W-:Y:S01]  /*5280*/  HMMA.16816.F32 R96, R8, R34, R96 ;  /* 0x000000220860723c */ /* 0x000fe20000001860 */
[----:B------:R-:W2:Y:S03]  /*5290*/  LDSM.16.MT88.4 R8, [R212+0x2100] ;  /* 0x00210000d408783b */ /* 0x000ea60000004200 */
[----:B------:R-:W3:Y:S04]  /*52a0*/  MUFU.EX2 R195, R195 ;  /* 0x000000c300c37308 */ /* 0x000ee80000000800 */
[C---:B------:R-:W-:Y:S04]  /*52b0*/  HMMA.16816.F32 R108, R92.reuse, R112, RZ ;  /* 0x000000705c6c723c */ /* 0x040fe800000018ff */
[----:B------:R-:W-:Y:S04]  /*52c0*/  MUFU.EX2 R197, R197 ;  /* 0x000000c500c57308 */ /* 0x000fe80000000800 */
[C---:B------:R-:W-:Y:S04]  /*52d0*/  HMMA.16816.F32 R124, R92.reuse, R132, RZ ;  /* 0x000000845c7c723c */ /* 0x040fe800000018ff */
[----:B------:R-:W4:Y:S04]  /*52e0*/  MUFU.EX2 R200, R200 ;  /* 0x000000c800c87308 */ /* 0x000f280000000800 */
[----:B------:R-:W-:Y:S04]  /*52f0*/  HMMA.16816.F32 R88, R92, R4, RZ ;  /* 0x000000045c58723c */ /* 0x000fe800000018ff */
[----:B------:R-:W-:Y:S03]  /*5300*/  MUFU.EX2 R239, R239 ;  /* 0x000000ef00ef7308 */ /* 0x000fe60000000800 */
[----:B-1----:R-:W-:Y:S01]  /*5310*/  F2FP.PACK_AB R4, R194, R191 ;  /* 0x000000bfc204723e */ /* 0x002fe200000000ff */
[----:B------:R-:W-:Y:S01]  /*5320*/  HMMA.16816.F32 R144, R56, R28, R144 ;  /* 0x0000001c3890723c */ /* 0x000fe20000001890 */
[----:B---3--:R-:W-:Y:S01]  /*5330*/  F2FP.PACK_AB R5, R195, R198 ;  /* 0x000000c6c305723e */ /* 0x008fe200000000ff */
[----:B------:R-:W-:-:S02]  /*5340*/  FADD.FTZ R191, R191, R186 ;  /* 0x000000babfbf7221 */ /* 0x000fc40000010000 */
[----:B------:R-:W-:Y:S01]  /*5350*/  FADD.FTZ R198, R198, R189 ;  /* 0x000000bdc6c67221 */ /* 0x000fe20000010000 */
[----:B------:R-:W-:Y:S01]  /*5360*/  MUFU.EX2 R237, R237 ;  /* 0x000000ed00ed7308 */ /* 0x000fe20000000800 */
[----:B------:R-:W-:Y:S02]  /*5370*/  FADD.FTZ R191, R194, R191 ;  /* 0x000000bfc2bf7221 */ /* 0x000fe40000010000 */
[----:B------:R-:W-:Y:S01]  /*5380*/  HMMA.16816.F32 R104, R56, R24, R104 ;  /* 0x000000183868723c */ /* 0x000fe20000001868 */
[----:B------:R-:W-:-:S07]  /*5390*/  FADD.FTZ R198, R195, R198 ;  /* 0x000000c6c3c67221 */ /* 0x000fce0000010000 */
        /* <DEDUP_REMOVED lines=21> */
[----:B----4-:R-:W-:Y:S01]  /*54f0*/  F2FP.PACK_AB R7, R200, R197 ;  /* 0x000000c5c807723e */ /* 0x010fe200000000ff */
        /* <DEDUP_REMOVED lines=14> */
[----:B------:R-:W-:Y:S01]  /*55e0*/  FFMA.FTZ R40, R180, c[0x0][0x2d0], -R199 ;  /* 0x0000b400b4287a23 */ /* 0x000fe200000108c7 */
[C---:B------:R-:W-:Y:S05]  /*55f0*/  HMMA.16816.F32 R72, R4.reuse, R36, R72 ;  /* 0x000000240448723c */ /* 0x040fea0000001848 */
[----:B------:R-:W2:Y:S02]  /*5600*/  MUFU.EX2 R33, R33 ;  /* 0x0000002100217308 */ /* 0x000ea40000000800 */
[----:B------:R-:W-:Y:S01]  /*5610*/  FFMA.FTZ R36, R176, c[0x0][0x2d0], -R201 ;  /* 0x0000b400b0247a23 */ /* 0x000fe200000108c9 */
[C---:B------:R-:W-:Y:S05]  /*5620*/  HMMA.16816.F32 R140, R4.reuse, R156, R140 ;  /* 0x0000009c048c723c */ /* 0x040fea000000188c */
[----:B------:R-:W3:Y:S03]  /*5630*/  MUFU.EX2 R40, R40 ;  /* 0x0000002800287308 */ /* 0x000ee60000000800 */
[C---:B------:R-:W-:Y:S05]  /*5640*/  HMMA.16816.F32 R136, R4.reuse, R158, R136 ;  /* 0x0000009e0488723c */ /* 0x040fea0000001888 */
[----:B------:R-:W4:Y:S03]  /*5650*/  MUFU.EX2 R36, R36 ;  /* 0x0000002400247308 */ /* 0x000f260000000800 */
[C---:B------:R-:W-:Y:S08]  /*5660*/  HMMA.16816.F32 R112, R4.reuse, R50, R112 ;  /* 0x000000320470723c */ /* 0x040ff00000001870 */
        /* <DEDUP_REMOVED lines=27> */
[----:B------:R-:W-:Y:S01]  /*5820*/  HMMA.16816.F32 R92, R4, R10, R92 ;  /* 0x0000000a045c723c */ /* 0x000fe2000000185c */
[----:B------:R-:W-:Y:S07]  /*5830*/  @P0 BRA `(.L_x_2290) ;  /* 0x0000012000000947 */ /* 0x000fee0003800000 */
        /* <DEDUP_REMOVED lines=11> */
.L_x_2291:
[----:B------:R-:W-:-:S04]  /*58f0*/  MOV R0, 0x1 ;  /* 0x0000000100007802 */ /* 0x000fc80000000f00 */
[----:B------:R-:W-:-:S13]  /*5900*/  ISETP.NE.AND P0, PT, R0, c[0x0][0x32c], PT ;  /* 0x0000cb0000007a0c */ /* 0x000fda0003f05270 */
[----:B------:R-:W-:-:S05]  /*5910*/  @P0 IMAD.HI.U32 R0, R5, c[0x0][0x330], RZ ;  /* 0x0000cc0005000a27 */ /* 0x000fca00078e00ff */
[----:B------:R-:W-:Y:S02]  /*5920*/  @P0 SHF.R.U32.HI R5, RZ, c[0x0][0x334], R0 ;  /* 0x0000cd00ff050a19 */ /* 0x000fe40000011600 */
.L_x_2292:
[----:B------:R-:W-:-:S05]  /*5930*/  MOV R0, c[0x0][0x32c] ;  /* 0x0000cb0000007a02 */ /* 0x000fca0000000f00 */
[----:B------:R-:W-:-:S05]  /*5940*/  IMAD R5, R5, R0, c[0x0][0x32c] ;  /* 0x0000cb0005057624 */ /* 0x000fca00078e0200 */
[----:B------:R-:W-:-:S05]  /*5950*/  IMNMX R2, R2, R5, PT ;  /* 0x0000000502027217 */ /* 0x000fca0003800200 */
.L_x_2290:
        /* <DEDUP_REMOVED lines=14> */
.L_x_2314:
        /* <DEDUP_REMOVED lines=23> */
[----:B------:R-:W-:Y:S01]  /*5bb0*/  IMAD R3, R226, c[0x0][0x20c], R3 ;  /* 0x00008300e2037a24 */ /* 0x000fe200078e0203 */
[C---:B------:R-:W-:Y:S01]  /*5bc0*/  SHF.L.U64.HI R9, R218.reuse, 0x1, R233 ;  /* 0x00000001da097819 */ /* 0x040fe200000102e9 */
[----:B------:R-:W-:Y:S02]  /*5bd0*/  IMAD R5, R225, c[0x0][0x21c], R5 ;  /* 0x00008700e1057a24 */ /* 0x000fe400078e0205 */
[----:B------:R-:W-:Y:S02]  /*5be0*/  IMAD.IADD R7, R7, 0x1, R3 ;  /* 0x0000000107077824 */ /* 0x000fe400078e0203 */
[----:B------:R-:W-:Y:S02]  /*5bf0*/  IMAD.SHL.U32 R12, R218, 0x2, RZ ;  /* 0x00000002da0c7824 */ /* 0x000fe400078e00ff */
[----:B------:R-:W-:Y:S05]  /*5c00*/  IMAD.WIDE.U32 R6, R225, c[0x0][0x218], R6 ;  /* 0x00008600e1067a25 */ /* 0x000fea00078e0006 */
[----:B------:R-:W-:Y:S04]  /*5c10*/  IADD3 R4, P0, R6, UR20, RZ ;  /* 0x0000001406047c10 */ /* 0x000fe8000ff1e0ff */
[----:B------:R-:W-:Y:S02]  /*5c20*/  IADD3.X R5, R7, UR16, R5, P0, !PT ;  /* 0x0000001007057c10 */ /* 0x000fe400087fe405 */
[C---:B------:R-:W-:Y:S04]  /*5c30*/  LEA R3, P0, R4.reuse, c[0x0][0x1f8], 0x1 ;  /* 0x00007e0004037a11 */ /* 0x040fe800078008ff */
[----:B------:R-:W-:Y:S02]  /*5c40*/  LEA.HI.X R8, R4, c[0x0][0x1fc], R5, 0x1, P0 ;  /* 0x00007f0004087a11 */ /* 0x000fe400000f0c05 */
[----:B------:R-:W5:Y:S04]  /*5c50*/  SHFL.IDX PT, R5, R3, RZ, 0x1c1f ;  /* 0x001c1fff03057589 */ /* 0x000f6800000e0000 */
[----:B------:R-:W4:Y:S01]  /*5c60*/  SHFL.IDX PT, R4, R8, RZ, 0x1c1f ;  /* 0x001c1fff08047589 */ /* 0x000f2200000e0000 */
[C---:B-----5:R-:W-:Y:S05]  /*5c70*/  IADD3 R10, P0, R5.reuse, R202, RZ ;  /* 0x000000ca050a7210 */ /* 0x060fea0007f1e0ff */
[C---:B----4-:R-:W-:Y:S01]  /*5c80*/  IMAD.X R11, R4.reuse, 0x1, R200, P0 ;  /* 0x00000001040b7824 */ /* 0x050fe200000e06c8 */
[C---:B------:R-:W-:Y:S04]  /*5c90*/  IADD3 R6, P0, R5.reuse, R240, RZ ;  /* 0x000000f005067210 */ /* 0x040fe80007f1e0ff */
        /* <DEDUP_REMOVED lines=12> */
.L_x_2354:
[----:B------:R-:W-:Y:S02]  /*5d60*/  ISETP.GE.AND P3, PT, R230, c[0x0][0x1d4], PT ;  /* 0x00007500e6007a0c */ /* 0x000fe40003f66270 */
[----:B--2---:R-:W-:Y:S02]  /*5d70*/  IADD3 R10, P0, R5, R202, RZ ;  /* 0x000000ca050a7210 */ /* 0x004fe40007f1e0ff */
[----:B------:R-:W-:Y:S02]  /*5d80*/  ISETP.GE.AND P2, PT, R229, c[0x0][0x1d4], PT ;  /* 0x00007500e5007a0c */ /* 0x000fe40003f46270 */
[----:B------:R-:W-:Y:S01]  /*5d90*/  ISETP.GE.AND P1, PT, R228, c[0x0][0x1d4], PT ;  /* 0x00007500e4007a0c */ /* 0x000fe20003f26270 */
[C---:B---3--:R-:W-:Y:S01]  /*5da0*/  IMAD.X R11, R14.reuse, 0x1, R200, P0 ;  /* 0x000000010e0b7824 */ /* 0x048fe200000e06c8 */
[C---:B------:R-:W-:Y:S05]  /*5db0*/  IADD3 R6, P0, R5.reuse, R240, RZ ;  /* 0x000000f005067210 */ /* 0x040fea0007f1e0ff */
        /* <DEDUP_REMOVED lines=9> */
.L_x_2295:
[----:B------:R-:W-:Y:S05]  /*5e50*/  BSYNC B0 ;  /* 0x0000000000007941 */ /* 0x000fea0003800000 */
.L_x_2294:
        /* <DEDUP_REMOVED lines=14> */
[----:B------:R-:W-:Y:S07]  /*5f40*/  LDSM.16.M88.4 R164, [R213+0x6900] ;  /* 0x00690000d5a4783b */ /* 0x000fee0000000200 */
[-C--:B------:R-:W-:Y:S08]  /*5f50*/  HMMA.16816.F32 R36, R152, R168.reuse, RZ ;  /* 0x000000a89824723c */ /* 0x080ff000000018ff */
[C---:B------:R-:W-:Y:S08]  /*5f60*/  HMMA.16816.F32 R40, R160.reuse, R168, RZ ;  /* 0x000000a8a028723c */ /* 0x040ff000000018ff */
[-C--:B------:R-:W-:Y:S01]  /*5f70*/  HMMA.16816.F32 R44, R160, R170.reuse, RZ ;  /* 0x000000aaa02c723c */ /* 0x080fe200000018ff */
[----:B------:R-:W-:Y:S07]  /*5f80*/  LDSM.16.M88.4 R160, [R216+0x3900] ;  /* 0x00390000d8a0783b */ /* 0x000fee0000000200 */
[----:B------:R-:W-:Y:S01]  /*5f90*/  HMMA.16816.F32 R48, R152, R170, RZ ;  /* 0x000000aa9830723c */ /* 0x000fe200000018ff */
[----:B------:R-:W1:Y:S07]  /*5fa0*/  LDSM.16.M88.4 R152, [R216+0x3500] ;  /* 0x00350000d898783b */ /* 0x000e6e0000000200 */
[-C--:B------:R-:W-:Y:S01]  /*5fb0*/  HMMA.16816.F32 R4, R172, R176.reuse, R4 ;  /* 0x000000b0ac04723c */ /* 0x080fe20000001804 */
[----:B------:R-:W3:Y:S07]  /*5fc0*/  LDSM.16.M88.4 R168, [R209] ;  /* 0x00000000d1a8783b */ /* 0x000eee0000000200 */
        /* <DEDUP_REMOVED lines=14> */
[----:B------:R-:W5:Y:S07]  /*60b0*/  LDSM.16.M88.4 R172, [R208] ;  /* 0x00000000d0ac783b */ /* 0x000f6e0000000200 */
[-C--:B--2---:R-:W-:Y:S01]  /*60c0*/  HMMA.16816.F32 R4, R156, R192.reuse, R4 ;  /* 0x000000c09c04723c */ /* 0x084fe20000001804 */
[----:B------:R-:W-:Y:S07]  /*60d0*/  LDSM.16.M88.4 R188, [R213+0x9900] ;  /* 0x00990000d5bc783b */ /* 0x000fee0000000200 */
        /* <DEDUP_REMOVED lines=8> */
[----:B------:R-:W-:Y:S07]  /*6160*/  LDSM.16.M88.4 R152, [R217+0x8900] ;  /* 0x00890000d998783b */ /* 0x000fee0000000200 */
[-C--:B------:R-:W-:Y:S08]  /*6170*/  HMMA.16816.F32 R36, R156, R160.reuse, R36 ;  /* 0x000000a09c24723c */ /* 0x080ff00000001824 */
[C---:B------:R-:W-:Y:S08]  /*6180*/  HMMA.16816.F32 R40, R196.reuse, R160, R40 ;  /* 0x000000a0c428723c */ /* 0x040ff00000001828 */
[-C--:B------:R-:W-:Y:S08]  /*6190*/  HMMA.16816.F32 R44, R196, R162.reuse, R44 ;  /* 0x000000a2c42c723c */ /* 0x080ff0000000182c */
[----:B------:R-:W-:Y:S01]  /*61a0*/  HMMA.16816.F32 R48, R156, R162, R48 ;  /* 0x000000a29c30723c */ /* 0x000fe20000001830 */
[----:B------:R-:W1:Y:S07]  /*61b0*/  LDSM.16.M88.4 R156, [R216+0x3d00] ;  /* 0x003d0000d89c783b */ /* 0x000e6e0000000200 */
[-C--:B---3--:R-:W-:Y:S01]  /*61c0*/  HMMA.16816.F32 R4, R164, R168.reuse, R4 ;  /* 0x000000a8a404723c */ /* 0x088fe20000001804 */
[----:B------:R-:W2:Y:S07]  /*61d0*/  LDSM.16.M88.4 R160, [R217+0x9900] ;  /* 0x00990000d9a0783b */ /* 0x000eae0000000200 */
[C---:B----4-:R-:W-:Y:S08]  /*61e0*/  HMMA.16816.F32 R8, R176.reuse, R168, R8 ;  /* 0x000000a8b008723c */ /* 0x050ff00000001808 */
[-C--:B------:R-:W-:Y:S08]  /*61f0*/  HMMA.16816.F32 R12, R176, R170.reuse, R12 ;  /* 0x000000aab00c723c */ /* 0x080ff0000000180c */
[C---:B------:R-:W-:Y:S01]  /*6200*/  HMMA.16816.F32 R16, R164.reuse, R170, R16 ;  /* 0x000000aaa410723c */ /* 0x040fe20000001810 */
[----:B------:R-:W3:Y:S07]  /*6210*/  LDSM.16.M88.4 R168, [R216+0x4500] ;  /* 0x00450000d8a8783b */ /* 0x000eee0000000200 */
[-C--:B-----5:R-:W-:Y:S08]  /*6220*/  HMMA.16816.F32 R20, R164, R172.reuse, R20 ;  /* 0x000000aca414723c */ /* 0x0a0ff00000001814 */
[C---:B------:R-:W-:Y:S08]  /*6230*/  HMMA.16816.F32 R24, R176.reuse, R172, R24 ;  /* 0x000000acb018723c */ /* 0x040ff00000001818 */
[-C--:B------:R-:W-:Y:S08]  /*6240*/  HMMA.16816.F32 R28, R176, R174.reuse, R28 ;  /* 0x000000aeb01c723c */ /* 0x080ff0000000181c */
[C---:B------:R-:W-:Y:S01]  /*6250*/  HMMA.16816.F32 R32, R164.reuse, R174, R32 ;  /* 0x000000aea420723c */ /* 0x040fe20000001820 */
[----:B------:R-:W-:Y:S07]  /*6260*/  LDSM.16.M88.4 R172, [R213+0x8900] ;  /* 0x00890000d5ac783b */ /* 0x000fee0000000200 */
[-C--:B------:R-:W-:Y:S08]  /*6270*/  HMMA.16816.F32 R36, R164, R180.reuse, R36 ;  /* 0x000000b4a424723c */ /* 0x080ff00000001824 */
[C---:B------:R-:W-:Y:S08]  /*6280*/  HMMA.16816.F32 R40, R176.reuse, R180, R40 ;  /* 0x000000b4b028723c */ /* 0x040ff00000001828 */
[-C--:B------:R-:W-:Y:S01]  /*6290*/  HMMA.16816.F32 R44, R176, R182.reuse, R44 ;  /* 0x000000b6b02c723c */ /* 0x080fe2000000182c */
[----:B------:R-:W4:Y:S07]  /*62a0*/  LDSM.16.M88.4 R176, [R206] ;  /* 0x00000000ceb0783b */ /* 0x000f2e0000000200 */
[----:B------:R-:W-:Y:S01]  /*62b0*/  HMMA.16816.F32 R48, R164, R182, R48 ;  /* 0x000000b6a430723c */ /* 0x000fe20000001830 */
[----:B------:R-:W5:Y:S01]  /*62c0*/  LDSM.16.M88.4 R164, [R204] ;  /* 0x00000000cca4783b */ /* 0x000f620000000200 */
[----:B------:R-:W-:Y:S06]  /*62d0*/  DEPBAR.LE SB0, 0x0 ;  /* 0x000080000000791a */ /* 0x000fec0000000000 */
[-C--:B-1----:R-:W-:Y:S01]  /*62e0*/  HMMA.16816.F32 R4, R152, R156.reuse, R4 ;  /* 0x0000009c9804723c */ /* 0x082fe20000001804 */
[----:B------:R-:W-:Y:S07]  /*62f0*/  BAR.SYNC.DEFER_BLOCKING 0x0 ;  /* 0x0000000000007b1d */ /* 0x000fee0000010000 */
[C---:B--2---:R-:W-:Y:S08]  /*6300*/  HMMA.16816.F32 R8, R160.reuse, R156, R8 ;  /* 0x0000009ca008723c */ /* 0x044ff00000001808 */
        /* <DEDUP_REMOVED lines=9> */
[----:B------:R-:W-:Y:S08]  /*63a0*/  HMMA.16816.F32 R48, R152, R170, R48 ;  /* 0x000000aa9830723c */ /* 0x000ff00000001830 */
[-C--:B----4-:R-:W-:Y:S08]  /*63b0*/  HMMA.16816.F32 R4, R172, R176.reuse, R4 ;  /* 0x000000b0ac04723c */ /* 0x090ff00000001804 */
[C---:B------:R-:W-:Y:S08]  /*63c0*/  HMMA.16816.F32 R8, R188.reuse, R176, R8 ;  /* 0x000000b0bc08723c */ /* 0x040ff00000001808 */
[-C--:B------:R-:W-:Y:S08]  /*63d0*/  HMMA.16816.F32 R12, R188, R178.reuse, R12 ;  /* 0x000000b2bc0c723c */ /* 0x080ff0000000180c */
[C---:B------:R-:W-:Y:S08]  /*63e0*/  HMMA.16816.F32 R16, R172.reuse, R178, R16 ;  /* 0x000000b2ac10723c */ /* 0x040ff00000001810 */
[-C--:B------:R-:W-:Y:S08]  /*63f0*/  HMMA.16816.F32 R20, R172, R192.reuse, R20 ;  /* 0x000000c0ac14723c */ /* 0x080ff00000001814 */
[C---:B------:R-:W-:Y:S08]  /*6400*/  HMMA.16816.F32 R24, R188.reuse, R192, R24 ;  /* 0x000000c0bc18723c */ /* 0x040ff00000001818 */
[-C--:B------:R-:W-:Y:S08]  /*6410*/  HMMA.16816.F32 R28, R188, R194.reuse, R28 ;  /* 0x000000c2bc1c723c */ /* 0x080ff0000000181c */
[C---:B------:R-:W-:Y:S08]  /*6420*/  HMMA.16816.F32 R32, R172.reuse, R194, R32 ;  /* 0x000000c2ac20723c */ /* 0x040ff00000001820 */
[-C--:B-----5:R-:W-:Y:S08]  /*6430*/  HMMA.16816.F32 R36, R172, R164.reuse, R36 ;  /* 0x000000a4ac24723c */ /* 0x0a0ff00000001824 */
[C---:B------:R-:W-:Y:S08]  /*6440*/  HMMA.16816.F32 R40, R188.reuse, R164, R40 ;  /* 0x000000a4bc28723c */ /* 0x040ff00000001828 */
[-C--:B------:R-:W-:Y:S08]  /*6450*/  HMMA.16816.F32 R44, R188, R166.reuse, R44 ;  /* 0x000000a6bc2c723c */ /* 0x080ff0000000182c */
[----:B------:R-:W-:Y:S01]  /*6460*/  HMMA.16816.F32 R48, R172, R166, R48 ;  /* 0x000000a6ac30723c */ /* 0x000fe20000001830 */
[----:B------:R-:W-:-:S07]  /*6470*/  @!P0 BRA `(.L_x_2297) ;  /* 0x0000038000008947 */ /* 0x000fce0003800000 */
[----:B------:R-:W-:Y:S01]  /*6480*/  ISETP.NE.AND P2, PT, R222, 0x1, PT ;  /* 0x00000001de00780c */ /* 0x000fe20003f45270 */
[----:B------:R-:W-:Y:S01]  /*6490*/  IMAD R226, R236, 0x30, R232 ;  /* 0x00000030ece27824 */ /* 0x000fe200078e02e8 */
[----:B------:R-:W-:Y:S01]  /*64a0*/  ISETP.GT.AND P1, PT, R227, 0x2f, PT ;  /* 0x0000002fe300780c */ /* 0x000fe20003f24270 */
[----:B------:R-:W-:Y:S01]  /*64b0*/  IMAD.MOV.U32 R225, RZ, RZ, RZ ;  /* 0x000000ffffe17224 */ /* 0x000fe200078e00ff */
[----:B------:R-:W-:Y:S02]  /*64c0*/  ISETP.GE.AND P5, PT, R230, c[0x0][0x1d4], PT ;  /* 0x00007500e6007a0c */ /* 0x000fe40003fa6270 */
[----:B------:R-:W-:Y:S02]  /*64d0*/  IADD3 R226, R226, -0x30, R227 ;  /* 0xffffffd0e2e27810 */ /* 0x000fe40007ffe0e3 */
[----:B------:R-:W-:Y:S02]  /*64e0*/  ISETP.GE.AND P4, PT, R229, c[0x0][0x1d4], PT ;  /* 0x00007500e5007a0c */ /* 0x000fe40003f86270 */
[----:B------:R-:W-:Y:S01]  /*64f0*/  ISETP.GE.AND P3, PT, R228, c[0x0][0x1d4], PT ;  /* 0x00007500e4007a0c */ /* 0x000fe20003f66270 */
[--C-:B------:R-:W-:Y:S02]  /*6500*/  IMAD.MOV.U32 R3, RZ, RZ, R226.reuse ;  /* 0x000000ffff037224 */ /* 0x100fe400078e00e2 */
[----:B------:R-:W-:Y:S05]  /*6510*/  @P2 IMAD.HI.U32 R149, R226, c[0x0][0x2bc], RZ ;  /* 0x0000af00e2952a27 */ /* 0x000fea00078e00ff */
[----:B------:R-:W-:Y:S04]  /*6520*/  @P2 SHF.R.U32.HI R3, RZ, c[0x0][0x2c0], R149 ;  /* 0x0000b000ff032a19 */ /* 0x000fe80000011695 */
[C---:B------:R-:W-:Y:S04]  /*6530*/  @!P1 IADD3 R154, P0, R3.reuse, UR10, RZ ;  /* 0x0000000a039a9c10 */ /* 0x040fe8000ff1e0ff */
[----:B------:R-:W-:Y:S01]  /*6540*/  @!P1 LEA.HI.X.SX32 R149, R3, UR6, 0x1, P0 ;  /* 0x0000000603959c11 */ /* 0x000fe200080f0eff */
        /* <DEDUP_REMOVED lines=13> */
[----:B------:R-:W-:Y:S03]  /*6620*/  IADD3 R152, P0, R152, UR18, RZ ;  /* 0x0000001298987c10 */ /* 0x000fe6000ff1e0ff */
[----:B------:R-:W-:Y:S05]  /*6630*/  IMAD R151, R225, c[0x0][0x1f4], R151 ;  /* 0x00007d00e1977a24 */ /* 0x000fea00078e0297 */
[----:B------:R-:W-:Y:S02]  /*6640*/  IADD3.X R151, R153, UR9, R151, P0, !PT ;  /* 0x0000000999977c10 */ /* 0x000fe400087fe497 */
[C---:B------:R-:W-:Y:S04]  /*6650*/  LEA R149, P0, R152.reuse, c[0x0][0x1c8], 0x1 ;  /* 0x0000720098957a11 */ /* 0x040fe800078008ff */
[----:B------:R-:W-:Y:S01]  /*6660*/  LEA.HI.X R3, R152, c[0x0][0x1cc], R151, 0x1, P0 ;  /* 0x0000730098037a11 */ /* 0x000fe200000f0c97 */
[----:B------:R-:W1:Y:S01]  /*6670*/  SHFL.IDX PT, R155, R149, RZ, 0x1c1f ;  /* 0x001c1fff959b7589 */ /* 0x000e6200000e0000 */
[----:B------:R-:W-:Y:S03]  /*6680*/  IADD3 R151, -R238, 0x30, RZ ;  /* 0x00000030ee977810 */ /* 0x000fe60007ffe1ff */
[----:B------:R-:W2:Y:S01]  /*6690*/  SHFL.IDX PT, R152, R3, RZ, 0x1c1f ;  /* 0x001c1fff03987589 */ /* 0x000ea200000e0000 */
[----:B------:R-:W-:Y:S03]  /*66a0*/  ISETP.GE.AND P1, PT, R151, 0x1, PT ;  /* 0x000000019700780c */ /* 0x000fe60003f26270 */
[----:B------:R-:W3:Y:S10]  /*66b0*/  SHFL.IDX PT, R153, R149, 0x1, 0x1c1f ;  /* 0x003c1f0095997f89 */ /* 0x000ef400000e0000 */
[C---:B-1----:R-:W-:Y:S05]  /*66c0*/  @P1 IADD3 R158, P0, R155.reuse, R202, RZ ;  /* 0x000000ca9b9e1210 */ /* 0x042fea0007f1e0ff */
[C-C-:B--2---:R-:W-:Y:S01]  /*66d0*/  @P1 IMAD.X R159, R152.reuse, 0x1, R200.reuse, P0 ;  /* 0x00000001989f1824 */ /* 0x144fe200000e06c8 */
[----:B------:R-:W-:Y:S04]  /*66e0*/  @P1 IADD3 R156, P0, R155, R240, RZ ;  /* 0x000000f09b9c1210 */ /* 0x000fe80007f1e0ff */
[----:B------:R1:W-:Y:S01]  /*66f0*/  @P1 LDGSTS.E.BYPASS.LTC128B.128 [R220+0x2500], [R158.64], !P5 ;  /* 0x025000009edc1fae */ /* 0x0003e2000e901d4c */
[----:B------:R-:W-:Y:S01]  /*6700*/  @P1 IMAD.X R157, R152, 0x1, R203, P0 ;  /* 0x00000001989d1824 */ /* 0x000fe200000e06cb */
[C---:B------:R-:W-:Y:S04]  /*6710*/  @P1 LEA R154, P0, R218.reuse, R155, 0x1 ;  /* 0x0000009bda9a1211 */ /* 0x040fe800078008ff */
[----:B------:R1:W-:Y:S01]  /*6720*/  @P1 LDGSTS.E.BYPASS.LTC128B.128 [R220+0x3100], [R156.64], !P4 ;  /* 0x031000009cdc1fae */ /* 0x0003e2000e101d4c */
[----:B------:R-:W-:Y:S02]  /*6730*/  @P1 LEA.HI.X R155, R218, R152, R233, 0x1, P0 ;  /* 0x00000098da9b1211 */ /* 0x000fe400000f0ce9 */
[----:B------:R-:W-:Y:S01]  /*6740*/  ISETP.GE.AND P0, PT, R151, 0x21, PT ;  /* 0x000000219700780c */ /* 0x000fe20003f06270 */
[----:B------:R-:W2:Y:S04]  /*6750*/  SHFL.IDX PT, R152, R3, 0x1, 0x1c1f ;  /* 0x003c1f0003987f89 */ /* 0x000ea800000e0000 */
[----:B------:R1:W-:Y:S08]  /*6760*/  @P1 LDGSTS.E.BYPASS.LTC128B.128 [R220+0x3d00], [R154.64], !P3 ;  /* 0x03d000009adc1fae */ /* 0x0003f0000d901d4c */
[C---:B---3--:R-:W-:Y:S05]  /*6770*/  @P0 IADD3 R162, P2, R153.reuse, R202, RZ ;  /* 0x000000ca99a20210 */ /* 0x048fea0007f5e0ff */
[C---:B--2---:R-:W-:Y:S01]  /*6780*/  @P0 IMAD.X R163, R152.reuse, 0x1, R200, P2 ;  /* 0x0000000198a30824 */ /* 0x044fe200010e06c8 */
[----:B------:R-:W-:Y:S04]  /*6790*/  @P0 IADD3 R160, P2, R153, R240, RZ ;  /* 0x000000f099a00210 */ /* 0x000fe80007f5e0ff */
[----:B------:R1:W-:Y:S01]  /*67a0*/  @P0 LDGSTS.E.BYPASS.LTC128B.128 [R220+0x2d00], [R162.64], !P5 ;  /* 0x02d00000a2dc0fae */ /* 0x0003e2000e901d4c */
[----:B------:R-:W-:Y:S01]  /*67b0*/  @P0 IMAD.X R161, R152, 0x1, R203, P2 ;  /* 0x0000000198a10824 */ /* 0x000fe200010e06cb */
[C---:B------:R-:W-:Y:S04]  /*67c0*/  @P0 LEA R164, P2, R218.reuse, R153, 0x1 ;  /* 0x00000099daa40211 */ /* 0x040fe800078408ff */
[----:B------:R1:W-:Y:S01]  /*67d0*/  @P0 LDGSTS.E.BYPASS.LTC128B.128 [R220+0x3900], [R160.64], !P4 ;  /* 0x03900000a0dc0fae */ /* 0x0003e2000e101d4c */
[----:B------:R-:W-:Y:S05]  /*67e0*/  @P0 LEA.HI.X R165, R218, R152, R233, 0x1, P2 ;  /* 0x00000098daa50211 */ /* 0x000fea00010f0ce9 */
[----:B------:R1:W-:Y:S03]  /*67f0*/  @P0 LDGSTS.E.BYPASS.LTC128B.128 [R220+0x4500], [R164.64], !P3 ;  /* 0x04500000a4dc0fae */ /* 0x0003e6000d901d4c */
.L_x_2297:
[----:B-1----:R-:W-:Y:S01]  /*6800*/  IMAD.MOV.U32 R158, RZ, RZ, R231 ;  /* 0x000000ffff9e7224 */ /* 0x002fe200078e00e7 */
        /* <DEDUP_REMOVED lines=10> */
[----:B------:R-:W1:Y:S01]  /*68b0*/  SHFL.IDX PT, R152, R158, RZ, 0x1c1f ;  /* 0x001c1fff9e987589 */ /* 0x000e6200000e0000 */
[----:B------:R-:W-:Y:S05]  /*68c0*/  IMAD R154, R3, c[0x0][0x1d0], R154 ;  /* 0x00007400039a7a24 */ /* 0x000fea00078e029a */
[----:B------:R-:W-:Y:S04]  /*68d0*/  IADD3 R153, R154, -c[0x0][0x168], RZ ;  /* 0x80005a009a997a10 */ /* 0x000fe80007ffe0ff */
[C---:B------:R-:W-:Y:S02]  /*68e0*/  IADD3 R154, R153.reuse, c[0x0][0x328], RZ ;  /* 0x0000ca00999a7a10 */ /* 0x040fe40007ffe0ff */
[----:B------:R-:W-:Y:S03]  /*68f0*/  IADD3 R153, R153, UR17, RZ ;  /* 0x0000001199997c10 */ /* 0x000fe6000fffe0ff */
[--C-:B-1----:R-:W-:Y:S02]  /*6900*/  IMAD.IADD R168, R154, 0x1, R152.reuse ;  /* 0x000000019aa87824 */ /* 0x102fe400078e0298 */
        /* <DEDUP_REMOVED lines=17> */
.L_x_2300:
[----:B------:R-:W-:Y:S04]  /*6a20*/  MOV R3, 0x1 ;  /* 0x0000000100037802 */ /* 0x000fe80000000f00 */
[----:B------:R-:W-:Y:S11]  /*6a30*/  ISETP.NE.AND P0, PT, R3, c[0x0][0x32c], PT ;  /* 0x0000cb0003007a0c */ /* 0x000ff60003f05270 */
[----:B------:R-:W-:Y:S02]  /*6a40*/  @!UPT UIADD3 URZ, URZ, URZ, URZ ;  /* 0x0000003f3f3ff290 */ /* 0x000fe4000fffe03f */
[----:B------:R-:W-:Y:S05]  /*6a50*/  @P0 IMAD.HI.U32 R3, R149, c[0x0][0x330], RZ ;  /* 0x0000cc0095030a27 */ /* 0x000fea00078e00ff */
[----:B------:R-:W-:Y:S02]  /*6a60*/  @P0 SHF.R.U32.HI R149, RZ, c[0x0][0x334], R3 ;  /* 0x0000cd00ff950a19 */ /* 0x000fe40000011603 */
.L_x_2301:
[----:B------:R-:W-:Y:S05]  /*6a70*/  BSYNC B0 ;  /* 0x0000000000007941 */ /* 0x000fea0003800000 */
.L_x_2299:
[----:B------:R-:W-:Y:S04]  /*6a80*/  IMAD.IADD R152, R156, 0x1, -R235 ;  /* 0x000000019c987824 */ /* 0x000fe800078e0aeb */
[----:B------:R-:W-:Y:S05]  /*6a90*/  IMAD R152, R149, c[0x0][0x32c], R152 ;  /* 0x0000cb0095987a24 */ /* 0x000fea00078e0298 */
[----:B------:R-:W-:Y:S02]  /*6aa0*/  IADD3 R3, R152, c[0x0][0x32c], RZ ;  /* 0x0000cb0098037a10 */ /* 0x000fe40007ffe0ff */
[----:B------:R-:W-:Y:S02]  /*6ab0*/  IMNMX R167, R167, R152, !PT ;  /* 0x00000098a7a77217 */ /* 0x000fe40007800200 */
[----:B------:R-:W-:Y:S02]  /*6ac0*/  IMNMX R168, R168, R3, PT ;  /* 0x00000003a8a87217 */ /* 0x000fe40003800200 */
.L_x_2298:
[----:B------:R-:W-:Y:S01]  /*6ad0*/  PLOP3.LUT P0, PT, PT, PT, UP1, 0x40, 0x0 ;  /* 0x000000000000781c */ /* 0x000fe20003f0e818 */
[----:B------:R-:W1:Y:S02]  /*6ae0*/  SHFL.IDX PT, R152, R158, 0x1, 0x1c1f ;  /* 0x003c1f009e987f89 */ /* 0x000e6400000e0000 */
[----:B-1----:R-:W-:Y:S01]  /*6af0*/  IADD3 R164, R153, R152, RZ ;  /* 0x0000009899a47210 */ /* 0x002fe20007ffe0ff */
[----:B------:R-:W-:Y:S09]  /*6b00*/  IMAD.IADD R166, R154, 0x1, R152 ;  /* 0x000000019aa67824 */ /* 0x000ff200078e0298 */
        /* <DEDUP_REMOVED lines=16> */
.L_x_2304:
[----:B------:R-:W-:Y:S04]  /*6c10*/  MOV R3, 0x1 ;  /* 0x0000000100037802 */ /* 0x000fe80000000f00 */
[----:B------:R-:W-:Y:S11]  /*6c20*/  ISETP.NE.AND P0, PT, R3, c[0x0][0x32c], PT ;  /* 0x0000cb0003007a0c */ /* 0x000ff60003f05270 */
[----:B------:R-:W-:Y:S02]  /*6c30*/  @!UPT UIADD3 URZ, URZ, URZ, URZ ;  /* 0x0000003f3f3ff290 */ /* 0x000fe4000fffe03f */
[----:B------:R-:W-:Y:S05]  /*6c40*/  @P0 IMAD.HI.U32 R3, R152, c[0x0][0x330], RZ ;  /* 0x0000cc0098030a27 */ /* 0x000fea00078e00ff */
[----:B------:R-:W-:Y:S02]  /*6c50*/  @P0 SHF.R.U32.HI R152, RZ, c[0x0][0x334], R3 ;  /* 0x0000cd00ff980a19 */ /* 0x000fe40000011603 */
.L_x_2305:
[----:B------:R-:W-:Y:S05]  /*6c60*/  BSYNC B0 ;  /* 0x0000000000007941 */ /* 0x000fea0003800000 */
.L_x_2303:
[----:B------:R-:W-:Y:S04]  /*6c70*/  IMAD.IADD R3, R156, 0x1, -R235 ;  /* 0x000000019c037824 */ /* 0x000fe800078e0aeb */
[----:B------:R-:W-:Y:S05]  /*6c80*/  IMAD R3, R152, c[0x0][0x32c], R3 ;  /* 0x0000cb0098037a24 */ /* 0x000fea00078e0203 */
[----:B------:R-:W-:Y:S02]  /*6c90*/  IADD3 R149, R3, c[0x0][0x32c], RZ ;  /* 0x0000cb0003957a10 */ /* 0x000fe40007ffe0ff */
[----:B------:R-:W-:Y:S02]  /*6ca0*/  IMNMX R164, R164, R3, !PT ;  /* 0x00000003a4a47217 */ /* 0x000fe40007800200 */
[----:B------:R-:W-:Y:S02]  /*6cb0*/  IMNMX R166, R166, R149, PT ;  /* 0x00000095a6a67217 */ /* 0x000fe40003800200 */
.L_x_2302:
        /* <DEDUP_REMOVED lines=20> */
.L_x_2308:
[----:B------:R-:W-:Y:S04]  /*6e00*/  MOV R3, c[0x0][0x32c] ;  /* 0x0000cb0000037a02 */ /* 0x000fe80000000f00 */
[----:B------:R-:W-:Y:S11]  /*6e10*/  ISETP.NE.AND P0, PT, R3, 0x1, PT ;  /* 0x000000010300780c */ /* 0x000ff60003f05270 */
[----:B------:R-:W-:Y:S02]  /*6e20*/  @!UPT UIADD3 URZ, URZ, URZ, URZ ;  /* 0x0000003f3f3ff290 */ /* 0x000fe4000fffe03f */
[----:B------:R-:W-:Y:S05]  /*6e30*/  @P0 IMAD.HI.U32 R3, R152, c[0x0][0x330], RZ ;  /* 0x0000cc0098030a27 */ /* 0x000fea00078e00ff */
[----:B------:R-:W-:Y:S02]  /*6e40*/  @P0 SHF.R.U32.HI R152, RZ, c[0x0][0x334], R3 ;  /* 0x0000cd00ff980a19 */ /* 0x000fe40000011603 */
.L_x_2309:
[----:B------:R-:W-:Y:S05]  /*6e50*/  BSYNC B0 ;  /* 0x0000000000007941 */ /* 0x000fea0003800000 */
.L_x_2307:
[----:B------:R-:W-:Y:S04]  /*6e60*/  IMAD.IADD R3, R156, 0x1, -R235 ;  /* 0x000000019c037824 */ /* 0x000fe800078e0aeb */
[----:B------:R-:W-:Y:S05]  /*6e70*/  IMAD R3, R152, c[0x0][0x32c], R3 ;  /* 0x0000cb0098037a24 */ /* 0x000fea00078e0203 */
[----:B------:R-:W-:Y:S02]  /*6e80*/  IADD3 R149, R3, c[0x0][0x32c], RZ ;  /* 0x0000cb0003957a10 */ /* 0x000fe40007ffe0ff */
[----:B------:R-:W-:Y:S02]  /*6e90*/  IMNMX R161, R161, R3, !PT ;  /* 0x00000003a1a17217 */ /* 0x000fe40007800200 */
[----:B------:R-:W-:Y:S02]  /*6ea0*/  IMNMX R162, R162, R149, PT ;  /* 0x00000095a2a27217 */ /* 0x000fe40003800200 */
.L_x_2306:
[C---:B------:R-:W-:Y:S02]  /*6eb0*/  ISETP.GE.AND P2, PT, R156.reuse, 0x9, PT ;  /* 0x000000099c00780c */ /* 0x040fe40003f46270 */
[----:B------:R-:W-:Y:S02]  /*6ec0*/  ISETP.GE.AND P1, PT, R156, 0xa, PT ;  /* 0x0000000a9c00780c */ /* 0x000fe40003f26270 */
[C---:B------:R-:W-:Y:S02]  /*6ed0*/  ISETP.GT.AND P0, PT, R167.reuse, 0x8, !P2 ;  /* 0x00000008a700780c */ /* 0x040fe40005704270 */
[----:B------:R-:W-:Y:S02]  /*6ee0*/  P2R R152, PR, RZ, 0x4 ;  /* 0x00000004ff987803 */ /* 0x000fe40000000000 */
[----:B------:R-:W-:Y:S02]  /*6ef0*/  ISETP.LT.OR P0, PT, R168, 0x9, P0 ;  /* 0x00000009a800780c */ /* 0x000fe40000701670 */
[----:B------:R-:W-:Y:S02]  /*6f00*/  P2R R151, PR, RZ, 0x2 ;  /* 0x00000002ff977803 */ /* 0x000fe40000000000 */
[----:B------:R-:W-:Y:S02]  /*6f10*/  FSEL R149, R16, -INF , !P0 ;  /* 0xff80000010957808 */ /* 0x000fe40004000000 */
[----:B------:R-:W-:Y:S02]  /*6f20*/  ISETP.GT.AND P0, PT, R167, 0x9, !P1 ;  /* 0x00000009a700780c */ /* 0x000fe40004f04270 */
[----:B------:R-:W-:Y:S02]  /*6f30*/  ISETP.GE.AND P5, PT, R156, 0x21, PT ;  /* 0x000000219c00780c */ /* 0x000fe40003fa6270 */
        /* <DEDUP_REMOVED lines=10> */
[----:B------:R-:W-:Y:S02]  /*6fe0*/  ISETP.LT.OR P0, PT, R166, 0xa, P0 ;  /* 0x0000000aa600780c */ /* 0x000fe40000701670 */
[----:B------:R-:W-:Y:S02]  /*6ff0*/  P2R R159, PR, RZ, 0x2 ;  /* 0x00000002ff9f7803 */ /* 0x000fe40000000000 */
[----:B------:R-:W-:Y:S02]  /*7000*/  FSEL R157, R19, -INF , !P0 ;  /* 0xff800000139d7808 */ /* 0x000fe40004000000 */
[C---:B------:R-:W-:Y:S02]  /*7010*/  ISETP.GT.AND P0, PT, R167.reuse, 0x10, !P2 ;  /* 0x00000010a700780c */ /* 0x040fe40005704270 */
[----:B------:R-:W-:Y:S02]  /*7020*/  ISETP.GE.AND P3, PT, R156, 0x29, PT ;  /* 0x000000299c00780c */ /* 0x000fe40003f66270 */
[----:B------:R-:W-:Y:S02]  /*7030*/  ISETP.LT.OR P0, PT, R168, 0x11, P0 ;  /* 0x00000011a800780c */ /* 0x000fe40000701670 */
[----:B------:R-:W-:Y:S02]  /*7040*/  ISETP.GE.AND P6, PT, R156, 0x2a, PT ;  /* 0x0000002a9c00780c */ /* 0x000fe40003fc6270 */
[----:B------:R-:W-:Y:S02]  /*7050*/  FSEL R186, R20, -INF , !P0 ;  /* 0xff80000014ba7808 */ /* 0x000fe40004000000 */
[----:B------:R-:W-:Y:S04]  /*7060*/  ISETP.GT.AND P0, PT, R167, 0x11, !P1 ;  /* 0x00000011a700780c */ /* 0x000fe80004f04270 */
[----:B------:R-:W-:Y:S04]  /*7070*/  ISETP.LT.OR P0, PT, R168, 0x12, P0 ;  /* 0x00000012a800780c */ /* 0x000fe80000701670 */
        /* <DEDUP_REMOVED lines=11> */
[C---:B------:R-:W-:Y:S04]  /*7130*/  ISETP.GT.AND P0, PT, R167.reuse, 0x18, !P2 ;  /* 0x00000018a700780c */ /* 0x040fe80005704270 */
[----:B------:R-:W-:Y:S04]  /*7140*/  ISETP.LT.OR P0, PT, R168, 0x19, P0 ;  /* 0x00000019a800780c */ /* 0x000fe80000701670 */
[----:B------:R-:W-:Y:S02]  /*7150*/  FSEL R190, R32, -INF , !P0 ;  /* 0xff80000020be7808 */ /* 0x000fe40004000000 */
[----:B------:R-:W-:Y:S04]  /*7160*/  ISETP.GT.AND P0, PT, R167, 0x19, !P1 ;  /* 0x00000019a700780c */ /* 0x000fe80004f04270 */
[----:B------:R-:W-:Y:S04]  /*7170*/  ISETP.LT.OR P0, PT, R168, 0x1a, P0 ;  /* 0x0000001aa800780c */ /* 0x000fe80000701670 */
[----:B------:R-:W-:Y:S02]  /*7180*/  FSEL R195, R33, -INF , !P0 ;  /* 0xff80000021c37808 */ /* 0x000fe40004000000 */
[----:B------:R-:W-:Y:S02]  /*7190*/  ISETP.GT.AND P0, PT, R164, 0x18, !P2 ;  /* 0x00000018a400780c */ /* 0x000fe40005704270 */
[----:B------:R-:W-:Y:S02]  /*71a0*/  ISETP.GE.AND P2, PT, R156, 0x1, PT ;  /* 0x000000019c00780c */ /* 0x000fe40003f46270 */
[----:B------:R-:W-:Y:S04]  /*71b0*/  ISETP.LT.OR P0, PT, R166, 0x19, P0 ;  /* 0x00000019a600780c */ /* 0x000fe80000701670 */
[----:B------:R-:W-:Y:S02]  /*71c0*/  FSEL R196, R34, -INF , !P0 ;  /* 0xff80000022c47808 */ /* 0x000fe40004000000 */
[----:B------:R-:W-:Y:S02]  /*71d0*/  ISETP.GT.AND P0, PT, R164, 0x19, !P1 ;  /* 0x00000019a400780c */ /* 0x000fe40004f04270 */
[----:B------:R-:W-:Y:S02]  /*71e0*/  ISETP.GE.AND P1, PT, R156, 0x2, PT ;  /* 0x000000029c00780c */ /* 0x000fe40003f26270 */
        /* <DEDUP_REMOVED lines=14> */
[C---:B------:R-:W-:Y:S04]  /*72d0*/  ISETP.GT.AND P0, PT, R167.reuse, RZ, !P2 ;  /* 0x000000ffa700720c */ /* 0x040fe80005704270 */
[----:B------:R-:W-:Y:S04]  /*72e0*/  ISETP.LT.OR P0, PT, R168, 0x1, P0 ;  /* 0x00000001a800780c */ /* 0x000fe80000701670 */
[----:B------:R-:W-:Y:S02]  /*72f0*/  FSEL R175, R4, -INF , !P0 ;  /* 0xff80000004af7808 */ /* 0x000fe40004000000 */
[----:B------:R-:W-:Y:S01]  /*7300*/  ISETP.GT.AND P0, PT, R167, 0x1, !P1 ;  /* 0x00000001a700780c */ /* 0x000fe20004f04270 */
[----:B------:R-:W1:Y:S03]  /*7310*/  SHFL.IDX PT, R4, R158, 0x3, 0x1c1f ;  /* 0x007c1f009e047f89 */ /* 0x000e6600000e0000 */
[----:B------:R-:W-:Y:S04]  /*7320*/  ISETP.LT.OR P0, PT, R168, 0x2, P0 ;  /* 0x00000002a800780c */ /* 0x000fe80000701670 */
[----:B------:R-:W-:Y:S02]  /*7330*/  FSEL R173, R5, -INF , !P0 ;  /* 0xff80000005ad7808 */ /* 0x000fe40004000000 */
[----:B------:R-:W-:Y:S04]  /*7340*/  ISETP.GT.AND P0, PT, R164, 0x1, !P1 ;  /* 0x00000001a400780c */ /* 0x000fe80004f04270 */
[----:B------:R-:W-:Y:S04]  /*7350*/  ISETP.LT.OR P0, PT, R166, 0x2, P0 ;  /* 0x00000002a600780c */ /* 0x000fe80000701670 */
[----:B------:R-:W-:Y:S02]  /*7360*/  FSEL R7, R7, -INF , !P0 ;  /* 0xff80000007077808 */ /* 0x000fe40004000000 */
[----:B------:R-:W-:Y:S04]  /*7370*/  ISETP.GT.AND P0, PT, R164, RZ, !P2 ;  /* 0x000000ffa400720c */ /* 0x000fe80005704270 */
[----:B------:R-:W-:Y:S01]  /*7380*/  ISETP.LT.OR P0, PT, R166, 0x1, P0 ;  /* 0x00000001a600780c */ /* 0x000fe20000701670 */
[--C-:B-1----:R-:W-:Y:S02]  /*7390*/  IMAD.IADD R154, R154, 0x1, R4.reuse ;  /* 0x000000019a9a7824 */ /* 0x102fe400078e0204 */
[----:B------:R-:W-:Y:S01]  /*73a0*/  IMAD.IADD R153, R153, 0x1, R4 ;  /* 0x0000000199997824 */ /* 0x000fe200078e0204 */
        /* <DEDUP_REMOVED lines=49> */
[C---:B------:R-:W-:Y:S04]  /*76c0*/  ISETP.GT.AND P0, PT, R161.reuse, RZ, !P2 ;  /* 0x000000ffa100720c */ /* 0x040fe80005704270 */
[----:B------:R-:W-:Y:S04]  /*76d0*/  ISETP.LT.OR P0, PT, R162, 0x1, P0 ;  /* 0x00000001a200780c */ /* 0x000fe80000701670 */
[----:B------:R-:W-:Y:S02]  /*76e0*/  FSEL R25, R8, -INF , !P0 ;  /* 0xff80000008197808 */ /* 0x000fe40004000000 */
        /* <DEDUP_REMOVED lines=21> */
.L_x_2312:
[----:B------:R-:W-:Y:S04]  /*7840*/  MOV R4, c[0x0][0x32c] ;  /* 0x0000cb0000047a02 */ /* 0x000fe80000000f00 */
[----:B------:R-:W-:Y:S11]  /*7850*/  ISETP.NE.AND P0, PT, R4, 0x1, PT ;  /* 0x000000010400780c */ /* 0x000ff60003f05270 */
[----:B------:R-:W-:Y:S02]  /*7860*/  @!UPT UIADD3 URZ, URZ, URZ, URZ ;  /* 0x0000003f3f3ff290 */ /* 0x000fe4000fffe03f */
[----:B------:R-:W-:Y:S05]  /*7870*/  @P0 IMAD.HI.U32 R4, R6, c[0x0][0x330], RZ ;  /* 0x0000cc0006040a27 */ /* 0x000fea00078e00ff */
[----:B------:R-:W-:Y:S02]  /*7880*/  @P0 SHF.R.U32.HI R6, RZ, c[0x0][0x334], R4 ;  /* 0x0000cd00ff060a19 */ /* 0x000fe40000011604 */
.L_x_2313:
[----:B------:R-:W-:Y:S05]  /*7890*/  BSYNC B0 ;  /* 0x0000000000007941 */ /* 0x000fea0003800000 */
.L_x_2311:
[----:B------:R-:W-:Y:S04]  /*78a0*/  IMAD.IADD R9, R156, 0x1, -R235 ;  /* 0x000000019c097824 */ /* 0x000fe800078e0aeb */
[----:B------:R-:W-:Y:S05]  /*78b0*/  IMAD R9, R6, c[0x0][0x32c], R9 ;  /* 0x0000cb0006097a24 */ /* 0x000fea00078e0209 */
[----:B------:R-:W-:Y:S02]  /*78c0*/  IADD3 R13, R9, c[0x0][0x32c], RZ ;  /* 0x0000cb00090d7a10 */ /* 0x000fe40007ffe0ff */
[----:B------:R-:W-:Y:S02]  /*78d0*/  IMNMX R153, R153, R9, !PT ;  /* 0x0000000999997217 */ /* 0x000fe40007800200 */
[----:B------:R-:W-:Y:S02]  /*78e0*/  IMNMX R154, R154, R13, PT ;  /* 0x0000000d9a9a7217 */ /* 0x000fe40003800200 */
.L_x_2310:
[----:B------:R-:W-:Y:S02]  /*78f0*/  FMNMX.FTZ R4, R175, R150, !PT ;  /* 0x00000096af047209 */ /* 0x000fe40007810000 */
[----:B------:R-:W-:Y:S02]  /*7900*/  ISETP.GT.AND P0, PT, R153, RZ, !P2 ;  /* 0x000000ff9900720c */ /* 0x000fe40005704270 */
        /* <DEDUP_REMOVED lines=11> */
[----:B------:R-:W-:Y:S02]  /*79c0*/  ISETP.NE.AND P0, PT, R152, RZ, PT ;  /* 0x000000ff9800720c */ /* 0x000fe40003f05270 */
[----:B------:R-:W-:Y:S02]  /*79d0*/  FMNMX.FTZ R9, R195, R4, !PT ;  /* 0x00000004c3097209 */ /* 0x000fe40007810000 */
[----:B------:R-:W-:Y:S02]  /*79e0*/  FMNMX.FTZ R8, R5, R148, !PT ;  /* 0x0000009405087209 */ /* 0x000fe40007810000 */
[----:B------:R-:W-:Y:S02]  /*79f0*/  ISETP.GT.AND P0, PT, R153, 0x8, !P0 ;  /* 0x000000089900780c */ /* 0x000fe40004704270 */
[----:B------:R-:W-:Y:S02]  /*7a00*/  FMNMX.FTZ R4, R198, R9, !PT ;  /* 0x00000009c6047209 */ /* 0x000fe40007810000 */
[----:B------:R-:W-:Y:S02]  /*7a10*/  FMNMX.FTZ R8, R7, R8, !PT ;  /* 0x0000000807087209 */ /* 0x000fe40007810000 */
[----:B------:R-:W-:Y:S02]  /*7a20*/  ISETP.LT.OR P0, PT, R154, 0x9, P0 ;  /* 0x000000099a00780c */ /* 0x000fe40000701670 */
[----:B------:R-:W-:Y:S02]  /*7a30*/  FMNMX.FTZ R9, R197, R4, !PT ;  /* 0x00000004c5097209 */ /* 0x000fe40007810000 */
[----:B------:R-:W-:Y:S02]  /*7a40*/  FMNMX.FTZ R8, R3, R8, !PT ;  /* 0x0000000803087209 */ /* 0x000fe40007810000 */
[----:B------:R-:W-:Y:S02]  /*7a50*/  FSEL R11, R14, -INF , !P0 ;  /* 0xff8000000e0b7808 */ /* 0x000fe40004000000 */
[----:B------:R-:W-:Y:S02]  /*7a60*/  ISETP.NE.AND P0, PT, R151, RZ, PT ;  /* 0x000000ff9700720c */ /* 0x000fe40003f05270 */
[----:B------:R-:W-:Y:S02]  /*7a70*/  FMNMX.FTZ R4, R192, R9, !PT ;  /* 0x00000009c0047209 */ /* 0x000fe40007810000 */
[----:B------:R-:W-:Y:S02]  /*7a80*/  FMNMX.FTZ R9, R157, R8, !PT ;  /* 0x000000089d097209 */ /* 0x000fe40007810000 */
[----:B------:R-:W-:Y:S02]  /*7a90*/  ISETP.GT.AND P0, PT, R153, 0x9, !P0 ;  /* 0x000000099900780c */ /* 0x000fe40004704270 */
[----:B------:R-:W-:Y:S02]  /*7aa0*/  FMNMX.FTZ R6, R171, R4, !PT ;  /* 0x00000004ab067209 */ /* 0x000fe40007810000 */
[----:B------:R-:W-:Y:S02]  /*7ab0*/  FMNMX.FTZ R4, R188, R9, !PT ;  /* 0x00000009bc047209 */ /* 0x000fe40007810000 */
[----:B------:R-:W-:Y:S01]  /*7ac0*/  ISETP.LT.OR P0, PT, R154, 0xa, P0 ;  /* 0x0000000a9a00780c */ /* 0x000fe20000701670 */
[----:B------:R-:W1:Y:S01]  /*7ad0*/  SHFL.BFLY PT, R9, R6, 0x2, 0x1f ;  /* 0x0c401f0006097f89 */ /* 0x000e6200000e0000 */
        /* <DEDUP_REMOVED lines=16> */
[----:B------:R-:W-:Y:S02]  /*7be0*/  ISETP.LT.OR P0, PT, R154, 0x12, P0 ;  /* 0x000000129a00780c */ /* 0x000fe40000701670 */
[----:B------:R-:W-:Y:S02]  /*7bf0*/  ISETP.NE.AND P1, PT, R163, RZ, PT ;  /* 0x000000ffa300720c */ /* 0x000fe40003f25270 */
[----:B-1----:R-:W-:Y:S02]  /*7c00*/  FMNMX.FTZ R4, R6, R9, !PT ;  /* 0x0000000906047209 */ /* 0x002fe40007810000 */
[----:B------:R-:W-:Y:S02]  /*7c10*/  FMNMX.FTZ R9, R37, R10, !PT ;  /* 0x0000000a25097209 */ /* 0x000fe40007810000 */
[----:B------:R-:W-:Y:S01]  /*7c20*/  FMNMX.FTZ R6, R167, R8, !PT ;  /* 0x00000008a7067209 */ /* 0x000fe20007810000 */
[----:B------:R-:W1:Y:S01]  /*7c30*/  SHFL.BFLY PT, R151, R4, 0x1, 0x1f ;  /* 0x0c201f0004977f89 */ /* 0x000e6200000e0000 */
[----:B------:R-:W-:Y:S02]  /*7c40*/  FSEL R251, R27, -INF , !P0 ;  /* 0xff8000001bfb7808 */ /* 0x000fe40004000000 */
[----:B------:R-:W-:Y:S02]  /*7c50*/  ISETP.GT.AND P0, PT, R153, 0x18, !P1 ;  /* 0x000000189900780c */ /* 0x000fe40004f04270 */
[----:B------:R-:W-:Y:S02]  /*7c60*/  FMNMX.FTZ R8, R242, R9, !PT ;  /* 0x00000009f2087209 */ /* 0x000fe40007810000 */
[----:B------:R-:W-:Y:S01]  /*7c70*/  ISETP.NE.AND P2, PT, R165, RZ, PT ;  /* 0x000000ffa500720c */ /* 0x000fe20003f45270 */
[----:B------:R-:W2:Y:S01]  /*7c80*/  SHFL.BFLY PT, R9, R6, 0x2, 0x1f ;  /* 0x0c401f0006097f89 */ /* 0x000ea200000e0000 */
[----:B------:R-:W-:Y:S02]  /*7c90*/  ISETP.LT.OR P0, PT, R154, 0x19, P0 ;  /* 0x000000199a00780c */ /* 0x000fe40000701670 */
[----:B------:R-:W-:Y:S02]  /*7ca0*/  FMNMX.FTZ R19, R247, R8, !PT ;  /* 0x00000008f7137209 */ /* 0x000fe40007810000 */
[----:B------:R-:W-:Y:S02]  /*7cb0*/  FSEL R252, R30, -INF , !P0 ;  /* 0xff8000001efc7808 */ /* 0x000fe40004000000 */
[----:B------:R-:W-:Y:S02]  /*7cc0*/  ISETP.GT.AND P0, PT, R153, 0x19, !P2 ;  /* 0x000000199900780c */ /* 0x000fe40005704270 */
[----:B------:R-:W-:Y:S02]  /*7cd0*/  FMNMX.FTZ R8, R246, R19, !PT ;  /* 0x00000013f6087209 */ /* 0x000fe40007810000 */
[C---:B------:R-:W-:Y:S02]  /*7ce0*/  ISETP.LT.OR P0, PT, R154.reuse, 0x1a, P0 ;  /* 0x0000001a9a00780c */ /* 0x040fe40000701670 */
        /* <DEDUP_REMOVED lines=8> */
[----:B-1----:R-:W-:Y:S02]  /*7d70*/  FMNMX.FTZ R151, R4, R151, !PT ;  /* 0x0000009704977209 */ /* 0x002fe40007810000 */
[----:B------:R-:W-:Y:S02]  /*7d80*/  ISETP.LT.OR P0, PT, R154, 0x22, P0 ;  /* 0x000000229a00780c */ /* 0x000fe40000701670 */
[----:B--2---:R-:W-:Y:S01]  /*7d90*/  FMNMX.FTZ R4, R6, R9, !PT ;  /* 0x0000000906047209 */ /* 0x004fe20007810000 */
[----:B------:R-:W-:Y:S01]  /*7da0*/  FMUL.FTZ R244, R151, c[0x0][0x2d0] ;  /* 0x0000b40097f47a20 */ /* 0x000fe20000410000 */
[----:B------:R-:W-:Y:S02]  /*7db0*/  FMNMX.FTZ R8, R164, R19, !PT ;  /* 0x00000013a4087209 */ /* 0x000fe40007810000 */
[----:B------:R-:W-:Y:S01]  /*7dc0*/  FSEL R163, R43, -INF , !P0 ;  /* 0xff8000002ba37808 */ /* 0x000fe20004000000 */
[----:B------:R-:W1:Y:S01]  /*7dd0*/  SHFL.BFLY PT, R19, R4, 0x1, 0x1f ;  /* 0x0c201f0004137f89 */ /* 0x000e6200000e0000 */
[----:B------:R-:W-:Y:S02]  /*7de0*/  ISETP.GT.AND P0, PT, R153, 0x28, !P3 ;  /* 0x000000289900780c */ /* 0x000fe40005f04270 */
[----:B------:R-:W-:Y:S02]  /*7df0*/  FMNMX.FTZ R6, R161, R8, !PT ;  /* 0x00000008a1067209 */ /* 0x000fe40007810000 */
[----:B------:R-:W-:Y:S02]  /*7e00*/  ISETP.LT.OR P0, PT, R154, 0x29, P0 ;  /* 0x000000299a00780c */ /* 0x000fe40000701670 */
[----:B------:R-:W-:Y:S01]  /*7e10*/  FMNMX.FTZ R8, R17, R0, !PT ;  /* 0x0000000011087209 */ /* 0x000fe20007810000 */
[----:B------:R-:W2:Y:S01]  /*7e20*/  SHFL.BFLY PT, R9, R6, 0x2, 0x1f ;  /* 0x0c401f0006097f89 */ /* 0x000ea200000e0000 */
[----:B------:R-:W-:Y:S02]  /*7e30*/  FSEL R160, R46, -INF , !P0 ;  /* 0xff8000002ea07808 */ /* 0x000fe40004000000 */
[----:B------:R-:W-:Y:S02]  /*7e40*/  ISETP.GT.AND P0, PT, R153, 0x29, !P6 ;  /* 0x000000299900780c */ /* 0x000fe40007704270 */
[----:B------:R-:W-:Y:S02]  /*7e50*/  FMNMX.FTZ R8, R13, R8, !PT ;  /* 0x000000080d087209 */ /* 0x000fe40007810000 */
[----:B------:R-:W-:Y:S02]  /*7e60*/  ISETP.LT.OR P0, PT, R154, 0x2a, P0 ;  /* 0x0000002a9a00780c */ /* 0x000fe40000701670 */
[----:B------:R-:W-:Y:S02]  /*7e70*/  FMNMX.FTZ R8, R11, R8, !PT ;  /* 0x000000080b087209 */ /* 0x000fe40007810000 */
[----:B------:R-:W-:Y:S02]  /*7e80*/  FSEL R153, R47, -INF , !P0 ;  /* 0xff8000002f997808 */ /* 0x000fe40004000000 */
[----:B------:R-:W-:Y:S04]  /*7e90*/  FSETP.NEU.FTZ.AND P0, PT, R151, -INF , PT ;  /* 0xff8000009700780b */ /* 0x000fe80003f1d000 */
[----:B------:R-:W-:Y:S05]  /*7ea0*/  FSEL R244, R244, RZ, P0 ;  /* 0x000000fff4f47208 */ /* 0x000fea0000000000 */
[--C-:B------:R-:W-:Y:S02]  /*7eb0*/  FFMA.FTZ R174, R173, c[0x0][0x2d0], -R244.reuse ;  /* 0x0000b400adae7a23 */ /* 0x100fe400000108f4 */
[--C-:B------:R-:W-:Y:S01]  /*7ec0*/  FFMA.FTZ R173, R149, c[0x0][0x2d0], -R244.reuse ;  /* 0x0000b40095ad7a23 */ /* 0x100fe200000108f4 */
[----:B-1----:R-:W-:Y:S01]  /*7ed0*/  FMNMX.FTZ R149, R4, R19, !PT ;  /* 0x0000001304957209 */ /* 0x002fe20007810000 */
[--C-:B------:R-:W-:Y:S01]  /*7ee0*/  FFMA.FTZ R172, R155, c[0x0][0x2d0], -R244.reuse ;  /* 0x0000b4009bac7a23 */ /* 0x100fe200000108f4 */
[----:B------:R-:W-:Y:S01]  /*7ef0*/  FMNMX.FTZ R19, R15, R8, !PT ;  /* 0x000000080f137209 */ /* 0x000fe20007810000 */
[--C-:B------:R-:W-:Y:S01]  /*7f00*/  FFMA.FTZ R175, R175, c[0x0][0x2d0], -R244.reuse ;  /* 0x0000b400afaf7a23 */ /* 0x100fe200000108f4 */
[----:B--2---:R-:W-:Y:S01]  /*7f10*/  FMNMX.FTZ R6, R6, R9, !PT ;  /* 0x0000000906067209 */ /* 0x004fe20007810000 */
[----:B------:R-:W-:Y:S01]  /*7f20*/  FMUL.FTZ R194, R149, c[0x0][0x2d0] ;  /* 0x0000b40095c27a20 */ /* 0x000fe20000410000 */
[----:B------:R-:W-:Y:S01]  /*7f30*/  FMNMX.FTZ R4, R248, R19, !PT ;  /* 0x00000013f8047209 */ /* 0x000fe20007810000 */
[----:B------:R-:W-:Y:S01]  /*7f40*/  MUFU.EX2 R174, R174 ;  /* 0x000000ae00ae7308 */ /* 0x000fe20000000800 */
[----:B------:R-:W-:Y:S01]  /*7f50*/  FSEL R9, R151, RZ, P0 ;  /* 0x000000ff97097208 */ /* 0x000fe20000000000 */
[----:B------:R-:W1:Y:S01]  /*7f60*/  SHFL.BFLY PT, R19, R6, 0x1, 0x1f ;  /* 0x0c201f0006137f89 */ /* 0x000e6200000e0000 */
[----:B------:R-:W-:Y:S01]  /*7f70*/  FMNMX.FTZ R21, R251, R4, !PT ;  /* 0x00000004fb157209 */ /* 0x000fe20007810000 */
[----:B------:R-:W-:Y:S01]  /*7f80*/  FFMA.FTZ R186, R186, c[0x0][0x2d0], -R244 ;  /* 0x0000b400baba7a23 */ /* 0x000fe200000108f4 */
[----:B------:R-:W-:Y:S01]  /*7f90*/  FSETP.NEU.FTZ.AND P0, PT, R149, -INF , PT ;  /* 0xff8000009500780b */ /* 0x000fe20003f1d000 */
[----:B------:R-:W-:Y:S01]  /*7fa0*/  FADD.FTZ R9, -R9, R150 ;  /* 0x0000009609097221 */ /* 0x000fe20000010100 */
[----:B------:R-:W-:Y:S01]  /*7fb0*/  FMNMX.FTZ R21, R252, R21, !PT ;  /* 0x00000015fc157209 */ /* 0x000fe20007810000 */
[----:B------:R-:W-:Y:S01]  /*7fc0*/  FFMA.FTZ R187, R187, c[0x0][0x2d0], -R244 ;  /* 0x0000b400bbbb7a23 */ /* 0x000fe200000108f4 */
[----:B------:R-:W-:Y:S01]  /*7fd0*/  FSEL R194, R194, RZ, P0 ;  /* 0x000000ffc2c27208 */ /* 0x000fe20000000000 */
[----:B------:R-:W-:Y:S01]  /*7fe0*/  FMUL.FTZ R150, R9, c[0x0][0x2d0] ;  /* 0x0000b40009967a20 */ /* 0x000fe20000410000 */
[----:B------:R-:W-:Y:S01]  /*7ff0*/  FMNMX.FTZ R4, R250, R21, !PT ;  /* 0x00000015fa047209 */ /* 0x000fe20007810000 */
[----:B------:R-:W2:Y:S01]  /*8000*/  MUFU.EX2 R175, R175 ;  /* 0x000000af00af7308 */ /* 0x000ea20000000800 */
[----:B------:R-:W-:Y:S01]  /*8010*/  LDSM.16.MT88.4 R20, [R214+0x100] ;  /* 0x00010000d614783b */ /* 0x000fe20000004200 */
[--C-:B------:R-:W-:Y:S01]  /*8020*/  FFMA.FTZ R154, R7, c[0x0][0x2d0], -R194.reuse ;  /* 0x0000b400079a7a23 */ /* 0x100fe200000108c2 */
[----:B------:R-:W-:Y:S01]  /*8030*/  FMNMX.FTZ R4, R165, R4, !PT ;  /* 0x00000004a5047209 */ /* 0x000fe20007810000 */
[--C-:B------:R-:W-:Y:S02]  /*8040*/  FFMA.FTZ R155, R5, c[0x0][0x2d0], -R194.reuse ;  /* 0x0000b400059b7a23 */ /* 0x100fe400000108c2 */
[--C-:B------:R-:W-:Y:S01]  /*8050*/  FFMA.FTZ R179, R3, c[0x0][0x2d0], -R194.reuse ;  /* 0x0000b40003b37a23 */ /* 0x100fe200000108c2 */
[----:B------:R-:W-:Y:S01]  /*8060*/  FMNMX.FTZ R7, R163, R4, !PT ;  /* 0x00000004a3077209 */ /* 0x000fe20007810000 */
[--C-:B------:R-:W-:Y:S02]  /*8070*/  FFMA.FTZ R178, R157, c[0x0][0x2d0], -R194.reuse ;  /* 0x0000b4009db27a23 */ /* 0x100fe400000108c2 */
[----:B------:R-:W3:Y:S01]  /*8080*/  MUFU.EX2 R150, R150 ;  /* 0x0000009600967308 */ /* 0x000ee20000000800 */
[----:B------:R-:W-:Y:S01]  /*8090*/  FMNMX.FTZ R4, R160, R7, !PT ;  /* 0x00000007a0047209 */ /* 0x000fe20007810000 */
[--C-:B------:R-:W-:Y:S01]  /*80a0*/  FFMA.FTZ R168, R168, c[0x0][0x2d0], -R194.reuse ;  /* 0x0000b400a8a87a23 */ /* 0x100fe200000108c2 */
[----:B------:R-:W-:Y:S01]  /*80b0*/  FSEL R7, R149, RZ, P0 ;  /* 0x000000ff95077208 */ /* 0x000fe20000000000 */
[--C-:B------:R-:W-:Y:S01]  /*80c0*/  FFMA.FTZ R188, R188, c[0x0][0x2d0], -R194.reuse ;  /* 0x0000b400bcbc7a23 */ /* 0x100fe200000108c2 */
[----:B------:R-:W-:Y:S01]  /*80d0*/  FMNMX.FTZ R5, R153, R4, !PT ;  /* 0x0000000499057209 */ /* 0x000fe20007810000 */
[----:B------:R-:W-:Y:S01]  /*80e0*/  FFMA.FTZ R189, R189, c[0x0][0x2d0], -R194 ;  /* 0x0000b400bdbd7a23 */ /* 0x000fe200000108c2 */
[----:B-1----:R-:W-:Y:S01]  /*80f0*/  FMNMX.FTZ R3, R6, R19, !PT ;  /* 0x0000001306037209 */ /* 0x002fe20007810000 */
[--C-:B------:R-:W-:Y:S02]  /*8100*/  FFMA.FTZ R190, R190, c[0x0][0x2d0], -R244.reuse ;  /* 0x0000b400bebe7a23 */ /* 0x100fe400000108f4 */
[----:B------:R-:W1:Y:S01]  /*8110*/  SHFL.BFLY PT, R4, R5, 0x2, 0x1f ;  /* 0x0c401f0005047f89 */ /* 0x000e6200000e0000 */
[C---:B------:R-:W-:Y:S01]  /*8120*/  FSETP.NEU.FTZ.AND P0, PT, R3.reuse, -INF , PT ;  /* 0xff8000000300780b */ /* 0x040fe20003f1d000 */
[----:B------:R-:W-:Y:S01]  /*8130*/  FMUL.FTZ R170, R3, c[0x0][0x2d0] ;  /* 0x0000b40003aa7a20 */ /* 0x000fe20000410000 */
[----:B------:R-:W-:Y:S01]  /*8140*/  MUFU.EX2 R173, R173 ;  /* 0x000000ad00ad7308 */ /* 0x000fe20000000800 */
[----:B--2---:R-:W-:Y:S01]  /*8150*/  F2FP.PACK_AB R156, R174, R175 ;  /* 0x000000afae9c723e */ /* 0x004fe200000000ff */
[----:B------:R-:W-:Y:S02]  /*8160*/  FFMA.FTZ R195, R195, c[0x0][0x2d0], -R244 ;  /* 0x0000b400c3c37a23 */ /* 0x000fe400000108f4 */
[----:B------:R-:W-:Y:S01]  /*8170*/  FSEL R170, R170, RZ, P0 ;  /* 0x000000ffaaaa7208 */ /* 0x000fe20000000000 */
[--C-:B------:R-:W-:Y:S02]  /*8180*/  FFMA.FTZ R196, R196, c[0x0][0x2d0], -R194.reuse ;  /* 0x0000b400c4c47a23 */ /* 0x100fe400000108c2 */
[----:B------:R-:W-:Y:S02]  /*8190*/  FFMA.FTZ R199, R199, c[0x0][0x2d0], -R194 ;  /* 0x0000b400c7c77a23 */ /* 0x000fe400000108c2 */
[--C-:B------:R-:W-:Y:S01]  /*81a0*/  FFMA.FTZ R181, R39, c[0x0][0x2d0], -R170.reuse ;  /* 0x0000b40027b57a23 */ /* 0x100fe200000108aa */
[----:B------:R-:W2:Y:S01]  /*81b0*/  MUFU.EX2 R172, R172 ;  /* 0x000000ac00ac7308 */ /* 0x000ea20000000800 */
[--C-:B------:R-:W-:Y:S02]  /*81c0*/  FFMA.FTZ R180, R37, c[0x0][0x2d0], -R170.reuse ;  /* 0x0000b40025b47a23 */ /* 0x100fe400000108aa */
[--C-:B------:R-:W-:Y:S01]  /*81d0*/  FFMA.FTZ R177, R25, c[0x0][0x2d0], -R170.reuse ;  /* 0x0000b40019b17a23 */ /* 0x100fe200000108aa */
[----:B------:R-:W-:Y:S01]  /*81e0*/  LDSM.16.MT88.4 R36, [R212+0x100] ;  /* 0x00010000d424783b */ /* 0x000fe20000004200 */
[----:B------:R-:W-:Y:S02]  /*81f0*/  FFMA.FTZ R176, R49, c[0x0][0x2d0], -R170 ;  /* 0x0000b40031b07a23 */ /* 0x000fe400000108aa */
[C---:B---3--:R-:W-:Y:S02]  /*8200*/  FMUL.FTZ R16, R150.reuse, R100 ;  /* 0x0000006496107220 */ /* 0x048fe40000410000 */
[C---:B------:R-:W-:Y:S01]  /*8210*/  FMUL.FTZ R32, R150.reuse, R116 ;  /* 0x0000007496207220 */ /* 0x040fe20000410000 */
[----:B------:R-:W-:Y:S01]  /*8220*/  MUFU.EX2 R155, R155 ;  /* 0x0000009b009b7308 */ /* 0x000fe20000000800 */
[----:B-1----:R-:W-:Y:S01]  /*8230*/  FMNMX.FTZ R5, R5, R4, !PT ;  /* 0x0000000405057209 */ /* 0x002fe20007810000 */
[----:B------:R-:W-:Y:S01]  /*8240*/  FADD.FTZ R4, -R7, R148 ;  /* 0x0000009407047221 */ /* 0x000fe20000010100 */
[----:B------:R-:W-:Y:S01]  /*8250*/  FSEL R7, R3, RZ, P0 ;  /* 0x000000ff03077208 */ /* 0x000fe20000000000 */
[----:B------:R-:W-:Y:S02]  /*8260*/  FMUL.FTZ R33, R150, R117 ;  /* 0x0000007596217220 */ /* 0x000fe40000410000 */
[----:B------:R-:W1:Y:S01]  /*8270*/  SHFL.BFLY PT, R152, R5, 0x1, 0x1f ;  /* 0x0c201f0005987f89 */ /* 0x000e6200000e0000 */
[----:B------:R-:W-:Y:S02]  /*8280*/  FMUL.FTZ R148, R4, c[0x0][0x2d0] ;  /* 0x0000b40004947a20 */ /* 0x000fe40000410000 */
[----:B------:R-:W-:Y:S01]  /*8290*/  FADD.FTZ R2, -R7, R2 ;  /* 0x0000000207027221 */ /* 0x000fe20000010100 */
[----:B------:R-:W3:Y:S01]  /*82a0*/  MUFU.EX2 R154, R154 ;  /* 0x0000009a009a7308 */ /* 0x000ee20000000800 */
[----:B------:R-:W-:Y:S02]  /*82b0*/  FMUL.FTZ R4, R150, R144 ;  /* 0x0000009096047220 */ /* 0x000fe40000410000 */
[----:B------:R-:W-:Y:S01]  /*82c0*/  FMUL.FTZ R6, R2, c[0x0][0x2d0] ;  /* 0x0000b40002067a20 */ /* 0x000fe20000410000 */
[----:B--2---:R-:W-:Y:S01]  /*82d0*/  F2FP.PACK_AB R158, R172, R173 ;  /* 0x000000adac9e723e */ /* 0x004fe200000000ff */
[C---:B------:R-:W-:Y:S02]  /*82e0*/  FMUL.FTZ R48, R150.reuse, R128 ;  /* 0x0000008096307220 */ /* 0x040fe40000410000 */
[----:B------:R-:W-:Y:S02]  /*82f0*/  FMUL.FTZ R49, R150, R129 ;  /* 0x0000008196317220 */ /* 0x000fe40000410000 */
[--C-:B------:R-:W-:Y:S01]  /*8300*/  FFMA.FTZ R169, R169, c[0x0][0x2d0], -R170.reuse ;  /* 0x0000b400a9a97a23 */ /* 0x100fe200000108aa */
[----:B------:R-:W2:Y:S01]  /*8310*/  MUFU.EX2 R148, R148 ;  /* 0x0000009400947308 */ /* 0x000ea20000000800 */
[--C-:B------:R-:W-:Y:S02]  /*8320*/  FFMA.FTZ R166, R166, c[0x0][0x2d0], -R170.reuse ;  /* 0x0000b400a6a67a23 */ /* 0x100fe400000108aa */
[--C-:B------:R-:W-:Y:S02]  /*8330*/  FFMA.FTZ R164, R164, c[0x0][0x2d0], -R170.reuse ;  /* 0x0000b400a4a47a23 */ /* 0x100fe400000108aa */
[C---:B------:R-:W-:Y:S02]  /*8340*/  FMUL.FTZ R52, R150.reuse, R52 ;  /* 0x0000003496347220 */ /* 0x040fe40000410000 */
[C---:B------:R-:W-:Y:S02]  /*8350*/  FMUL.FTZ R53, R150.reuse, R53 ;  /* 0x0000003596357220 */ /* 0x040fe40000410000 */
[----:B------:R-:W-:Y:S01]  /*8360*/  FMUL.FTZ R64, R150, R64 ;  /* 0x0000004096407220 */ /* 0x000fe20000410000 */
[----:B-1----:R-:W-:Y:S01]  /*8370*/  FMNMX.FTZ R152, R152, R5, !PT ;  /* 0x0000000598987209 */ /* 0x002fe20007810000 */
[----:B------:R2:W1:Y:S01]  /*8380*/  MUFU.EX2 R2, R6 ;  /* 0x0000000600027308 */ /* 0x0004620000000800 */
[----:B------:R-:W-:Y:S02]  /*8390*/  FMUL.FTZ R65, R150, R65 ;  /* 0x0000004196417220 */ /* 0x000fe40000410000 */
[C---:B------:R-:W-:Y:S01]  /*83a0*/  FSETP.NEU.FTZ.AND P0, PT, R152.reuse, -INF , PT ;  /* 0xff8000009800780b */ /* 0x040fe20003f1d000 */
[----:B------:R-:W-:Y:S01]  /*83b0*/  FMUL.FTZ R162, R152, c[0x0][0x2d0] ;  /* 0x0000b40098a27a20 */ /* 0x000fe20000410000 */
[----:B---3--:R-:W-:Y:S01]  /*83c0*/  F2FP.PACK_AB R157, R154, R155 ;  /* 0x0000009b9a9d723e */ /* 0x008fe200000000ff */
[--C-:B------:R-:W-:Y:S01]  /*83d0*/  FFMA.FTZ R242, R242, c[0x0][0x2d0], -R170.reuse ;  /* 0x0000b400f2f27a23 */ /* 0x100fe200000108aa */
[----:B------:R-:W-:Y:S01]  /*83e0*/  FSEL R5, R152, RZ, P0 ;  /* 0x000000ff98057208 */ /* 0x000fe20000000000 */
[--C-:B------:R-:W-:Y:S01]  /*83f0*/  FFMA.FTZ R247, R247, c[0x0][0x2d0], -R170.reuse ;  /* 0x0000b400f7f77a23 */ /* 0x100fe200000108aa */
[----:B------:R-:W-:Y:S01]  /*8400*/  FSEL R162, R162, RZ, P0 ;  /* 0x000000ffa2a27208 */ /* 0x000fe20000000000 */
[----:B------:R-:W-:Y:S01]  /*8410*/  MUFU.EX2 R179, R179 ;  /* 0x000000b300b37308 */ /* 0x000fe20000000800 */
[----:B------:R-:W-:Y:S01]  /*8420*/  FFMA.FTZ R246, R246, c[0x0][0x2d0], -R170 ;  /* 0x0000b400f6f67a23 */ /* 0x000fe200000108aa */
[C---:B------:R-:W-:Y:S01]  /*8430*/  ISETP.GT.AND P0, PT, R236.reuse, R201, PT ;  /* 0x000000c9ec00720c */ /* 0x040fe20003f04270 */
[----:B------:R-:W-:Y:S01]  /*8440*/  FADD.FTZ R5, -R5, R0 ;  /* 0x0000000005057221 */ /* 0x000fe20000010100 */
[----:B------:R-:W-:Y:S01]  /*8450*/  IADD3 R236, R236, -0x1, RZ ;  /* 0xffffffffecec7810 */ /* 0x000fe20007ffe0ff */
[--C-:B------:R-:W-:Y:S02]  /*8460*/  FFMA.FTZ R185, R17, c[0x0][0x2d0], -R162.reuse ;  /* 0x0000b40011b97a23 */ /* 0x100fe400000108a2 */
[--C-:B------:R-:W-:Y:S02]  /*8470*/  FFMA.FTZ R184, R13, c[0x0][0x2d0], -R162.reuse ;  /* 0x0000b4000db87a23 */ /* 0x100fe400000108a2 */
[--C-:B------:R-:W-:Y:S01]  /*8480*/  FFMA.FTZ R182, R15, c[0x0][0x2d0], -R162.reuse ;  /* 0x0000b4000fb67a23 */ /* 0x100fe200000108a2 */
[----:B------:R-:W3:Y:S01]  /*8490*/  MUFU.EX2 R178, R178 ;  /* 0x000000b200b27308 */ /* 0x000ee20000000800 */
[----:B------:R-:W-:Y:S02]  /*84a0*/  FMUL.FTZ R0, R5, c[0x0][0x2d0] ;  /* 0x0000b40005007a20 */ /* 0x000fe40000410000 */
[--C-:B------:R-:W-:Y:S02]  /*84b0*/  FFMA.FTZ R183, R11, c[0x0][0x2d0], -R162.reuse ;  /* 0x0000b4000bb77a23 */ /* 0x100fe400000108a2 */
[----:B------:R-:W-:Y:S02]  /*84c0*/  FMUL.FTZ R5, R150, R145 ;  /* 0x0000009196057220 */ /* 0x000fe40000410000 */
[C---:B--2---:R-:W-:Y:S02]  /*84d0*/  FMUL.FTZ R6, R148.reuse, R146 ;  /* 0x0000009294067220 */ /* 0x044fe40000410000 */
[----:B------:R-:W-:Y:S01]  /*84e0*/  FMUL.FTZ R7, R148, R147 ;  /* 0x0000009394077220 */ /* 0x000fe20000410000 */
[----:B------:R-:W2:Y:S01]  /*84f0*/  MUFU.EX2 R0, R0 ;  /* 0x0000000000007308 */ /* 0x000ea20000000800 */
[C---:B-1----:R-:W-:Y:S02]  /*8500*/  FMUL.FTZ R8, R2.reuse, R140 ;  /* 0x0000008c02087220 */ /* 0x042fe40000410000 */
[C---:B------:R-:W-:Y:S02]  /*8510*/  FMUL.FTZ R9, R2.reuse, R141 ;  /* 0x0000008d02097220 */ /* 0x040fe40000410000 */
[C---:B------:R-:W-:Y:S02]  /*8520*/  FMUL.FTZ R12, R2.reuse, R136 ;  /* 0x00000088020c7220 */ /* 0x040fe40000410000 */
[----:B------:R-:W-:Y:S02]  /*8530*/  FMUL.FTZ R13, R2, R137 ;  /* 0x00000089020d7220 */ /* 0x000fe40000410000 */
[----:B------:R-:W-:Y:S01]  /*8540*/  FMUL.FTZ R17, R150, R101 ;  /* 0x0000006596117220 */ /* 0x000fe20000410000 */
[----:B------:R-:W-:Y:S01]  /*8550*/  MUFU.EX2 R177, R177 ;  /* 0x000000b100b17308 */ /* 0x000fe20000000800 */
[C---:B------:R-:W-:Y:S02]  /*8560*/  FMUL.FTZ R18, R148.reuse, R102 ;  /* 0x0000006694127220 */ /* 0x040fe40000410000 */
[----:B------:R-:W-:Y:S01]  /*8570*/  FMUL.FTZ R19, R148, R103 ;  /* 0x0000006794137220 */ /* 0x000fe20000410000 */
[----:B---3--:R-:W-:Y:S01]  /*8580*/  F2FP.PACK_AB R159, R178, R179 ;  /* 0x000000b3b29f723e */ /* 0x008fe200000000ff */
[----:B------:R-:W1:Y:S01]  /*8590*/  LDSM.16.MT88.4 R100, [R214+0xd00] ;  /* 0x000d0000d664783b */ /* 0x000e620000004200 */
[C---:B------:R-:W-:Y:S02]  /*85a0*/  FMUL.FTZ R24, R2.reuse, R108 ;  /* 0x0000006c02187220 */ /* 0x040fe40000410000 */
[C---:B------:R-:W-:Y:S02]  /*85b0*/  FMUL.FTZ R25, R2.reuse, R109 ;  /* 0x0000006d02197220 */ /* 0x040fe40000410000 */
[----:B------:R-:W3:Y:S01]  /*85c0*/  MUFU.EX2 R176, R176 ;  /* 0x000000b000b07308 */ /* 0x000ee20000000800 */
[-C--:B------:R-:W-:Y:S01]  /*85d0*/  HMMA.16816.F32 R4, R156, R20.reuse, R4 ;  /* 0x000000149c04723c */ /* 0x080fe20000001804 */
[----:B------:R-:W-:Y:S02]  /*85e0*/  FMUL.FTZ R28, R2, R112 ;  /* 0x00000070021c7220 */ /* 0x000fe40000410000 */
[C---:B--2---:R-:W-:Y:S02]  /*85f0*/  FMUL.FTZ R10, R0.reuse, R142 ;  /* 0x0000008e000a7220 */ /* 0x044fe40000410000 */
[C---:B------:R-:W-:Y:S02]  /*8600*/  FMUL.FTZ R11, R0.reuse, R143 ;  /* 0x0000008f000b7220 */ /* 0x040fe40000410000 */
[C---:B------:R-:W-:Y:S02]  /*8610*/  FMUL.FTZ R15, R0.reuse, R139 ;  /* 0x0000008b000f7220 */ /* 0x040fe40000410000 */
[----:B------:R-:W-:Y:S03]  /*8620*/  MUFU.EX2 R181, R181 ;  /* 0x000000b500b57308 */ /* 0x000fe60000000800 */
[C---:B------:R-:W-:Y:S02]  /*8630*/  FMUL.FTZ R14, R0.reuse, R138 ;  /* 0x0000008a000e7220 */ /* 0x040fe40000410000 */
[C---:B------:R-:W-:Y:S02]  /*8640*/  FMUL.FTZ R26, R0.reuse, R110 ;  /* 0x0000006e001a7220 */ /* 0x040fe40000410000 */
[----:B------:R-:W-:Y:S02]  /*8650*/  FMUL.FTZ R27, R0, R111 ;  /* 0x0000006f001b7220 */ /* 0x000fe40000410000 */
[----:B------:R-:W-:Y:S01]  /*8660*/  LDSM.16.MT88.4 R108, [R214+0x500] ;  /* 0x00050000d66c783b */ /* 0x000fe20000004200 */
[----:B------:R-:W2:Y:S01]  /*8670*/  MUFU.EX2 R180, R180 ;  /* 0x000000b400b47308 */ /* 0x000ea20000000800 */
[----:B------:R-:W-:Y:S02]  /*8680*/  FMUL.FTZ R29, R2, R113 ;  /* 0x00000071021d7220 */ /* 0x000fe40000410000 */
[----:B------:R-:W-:Y:S01]  /*8690*/  FMUL.FTZ R30, R0, R114 ;  /* 0x00000072001e7220 */ /* 0x000fe20000410000 */
[----:B---3--:R-:W-:Y:S01]  /*86a0*/  F2FP.PACK_AB R144, R176, R177 ;  /* 0x000000b1b090723e */ /* 0x008fe200000000ff */
[----:B------:R-:W-:Y:S02]  /*86b0*/  FMUL.FTZ R31, R0, R115 ;  /* 0x00000073001f7220 */ /* 0x000fe40000410000 */
[----:B------:R-:W-:Y:S01]  /*86c0*/  LDSM.16.MT88.4 R112, [R212+0x500] ;  /* 0x00050000d470783b */ /* 0x000fe20000004200 */
[C---:B------:R-:W-:Y:S02]  /*86d0*/  FMUL.FTZ R34, R148.reuse, R118 ;  /* 0x0000007694227220 */ /* 0x040fe40000410000 */
[----:B------:R-:W-:Y:S01]  /*86e0*/  MUFU.EX2 R185, R185 ;  /* 0x000000b900b97308 */ /* 0x000fe20000000800 */
[C---:B------:R-:W-:Y:S02]  /*86f0*/  FMUL.FTZ R35, R148.reuse, R119 ;  /* 0x0000007794237220 */ /* 0x040fe40000410000 */
[C---:B------:R-:W-:Y:S02]  /*8700*/  FMUL.FTZ R50, R148.reuse, R130 ;  /* 0x0000008294327220 */ /* 0x040fe40000410000 */
[----:B------:R-:W-:Y:S01]  /*8710*/  LDSM.16.MT88.4 R116, [R214+0x1100] ;  /* 0x00110000d674783b */ /* 0x000fe20000004200 */
[----:B------:R-:W-:Y:S02]  /*8720*/  FMUL.FTZ R51, R148, R131 ;  /* 0x0000008394337220 */ /* 0x000fe40000410000 */
[----:B------:R-:W-:Y:S02]  /*8730*/  FFMA.FTZ R165, R165, c[0x0][0x2d0], -R162 ;  /* 0x0000b400a5a57a23 */ /* 0x000fe400000108a2 */
[----:B------:R-:W3:Y:S01]  /*8740*/  MUFU.EX2 R184, R184 ;  /* 0x000000b800b87308 */ /* 0x000ee20000000800 */
[----:B------:R-:W-:Y:S02]  /*8750*/  FMUL.FTZ R40, R2, R124 ;  /* 0x0000007c02287220 */ /* 0x000fe40000410000 */
[----:B------:R-:W-:Y:S01]  /*8760*/  LDSM.16.MT88.4 R128, [R214+0x1500] ;  /* 0x00150000d680783b */ /* 0x000fe20000004200 */
[----:B--2---:R-:W-:Y:S01]  /*8770*/  F2FP.PACK_AB R146, R180, R181 ;  /* 0x000000b5b492723e */ /* 0x004fe200000000ff */
[----:B------:R-:W-:Y:S02]  /*8780*/  FMUL.FTZ R41, R2, R125 ;  /* 0x0000007d02297220 */ /* 0x000fe40000410000 */
[C---:B------:R-:W-:Y:S02]  /*8790*/  FMUL.FTZ R42, R0.reuse, R126 ;  /* 0x0000007e002a7220 */ /* 0x040fe40000410000 */
[----:B------:R-:W-:Y:S01]  /*87a0*/  FMUL.FTZ R43, R0, R127 ;  /* 0x0000007f002b7220 */ /* 0x000fe20000410000 */
[----:B------:R-:W-:Y:S01]  /*87b0*/  MUFU.EX2 R183, R183 ;  /* 0x000000b700b77308 */ /* 0x000fe20000000800 */
[C---:B------:R-:W-:Y:S02]  /*87c0*/  FMUL.FTZ R44, R2.reuse, R132 ;  /* 0x00000084022c7220 */ /* 0x040fe40000410000 */
[----:B------:R-:W-:Y:S02]  /*87d0*/  FMUL.FTZ R45, R2, R133 ;  /* 0x00000085022d7220 */ /* 0x000fe40000410000 */
[C---:B------:R-:W-:Y:S02]  /*87e0*/  FMUL.FTZ R46, R0.reuse, R134 ;  /* 0x00000086002e7220 */ /* 0x040fe40000410000 */
[----:B------:R-:W-:Y:S02]  /*87f0*/  FMUL.FTZ R47, R0, R135 ;  /* 0x00000087002f7220 */ /* 0x000fe40000410000 */
[C---:B------:R-:W-:Y:S01]  /*8800*/  FMUL.FTZ R54, R148.reuse, R54 ;  /* 0x0000003694367220 */ /* 0x040fe20000410000 */
[----:B------:R-:W2:Y:S01]  /*8810*/  MUFU.EX2 R182, R182 ;  /* 0x000000b600b67308 */ /* 0x000ea20000000800 */
[----:B------:R-:W-:Y:S02]  /*8820*/  FMUL.FTZ R55, R148, R55 ;  /* 0x0000003794377220 */ /* 0x000fe40000410000 */
[----:B------:R-:W-:Y:S01]  /*8830*/  FMUL.FTZ R56, R2, R56 ;  /* 0x0000003802387220 */ /* 0x000fe20000410000 */
[----:B---3--:R-:W-:Y:S01]  /*8840*/  F2FP.PACK_AB R145, R184, R185 ;  /* 0x000000b9b891723e */ /* 0x008fe200000000ff */
        /* <DEDUP_REMOVED lines=9> */
[----:B------:R-:W-:Y:S01]  /*88e0*/  MUFU.EX2 R124, R169 ;  /* 0x000000a9007c7308 */ /* 0x000fe20000000800 */
[----:B------:R-:W-:Y:S02]  /*88f0*/  FMUL.FTZ R67, R148, R67 ;  /* 0x0000004394437220 */ /* 0x000fe40000410000 */
[--C-:B------:R-:W-:Y:S01]  /*8900*/  FFMA.FTZ R249, R249, c[0x0][0x2d0], -R170.reuse ;  /* 0x0000b400f9f97a23 */ /* 0x100fe200000108aa */
[----:B--2---:R-:W-:Y:S01]  /*8910*/  F2FP.PACK_AB R147, R182, R183 ;  /* 0x000000b7b693723e */ /* 0x004fe200000000ff */
[----:B------:R-:W-:Y:S02]  /*8920*/  FFMA.FTZ R170, R161, c[0x0][0x2d0], -R170 ;  /* 0x0000b400a1aa7a23 */ /* 0x000fe400000108aa */
[--C-:B------:R-:W-:Y:S02]  /*8930*/  FFMA.FTZ R198, R198, c[0x0][0x2d0], -R244.reuse ;  /* 0x0000b400c6c67a23 */ /* 0x100fe400000108f4 */
[----:B------:R-:W-:Y:S01]  /*8940*/  FFMA.FTZ R197, R197, c[0x0][0x2d0], -R244 ;  /* 0x0000b400c5c57a23 */ /* 0x000fe200000108f4 */
[----:B------:R-:W-:Y:S01]  /*8950*/  MUFU.EX2 R126, R166 ;  /* 0x000000a6007e7308 */ /* 0x000fe20000000800 */
[C---:B------:R-:W-:Y:S01]  /*8960*/  HMMA.16816.F32 R8, R144.reuse, R20, R8 ;  /* 0x000000149008723c */ /* 0x040fe20000001808 */
[--C-:B------:R-:W-:Y:S02]  /*8970*/  FFMA.FTZ R193, R193, c[0x0][0x2d0], -R194.reuse ;  /* 0x0000b400c1c17a23 */ /* 0x100fe400000108c2 */
[--C-:B------:R-:W-:Y:S02]  /*8980*/  FFMA.FTZ R191, R191, c[0x0][0x2d0], -R194.reuse ;  /* 0x0000b400bfbf7a23 */ /* 0x100fe400000108c2 */
[----:B------:R-:W-:Y:S02]  /*8990*/  FFMA.FTZ R194, R167, c[0x0][0x2d0], -R194 ;  /* 0x0000b400a7c27a23 */ /* 0x000fe400000108c2 */
[C---:B------:R-:W-:Y:S01]  /*89a0*/  FMUL.FTZ R20, R150.reuse, R104 ;  /* 0x0000006896147220 */ /* 0x040fe20000410000 */
[-C--:B------:R-:W-:Y:S01]  /*89b0*/  HMMA.16816.F32 R12, R144, R22.reuse, R12 ;  /* 0x00000016900c723c */ /* 0x080fe2000000180c */
[----:B------:R-:W-:Y:S01]  /*89c0*/  FMUL.FTZ R21, R150, R105 ;  /* 0x0000006996157220 */ /* 0x000fe20000410000 */
[----:B------:R-:W-:Y:S02]  /*89d0*/  MUFU.EX2 R137, R164 ;  /* 0x000000a400897308 */ /* 0x000fe40000000800 */
[--C-:B------:R-:W-:Y:S02]  /*89e0*/  FFMA.FTZ R192, R192, c[0x0][0x2d0], -R244.reuse ;  /* 0x0000b400c0c07a23 */ /* 0x100fe400000108f4 */
[----:B------:R-:W-:Y:S02]  /*89f0*/  FFMA.FTZ R244, R171, c[0x0][0x2d0], -R244 ;  /* 0x0000b400abf47a23 */ /* 0x000fe400000108f4 */
[C---:B------:R-:W-:Y:S01]  /*8a00*/  HMMA.16816.F32 R16, R156.reuse, R22, R16 ;  /* 0x000000169c10723c */ /* 0x040fe20000001810 */
[C---:B------:R-:W-:Y:S03]  /*8a10*/  FMUL.FTZ R72, R2.reuse, R72 ;  /* 0x0000004802487220 */ /* 0x040fe60000410000 */
[----:B------:R2:W-:Y:S01]  /*8a20*/  MUFU.EX2 R139, R170 ;  /* 0x000000aa008b7308 */ /* 0x0005e20000000800 */
[----:B------:R-:W-:Y:S02]  /*8a30*/  FMUL.FTZ R73, R2, R73 ;  /* 0x0000004902497220 */ /* 0x000fe40000410000 */
[C---:B------:R-:W-:Y:S02]  /*8a40*/  FMUL.FTZ R22, R148.reuse, R106 ;  /* 0x0000006a94167220 */ /* 0x040fe40000410000 */
[----:B------:R-:W-:Y:S02]  /*8a50*/  FMUL.FTZ R23, R148, R107 ;  /* 0x0000006b94177220 */ /* 0x000fe40000410000 */
[----:B------:R-:W3:Y:S01]  /*8a60*/  LDSM.16.MT88.4 R104, [R212+0xd00] ;  /* 0x000d0000d468783b */ /* 0x000ee20000004200 */
[C---:B------:R-:W-:Y:S02]  /*8a70*/  FMUL.FTZ R74, R0.reuse, R74 ;  /* 0x0000004a004a7220 */ /* 0x040fe40000410000 */
[----:B------:R4:W-:Y:S01]  /*8a80*/  MUFU.EX2 R125, R165 ;  /* 0x000000a5007d7308 */ /* 0x0009e20000000800 */
[----:B------:R-:W-:Y:S01]  /*8a90*/  FMUL.FTZ R75, R0, R75 ;  /* 0x0000004b004b7220 */ /* 0x000fe20000410000 */
[-C--:B------:R-:W-:Y:S01]  /*8aa0*/  HMMA.16816.F32 R20, R156, R36.reuse, R20 ;  /* 0x000000249c14723c */ /* 0x080fe20000001814 */
[C---:B------:R-:W-:Y:S02]  /*8ab0*/  FMUL.FTZ R76, R2.reuse, R76 ;  /* 0x0000004c024c7220 */ /* 0x040fe40000410000 */
[----:B------:R-:W-:Y:S02]  /*8ac0*/  FMUL.FTZ R77, R2, R77 ;  /* 0x0000004d024d7220 */ /* 0x000fe40000410000 */
[C---:B------:R-:W-:Y:S02]  /*8ad0*/  FMUL.FTZ R78, R0.reuse, R78 ;  /* 0x0000004e004e7220 */ /* 0x040fe40000410000 */
[----:B------:R-:W-:Y:S01]  /*8ae0*/  FMUL.FTZ R79, R0, R79 ;  /* 0x0000004f004f7220 */ /* 0x000fe20000410000 */
[C---:B------:R-:W-:Y:S01]  /*8af0*/  HMMA.16816.F32 R24, R144.reuse, R36, R24 ;  /* 0x000000249018723c */ /* 0x040fe20000001818 */
[----:B------:R-:W-:Y:S01]  /*8b00*/  MUFU.EX2 R186, R186 ;  /* 0x000000ba00ba7308 */ /* 0x000fe20000000800 */
[----:B--2---:R-:W-:Y:S02]  /*8b10*/  LDSM.16.MT88.4 R168, [R214+0x2100] ;  /* 0x00210000d6a8783b */ /* 0x004fe40000004200 */
[----:B------:R-:W-:Y:S03]  /*8b20*/  FMUL.FTZ R88, R2, R88 ;  /* 0x0000005802587220 */ /* 0x000fe60000410000 */
[C---:B------:R-:W-:Y:S01]  /*8b30*/  FMUL.FTZ R36, R150.reuse, R120 ;  /* 0x0000007896247220 */ /* 0x040fe20000410000 */
[-C--:B------:R-:W-:Y:S01]  /*8b40*/  HMMA.16816.F32 R28, R144, R38.reuse, R28 ;  /* 0x00000026901c723c */ /* 0x080fe2000000181c */
[----:B------:R-:W-:Y:S02]  /*8b50*/  FMUL.FTZ R37, R150, R121 ;  /* 0x0000007996257220 */ /* 0x000fe40000410000 */
[----:B------:R-:W2:Y:S01]  /*8b60*/  MUFU.EX2 R187, R187 ;  /* 0x000000bb00bb7308 */ /* 0x000ea20000000800 */
[----:B------:R-:W-:Y:S01]  /*8b70*/  FMUL.FTZ R89, R2, R89 ;  /* 0x0000005902597220 */ /* 0x000fe20000410000 */
[----:B----4-:R-:W-:Y:S01]  /*8b80*/  LDSM.16.MT88.4 R164, [R212+0x1500] ;  /* 0x00150000d4a4783b */ /* 0x010fe20000004200 */
[C---:B------:R-:W-:Y:S02]  /*8b90*/  FMUL.FTZ R90, R0.reuse, R90 ;  /* 0x0000005a005a7220 */ /* 0x040fe40000410000 */
[C---:B------:R-:W-:Y:S01]  /*8ba0*/  HMMA.16816.F32 R32, R156.reuse, R38, R32 ;  /* 0x000000269c20723c */ /* 0x040fe20000001820 */
[----:B------:R-:W-:Y:S03]  /*8bb0*/  FMUL.FTZ R91, R0, R91 ;  /* 0x0000005b005b7220 */ /* 0x000fe60000410000 */
[C---:B------:R-:W-:Y:S01]  /*8bc0*/  FMUL.FTZ R92, R2.reuse, R92 ;  /* 0x0000005c025c7220 */ /* 0x040fe20000410000 */
[----:B------:R-:W-:Y:S01]  /*8bd0*/  MUFU.EX2 R188, R188 ;  /* 0x000000bc00bc7308 */ /* 0x000fe20000000800 */
[----:B------:R-:W-:Y:S02]  /*8be0*/  FMUL.FTZ R93, R2, R93 ;  /* 0x0000005d025d7220 */ /* 0x000fe40000410000 */
[C---:B------:R-:W-:Y:S04]  /*8bf0*/  FMUL.FTZ R38, R148.reuse, R122 ;  /* 0x0000007a94267220 */ /* 0x040fe80000410000 */
[----:B------:R-:W-:Y:S02]  /*8c00*/  FMUL.FTZ R39, R148, R123 ;  /* 0x0000007b94277220 */ /* 0x000fe40000410000 */
[----:B------:R-:W-:Y:S01]  /*8c10*/  LDSM.16.MT88.4 R120, [R212+0x900] ;  /* 0x00090000d478783b */ /* 0x000fe20000004200 */
[----:B------:R-:W4:Y:S01]  /*8c20*/  MUFU.EX2 R189, R189 ;  /* 0x000000bd00bd7308 */ /* 0x000f220000000800 */
[C---:B------:R-:W-:Y:S02]  /*8c30*/  FMUL.FTZ R94, R0.reuse, R94 ;  /* 0x0000005e005e7220 */ /* 0x040fe40000410000 */
[----:B------:R-:W-:Y:S01]  /*8c40*/  FMUL.FTZ R95, R0, R95 ;  /* 0x0000005f005f7220 */ /* 0x000fe20000410000 */
[-C--:B-1----:R-:W-:Y:S01]  /*8c50*/  HMMA.16816.F32 R36, R156, R100.reuse, R36 ;  /* 0x000000649c24723c */ /* 0x082fe20000001824 */
[C---:B------:R-:W-:Y:S02]  /*8c60*/  FMUL.FTZ R96, R150.reuse, R96 ;  /* 0x0000006096607220 */ /* 0x040fe40000410000 */
[----:B------:R-:W-:Y:S02]  /*8c70*/  FMUL.FTZ R97, R150, R97 ;  /* 0x0000006196617220 */ /* 0x000fe40000410000 */
[C---:B------:R-:W-:Y:S01]  /*8c80*/  FMUL.FTZ R98, R148.reuse, R98 ;  /* 0x0000006294627220 */ /* 0x040fe20000410000 */
[----:B------:R-:W-:Y:S01]  /*8c90*/  MUFU.EX2 R190, R190 ;  /* 0x000000be00be7308 */ /* 0x000fe20000000800 */
[----:B------:R-:W-:Y:S01]  /*8ca0*/  FMUL.FTZ R99, R148, R99 ;  /* 0x0000006394637220 */ /* 0x000fe20000410000 */
[C---:B------:R-:W-:Y:S01]  /*8cb0*/  HMMA.16816.F32 R40, R144.reuse, R100, R40 ;  /* 0x000000649028723c */ /* 0x040fe20000001828 */
[C---:B------:R-:W-:Y:S03]  /*8cc0*/  FMUL.FTZ R68, R150.reuse, R68 ;  /* 0x0000004496447220 */ /* 0x040fe60000410000 */
[----:B------:R-:W-:Y:S02]  /*8cd0*/  FMUL.FTZ R69, R150, R69 ;  /* 0x0000004596457220 */ /* 0x000fe40000410000 */
[C---:B------:R-:W-:Y:S02]  /*8ce0*/  FMUL.FTZ R70, R148.reuse, R70 ;  /* 0x0000004694467220 */ /* 0x040fe40000410000 */
[-C--:B------:R-:W-:Y:S01]  /*8cf0*/  HMMA.16816.F32 R44, R144, R102.reuse, R44 ;  /* 0x00000066902c723c */ /* 0x080fe2000000182c */
[----:B------:R-:W1:Y:S03]  /*8d00*/  MUFU.EX2 R195, R195 ;  /* 0x000000c300c37308 */ /* 0x000e660000000800 */
[----:B------:R-:W-:Y:S02]  /*8d10*/  FMUL.FTZ R71, R148, R71 ;  /* 0x0000004794477220 */ /* 0x000fe40000410000 */
[C---:B------:R-:W-:Y:S02]  /*8d20*/  FMUL.FTZ R80, R150.reuse, R80 ;  /* 0x0000005096507220 */ /* 0x040fe40000410000 */
[C---:B------:R-:W-:Y:S01]  /*8d30*/  HMMA.16816.F32 R48, R156.reuse, R102, R48 ;  /* 0x000000669c30723c */ /* 0x040fe20000001830 */
[----:B------:R-:W5:Y:S02]  /*8d40*/  LDSM.16.MT88.4 R100, [R214+0x1900] ;  /* 0x00190000d664783b */ /* 0x000f640000004200 */
[----:B------:R-:W-:Y:S01]  /*8d50*/  MUFU.EX2 R196, R196 ;  /* 0x000000c400c47308 */ /* 0x000fe20000000800 */
[----:B------:R-:W-:Y:S02]  /*8d60*/  FMUL.FTZ R81, R150, R81 ;  /* 0x0000005196517220 */ /* 0x000fe40000410000 */
[C---:B------:R-:W-:Y:S02]  /*8d70*/  FMUL.FTZ R82, R148.reuse, R82 ;  /* 0x0000005294527220 */ /* 0x040fe40000410000 */
[-C--:B---3--:R-:W-:Y:S01]  /*8d80*/  HMMA.16816.F32 R52, R156, R104.reuse, R52 ;  /* 0x000000689c34723c */ /* 0x088fe20000001834 */
[----:B------:R-:W-:Y:S03]  /*8d90*/  FMUL.FTZ R83, R148, R83 ;  /* 0x0000005394537220 */ /* 0x000fe60000410000 */
[C---:B------:R-:W-:Y:S01]  /*8da0*/  FMUL.FTZ R84, R150.reuse, R84 ;  /* 0x0000005496547220 */ /* 0x040fe20000410000 */
[----:B------:R-:W3:Y:S01]  /*8db0*/  MUFU.EX2 R199, R199 ;  /* 0x000000c700c77308 */ /* 0x000ee20000000800 */
[----:B------:R-:W-:Y:S02]  /*8dc0*/  FMUL.FTZ R85, R150, R85 ;  /* 0x0000005596557220 */ /* 0x000fe40000410000 */
[C---:B------:R-:W-:Y:S01]  /*8dd0*/  HMMA.16816.F32 R56, R144.reuse, R104, R56 ;  /* 0x000000689038723c */ /* 0x040fe20000001838 */
[C---:B------:R-:W-:Y:S03]  /*8de0*/  FMUL.FTZ R86, R148.reuse, R86 ;  /* 0x0000005694567220 */ /* 0x040fe60000410000 */
[----:B------:R-:W-:Y:S02]  /*8df0*/  FMUL.FTZ R87, R148, R87 ;  /* 0x0000005794577220 */ /* 0x000fe40000410000 */
[--C-:B------:R-:W-:Y:S01]  /*8e00*/  FFMA.FTZ R248, R248, c[0x0][0x2d0], -R162.reuse ;  /* 0x0000b400f8f87a23 */ /* 0x100fe200000108a2 */
[----:B------:R-:W-:Y:S01]  /*8e10*/  MUFU.EX2 R242, R242 ;  /* 0x000000f200f27308 */ /* 0x000fe20000000800 */
[-C--:B------:R-:W-:Y:S01]  /*8e20*/  HMMA.16816.F32 R60, R144, R106.reuse, R60 ;  /* 0x0000006a903c723c */ /* 0x080fe2000000183c */
[--C-:B------:R-:W-:Y:S03]  /*8e30*/  FFMA.FTZ R251, R251, c[0x0][0x2d0], -R162.reuse ;  /* 0x0000b400fbfb7a23 */ /* 0x100fe600000108a2 */
[--C-:B------:R-:W-:Y:S02]  /*8e40*/  FFMA.FTZ R252, R252, c[0x0][0x2d0], -R162.reuse ;  /* 0x0000b400fcfc7a23 */ /* 0x100fe400000108a2 */
[--C-:B------:R-:W-:Y:S02]  /*8e50*/  FFMA.FTZ R250, R250, c[0x0][0x2d0], -R162.reuse ;  /* 0x0000b400fafa7a23 */ /* 0x100fe400000108a2 */
[C---:B------:R-:W-:Y:S01]  /*8e60*/  HMMA.16816.F32 R64, R156.reuse, R106, R64 ;  /* 0x0000006a9c40723c */ /* 0x040fe20000001840 */
[----:B------:R-:W3:Y:S01]  /*8e70*/  LDSM.16.MT88.4 R104, [R212+0x1900] ;  /* 0x00190000d468783b */ /* 0x000ee20000004200 */
[----:B------:R-:W1:Y:S02]  /*8e80*/  MUFU.EX2 R247, R247 ;  /* 0x000000f700f77308 */ /* 0x000e640000000800 */
[--C-:B------:R-:W-:Y:S02]  /*8e90*/  FFMA.FTZ R163, R163, c[0x0][0x2d0], -R162.reuse ;  /* 0x0000b400a3a37a23 */ /* 0x100fe400000108a2 */
[--C-:B------:R-:W-:Y:S02]  /*8ea0*/  FFMA.FTZ R160, R160, c[0x0][0x2d0], -R162.reuse ;  /* 0x0000b400a0a07a23 */ /* 0x100fe400000108a2 */
[----:B------:R-:W-:Y:S01]  /*8eb0*/  FFMA.FTZ R162, R153, c[0x0][0x2d0], -R162 ;  /* 0x0000b40099a27a23 */ /* 0x000fe200000108a2 */
[-C--:B-----5:R-:W-:Y:S03]  /*8ec0*/  HMMA.16816.F32 R68, R156, R100.reuse, R68 ;  /* 0x000000649c44723c */ /* 0x0a0fe60000001844 */
[----:B------:R-:W-:Y:S01]  /*8ed0*/  MUFU.EX2 R246, R246 ;  /* 0x000000f600f67308 */ /* 0x000fe20000000800 */
[----:B------:R-:W-:Y:S01]  /*8ee0*/  FFMA.FTZ R175, R150, R243, R175 ;  /* 0x000000f396af7223 */ /* 0x000fe200000100af */
[----:B------:R-:W-:Y:S01]  /*8ef0*/  MOV R150, R151 ;  /* 0x0000009700967202 */ /* 0x000fe20000000f00 */
[----:B------:R-:W-:Y:S01]  /*8f00*/  FFMA.FTZ R155, R148, R241, R155 ;  /* 0x000000f1949b7223 */ /* 0x000fe2000001009b */
[----:B------:R-:W-:Y:S01]  /*8f10*/  MOV R148, R149 ;  /* 0x0000009500947202 */ /* 0x000fe20000000f00 */
[C---:B------:R-:W-:Y:S01]  /*8f20*/  HMMA.16816.F32 R72, R144.reuse, R100, R72 ;  /* 0x000000649048723c */ /* 0x040fe20000001848 */
[----:B------:R-:W-:Y:S03]  /*8f30*/  FFMA.FTZ R177, R2, R239, R177 ;  /* 0x000000ef02b17223 */ /* 0x000fe600000100b1 */
[----:B------:R-:W-:Y:S01]  /*8f40*/  FFMA.FTZ R185, R0, R237, R185 ;  /* 0x000000ed00b97223 */ /* 0x000fe200000100b9 */
[----:B------:R-:W-:Y:S01]  /*8f50*/  MUFU.EX2 R249, R249 ;  /* 0x000000f900f97308 */ /* 0x000fe20000000800 */
[----:B------:R-:W-:Y:S01]  /*8f60*/  FADD.FTZ R174, R174, R175 ;  /* 0x000000afaeae7221 */ /* 0x000fe20000010000 */
[----:B--2---:R-:W-:Y:S01]  /*8f70*/  F2FP.PACK_AB R100, R187, R186 ;  /* 0x000000babb64723e */ /* 0x004fe200000000ff */
[-C--:B------:R-:W-:Y:S01]  /*8f80*/  HMMA.16816.F32 R76, R144, R102.reuse, R76 ;  /* 0x00000066904c723c */ /* 0x080fe2000000184c */
[----:B----4-:R-:W-:Y:S03]  /*8f90*/  F2FP.PACK_AB R101, R189, R188 ;  /* 0x000000bcbd65723e */ /* 0x010fe600000000ff */
[----:B------:R-:W-:Y:S01]  /*8fa0*/  MOV R2, R3 ;  /* 0x0000000300027202 */ /* 0x000fe20000000f00 */
[----:B------:R-:W-:Y:S02]  /*8fb0*/  FADD.FTZ R154, R154, R155 ;  /* 0x0000009b9a9a7221 */ /* 0x000fe40000010000 */
[----:B------:R-:W-:Y:S01]  /*8fc0*/  MUFU.EX2 R248, R248 ;  /* 0x000000f800f87308 */ /* 0x000fe20000000800 */
[C---:B------:R-:W-:Y:S01]  /*8fd0*/  HMMA.16816.F32 R80, R156.reuse, R102, R80 ;  /* 0x000000669c50723c */ /* 0x040fe20000001850 */
[----:B------:R-:W-:Y:S03]  /*8fe0*/  FADD.FTZ R176, R176, R177 ;  /* 0x000000b1b0b07221 */ /* 0x000fe60000010000 */
[----:B------:R-:W-:Y:S02]  /*8ff0*/  FADD.FTZ R184, R184, R185 ;  /* 0x000000b9b8b87221 */ /* 0x000fe40000010000 */
[----:B------:R-:W-:Y:S01]  /*9000*/  FADD.FTZ R173, R173, R174 ;  /* 0x000000aeadad7221 */ /* 0x000fe20000010000 */
[----:B-1----:R-:W-:Y:S01]  /*9010*/  F2FP.PACK_AB R102, R195, R190 ;  /* 0x000000bec366723e */ /* 0x002fe200000000ff */
[-C--:B---3--:R-:W-:Y:S01]  /*9020*/  HMMA.16816.F32 R84, R156, R104.reuse, R84 ;  /* 0x000000689c54723c */ /* 0x088fe20000001854 */
[----:B------:R-:W-:Y:S01]  /*9030*/  F2FP.PACK_AB R103, R199, R196 ;  /* 0x000000c4c767723e */ /* 0x000fe200000000ff */
[----:B------:R-:W1:Y:S02]  /*9040*/  MUFU.EX2 R251, R251 ;  /* 0x000000fb00fb7308 */ /* 0x000e640000000800 */
[----:B------:R-:W-:Y:S02]  /*9050*/  FADD.FTZ R179, R179, R154 ;  /* 0x0000009ab3b37221 */ /* 0x000fe40000010000 */
[----:B------:R-:W-:Y:S02]  /*9060*/  FADD.FTZ R181, R181, R176 ;  /* 0x000000b0b5b57221 */ /* 0x000fe40000010000 */
[C---:B------:R-:W-:Y:S01]  /*9070*/  HMMA.16816.F32 R88, R144.reuse, R104, R88 ;  /* 0x000000689058723c */ /* 0x040fe20000001858 */
[----:B------:R-:W-:Y:S03]  /*9080*/  FADD.FTZ R183, R183, R184 ;  /* 0x000000b8b7b77221 */ /* 0x000fe60000010000 */
[----:B------:R-:W-:Y:S01]  /*9090*/  MUFU.EX2 R252, R252 ;  /* 0x000000fc00fc7308 */ /* 0x000fe20000000800 */
[----:B------:R-:W-:Y:S02]  /*90a0*/  FADD.FTZ R173, R172, R173 ;  /* 0x000000adacad7221 */ /* 0x000fe40000010000 */
[----:B------:R-:W-:Y:S01]  /*90b0*/  F2FP.PACK_AB R104, R247, R242 ;  /* 0x000000f2f768723e */ /* 0x000fe200000000ff */
[-C--:B------:R-:W-:Y:S01]  /*90c0*/  HMMA.16816.F32 R92, R144, R106.reuse, R92 ;  /* 0x0000006a905c723c */ /* 0x080fe2000000185c */
[----:B------:R-:W-:Y:S03]  /*90d0*/  FADD.FTZ R179, R178, R179 ;  /* 0x000000b3b2b37221 */ /* 0x000fe60000010000 */
[----:B------:R-:W-:Y:S02]  /*90e0*/  FADD.FTZ R181, R180, R181 ;  /* 0x000000b5b4b57221 */ /* 0x000fe40000010000 */
[----:B------:R-:W2:Y:S01]  /*90f0*/  MUFU.EX2 R250, R250 ;  /* 0x000000fa00fa7308 */ /* 0x000ea20000000800 */
[----:B------:R-:W-:Y:S01]  /*9100*/  FADD.FTZ R183, R182, R183 ;  /* 0x000000b7b6b77221 */ /* 0x000fe20000010000 */
[----:B------:R-:W-:Y:S01]  /*9110*/  HMMA.16816.F32 R96, R156, R106, R96 ;  /* 0x0000006a9c60723c */ /* 0x000fe20000001860 */
[----:B------:R-:W-:Y:S03]  /*9120*/  FADD.FTZ R186, R186, R173 ;  /* 0x000000adbaba7221 */ /* 0x000fe60000010000 */
[----:B-1----:R-:W-:Y:S01]  /*9130*/  F2FP.PACK_AB R105, R251, R248 ;  /* 0x000000f8fb69723e */ /* 0x002fe200000000ff */
[----:B------:R-:W-:Y:S02]  /*9140*/  FADD.FTZ R188, R188, R179 ;  /* 0x000000b3bcbc7221 */ /* 0x000fe40000010000 */
[----:B------:R-:W-:Y:S01]  /*9150*/  F2FP.PACK_AB R106, R249, R246 ;  /* 0x000000f6f96a723e */ /* 0x000fe200000000ff */
[-C--:B------:R-:W-:Y:S01]  /*9160*/  HMMA.16816.F32 R4, R100, R108.reuse, R4 ;  /* 0x0000006c6404723c */ /* 0x080fe20000001804 */
[----:B------:R-:W-:Y:S03]  /*9170*/  MUFU.EX2 R198, R198 ;  /* 0x000000c600c67308 */ /* 0x000fe60000000800 */
[----:B------:R-:W-:Y:S02]  /*9180*/  FADD.FTZ R242, R242, R181 ;  /* 0x000000b5f2f27221 */ /* 0x000fe40000010000 */
[----:B------:R-:W-:Y:S02]  /*9190*/  FADD.FTZ R248, R248, R183 ;  /* 0x000000b7f8f87221 */ /* 0x000fe40000010000 */
[----:B------:R-:W-:Y:S03]  /*91a0*/  FADD.FTZ R187, R187, R186 ;  /* 0x000000babbbb7221 */ /* 0x000fe60000010000 */
[----:B------:R-:W1:Y:S01]  /*91b0*/  MUFU.EX2 R197, R197 ;  /* 0x000000c500c57308 */ /* 0x000e620000000800 */
[----:B------:R-:W-:Y:S01]  /*91c0*/  FADD.FTZ R189, R189, R188 ;  /* 0x000000bcbdbd7221 */ /* 0x000fe20000010000 */
[----:B--2---:R-:W-:Y:S01]  /*91d0*/  F2FP.PACK_AB R107, R250, R252 ;  /* 0x000000fcfa6b723e */ /* 0x004fe200000000ff */
[----:B------:R-:W-:Y:S02]  /*91e0*/  FADD.FTZ R247, R247, R242 ;  /* 0x000000f2f7f77221 */ /* 0x000fe40000010000 */
[----:B------:R-:W-:Y:S02]  /*91f0*/  FADD.FTZ R251, R251, R248 ;  /* 0x000000f8fbfb7221 */ /* 0x000fe40000010000 */
[----:B------:R-:W-:Y:S02]  /*9200*/  FADD.FTZ R190, R190, R187 ;  /* 0x000000bbbebe7221 */ /* 0x000fe40000010000 */
[C---:B------:R-:W-:Y:S01]  /*9210*/  HMMA.16816.F32 R8, R104.reuse, R108, R8 ;  /* 0x0000006c6808723c */ /* 0x040fe20000001808 */
[----:B------:R-:W2:Y:S01]  /*9220*/  MUFU.EX2 R193, R193 ;  /* 0x000000c100c17308 */ /* 0x000ea20000000800 */
[----:B------:R-:W-:Y:S02]  /*9230*/  FADD.FTZ R196, R196, R189 ;  /* 0x000000bdc4c47221 */ /* 0x000fe40000010000 */
[----:B------:R-:W-:Y:S02]  /*9240*/  FADD.FTZ R246, R246, R247 ;  /* 0x000000f7f6f67221 */ /* 0x000fe40000010000 */
[----:B------:R-:W-:Y:S02]  /*9250*/  FADD.FTZ R251, R252, R251 ;  /* 0x000000fbfcfb7221 */ /* 0x000fe40000010000 */
[-C--:B------:R-:W-:Y:S01]  /*9260*/  HMMA.16816.F32 R12, R104, R110.reuse, R12 ;  /* 0x0000006e680c723c */ /* 0x080fe2000000180c */
[----:B------:R-:W-:Y:S02]  /*9270*/  FADD.FTZ R195, R195, R190 ;  /* 0x000000bec3c37221 */ /* 0x000fe40000010000 */
[----:B------:R-:W3:Y:S01]  /*9280*/  MUFU.EX2 R191, R191 ;  /* 0x000000bf00bf7308 */ /* 0x000ee20000000800 */
[----:B------:R-:W-:Y:S01]  /*9290*/  FADD.FTZ R196, R199, R196 ;  /* 0x000000c4c7c47221 */ /* 0x000fe20000010000 */
[----:B-1----:R-:W-:Y:S01]  /*92a0*/  F2FP.PACK_AB R156, R197, R198 ;  /* 0x000000c6c59c723e */ /* 0x002fe200000000ff */
[----:B------:R-:W-:Y:S02]  /*92b0*/  FADD.FTZ R246, R249, R246 ;  /* 0x000000f6f9f67221 */ /* 0x000fe40000010000 */
[C---:B------:R-:W-:Y:S01]  /*92c0*/  HMMA.16816.F32 R16, R100.reuse, R110, R16 ;  /* 0x0000006e6410723c */ /* 0x040fe20000001810 */
[----:B------:R-:W1:Y:S03]  /*92d0*/  LDSM.16.MT88.4 R108, [R212+0x1100] ;  /* 0x00110000d46c783b */ /* 0x000e660000004200 */
[----:B------:R-:W-:Y:S01]  /*92e0*/  FADD.FTZ R251, R250, R251 ;  /* 0x000000fbfafb7221 */ /* 0x000fe20000010000 */
[----:B------:R-:W4:Y:S01]  /*92f0*/  MUFU.EX2 R192, R192 ;  /* 0x000000c000c07308 */ /* 0x000f220000000800 */
[----:B------:R-:W-:Y:S02]  /*9300*/  FADD.FTZ R198, R198, R195 ;  /* 0x000000c3c6c67221 */ /* 0x000fe40000010000 */
[-C--:B------:R-:W-:Y:S01]  /*9310*/  HMMA.16816.F32 R20, R100, R112.reuse, R20 ;  /* 0x000000706414723c */ /* 0x080fe20000001814 */
[----:B--2---:R-:W-:Y:S03]  /*9320*/  FADD.FTZ R196, R193, R196 ;  /* 0x000000c4c1c47221 */ /* 0x004fe60000010000 */
[----:B------:R-:W-:Y:S03]  /*9330*/  FADD.FTZ R197, R197, R198 ;  /* 0x000000c6c5c57221 */ /* 0x000fe60000010000 */
[----:B------:R-:W2:Y:S01]  /*9340*/  MUFU.EX2 R244, R244 ;  /* 0x000000f400f47308 */ /* 0x000ea20000000800 */
[C---:B------:R-:W-:Y:S01]  /*9350*/  HMMA.16816.F32 R24, R104.reuse, R112, R24 ;  /* 0x000000706818723c */ /* 0x040fe20000001818 */
[C---:B---3--:R-:W-:Y:S03]  /*9360*/  F2FP.PACK_AB R157, R191.reuse, R193 ;  /* 0x000000c1bf9d723e */ /* 0x048fe600000000ff */
[----:B------:R-:W-:Y:S04]  /*9370*/  FADD.FTZ R196, R191, R196 ;  /* 0x000000c4bfc47221 */ /* 0x000fe80000010000 */
[-C--:B------:R-:W-:Y:S01]  /*9380*/  HMMA.16816.F32 R28, R104, R114.reuse, R28 ;  /* 0x00000072681c723c */ /* 0x080fe2000000181c */
[----:B------:R-:W3:Y:S03]  /*9390*/  MUFU.EX2 R194, R194 ;  /* 0x000000c200c27308 */ /* 0x000ee60000000800 */
[----:B----4-:R-:W-:Y:S04]  /*93a0*/  FADD.FTZ R197, R192, R197 ;  /* 0x000000c5c0c57221 */ /* 0x010fe80000010000 */
[C---:B------:R-:W-:Y:S01]  /*93b0*/  HMMA.16816.F32 R32, R100.reuse, R114, R32 ;  /* 0x000000726420723c */ /* 0x040fe20000001820 */
[----:B------:R-:W4:Y:S02]  /*93c0*/  LDSM.16.MT88.4 R112, [R214+0x1d00] ;  /* 0x001d0000d670783b */ /* 0x000f240000004200 */
[----:B------:R-:W5:Y:S01]  /*93d0*/  MUFU.EX2 R127, R163 ;  /* 0x000000a3007f7308 */ /* 0x000f620000000800 */
[C---:B--2---:R-:W-:Y:S04]  /*93e0*/  F2FP.PACK_AB R158, R244.reuse, R192 ;  /* 0x000000c0f49e723e */ /* 0x044fe800000000ff */
[-C--:B------:R-:W-:Y:S01]  /*93f0*/  HMMA.16816.F32 R36, R100, R116.reuse, R36 ;  /* 0x000000746424723c */ /* 0x080fe20000001824 */
[----:B------:R-:W-:Y:S04]  /*9400*/  FADD.FTZ R243, R244, R197 ;  /* 0x000000c5f4f37221 */ /* 0x000fe80000010000 */
[----:B------:R2:W-:Y:S03]  /*9410*/  MUFU.EX2 R138, R160 ;  /* 0x000000a0008a7308 */ /* 0x0005e60000000800 */
[C---:B------:R-:W-:Y:S01]  /*9420*/  HMMA.16816.F32 R40, R104.reuse, R116, R40 ;  /* 0x000000746828723c */ /* 0x040fe20000001828 */
[----:B---3--:R-:W-:Y:S06]  /*9430*/  F2FP.PACK_AB R159, R194, R136 ;  /* 0x00000088c29f723e */ /* 0x008fec00000000ff */
[----:B------:R3:W3:Y:S01]  /*9440*/  MUFU.EX2 R153, R162 ;  /* 0x000000a200997308 */ /* 0x0006e20000000800 */
[-C--:B------:R-:W-:Y:S01]  /*9450*/  HMMA.16816.F32 R44, R104, R118.reuse, R44 ;  /* 0x00000076682c723c */ /* 0x080fe2000000182c */
[----:B-----5:R-:W-:Y:S07]  /*9460*/  F2FP.PACK_AB R161, R127, R125 ;  /* 0x0000007d7fa1723e */ /* 0x020fee00000000ff */
[C---:B------:R-:W-:Y:S01]  /*9470*/  HMMA.16816.F32 R48, R100.reuse, R118, R48 ;  /* 0x000000766430723c */ /* 0x040fe20000001830 */
[----:B------:R-:W5:Y:S03]  /*9480*/  LDSM.16.MT88.4 R116, [R212+0x1d00] ;  /* 0x001d0000d474783b */ /* 0x000f660000004200 */
[----:B--2---:R-:W-:Y:S04]  /*9490*/  F2FP.PACK_AB R160, R126, R124 ;  /* 0x0000007c7ea0723e */ /* 0x004fe800000000ff */
[-C--:B-1----:R-:W-:Y:S01]  /*94a0*/  HMMA.16816.F32 R52, R100, R108.reuse, R52 ;  /* 0x0000006c6434723c */ /* 0x082fe20000001834 */
[----:B---3--:R-:W-:Y:S07]  /*94b0*/  F2FP.PACK_AB R162, R139, R137 ;  /* 0x000000898ba2723e */ /* 0x008fee00000000ff */
[C---:B------:R-:W-:Y:S01]  /*94c0*/  HMMA.16816.F32 R56, R104.reuse, R108, R56 ;  /* 0x0000006c6838723c */ /* 0x040fe20000001838 */
[-C--:B------:R-:W-:Y:S07]  /*94d0*/  F2FP.PACK_AB R163, R153, R138.reuse ;  /* 0x0000008a99a3723e */ /* 0x080fee00000000ff */
[-C--:B------:R-:W-:Y:S08]  /*94e0*/  HMMA.16816.F32 R60, R104, R110.reuse, R60 ;  /* 0x0000006e683c723c */ /* 0x080ff0000000183c */
[C---:B------:R-:W-:Y:S01]  /*94f0*/  HMMA.16816.F32 R64, R100.reuse, R110, R64 ;  /* 0x0000006e6440723c */ /* 0x040fe20000001840 */
[----:B------:R-:W1:Y:S07]  /*9500*/  LDSM.16.MT88.4 R108, [R214+0x900] ;  /* 0x00090000d66c783b */ /* 0x000e6e0000004200 */
[-C--:B----4-:R-:W-:Y:S08]  /*9510*/  HMMA.16816.F32 R68, R100, R112.reuse, R68 ;  /* 0x000000706444723c */ /* 0x090ff00000001844 */
[C---:B------:R-:W-:Y:S08]  /*9520*/  HMMA.16816.F32 R72, R104.reuse, R112, R72 ;  /* 0x000000706848723c */ /* 0x040ff00000001848 */
[-C--:B------:R-:W-:Y:S08]  /*9530*/  HMMA.16816.F32 R76, R104, R114.reuse, R76 ;  /* 0x00000072684c723c */ /* 0x080ff0000000184c */
[C---:B------:R-:W-:Y:S08]  /*9540*/  HMMA.16816.F32 R80, R100.reuse, R114, R80 ;  /* 0x000000726450723c */ /* 0x040ff00000001850 */
[-C--:B-----5:R-:W-:Y:S08]  /*9550*/  HMMA.16816.F32 R84, R100, R116.reuse, R84 ;  /* 0x000000746454723c */ /* 0x0a0ff00000001854 */
[C---:B------:R-:W-:Y:S08]  /*9560*/  HMMA.16816.F32 R88, R104.reuse, R116, R88 ;  /* 0x000000746858723c */ /* 0x040ff00000001858 */
[-C--:B------:R-:W-:Y:S08]  /*9570*/  HMMA.16816.F32 R92, R104, R118.reuse, R92 ;  /* 0x00000076685c723c */ /* 0x080ff0000000185c */
[----:B------:R-:W-:Y:S08]  /*9580*/  HMMA.16816.F32 R96, R100, R118, R96 ;  /* 0x000000766460723c */ /* 0x000ff00000001860 */
[-C--:B-1----:R-:W-:Y:S01]  /*9590*/  HMMA.16816.F32 R144, R156, R108.reuse, R4 ;  /* 0x0000006c9c90723c */ /* 0x082fe20000001804 */
[----:B------:R-:W1:Y:S07]  /*95a0*/  LDSM.16.MT88.4 R4, [R212+0x2100] ;  /* 0x00210000d404783b */ /* 0x000e6e0000004200 */
[C---:B------:R-:W-:Y:S07]  /*95b0*/  HMMA.16816.F32 R140, R160.reuse, R108, R8 ;  /* 0x0000006ca08c723c */ /* 0x040fee0000001808 */
[----:B------:R-:W-:Y:S02]  /*95c0*/  MOV R11, R139 ;  /* 0x0000008b000b7202 */ /* 0x000fe40000000f00 */
[----:B------:R-:W-:Y:S03]  /*95d0*/  MOV R10, R138 ;  /* 0x0000008a000a7202 */ /* 0x000fe60000000f00 */
[----:B------:R-:W-:Y:S02]  /*95e0*/  MOV R9, R137 ;  /* 0x0000008900097202 */ /* 0x000fe40000000f00 */
[----:B------:R-:W-:Y:S02]  /*95f0*/  MOV R8, R136 ;  /* 0x0000008800087202 */ /* 0x000fe40000000f00 */
[-C--:B------:R-:W-:Y:S03]  /*9600*/  HMMA.16816.F32 R136, R160, R110.reuse, R12 ;  /* 0x0000006ea088723c */ /* 0x080fe6000000180c */
[----:B------:R-:W-:Y:S04]  /*9610*/  FADD.FTZ R241, R8, R196 ;  /* 0x000000c408f17221 */ /* 0x000fe80000010000 */
[----:B------:R-:W-:Y:S01]  /*9620*/  MOV R15, R127 ;  /* 0x0000007f000f7202 */ /* 0x000fe20000000f00 */
[C---:B------:R-:W-:Y:S01]  /*9630*/  HMMA.16816.F32 R100, R156.reuse, R110, R16 ;  /* 0x0000006e9c64723c */ /* 0x040fe20000001810 */
[----:B------:R-:W-:Y:S03]  /*9640*/  MOV R14, R126 ;  /* 0x0000007e000e7202 */ /* 0x000fe60000000f00 */
[----:B------:R-:W-:Y:S01]  /*9650*/  MOV R13, R125 ;  /* 0x0000007d000d7202 */ /* 0x000fe20000000f00 */
[----:B------:R-:W-:Y:S01]  /*9660*/  FADD.FTZ R241, R194, R241 ;  /* 0x000000f1c2f17221 */ /* 0x000fe20000010000 */
[----:B------:R-:W-:Y:S02]  /*9670*/  MOV R12, R124 ;  /* 0x0000007c000c7202 */ /* 0x000fe40000000f00 */
        /* <DEDUP_REMOVED lines=8> */
[-C--:B------:R-:W-:Y:S01]  /*9700*/  HMMA.16816.F32 R112, R160, R122.reuse, R28 ;  /* 0x0000007aa070723c */ /* 0x080fe2000000181c */
[----:B------:R-:W-:Y:S03]  /*9710*/  FADD.FTZ R237, R153, R0 ;  /* 0x0000000099ed7221 */ /* 0x000fe60000010000 */
[----:B------:R-:W-:Y:S01]  /*9720*/  FADD.FTZ R239, R11, R246 ;  /* 0x000000f60bef7221 */ /* 0x000fe20000010000 */
[----:B------:R-:W-:Y:S03]  /*9730*/  MOV R0, R152 ;  /* 0x0000009800007202 */ /* 0x000fe60000000f00 */
        /* <DEDUP_REMOVED lines=16> */
[----:B------:R-:W-:Y:S01]  /*9840*/  HMMA.16816.F32 R96, R156, R6, R96 ;  /* 0x000000069c60723c */ /* 0x000fe20000001860 */
[----:B------:R-:W-:-:S07]  /*9850*/  @P0 BRA `(.L_x_2314) ;  /* 0xffffc1e000000947 */ /* 0x000fce000383ffff */
.L_x_2293:
        /* <DEDUP_REMOVED lines=22> */
.L_x_2316:
[----:B------:R-:W-:-:S13]  /*99c0*/  ISETP.NE.AND P0, PT, R0, c[0x0][0x32c], PT ;  /* 0x0000cb0000007a0c */ /* 0x000fda0003f05270 */
[----:B------:R-:W-:-:S05]  /*99d0*/  @P0 IMAD.HI.U32 R0, R2, c[0x0][0x330], RZ ;  /* 0x0000cc0002000a27 */ /* 0x000fca00078e00ff */
[----:B------:R-:W-:-:S05]  /*99e0*/  @P0 SHF.R.U32.HI R2, RZ, c[0x0][0x334], R0 ;  /* 0x0000cd00ff020a19 */ /* 0x000fca0000011600 */
.L_x_2317:
[----:B------:R-:W-:-:S05]  /*99f0*/  IMAD R5, R2, c[0x0][0x32c], RZ ;  /* 0x0000cb0002057a24 */ /* 0x000fca00078e02ff */
[----:B------:R-:W-:-:S04]  /*9a00*/  IMNMX R4, R4, R5, !PT ;  /* 0x0000000504047217 */ /* 0x000fc80007800200 */
.L_x_2315:
        /* <DEDUP_REMOVED lines=11> */
.L_x_2323:
        /* <DEDUP_REMOVED lines=28> */
[----:B------:R-:W-:Y:S01]  /*9c80*/  IMAD.IADD R7, R7, 0x1, R9 ;  /* 0x0000000107077824 */ /* 0x000fe200078e0209 */
[C---:B------:R-:W-:Y:S01]  /*9c90*/  SHF.L.U64.HI R9, R218.reuse, 0x1, R233 ;  /* 0x00000001da097819 */ /* 0x040fe200000102e9 */
        /* <DEDUP_REMOVED lines=23> */
.L_x_2355:
        /* <DEDUP_REMOVED lines=13> */
[----:B----4-:R-:W-:Y:S05]  /*9ee0*/  IMAD.X R13, R15, 0x1, R9, P0 ;  /* 0x000000010f0d7824 */ /* 0x010fea00000e0609 */
[----:B------:R2:W-:Y:S03]  /*9ef0*/  LDGSTS.E.BYPASS.LTC128B.128 [R220+0x2100], [R12.64], !P1 ;  /* 0x021000000cdc7fae */ /* 0x0005e6000c901d4c */
.L_x_2320:
[----:B------:R-:W-:Y:S05]  /*9f00*/  BSYNC B0 ;  /* 0x0000000000007941 */ /* 0x000fea0003800000 */
.L_x_2319:
        /* <DEDUP_REMOVED lines=10> */
[----:B------:R-:W-:Y:S02]  /*9fb0*/  LDSM.16.M88.4 R192, [R216+0x3900] ;  /* 0x00390000d8c0783b */ /* 0x000fe40000000200 */
        /* <DEDUP_REMOVED lines=37> */
[----:B------:R-:W1:Y:S07]  /*a210*/  LDSM.16.M88.4 R156, [R217+0x8900] ;  /* 0x00890000d99c783b */ /* 0x000e6e0000000200 */
[-C--:B------:R-:W-:Y:S08]  /*a220*/  HMMA.16816.F32 R36, R180, R192.reuse, R36 ;  /* 0x000000c0b424723c */ /* 0x080ff00000001824 */
[C---:B------:R-:W-:Y:S08]  /*a230*/  HMMA.16816.F32 R40, R188.reuse, R192, R40 ;  /* 0x000000c0bc28723c */ /* 0x040ff00000001828 */
[-C--:B------:R-:W-:Y:S01]  /*a240*/  HMMA.16816.F32 R44, R188, R194.reuse, R44 ;  /* 0x000000c2bc2c723c */ /* 0x080fe2000000182c */
[----:B------:R-:W-:Y:S07]  /*a250*/  LDSM.16.M88.4 R188, [R206] ;  /* 0x00000000cebc783b */ /* 0x000fee0000000200 */
[----:B------:R-:W-:Y:S01]  /*a260*/  HMMA.16816.F32 R48, R180, R194, R48 ;  /* 0x000000c2b430723c */ /* 0x000fe20000001830 */
[----:B------:R-:W2:Y:S07]  /*a270*/  LDSM.16.M88.4 R180, [R216+0x4100] ;  /* 0x00410000d8b4783b */ /* 0x000eae0000000200 */
[-C--:B----4-:R-:W-:Y:S01]  /*a280*/  HMMA.16816.F32 R4, R164, R196.reuse, R4 ;  /* 0x000000c4a404723c */ /* 0x090fe20000001804 */
[----:B------:R-:W-:Y:S07]  /*a290*/  LDSM.16.M88.4 R192, [R213+0x9900] ;  /* 0x00990000d5c0783b */ /* 0x000fee0000000200 */
[C---:B------:R-:W-:Y:S08]  /*a2a0*/  HMMA.16816.F32 R8, R200.reuse, R196, R8 ;  /* 0x000000c4c808723c */ /* 0x040ff00000001808 */
[-C--:B------:R-:W-:Y:S08]  /*a2b0*/  HMMA.16816.F32 R12, R200, R198.reuse, R12 ;  /* 0x000000c6c80c723c */ /* 0x080ff0000000180c */
[C---:B------:R-:W-:Y:S01]  /*a2c0*/  HMMA.16816.F32 R16, R164.reuse, R198, R16 ;  /* 0x000000c6a410723c */ /* 0x040fe20000001810 */
[----:B------:R-:W-:Y:S07]  /*a2d0*/  LDSM.16.M88.4 R196, [R205] ;  /* 0x00000000cdc4783b */ /* 0x000fee0000000200 */
[-C--:B-----5:R-:W-:Y:S08]  /*a2e0*/  HMMA.16816.F32 R20, R164, R160.reuse, R20 ;  /* 0x000000a0a414723c */ /* 0x0a0ff00000001814 */
[C---:B------:R-:W-:Y:S08]  /*a2f0*/  HMMA.16816.F32 R24, R200.reuse, R160, R24 ;  /* 0x000000a0c818723c */ /* 0x040ff00000001818 */
[-C--:B------:R-:W-:Y:S08]  /*a300*/  HMMA.16816.F32 R28, R200, R162.reuse, R28 ;  /* 0x000000a2c81c723c */ /* 0x080ff0000000181c */
[C---:B------:R-:W-:Y:S01]  /*a310*/  HMMA.16816.F32 R32, R164.reuse, R162, R32 ;  /* 0x000000a2a420723c */ /* 0x040fe20000001820 */
[----:B------:R-:W3:Y:S07]  /*a320*/  LDSM.16.M88.4 R160, [R213+0x8900] ;  /* 0x00890000d5a0783b */ /* 0x000eee0000000200 */
[-C--:B------:R-:W-:Y:S08]  /*a330*/  HMMA.16816.F32 R36, R164, R168.reuse, R36 ;  /* 0x000000a8a424723c */ /* 0x080ff00000001824 */
[C---:B------:R-:W-:Y:S08]  /*a340*/  HMMA.16816.F32 R40, R200.reuse, R168, R40 ;  /* 0x000000a8c828723c */ /* 0x040ff00000001828 */
[-C--:B------:R-:W-:Y:S08]  /*a350*/  HMMA.16816.F32 R44, R200, R170.reuse, R44 ;  /* 0x000000aac82c723c */ /* 0x080ff0000000182c */
[----:B------:R-:W-:Y:S01]  /*a360*/  HMMA.16816.F32 R48, R164, R170, R48 ;  /* 0x000000aaa430723c */ /* 0x000fe20000001830 */
[----:B------:R-:W4:Y:S01]  /*a370*/  LDSM.16.M88.4 R164, [R204] ;  /* 0x00000000cca4783b */ /* 0x000f220000000200 */
[----:B------:R-:W-:Y:S06]  /*a380*/  DEPBAR.LE SB0, 0x0 ;  /* 0x000080000000791a */ /* 0x000fec0000000000 */
[-C--:B-1----:R-:W-:Y:S01]  /*a390*/  HMMA.16816.F32 R4, R156, R172.reuse, R4 ;  /* 0x000000ac9c04723c */ /* 0x082fe20000001804 */
[----:B------:R-:W-:Y:S07]  /*a3a0*/  BAR.SYNC.DEFER_BLOCKING 0x0 ;  /* 0x0000000000007b1d */ /* 0x000fee0000010000 */
        /* <DEDUP_REMOVED lines=19> */
[-C--:B----4-:R-:W-:Y:S08]  /*a4e0*/  HMMA.16816.F32 R36, R160, R164.reuse, R36 ;  /* 0x000000a4a024723c */ /* 0x090ff00000001824 */
        /* <DEDUP_REMOVED lines=39> */
[----:B------:R-:W-:Y:S10]  /*a760*/  SHFL.IDX PT, R163, R150, 0x1, 0x1c1f ;  /* 0x003c1f0096a37f89 */ /* 0x000ff400000e0000 */
[----:B-1----:R-:W-:Y:S05]  /*a770*/  @P1 IADD3 R160, P0, R157, R244, RZ ;  /* 0x000000f49da01210 */ /* 0x002fea0007f1e0ff */
[----:B--2---:R-:W-:Y:S01]  /*a780*/  @P1 IMAD.X R161, R155, 0x1, R246, P0 ;  /* 0x000000019ba11824 */ /* 0x004fe200000e06f6 */
[----:B------:R-:W-:Y:S04]  /*a790*/  @P1 IADD3 R158, P0, R157, R240, RZ ;  /* 0x000000f09d9e1210 */ /* 0x000fe80007f1e0ff */
        /* <DEDUP_REMOVED lines=17> */
.L_x_2322:
        /* <DEDUP_REMOVED lines=41> */
[----:B------:R-:W-:Y:S02]  /*ab40*/  ISETP.GT.AND P0, PT, R236, R247, PT ;  /* 0x000000f7ec00720c */ /* 0x000fe40003f04270 */
[----:B------:R-:W-:Y:S01]  /*ab50*/  FMNMX.FTZ R158, R14, R157, !PT ;  /* 0x0000009d0e9e7209 */ /* 0x000fe20007810000 */
[----:B------:R-:W1:Y:S01]  /*ab60*/  SHFL.BFLY PT, R156, R3, 0x2, 0x1f ;  /* 0x0c401f00039c7f89 */ /* 0x000e6200000e0000 */
[----:B------:R-:W-:Y:S02]  /*ab70*/  IADD3 R236, R236, -0x1, RZ ;  /* 0xffffffffecec7810 */ /* 0x000fe40007ffe0ff */
[----:B-1----:R-:W-:Y:S02]  /*ab80*/  FMNMX.FTZ R156, R3, R156, !PT ;  /* 0x0000009c039c7209 */ /* 0x002fe40007810000 */
[----:B------:R-:W-:Y:S02]  /*ab90*/  FMNMX.FTZ R154, R149, R150, !PT ;  /* 0x00000096959a7209 */ /* 0x000fe40007810000 */
[----:B------:R-:W-:Y:S02]  /*aba0*/  FMNMX.FTZ R150, R153, R160, !PT ;  /* 0x000000a099967209 */ /* 0x000fe40007810000 */
[----:B------:R-:W-:Y:S01]  /*abb0*/  FMNMX.FTZ R153, R15, R158, !PT ;  /* 0x0000009e0f997209 */ /* 0x000fe20007810000 */
[----:B------:R-:W1:Y:S03]  /*abc0*/  SHFL.BFLY PT, R155, R154, 0x1, 0x1f ;  /* 0x0c201f009a9b7f89 */ /* 0x000e6600000e0000 */
[----:B------:R-:W-:Y:S04]  /*abd0*/  FMNMX.FTZ R158, R26, R153, !PT ;  /* 0x000000991a9e7209 */ /* 0x000fe80007810000 */
[----:B------:R-:W-:Y:S01]  /*abe0*/  FMNMX.FTZ R3, R27, R158, !PT ;  /* 0x0000009e1b037209 */ /* 0x000fe20007810000 */
[----:B------:R-:W2:Y:S08]  /*abf0*/  SHFL.BFLY PT, R149, R150, 0x1, 0x1f ;  /* 0x0c201f0096957f89 */ /* 0x000eb000000e0000 */
[----:B------:R-:W3:Y:S01]  /*ac00*/  SHFL.BFLY PT, R153, R156, 0x1, 0x1f ;  /* 0x0c201f009c997f89 */ /* 0x000ee200000e0000 */
[----:B-1----:R-:W-:Y:S02]  /*ac10*/  FMNMX.FTZ R151, R154, R155, !PT ;  /* 0x0000009b9a977209 */ /* 0x002fe40007810000 */
[----:B------:R-:W-:Y:S03]  /*ac20*/  FMNMX.FTZ R154, R30, R3, !PT ;  /* 0x000000031e9a7209 */ /* 0x000fe60007810000 */
[----:B------:R-:W-:Y:S01]  /*ac30*/  FADD.FTZ R3, -R151, R148 ;  /* 0x0000009497037221 */ /* 0x000fe20000010100 */
        /* <DEDUP_REMOVED lines=8> */
[----:B------:R-:W-:Y:S01]  /*acc0*/  FMUL.FTZ R176, R149, c[0x0][0x2d0] ;  /* 0x0000b40095b07a20 */ /* 0x000fe20000410000 */
[----:B------:R-:W1:Y:S01]  /*acd0*/  MUFU.EX2 R150, R150 ;  /* 0x0000009600967308 */ /* 0x000e620000000800 */
[----:B------:R-:W-:Y:S01]  /*ace0*/  FMUL.FTZ R148, R155, c[0x0][0x2d0] ;  /* 0x0000b4009b947a20 */ /* 0x000fe20000410000 */
[----:B------:R-:W-:Y:S01]  /*acf0*/  FMNMX.FTZ R154, R46, R3, !PT ;  /* 0x000000032e9a7209 */ /* 0x000fe20007810000 */
[----:B------:R-:W-:Y:S01]  /*ad00*/  FFMA.FTZ R162, R6, c[0x0][0x2d0], -R176 ;  /* 0x0000b40006a27a23 */ /* 0x000fe200000108b0 */
[----:B---3--:R-:W-:Y:S01]  /*ad10*/  FMNMX.FTZ R3, R156, R153, !PT ;  /* 0x000000999c037209 */ /* 0x008fe20007810000 */
[----:B------:R-:W-:Y:S01]  /*ad20*/  FFMA.FTZ R160, R4, c[0x0][0x2d0], -R178 ;  /* 0x0000b40004a07a23 */ /* 0x000fe200000108b2 */
[----:B------:R-:W-:Y:S01]  /*ad30*/  FMNMX.FTZ R153, R47, R154, !PT ;  /* 0x0000009a2f997209 */ /* 0x000fe20007810000 */
[----:B------:R-:W-:Y:S01]  /*ad40*/  FFMA.FTZ R7, R7, c[0x0][0x2d0], -R176 ;  /* 0x0000b40007077a23 */ /* 0x000fe200000108b0 */
[----:B------:R-:W-:Y:S01]  /*ad50*/  LDSM.16.MT88.4 R156, [R212+0x100] ;  /* 0x00010000d49c783b */ /* 0x000fe20000004200 */
[C---:B------:R-:W-:Y:S01]  /*ad60*/  FADD.FTZ R154, -R3.reuse, R0 ;  /* 0x00000000039a7221 */ /* 0x040fe20000010100 */
[----:B------:R-:W2:Y:S01]  /*ad70*/  MUFU.EX2 R148, R148 ;  /* 0x0000009400947308 */ /* 0x000ea20000000800 */
[----:B------:R-:W-:Y:S02]  /*ad80*/  FMUL.FTZ R175, R3, c[0x0][0x2d0] ;  /* 0x0000b40003af7a20 */ /* 0x000fe40000410000 */
[----:B------:R-:W-:Y:S02]  /*ad90*/  FMUL.FTZ R2, R154, c[0x0][0x2d0] ;  /* 0x0000b4009a027a20 */ /* 0x000fe40000410000 */
[--C-:B------:R-:W-:Y:S01]  /*ada0*/  FFMA.FTZ R163, R16, c[0x0][0x2d0], -R178.reuse ;  /* 0x0000b40010a37a23 */ /* 0x100fe200000108b2 */
[----:B------:R-:W3:Y:S01]  /*adb0*/  SHFL.BFLY PT, R0, R153, 0x2, 0x1f ;  /* 0x0c401f0099007f89 */ /* 0x000ee200000e0000 */
[----:B------:R-:W-:Y:S02]  /*adc0*/  FFMA.FTZ R164, R17, c[0x0][0x2d0], -R178 ;  /* 0x0000b40011a47a23 */ /* 0x000fe400000108b2 */
        /* <DEDUP_REMOVED lines=8> */
[C---:B-1----:R-:W-:Y:S02]  /*ae50*/  FMUL.FTZ R9, R150.reuse, R145 ;  /* 0x0000009196097220 */ /* 0x042fe40000410000 */
[C---:B------:R-:W-:Y:S02]  /*ae60*/  FMUL.FTZ R100, R150.reuse, R100 ;  /* 0x0000006496647220 */ /* 0x040fe40000410000 */
[----:B------:R-:W-:Y:S02]  /*ae70*/  FMUL.FTZ R101, R150, R101 ;  /* 0x0000006596657220 */ /* 0x000fe40000410000 */
[C---:B--2---:R-:W-:Y:S02]  /*ae80*/  FMUL.FTZ R102, R148.reuse, R102 ;  /* 0x0000006694667220 */ /* 0x044fe40000410000 */
[----:B------:R-:W-:Y:S01]  /*ae90*/  FMUL.FTZ R103, R148, R103 ;  /* 0x0000006794677220 */ /* 0x000fe20000410000 */
[----:B---3--:R-:W-:Y:S01]  /*aea0*/  FMNMX.FTZ R0, R153, R0, !PT ;  /* 0x0000000099007209 */ /* 0x008fe20007810000 */
[----:B------:R-:W-:Y:S01]  /*aeb0*/  MUFU.EX2 R162, R162 ;  /* 0x000000a200a27308 */ /* 0x000fe20000000800 */
[C---:B------:R-:W-:Y:S02]  /*aec0*/  FMUL.FTZ R104, R150.reuse, R104 ;  /* 0x0000006896687220 */ /* 0x040fe40000410000 */
[----:B------:R-:W-:Y:S01]  /*aed0*/  FMUL.FTZ R105, R150, R105 ;  /* 0x0000006996697220 */ /* 0x000fe20000410000 */
[----:B------:R-:W1:Y:S01]  /*aee0*/  SHFL.BFLY PT, R5, R0, 0x1, 0x1f ;  /* 0x0c201f0000057f89 */ /* 0x000e6200000e0000 */
[C---:B------:R-:W-:Y:S02]  /*aef0*/  FMUL.FTZ R106, R148.reuse, R106 ;  /* 0x0000006a946a7220 */ /* 0x040fe40000410000 */
[----:B------:R-:W-:Y:S02]  /*af00*/  FMUL.FTZ R107, R148, R107 ;  /* 0x0000006b946b7220 */ /* 0x000fe40000410000 */
[----:B------:R-:W-:Y:S01]  /*af10*/  FFMA.FTZ R35, R35, c[0x0][0x2d0], -R176 ;  /* 0x0000b40023237a23 */ /* 0x000fe200000108b0 */
[----:B------:R-:W2:Y:S01]  /*af20*/  MUFU.EX2 R7, R7 ;  /* 0x0000000700077308 */ /* 0x000ea20000000800 */
[--C-:B------:R-:W-:Y:S02]  /*af30*/  FFMA.FTZ R177, R32, c[0x0][0x2d0], -R178.reuse ;  /* 0x0000b40020b17a23 */ /* 0x100fe400000108b2 */
[----:B------:R-:W-:Y:S02]  /*af40*/  FFMA.FTZ R180, R33, c[0x0][0x2d0], -R178 ;  /* 0x0000b40021b47a23 */ /* 0x000fe400000108b2 */
[----:B------:R-:W-:Y:S02]  /*af50*/  FFMA.FTZ R179, R34, c[0x0][0x2d0], -R176 ;  /* 0x0000b40022b37a23 */ /* 0x000fe400000108b0 */
[--C-:B------:R-:W-:Y:S02]  /*af60*/  FFMA.FTZ R185, R36, c[0x0][0x2d0], -R178.reuse ;  /* 0x0000b40024b97a23 */ /* 0x100fe400000108b2 */
[----:B------:R-:W-:Y:S01]  /*af70*/  FFMA.FTZ R188, R37, c[0x0][0x2d0], -R178 ;  /* 0x0000b40025bc7a23 */ /* 0x000fe200000108b2 */
[----:B------:R-:W-:Y:S01]  /*af80*/  MUFU.EX2 R163, R163 ;  /* 0x000000a300a37308 */ /* 0x000fe20000000800 */
[--C-:B------:R-:W-:Y:S02]  /*af90*/  FFMA.FTZ R187, R38, c[0x0][0x2d0], -R176.reuse ;  /* 0x0000b40026bb7a23 */ /* 0x100fe400000108b0 */
[----:B------:R-:W-:Y:S02]  /*afa0*/  FFMA.FTZ R190, R39, c[0x0][0x2d0], -R176 ;  /* 0x0000b40027be7a23 */ /* 0x000fe400000108b0 */
[----:B------:R-:W-:Y:S01]  /*afb0*/  LDSM.16.MT88.4 R36, [R214+0x1d00] ;  /* 0x001d0000d624783b */ /* 0x000fe20000004200 */
[--C-:B------:R-:W-:Y:S01]  /*afc0*/  FFMA.FTZ R192, R40, c[0x0][0x2d0], -R175.reuse ;  /* 0x0000b40028c07a23 */ /* 0x100fe200000108af */
[----:B-1----:R-:W-:Y:S01]  /*afd0*/  FMNMX.FTZ R5, R5, R0, !PT ;  /* 0x0000000005057209 */ /* 0x002fe20007810000 */
[--C-:B------:R-:W-:Y:S02]  /*afe0*/  FFMA.FTZ R193, R41, c[0x0][0x2d0], -R175.reuse ;  /* 0x0000b40029c17a23 */ /* 0x100fe400000108af */
[----:B------:R-:W1:Y:S01]  /*aff0*/  MUFU.EX2 R164, R164 ;  /* 0x000000a400a47308 */ /* 0x000e620000000800 */
[----:B------:R-:W-:Y:S02]  /*b000*/  FFMA.FTZ R189, R48, c[0x0][0x2d0], -R178 ;  /* 0x0000b40030bd7a23 */ /* 0x000fe400000108b2 */
[----:B------:R-:W-:Y:S01]  /*b010*/  FADD.FTZ R6, -R5, R152 ;  /* 0x0000009805067221 */ /* 0x000fe20000010100 */
[----:B--2---:R-:W-:Y:S01]  /*b020*/  F2FP.PACK_AB R145, R7, R162 ;  /* 0x000000a20791723e */ /* 0x004fe200000000ff */
[----:B------:R-:W2:Y:S01]  /*b030*/  LDSM.16.MT88.4 R152, [R214+0x100] ;  /* 0x00010000d698783b */ /* 0x000ea20000004200 */
[----:B------:R-:W-:Y:S02]  /*b040*/  FMUL.FTZ R174, R5, c[0x0][0x2d0] ;  /* 0x0000b40005ae7a20 */ /* 0x000fe40000410000 */
[----:B------:R-:W-:Y:S02]  /*b050*/  FMUL.FTZ R0, R6, c[0x0][0x2d0] ;  /* 0x0000b40006007a20 */ /* 0x000fe40000410000 */
[----:B------:R-:W-:Y:S01]  /*b060*/  MUFU.EX2 R165, R165 ;  /* 0x000000a500a57308 */ /* 0x000fe20000000800 */
[--C-:B------:R-:W-:Y:S02]  /*b070*/  FFMA.FTZ R170, R10, c[0x0][0x2d0], -R174.reuse ;  /* 0x0000b4000aaa7a23 */ /* 0x100fe400000108ae */
[--C-:B------:R-:W-:Y:S02]  /*b080*/  FFMA.FTZ R171, R11, c[0x0][0x2d0], -R174.reuse ;  /* 0x0000b4000bab7a23 */ /* 0x100fe400000108ae */
[--C-:B------:R-:W-:Y:S02]  /*b090*/  FFMA.FTZ R172, R14, c[0x0][0x2d0], -R174.reuse ;  /* 0x0000b4000eac7a23 */ /* 0x100fe400000108ae */
[--C-:B------:R-:W-:Y:S02]  /*b0a0*/  FFMA.FTZ R173, R15, c[0x0][0x2d0], -R174.reuse ;  /* 0x0000b4000fad7a23 */ /* 0x100fe400000108ae */
[C---:B------:R-:W-:Y:S01]  /*b0b0*/  FMUL.FTZ R10, R148.reuse, R146 ;  /* 0x00000092940a7220 */ /* 0x040fe20000410000 */
[----:B------:R-:W3:Y:S01]  /*b0c0*/  MUFU.EX2 R166, R166 ;  /* 0x000000a600a67308 */ /* 0x000ee20000000800 */
[----:B------:R-:W-:Y:S02]  /*b0d0*/  FMUL.FTZ R11, R148, R147 ;  /* 0x00000093940b7220 */ /* 0x000fe40000410000 */
[--C-:B------:R-:W-:Y:S01]  /*b0e0*/  FFMA.FTZ R194, R42, c[0x0][0x2d0], -R174.reuse ;  /* 0x0000b4002ac27a23 */ /* 0x100fe200000108ae */
[----:B-1----:R-:W-:Y:S01]  /*b0f0*/  F2FP.PACK_AB R146, R164, R163 ;  /* 0x000000a3a492723e */ /* 0x002fe200000000ff */
[----:B------:R-:W-:Y:S02]  /*b100*/  FFMA.FTZ R195, R43, c[0x0][0x2d0], -R174 ;  /* 0x0000b4002bc37a23 */ /* 0x000fe400000108ae */
[----:B------:R-:W-:Y:S01]  /*b110*/  LDSM.16.MT88.4 R40, [R214+0x900] ;  /* 0x00090000d628783b */ /* 0x000fe20000004200 */
[----:B------:R-:W-:Y:S02]  /*b120*/  FFMA.FTZ R191, R50, c[0x0][0x2d0], -R176 ;  /* 0x0000b40032bf7a23 */ /* 0x000fe400000108b0 */
[----:B------:R1:W-:Y:S01]  /*b130*/  MUFU.EX2 R6, R8 ;  /* 0x0000000800067308 */ /* 0x0003e20000000800 */
[--C-:B------:R-:W-:Y:S02]  /*b140*/  FFMA.FTZ R196, R44, c[0x0][0x2d0], -R175.reuse ;  /* 0x0000b4002cc47a23 */ /* 0x100fe400000108af */
[--C-:B------:R-:W-:Y:S02]  /*b150*/  FFMA.FTZ R197, R46, c[0x0][0x2d0], -R174.reuse ;  /* 0x0000b4002ec57a23 */ /* 0x100fe400000108ae */
[C---:B------:R-:W-:Y:S02]  /*b160*/  FMUL.FTZ R120, R150.reuse, R120 ;  /* 0x0000007896787220 */ /* 0x040fe40000410000 */
[----:B------:R-:W-:Y:S02]  /*b170*/  FMUL.FTZ R121, R150, R121 ;  /* 0x0000007996797220 */ /* 0x000fe40000410000 */
[C---:B------:R-:W-:Y:S01]  /*b180*/  FMUL.FTZ R122, R148.reuse, R122 ;  /* 0x0000007a947a7220 */ /* 0x040fe20000410000 */
[----:B------:R-:W4:Y:S01]  /*b190*/  MUFU.EX2 R2, R2 ;  /* 0x0000000200027308 */ /* 0x000f220000000800 */
[----:B------:R-:W-:Y:S02]  /*b1a0*/  FMUL.FTZ R123, R148, R123 ;  /* 0x0000007b947b7220 */ /* 0x000fe40000410000 */
[----:B------:R-:W-:Y:S01]  /*b1b0*/  FMUL.FTZ R128, R150, R128 ;  /* 0x0000008096807220 */ /* 0x000fe20000410000 */
[----:B---3--:R-:W-:Y:S01]  /*b1c0*/  F2FP.PACK_AB R147, R166, R165 ;  /* 0x000000a5a693723e */ /* 0x008fe200000000ff */
[----:B------:R-:W-:Y:S02]  /*b1d0*/  FMUL.FTZ R129, R150, R129 ;  /* 0x0000008196817220 */ /* 0x000fe40000410000 */
[C---:B------:R-:W-:Y:S02]  /*b1e0*/  FMUL.FTZ R130, R148.reuse, R130 ;  /* 0x0000008294827220 */ /* 0x040fe40000410000 */
[----:B------:R-:W-:Y:S01]  /*b1f0*/  FMUL.FTZ R131, R148, R131 ;  /* 0x0000008394837220 */ /* 0x000fe20000410000 */
[----:B------:R-:W3:Y:S01]  /*b200*/  MUFU.EX2 R0, R0 ;  /* 0x0000000000007308 */ /* 0x000ee20000000800 */
[C---:B------:R-:W-:Y:S02]  /*b210*/  FMUL.FTZ R68, R150.reuse, R68 ;  /* 0x0000004496447220 */ /* 0x040fe40000410000 */
[C---:B------:R-:W-:Y:S02]  /*b220*/  FMUL.FTZ R69, R150.reuse, R69 ;  /* 0x0000004596457220 */ /* 0x040fe40000410000 */
[----:B-1----:R-:W-:Y:S01]  /*b230*/  FMUL.FTZ R8, R150, R144 ;  /* 0x0000009096087220 */ /* 0x002fe20000410000 */
[----:B------:R-:W-:Y:S01]  /*b240*/  F2FP.PACK_AB R144, R161, R160 ;  /* 0x000000a0a190723e */ /* 0x000fe200000000ff */
[C---:B------:R-:W-:Y:S02]  /*b250*/  FMUL.FTZ R70, R148.reuse, R70 ;  /* 0x0000004694467220 */ /* 0x040fe40000410000 */
[----:B------:R-:W-:Y:S01]  /*b260*/  FMUL.FTZ R71, R148, R71 ;  /* 0x0000004794477220 */ /* 0x000fe20000410000 */
[----:B------:R-:W1:Y:S01]  /*b270*/  MUFU.EX2 R167, R167 ;  /* 0x000000a700a77308 */ /* 0x000e620000000800 */
[----:B------:R-:W-:Y:S02]  /*b280*/  FMUL.FTZ R80, R150, R80 ;  /* 0x0000005096507220 */ /* 0x000fe40000410000 */
[-C--:B--2---:R-:W-:Y:S05]  /*b290*/  HMMA.16816.F32 R8, R144, R152.reuse, R8 ;  /* 0x000000989008723c */ /* 0x084fea0000001808 */
[C---:B----4-:R-:W-:Y:S02]  /*b2a0*/  FMUL.FTZ R12, R2.reuse, R140 ;  /* 0x0000008c020c7220 */ /* 0x050fe40000410000 */
[----:B------:R-:W-:Y:S01]  /*b2b0*/  MUFU.EX2 R168, R168 ;  /* 0x000000a800a87308 */ /* 0x000fe20000000800 */
[----:B------:R-:W-:Y:S04]  /*b2c0*/  FMUL.FTZ R13, R2, R141 ;  /* 0x0000008d020d7220 */ /* 0x000fe80000410000 */
[C---:B---3--:R-:W-:Y:S02]  /*b2d0*/  FMUL.FTZ R14, R0.reuse, R142 ;  /* 0x0000008e000e7220 */ /* 0x048fe40000410000 */
[----:B------:R-:W-:Y:S02]  /*b2e0*/  FMUL.FTZ R15, R0, R143 ;  /* 0x0000008f000f7220 */ /* 0x000fe40000410000 */
[C---:B------:R-:W-:Y:S01]  /*b2f0*/  FMUL.FTZ R16, R2.reuse, R136 ;  /* 0x0000008802107220 */ /* 0x040fe20000410000 */
[----:B------:R-:W2:Y:S01]  /*b300*/  MUFU.EX2 R169, R169 ;  /* 0x000000a900a97308 */ /* 0x000ea20000000800 */
[----:B------:R-:W-:Y:S02]  /*b310*/  FMUL.FTZ R17, R2, R137 ;  /* 0x0000008902117220 */ /* 0x000fe40000410000 */
[C---:B------:R-:W-:Y:S01]  /*b320*/  FMUL.FTZ R18, R0.reuse, R138 ;  /* 0x0000008a00127220 */ /* 0x040fe20000410000 */
[----:B-1----:R-:W-:Y:S01]  /*b330*/  F2FP.PACK_AB R140, R167, R6 ;  /* 0x00000006a78c723e */ /* 0x002fe200000000ff */
[----:B------:R-:W-:Y:S02]  /*b340*/  FMUL.FTZ R19, R0, R139 ;  /* 0x0000008b00137220 */ /* 0x000fe40000410000 */
[----:B------:R-:W1:Y:S01]  /*b350*/  LDSM.16.MT88.4 R136, [R214+0xd00] ;  /* 0x000d0000d688783b */ /* 0x000e620000004200 */
[C---:B------:R-:W-:Y:S02]  /*b360*/  FMUL.FTZ R108, R2.reuse, R108 ;  /* 0x0000006c026c7220 */ /* 0x040fe40000410000 */
[----:B------:R-:W-:Y:S01]  /*b370*/  MUFU.EX2 R170, R170 ;  /* 0x000000aa00aa7308 */ /* 0x000fe20000000800 */
[----:B------:R-:W-:Y:S02]  /*b380*/  FMUL.FTZ R109, R2, R109 ;  /* 0x0000006d026d7220 */ /* 0x000fe40000410000 */
[C---:B------:R-:W-:Y:S02]  /*b390*/  FMUL.FTZ R110, R0.reuse, R110 ;  /* 0x0000006e006e7220 */ /* 0x040fe40000410000 */
[----:B------:R-:W-:Y:S02]  /*b3a0*/  FMUL.FTZ R111, R0, R111 ;  /* 0x0000006f006f7220 */ /* 0x000fe40000410000 */
[C---:B------:R-:W-:Y:S02]  /*b3b0*/  FMUL.FTZ R124, R2.reuse, R124 ;  /* 0x0000007c027c7220 */ /* 0x040fe40000410000 */
[----:B------:R-:W-:Y:S01]  /*b3c0*/  FMUL.FTZ R125, R2, R125 ;  /* 0x0000007d027d7220 */ /* 0x000fe20000410000 */
[----:B------:R-:W3:Y:S01]  /*b3d0*/  MUFU.EX2 R171, R171 ;  /* 0x000000ab00ab7308 */ /* 0x000ee20000000800 */
[C---:B------:R-:W-:Y:S02]  /*b3e0*/  FMUL.FTZ R126, R0.reuse, R126 ;  /* 0x0000007e007e7220 */ /* 0x040fe40000410000 */
[----:B------:R-:W-:Y:S01]  /*b3f0*/  FMUL.FTZ R127, R0, R127 ;  /* 0x0000007f007f7220 */ /* 0x000fe20000410000 */
[----:B--2---:R-:W-:Y:S01]  /*b400*/  F2FP.PACK_AB R142, R169, R168 ;  /* 0x000000a8a98e723e */ /* 0x004fe200000000ff */
[C---:B------:R-:W-:Y:S02]  /*b410*/  FMUL.FTZ R72, R2.reuse, R72 ;  /* 0x0000004802487220 */ /* 0x040fe40000410000 */
[----:B------:R-:W-:Y:S02]  /*b420*/  FMUL.FTZ R73, R2, R73 ;  /* 0x0000004902497220 */ /* 0x000fe40000410000 */
[C---:B------:R-:W-:Y:S01]  /*b430*/  FMUL.FTZ R74, R0.reuse, R74 ;  /* 0x0000004a004a7220 */ /* 0x040fe20000410000 */
[----:B------:R-:W-:Y:S01]  /*b440*/  MUFU.EX2 R172, R172 ;  /* 0x000000ac00ac7308 */ /* 0x000fe20000000800 */
[----:B------:R-:W-:Y:S02]  /*b450*/  FMUL.FTZ R75, R0, R75 ;  /* 0x0000004b004b7220 */ /* 0x000fe40000410000 */
[C---:B------:R-:W-:Y:S02]  /*b460*/  FMUL.FTZ R76, R2.reuse, R76 ;  /* 0x0000004c024c7220 */ /* 0x040fe40000410000 */
[----:B------:R-:W-:Y:S02]  /*b470*/  FMUL.FTZ R77, R2, R77 ;  /* 0x0000004d024d7220 */ /* 0x000fe40000410000 */
[C---:B------:R-:W-:Y:S02]  /*b480*/  FMUL.FTZ R78, R0.reuse, R78 ;  /* 0x0000004e004e7220 */ /* 0x040fe40000410000 */
[----:B------:R-:W-:Y:S01]  /*b490*/  FMUL.FTZ R79, R0, R79 ;  /* 0x0000004f004f7220 */ /* 0x000fe20000410000 */
[----:B------:R-:W2:Y:S01]  /*b4a0*/  MUFU.EX2 R173, R173 ;  /* 0x000000ad00ad7308 */ /* 0x000ea20000000800 */
[----:B------:R-:W-:Y:S02]  /*b4b0*/  FMUL.FTZ R81, R150, R81 ;  /* 0x0000005196517220 */ /* 0x000fe40000410000 */
[C---:B------:R-:W-:Y:S01]  /*b4c0*/  FMUL.FTZ R82, R148.reuse, R82 ;  /* 0x0000005294527220 */ /* 0x040fe20000410000 */
        /* <DEDUP_REMOVED lines=14> */
[--C-:B------:R-:W-:Y:S02]  /*b5b0*/  FFMA.FTZ R181, R28, c[0x0][0x2d0], -R175.reuse ;  /* 0x0000b4001cb57a23 */ /* 0x100fe400000108af */
[--C-:B------:R-:W-:Y:S02]  /*b5c0*/  FFMA.FTZ R184, R29, c[0x0][0x2d0], -R175.reuse ;  /* 0x0000b4001db87a23 */ /* 0x100fe400000108af */
[--C-:B------:R-:W-:Y:S01]  /*b5d0*/  FFMA.FTZ R183, R30, c[0x0][0x2d0], -R174.reuse ;  /* 0x0000b4001eb77a23 */ /* 0x100fe200000108ae */
[----:B------:R-:W-:Y:S01]  /*b5e0*/  MUFU.EX2 R179, R179 ;  /* 0x000000b300b37308 */ /* 0x000fe20000000800 */
[C---:B------:R-:W-:Y:S04]  /*b5f0*/  HMMA.16816.F32 R12, R140.reuse, R152, R12 ;  /* 0x000000988c0c723c */ /* 0x040fe8000000180c */
[----:B------:R-:W-:Y:S02]  /*b600*/  FFMA.FTZ R186, R31, c[0x0][0x2d0], -R174 ;  /* 0x0000b4001fba7a23 */ /* 0x000fe400000108ae */
[C---:B------:R-:W-:Y:S02]  /*b610*/  FMUL.FTZ R92, R2.reuse, R92 ;  /* 0x0000005c025c7220 */ /* 0x040fe40000410000 */
[-C--:B------:R-:W-:Y:S01]  /*b620*/  HMMA.16816.F32 R16, R140, R154.reuse, R16 ;  /* 0x0000009a8c10723c */ /* 0x080fe20000001810 */
[----:B------:R-:W-:Y:S03]  /*b630*/  MUFU.EX2 R182, R182 ;  /* 0x000000b600b67308 */ /* 0x000fe60000000800 */
[----:B------:R-:W-:Y:S02]  /*b640*/  FMUL.FTZ R93, R2, R93 ;  /* 0x0000005d025d7220 */ /* 0x000fe40000410000 */
[C---:B------:R-:W-:Y:S02]  /*b650*/  FMUL.FTZ R94, R0.reuse, R94 ;  /* 0x0000005e005e7220 */ /* 0x040fe40000410000 */
[C---:B------:R-:W-:Y:S01]  /*b660*/  HMMA.16816.F32 R100, R144.reuse, R154, R100 ;  /* 0x0000009a9064723c */ /* 0x040fe20000001864 */
[----:B------:R-:W2:Y:S02]  /*b670*/  LDSM.16.MT88.4 R152, [R212+0xd00] ;  /* 0x000d0000d498783b */ /* 0x000ea40000004200 */
[----:B------:R-:W-:Y:S01]  /*b680*/  MUFU.EX2 R181, R181 ;  /* 0x000000b500b57308 */ /* 0x000fe20000000800 */
[----:B------:R-:W-:Y:S02]  /*b690*/  FMUL.FTZ R95, R0, R95 ;  /* 0x0000005f005f7220 */ /* 0x000fe40000410000 */
[C---:B------:R-:W-:Y:S02]  /*b6a0*/  FMUL.FTZ R96, R150.reuse, R96 ;  /* 0x0000006096607220 */ /* 0x040fe40000410000 */
[-C--:B------:R-:W-:Y:S04]  /*b6b0*/  HMMA.16816.F32 R104, R144, R156.reuse, R104 ;  /* 0x0000009c9068723c */ /* 0x080fe80000001868 */
[----:B------:R-:W-:Y:S01]  /*b6c0*/  FMUL.FTZ R97, R150, R97 ;  /* 0x0000006196617220 */ /* 0x000fe20000410000 */
[----:B------:R-:W3:Y:S01]  /*b6d0*/  MUFU.EX2 R184, R184 ;  /* 0x000000b800b87308 */ /* 0x000ee20000000800 */
[----:B------:R-:W-:Y:S02]  /*b6e0*/  FMUL.FTZ R98, R148, R98 ;  /* 0x0000006294627220 */ /* 0x000fe40000410000 */
[C---:B------:R-:W-:Y:S04]  /*b6f0*/  HMMA.16816.F32 R108, R140.reuse, R156, R108 ;  /* 0x0000009c8c6c723c */ /* 0x040fe8000000186c */
[C---:B------:R-:W-:Y:S02]  /*b700*/  FMUL.FTZ R112, R2.reuse, R112 ;  /* 0x0000007002707220 */ /* 0x040fe40000410000 */
[----:B------:R-:W-:Y:S01]  /*b710*/  FMUL.FTZ R113, R2, R113 ;  /* 0x0000007102717220 */ /* 0x000fe20000410000 */
[----:B------:R-:W-:Y:S01]  /*b720*/  MUFU.EX2 R183, R183 ;  /* 0x000000b700b77308 */ /* 0x000fe20000000800 */
[C---:B------:R-:W-:Y:S04]  /*b730*/  FMUL.FTZ R114, R0.reuse, R114 ;  /* 0x0000007200727220 */ /* 0x040fe80000410000 */
[----:B------:R-:W-:Y:S02]  /*b740*/  FMUL.FTZ R115, R0, R115 ;  /* 0x0000007300737220 */ /* 0x000fe40000410000 */
[--C-:B------:R-:W-:Y:S02]  /*b750*/  FFMA.FTZ R156, R20, c[0x0][0x2d0], -R178.reuse ;  /* 0x0000b400149c7a23 */ /* 0x100fe400000108b2 */
[----:B------:R-:W-:Y:S01]  /*b760*/  FMUL.FTZ R20, R2, R132 ;  /* 0x0000008402147220 */ /* 0x000fe20000410000 */
[----:B------:R-:W4:Y:S01]  /*b770*/  MUFU.EX2 R186, R186 ;  /* 0x000000ba00ba7308 */ /* 0x000f220000000800 */
[--C-:B------:R-:W-:Y:S01]  /*b780*/  FFMA.FTZ R157, R21, c[0x0][0x2d0], -R178.reuse ;  /* 0x0000b400159d7a23 */ /* 0x100fe200000108b2 */
[-C--:B------:R-:W-:Y:S03]  /*b790*/  HMMA.16816.F32 R112, R140, R158.reuse, R112 ;  /* 0x0000009e8c70723c */ /* 0x080fe60000001870 */
[----:B------:R-:W-:Y:S01]  /*b7a0*/  FMUL.FTZ R116, R150, R116 ;  /* 0x0000007496747220 */ /* 0x000fe20000410000 */
[----:B---3--:R-:W-:Y:S01]  /*b7b0*/  F2FP.PACK_AB R30, R184, R181 ;  /* 0x000000b5b81e723e */ /* 0x008fe200000000ff */
[----:B------:R-:W-:Y:S02]  /*b7c0*/  FMUL.FTZ R117, R150, R117 ;  /* 0x0000007596757220 */ /* 0x000fe40000410000 */
[C---:B------:R-:W-:Y:S01]  /*b7d0*/  FMUL.FTZ R118, R148.reuse, R118 ;  /* 0x0000007694767220 */ /* 0x040fe20000410000 */
[----:B------:R-:W-:Y:S01]  /*b7e0*/  MUFU.EX2 R156, R156 ;  /* 0x0000009c009c7308 */ /* 0x000fe20000000800 */
[----:B------:R-:W-:Y:S03]  /*b7f0*/  FMUL.FTZ R119, R148, R119 ;  /* 0x0000007794777220 */ /* 0x000fe60000410000 */
[----:B------:R-:W-:Y:S02]  /*b800*/  FMUL.FTZ R21, R2, R133 ;  /* 0x0000008502157220 */ /* 0x000fe40000410000 */
[----:B------:R-:W-:Y:S02]  /*b810*/  FFMA.FTZ R178, R49, c[0x0][0x2d0], -R178 ;  /* 0x0000b40031b27a23 */ /* 0x000fe400000108b2 */
[C---:B------:R-:W-:Y:S02]  /*b820*/  HMMA.16816.F32 R116, R144.reuse, R158, R116 ;  /* 0x0000009e9074723c */ /* 0x040fe40000001874 */
[----:B------:R-:W3:Y:S02]  /*b830*/  MUFU.EX2 R157, R157 ;  /* 0x0000009d009d7308 */ /* 0x000ee40000000800 */
[----:B------:R-:W-:Y:S01]  /*b840*/  FMUL.FTZ R99, R148, R99 ;  /* 0x0000006394637220 */ /* 0x000fe20000410000 */
[----:B----4-:R-:W-:Y:S02]  /*b850*/  F2FP.PACK_AB R31, R186, R183 ;  /* 0x000000b7ba1f723e */ /* 0x010fe400000000ff */
[--C-:B------:R-:W-:Y:S01]  /*b860*/  FFMA.FTZ R158, R22, c[0x0][0x2d0], -R176.reuse ;  /* 0x0000b400169e7a23 */ /* 0x100fe200000108b0 */
[-C--:B-1----:R-:W-:Y:S04]  /*b870*/  HMMA.16816.F32 R120, R144, R136.reuse, R120 ;  /* 0x000000889078723c */ /* 0x082fe80000001878 */
[C---:B------:R-:W-:Y:S01]  /*b880*/  FMUL.FTZ R22, R0.reuse, R134 ;  /* 0x0000008600167220 */ /* 0x040fe20000410000 */
[----:B------:R-:W-:Y:S01]  /*b890*/  MUFU.EX2 R158, R158 ;  /* 0x0000009e009e7308 */ /* 0x000fe20000000800 */
[--C-:B------:R-:W-:Y:S02]  /*b8a0*/  FFMA.FTZ R159, R23, c[0x0][0x2d0], -R176.reuse ;  /* 0x0000b400179f7a23 */ /* 0x100fe400000108b0 */
[C---:B------:R-:W-:Y:S04]  /*b8b0*/  HMMA.16816.F32 R124, R140.reuse, R136, R124 ;  /* 0x000000888c7c723c */ /* 0x040fe8000000187c */
[----:B------:R-:W-:Y:S02]  /*b8c0*/  FMUL.FTZ R23, R0, R135 ;  /* 0x0000008700177220 */ /* 0x000fe40000410000 */
[----:B------:R-:W1:Y:S01]  /*b8d0*/  LDSM.16.MT88.4 R132, [R214+0x1900] ;  /* 0x00190000d684783b */ /* 0x000e620000004200 */
[----:B------:R-:W-:Y:S01]  /*b8e0*/  FFMA.FTZ R176, R51, c[0x0][0x2d0], -R176 ;  /* 0x0000b40033b07a23 */ /* 0x000fe200000108b0 */
[----:B------:R-:W-:Y:S01]  /*b8f0*/  MUFU.EX2 R159, R159 ;  /* 0x0000009f009f7308 */ /* 0x000fe20000000800 */
[C---:B------:R-:W-:Y:S02]  /*b900*/  FMUL.FTZ R52, R150.reuse, R52 ;  /* 0x0000003496347220 */ /* 0x040fe40000410000 */
[-C--:B------:R-:W-:Y:S03]  /*b910*/  HMMA.16816.F32 R20, R140, R138.reuse, R20 ;  /* 0x0000008a8c14723c */ /* 0x080fe60000001814 */
[----:B------:R-:W-:Y:S01]  /*b920*/  LDSM.16.MT88.4 R48, [R212+0x1500] ;  /* 0x00150000d430783b */ /* 0x000fe20000004200 */
[----:B------:R-:W-:Y:S02]  /*b930*/  FMUL.FTZ R53, R150, R53 ;  /* 0x0000003596357220 */ /* 0x000fe40000410000 */
[C---:B------:R-:W-:Y:S01]  /*b940*/  FMUL.FTZ R54, R148.reuse, R54 ;  /* 0x0000003694367220 */ /* 0x040fe20000410000 */
[----:B------:R-:W-:Y:S01]  /*b950*/  MUFU.EX2 R185, R185 ;  /* 0x000000b900b97308 */ /* 0x000fe20000000800 */
[C---:B------:R-:W-:Y:S03]  /*b960*/  HMMA.16816.F32 R128, R144.reuse, R138, R128 ;  /* 0x0000008a9080723c */ /* 0x040fe60000001880 */
[----:B------:R-:W-:Y:S01]  /*b970*/  LDSM.16.MT88.4 R136, [R212+0x500] ;  /* 0x00050000d488783b */ /* 0x000fe20000004200 */
[----:B------:R-:W-:Y:S02]  /*b980*/  FMUL.FTZ R55, R148, R55 ;  /* 0x0000003794377220 */ /* 0x000fe40000410000 */
[C---:B------:R-:W-:Y:S02]  /*b990*/  FMUL.FTZ R56, R2.reuse, R56 ;  /* 0x0000003802387220 */ /* 0x040fe40000410000 */
[----:B------:R-:W-:Y:S01]  /*b9a0*/  FMUL.FTZ R57, R2, R57 ;  /* 0x0000003902397220 */ /* 0x000fe20000410000 */
[----:B------:R-:W-:Y:S02]  /*b9b0*/  MUFU.EX2 R188, R188 ;  /* 0x000000bc00bc7308 */ /* 0x000fe40000000800 */
[-C--:B--2---:R-:W-:Y:S03]  /*b9c0*/  HMMA.16816.F32 R52, R144, R152.reuse, R52 ;  /* 0x000000989034723c */ /* 0x084fe60000001834 */
[C---:B------:R-:W-:Y:S02]  /*b9d0*/  FMUL.FTZ R58, R0.reuse, R58 ;  /* 0x0000003a003a7220 */ /* 0x040fe40000410000 */
[----:B------:R-:W-:Y:S02]  /*b9e0*/  FMUL.FTZ R59, R0, R59 ;  /* 0x0000003b003b7220 */ /* 0x000fe40000410000 */
[C---:B------:R-:W-:Y:S01]  /*b9f0*/  FMUL.FTZ R64, R150.reuse, R64 ;  /* 0x0000004096407220 */ /* 0x040fe20000410000 */
[----:B------:R-:W-:Y:S01]  /*ba00*/  MUFU.EX2 R187, R187 ;  /* 0x000000bb00bb7308 */ /* 0x000fe20000000800 */
[----:B------:R-:W-:Y:S03]  /*ba10*/  FMUL.FTZ R65, R150, R65 ;  /* 0x0000004196417220 */ /* 0x000fe60000410000 */
[C---:B------:R-:W-:Y:S04]  /*ba20*/  HMMA.16816.F32 R56, R140.reuse, R152, R56 ;  /* 0x000000988c38723c */ /* 0x040fe80000001838 */
[C---:B------:R-:W-:Y:S02]  /*ba30*/  FMUL.FTZ R60, R2.reuse, R60 ;  /* 0x0000003c023c7220 */ /* 0x040fe40000410000 */
[----:B------:R2:W4:Y:S01]  /*ba40*/  MUFU.EX2 R152, R35 ;  /* 0x0000002300987308 */ /* 0x0005220000000800 */
[----:B------:R-:W-:Y:S02]  /*ba50*/  FMUL.FTZ R61, R2, R61 ;  /* 0x0000003d023d7220 */ /* 0x000fe40000410000 */
[C---:B------:R-:W-:Y:S03]  /*ba60*/  FMUL.FTZ R62, R0.reuse, R62 ;  /* 0x0000003e003e7220 */ /* 0x040fe60000410000 */
[----:B------:R-:W-:Y:S02]  /*ba70*/  FMUL.FTZ R63, R0, R63 ;  /* 0x0000003f003f7220 */ /* 0x000fe40000410000 */
[--C-:B------:R-:W-:Y:S01]  /*ba80*/  FFMA.FTZ R153, R24, c[0x0][0x2d0], -R175.reuse ;  /* 0x0000b40018997a23 */ /* 0x100fe200000108af */
[----:B---3--:R-:W-:Y:S01]  /*ba90*/  F2FP.PACK_AB R24, R157, R156 ;  /* 0x0000009c9d18723e */ /* 0x008fe200000000ff */
[C---:B------:R-:W-:Y:S01]  /*baa0*/  FMUL.FTZ R66, R148.reuse, R66 ;  /* 0x0000004294427220 */ /* 0x040fe20000410000 */
[----:B------:R-:W-:Y:S01]  /*bab0*/  MUFU.EX2 R190, R190 ;  /* 0x000000be00be7308 */ /* 0x000fe20000000800 */
[----:B------:R-:W-:Y:S01]  /*bac0*/  FMUL.FTZ R67, R148, R67 ;  /* 0x0000004394437220 */ /* 0x000fe20000410000 */
[-C--:B------:R-:W-:Y:S03]  /*bad0*/  HMMA.16816.F32 R60, R140, R154.reuse, R60 ;  /* 0x0000009a8c3c723c */ /* 0x080fe6000000183c */
[----:B------:R-:W-:Y:S02]  /*bae0*/  FFMA.FTZ R160, R150, R243, R160 ;  /* 0x000000f396a07223 */ /* 0x000fe400000100a0 */
[----:B------:R-:W-:Y:S02]  /*baf0*/  FFMA.FTZ R162, R148, R241, R162 ;  /* 0x000000f194a27223 */ /* 0x000fe400000100a2 */
[----:B------:R-:W-:Y:S01]  /*bb00*/  FFMA.FTZ R6, R2, R239, R6 ;  /* 0x000000ef02067223 */ /* 0x000fe20000010006 */
[C---:B------:R-:W-:Y:S01]  /*bb10*/  HMMA.16816.F32 R64, R144.reuse, R154, R64 ;  /* 0x0000009a9040723c */ /* 0x040fe20000001840 */
[----:B------:R-:W-:Y:S01]  /*bb20*/  MUFU.EX2 R153, R153 ;  /* 0x0000009900997308 */ /* 0x000fe20000000800 */
[----:B--2---:R-:W2:Y:S02]  /*bb30*/  LDSM.16.MT88.4 R32, [R212+0x1900] ;  /* 0x00190000d420783b */ /* 0x004ea40000004200 */
[----:B----4-:R-:W-:Y:S01]  /*bb40*/  F2FP.PACK_AB R27, R152, R179 ;  /* 0x000000b3981b723e */ /* 0x010fe200000000ff */
[----:B------:R-:W-:Y:S02]  /*bb50*/  FFMA.FTZ R170, R0, R237, R170 ;  /* 0x000000ed00aa7223 */ /* 0x000fe400000100aa */
[--C-:B------:R-:W-:Y:S01]  /*bb60*/  FFMA.FTZ R154, R25, c[0x0][0x2d0], -R175.reuse ;  /* 0x0000b400199a7a23 */ /* 0x100fe200000108af */
[-C--:B-1----:R-:W-:Y:S03]  /*bb70*/  HMMA.16816.F32 R68, R144, R132.reuse, R68 ;  /* 0x000000849044723c */ /* 0x082fe60000001844 */
[----:B------:R-:W-:Y:S01]  /*bb80*/  MUFU.EX2 R189, R189 ;  /* 0x000000bd00bd7308 */ /* 0x000fe20000000800 */
[----:B------:R-:W-:Y:S01]  /*bb90*/  FFMA.FTZ R175, R45, c[0x0][0x2d0], -R175 ;  /* 0x0000b4002daf7a23 */ /* 0x000fe200000108af */
[----:B------:R-:W-:Y:S01]  /*bba0*/  F2FP.PACK_AB R25, R159, R158 ;  /* 0x0000009e9f19723e */ /* 0x000fe200000000ff */
[--C-:B------:R-:W-:Y:S01]  /*bbb0*/  FFMA.FTZ R155, R26, c[0x0][0x2d0], -R174.reuse ;  /* 0x0000b4001a9b7a23 */ /* 0x100fe200000108ae */
[----:B------:R-:W-:Y:S01]  /*bbc0*/  F2FP.PACK_AB R26, R180, R177 ;  /* 0x000000b1b41a723e */ /* 0x000fe200000000ff */
[C---:B------:R-:W-:Y:S04]  /*bbd0*/  HMMA.16816.F32 R72, R140.reuse, R132, R72 ;  /* 0x000000848c48723c */ /* 0x040fe80000001848 */
[----:B------:R-:W-:Y:S01]  /*bbe0*/  FFMA.FTZ R174, R47, c[0x0][0x2d0], -R174 ;  /* 0x0000b4002fae7a23 */ /* 0x000fe200000108ae */
[----:B------:R-:W1:Y:S01]  /*bbf0*/  MUFU.EX2 R154, R154 ;  /* 0x0000009a009a7308 */ /* 0x000e620000000800 */
[----:B------:R-:W-:Y:S01]  /*bc00*/  LDSM.16.MT88.4 R44, [R214+0x1500] ;  /* 0x00150000d62c783b */ /* 0x000fe20000004200 */
[----:B------:R-:W-:Y:S01]  /*bc10*/  FADD.FTZ R160, R161, R160 ;  /* 0x000000a0a1a07221 */ /* 0x000fe20000010000 */
[-C--:B------:R-:W-:Y:S04]  /*bc20*/  HMMA.16816.F32 R76, R140, R134.reuse, R76 ;  /* 0x000000868c4c723c */ /* 0x080fe8000000184c */
[----:B------:R-:W-:Y:S02]  /*bc30*/  FADD.FTZ R162, R7, R162 ;  /* 0x000000a207a27221 */ /* 0x000fe40000010000 */
[----:B------:R-:W-:Y:S01]  /*bc40*/  FADD.FTZ R167, R167, R6 ;  /* 0x00000006a7a77221 */ /* 0x000fe20000010000 */
[----:B------:R-:W3:Y:S01]  /*bc50*/  MUFU.EX2 R155, R155 ;  /* 0x0000009b009b7308 */ /* 0x000ee20000000800 */
[C---:B------:R-:W-:Y:S01]  /*bc60*/  HMMA.16816.F32 R80, R144.reuse, R134, R80 ;  /* 0x000000869050723c */ /* 0x040fe20000001850 */
[----:B------:R-:W4:Y:S03]  /*bc70*/  LDSM.16.MT88.4 R132, [R214+0x500] ;  /* 0x00050000d684783b */ /* 0x000f260000004200 */
[----:B------:R-:W-:Y:S02]  /*bc80*/  FADD.FTZ R171, R171, R170 ;  /* 0x000000aaabab7221 */ /* 0x000fe40000010000 */
[----:B------:R-:W-:Y:S02]  /*bc90*/  FADD.FTZ R163, R163, R160 ;  /* 0x000000a0a3a37221 */ /* 0x000fe40000010000 */
[----:B------:R-:W-:Y:S01]  /*bca0*/  FADD.FTZ R165, R165, R162 ;  /* 0x000000a2a5a57221 */ /* 0x000fe20000010000 */
[----:B------:R-:W-:Y:S01]  /*bcb0*/  MUFU.EX2 R178, R178 ;  /* 0x000000b200b27308 */ /* 0x000fe20000000800 */
[-C--:B--2---:R-:W-:Y:S03]  /*bcc0*/  HMMA.16816.F32 R84, R144, R32.reuse, R84 ;  /* 0x000000209054723c */ /* 0x084fe60000001854 */
[----:B-1----:R-:W-:Y:S01]  /*bcd0*/  F2FP.PACK_AB R28, R154, R153 ;  /* 0x000000999a1c723e */ /* 0x002fe200000000ff */
[----:B------:R-:W-:Y:S02]  /*bce0*/  FADD.FTZ R168, R168, R167 ;  /* 0x000000a7a8a87221 */ /* 0x000fe40000010000 */
[----:B------:R-:W-:Y:S02]  /*bcf0*/  FADD.FTZ R172, R172, R171 ;  /* 0x000000abacac7221 */ /* 0x000fe40000010000 */
[C---:B------:R-:W-:Y:S01]  /*bd00*/  HMMA.16816.F32 R88, R140.reuse, R32, R88 ;  /* 0x000000208c58723c */ /* 0x040fe20000001858 */
[----:B------:R-:W-:Y:S03]  /*bd10*/  MUFU.EX2 R191, R191 ;  /* 0x000000bf00bf7308 */ /* 0x000fe60000000800 */
[----:B---3--:R-:W-:Y:S01]  /*bd20*/  F2FP.PACK_AB R29, R182, R155 ;  /* 0x0000009bb61d723e */ /* 0x008fe200000000ff */
[----:B------:R-:W-:Y:S02]  /*bd30*/  FADD.FTZ R163, R164, R163 ;  /* 0x000000a3a4a37221 */ /* 0x000fe40000010000 */
[----:B------:R-:W-:Y:S01]  /*bd40*/  FADD.FTZ R165, R166, R165 ;  /* 0x000000a5a6a57221 */ /* 0x000fe20000010000 */
[-C--:B------:R-:W-:Y:S03]  /*bd50*/  HMMA.16816.F32 R92, R140, R34.reuse, R92 ;  /* 0x000000228c5c723c */ /* 0x080fe6000000185c */
[----:B------:R-:W-:Y:S01]  /*bd60*/  MUFU.EX2 R176, R176 ;  /* 0x000000b000b07308 */ /* 0x000fe20000000800 */
[----:B------:R-:W-:Y:S02]  /*bd70*/  FADD.FTZ R168, R169, R168 ;  /* 0x000000a8a9a87221 */ /* 0x000fe40000010000 */
[----:B------:R-:W-:Y:S02]  /*bd80*/  FADD.FTZ R172, R173, R172 ;  /* 0x000000acadac7221 */ /* 0x000fe40000010000 */
[----:B------:R-:W-:Y:S01]  /*bd90*/  HMMA.16816.F32 R96, R144, R34, R96 ;  /* 0x000000229060723c */ /* 0x000fe20000001860 */
[----:B------:R-:W1:Y:S03]  /*bda0*/  LDSM.16.MT88.4 R32, [R214+0x1100] ;  /* 0x00110000d620783b */ /* 0x000e660000004200 */
[----:B------:R-:W-:Y:S01]  /*bdb0*/  FADD.FTZ R156, R156, R163 ;  /* 0x000000a39c9c7221 */ /* 0x000fe20000010000 */
[----:B------:R-:W-:Y:S01]  /*bdc0*/  MUFU.EX2 R192, R192 ;  /* 0x000000c000c07308 */ /* 0x000fe20000000800 */
[----:B------:R-:W-:Y:S02]  /*bdd0*/  FADD.FTZ R158, R158, R165 ;  /* 0x000000a59e9e7221 */ /* 0x000fe40000010000 */
[-C--:B----4-:R-:W-:Y:S05]  /*bde0*/  HMMA.16816.F32 R8, R24, R132.reuse, R8 ;  /* 0x000000841808723c */ /* 0x090fea0000001808 */
[----:B------:R-:W-:Y:S02]  /*bdf0*/  FADD.FTZ R153, R153, R168 ;  /* 0x000000a899997221 */ /* 0x000fe40000010000 */
[----:B------:R-:W2:Y:S01]  /*be00*/  MUFU.EX2 R193, R193 ;  /* 0x000000c100c17308 */ /* 0x000ea20000000800 */
[C---:B------:R-:W-:Y:S04]  /*be10*/  HMMA.16816.F32 R12, R28.reuse, R132, R12 ;  /* 0x000000841c0c723c */ /* 0x040fe8000000180c */
[----:B------:R-:W-:Y:S02]  /*be20*/  FADD.FTZ R155, R155, R172 ;  /* 0x000000ac9b9b7221 */ /* 0x000fe40000010000 */
[----:B------:R-:W-:Y:S02]  /*be30*/  FADD.FTZ R156, R157, R156 ;  /* 0x0000009c9d9c7221 */ /* 0x000fe40000010000 */
[-C--:B------:R-:W-:Y:S01]  /*be40*/  HMMA.16816.F32 R16, R28, R134.reuse, R16 ;  /* 0x000000861c10723c */ /* 0x080fe20000001810 */
[----:B------:R-:W-:Y:S03]  /*be50*/  MUFU.EX2 R194, R194 ;  /* 0x000000c200c27308 */ /* 0x000fe60000000800 */
[----:B------:R-:W-:Y:S02]  /*be60*/  FADD.FTZ R158, R159, R158 ;  /* 0x0000009e9f9e7221 */ /* 0x000fe40000010000 */
[----:B------:R-:W-:Y:S02]  /*be70*/  FADD.FTZ R154, R154, R153 ;  /* 0x000000999a9a7221 */ /* 0x000fe40000010000 */
[C---:B------:R-:W-:Y:S01]  /*be80*/  HMMA.16816.F32 R100, R24.reuse, R134, R100 ;  /* 0x000000861864723c */ /* 0x040fe20000001864 */
[----:B------:R-:W3:Y:S02]  /*be90*/  LDSM.16.MT88.4 R132, [R212+0x1100] ;  /* 0x00110000d484783b */ /* 0x000ee40000004200 */
[----:B------:R-:W4:Y:S01]  /*bea0*/  MUFU.EX2 R195, R195 ;  /* 0x000000c300c37308 */ /* 0x000f220000000800 */
[----:B------:R-:W-:Y:S02]  /*beb0*/  FADD.FTZ R182, R182, R155 ;  /* 0x0000009bb6b67221 */ /* 0x000fe40000010000 */
[----:B------:R-:W-:Y:S02]  /*bec0*/  FADD.FTZ R177, R177, R156 ;  /* 0x0000009cb1b17221 */ /* 0x000fe40000010000 */
[-C--:B------:R-:W-:Y:S04]  /*bed0*/  HMMA.16816.F32 R104, R24, R136.reuse, R104 ;  /* 0x000000881868723c */ /* 0x080fe80000001868 */
[----:B------:R-:W-:Y:S01]  /*bee0*/  FADD.FTZ R179, R179, R158 ;  /* 0x0000009eb3b37221 */ /* 0x000fe20000010000 */
[----:B------:R-:W-:Y:S01]  /*bef0*/  MUFU.EX2 R196, R196 ;  /* 0x000000c400c47308 */ /* 0x000fe20000000800 */
[----:B------:R-:W-:Y:S02]  /*bf00*/  FADD.FTZ R181, R181, R154 ;  /* 0x0000009ab5b57221 */ /* 0x000fe40000010000 */
[C---:B------:R-:W-:Y:S04]  /*bf10*/  HMMA.16816.F32 R108, R28.reuse, R136, R108 ;  /* 0x000000881c6c723c */ /* 0x040fe8000000186c */
[----:B------:R-:W-:Y:S02]  /*bf20*/  FADD.FTZ R183, R183, R182 ;  /* 0x000000b6b7b77221 */ /* 0x000fe40000010000 */
[----:B------:R-:W-:Y:S01]  /*bf30*/  FADD.FTZ R180, R180, R177 ;  /* 0x000000b1b4b47221 */ /* 0x000fe20000010000 */
[----:B------:R-:W5:Y:S01]  /*bf40*/  MUFU.EX2 R175, R175 ;  /* 0x000000af00af7308 */ /* 0x000f620000000800 */
[-C--:B------:R-:W-:Y:S04]  /*bf50*/  HMMA.16816.F32 R112, R28, R138.reuse, R112 ;  /* 0x0000008a1c70723c */ /* 0x080fe80000001870 */
[----:B------:R-:W-:Y:S02]  /*bf60*/  FADD.FTZ R152, R152, R179 ;  /* 0x000000b398987221 */ /* 0x000fe40000010000 */
[----:B------:R-:W-:Y:S02]  /*bf70*/  FADD.FTZ R181, R184, R181 ;  /* 0x000000b5b8b57221 */ /* 0x000fe40000010000 */
[C---:B------:R-:W-:Y:S01]  /*bf80*/  HMMA.16816.F32 R116, R24.reuse, R138, R116 ;  /* 0x0000008a1874723c */ /* 0x040fe20000001874 */
[----:B------:R-:W-:Y:S03]  /*bf90*/  MUFU.EX2 R197, R197 ;  /* 0x000000c500c57308 */ /* 0x000fe60000000800 */
[----:B------:R-:W-:Y:S04]  /*bfa0*/  FADD.FTZ R183, R186, R183 ;  /* 0x000000b7bab77221 */ /* 0x000fe80000010000 */
[-C--:B-1----:R-:W-:Y:S03]  /*bfb0*/  HMMA.16816.F32 R120, R24, R32.reuse, R120 ;  /* 0x000000201878723c */ /* 0x082fe60000001878 */
[----:B------:R-:W1:Y:S05]  /*bfc0*/  MUFU.EX2 R174, R174 ;  /* 0x000000ae00ae7308 */ /* 0x000e6a0000000800 */
[C---:B------:R-:W-:Y:S08]  /*bfd0*/  HMMA.16816.F32 R124, R28.reuse, R32, R124 ;  /* 0x000000201c7c723c */ /* 0x040ff0000000187c */
[-C--:B------:R-:W-:Y:S08]  /*bfe0*/  HMMA.16816.F32 R20, R28, R34.reuse, R20 ;  /* 0x000000221c14723c */ /* 0x080ff00000001814 */
[C---:B------:R-:W-:Y:S01]  /*bff0*/  HMMA.16816.F32 R128, R24.reuse, R34, R128 ;  /* 0x000000221880723c */ /* 0x040fe20000001880 */
[----:B------:R-:W1:Y:S07]  /*c000*/  LDSM.16.MT88.4 R32, [R212+0x1d00] ;  /* 0x001d0000d420783b */ /* 0x000e6e0000004200 */
[-C--:B---3--:R-:W-:Y:S08]  /*c010*/  HMMA.16816.F32 R52, R24, R132.reuse, R52 ;  /* 0x000000841834723c */ /* 0x088ff00000001834 */
[C---:B------:R-:W-:Y:S08]  /*c020*/  HMMA.16816.F32 R56, R28.reuse, R132, R56 ;  /* 0x000000841c38723c */ /* 0x040ff00000001838 */
[-C--:B------:R-:W-:Y:S08]  /*c030*/  HMMA.16816.F32 R60, R28, R134.reuse, R60 ;  /* 0x000000861c3c723c */ /* 0x080ff0000000183c */
[C---:B------:R-:W-:Y:S08]  /*c040*/  HMMA.16816.F32 R64, R24.reuse, R134, R64 ;  /* 0x000000861840723c */ /* 0x040ff00000001840 */
[-C--:B------:R-:W-:Y:S08]  /*c050*/  HMMA.16816.F32 R68, R24, R36.reuse, R68 ;  /* 0x000000241844723c */ /* 0x080ff00000001844 */
[C---:B------:R-:W-:Y:S08]  /*c060*/  HMMA.16816.F32 R72, R28.reuse, R36, R72 ;  /* 0x000000241c48723c */ /* 0x040ff00000001848 */
[-C--:B------:R-:W-:Y:S08]  /*c070*/  HMMA.16816.F32 R76, R28, R38.reuse, R76 ;  /* 0x000000261c4c723c */ /* 0x080ff0000000184c */
[C---:B------:R-:W-:Y:S01]  /*c080*/  HMMA.16816.F32 R80, R24.reuse, R38, R80 ;  /* 0x000000261850723c */ /* 0x040fe20000001850 */
[----:B------:R-:W3:Y:S07]  /*c090*/  LDSM.16.MT88.4 R36, [R212+0x900] ;  /* 0x00090000d424783b */ /* 0x000eee0000004200 */
[-C--:B-1----:R-:W-:Y:S08]  /*c0a0*/  HMMA.16816.F32 R84, R24, R32.reuse, R84 ;  /* 0x000000201854723c */ /* 0x082ff00000001854 */
[C---:B------:R-:W-:Y:S08]  /*c0b0*/  HMMA.16816.F32 R88, R28.reuse, R32, R88 ;  /* 0x000000201c58723c */ /* 0x040ff00000001858 */
[-C--:B------:R-:W-:Y:S07]  /*c0c0*/  HMMA.16816.F32 R92, R28, R34.reuse, R92 ;  /* 0x000000221c5c723c */ /* 0x080fee000000185c */
[----:B--2---:R-:W-:Y:S01]  /*c0d0*/  F2FP.PACK_AB R28, R193, R192 ;  /* 0x000000c0c11c723e */ /* 0x004fe200000000ff */
[----:B------:R-:W-:Y:S01]  /*c0e0*/  HMMA.16816.F32 R96, R24, R34, R96 ;  /* 0x000000221860723c */ /* 0x000fe20000001860 */
[----:B------:R-:W1:Y:S03]  /*c0f0*/  LDSM.16.MT88.4 R32, [R214+0x2100] ;  /* 0x00210000d620783b */ /* 0x000e660000004200 */
[----:B----4-:R-:W-:Y:S01]  /*c100*/  F2FP.PACK_AB R29, R195, R194 ;  /* 0x000000c2c31d723e */ /* 0x010fe200000000ff */
[----:B------:R-:W-:Y:S01]  /*c110*/  FADD.FTZ R192, R192, R181 ;  /* 0x000000b5c0c07221 */ /* 0x000fe20000010000 */
[----:B-----5:R-:W-:Y:S01]  /*c120*/  F2FP.PACK_AB R30, R175, R196 ;  /* 0x000000c4af1e723e */ /* 0x020fe200000000ff */
[----:B------:R-:W-:Y:S01]  /*c130*/  FADD.FTZ R194, R194, R183 ;  /* 0x000000b7c2c27221 */ /* 0x000fe20000010000 */
[----:B------:R-:W-:Y:S01]  /*c140*/  F2FP.PACK_AB R24, R188, R185 ;  /* 0x000000b9bc18723e */ /* 0x000fe200000000ff */
[----:B------:R-:W-:Y:S03]  /*c150*/  FADD.FTZ R185, R185, R180 ;  /* 0x000000b4b9b97221 */ /* 0x000fe60000010000 */
        /* <DEDUP_REMOVED lines=8> */
[----:B------:R-:W-:Y:S01]  /*c1e0*/  MOV R152, R5 ;  /* 0x0000000500987202 */ /* 0x000fe20000000f00 */
[----:B------:R-:W-:Y:S02]  /*c1f0*/  FADD.FTZ R194, R195, R194 ;  /* 0x000000c2c3c27221 */ /* 0x000fe40000010000 */
[-C--:B------:R-:W-:Y:S01]  /*c200*/  HMMA.16816.F32 R144, R24, R40.reuse, R8 ;  /* 0x000000281890723c */ /* 0x080fe20000001808 */
[----:B------:R-:W2:Y:S02]  /*c210*/  LDSM.16.MT88.4 R8, [R212+0x2100] ;  /* 0x00210000d408783b */ /* 0x000ea40000004200 */
[----:B------:R-:W-:Y:S02]  /*c220*/  FADD.FTZ R189, R189, R188 ;  /* 0x000000bcbdbd7221 */ /* 0x000fe40000010000 */
        /* <DEDUP_REMOVED lines=9> */
[----:B------:R-:W-:Y:S04]  /*c2c0*/  FADD.FTZ R237, R174, R197 ;  /* 0x000000c5aeed7221 */ /* 0x000fe80000010000 */
        /* <DEDUP_REMOVED lines=21> */
.L_x_2318:
        /* <DEDUP_REMOVED lines=9> */
.L_x_2345:
        /* <DEDUP_REMOVED lines=13> */
[----:B------:R-:W-:Y:S01]  /*c580*/  IMAD.IADD R7, R7, 0x1, R3 ;  /* 0x0000000107077824 */ /* 0x000fe200078e0203 */
[----:B------:R-:W-:Y:S01]  /*c590*/  SHF.L.U64.HI R149, R218, 0x1, R233 ;  /* 0x00000001da957819 */ /* 0x000fe200000102e9 */
[----:B------:R-:W-:Y:S02]  /*c5a0*/  IMAD.SHL.U32 R151, R219, 0x2, RZ ;  /* 0x00000002db977824 */ /* 0x000fe400078e00ff */
[----:B------:R-:W-:Y:S05]  /*c5b0*/  IMAD.WIDE.U32 R6, R225, c[0x0][0x218], R6 ;  /* 0x00008600e1067a25 */ /* 0x000fea00078e0006 */
[----:B------:R-:W-:Y:S04]  /*c5c0*/  IADD3 R3, P0, R6, UR20, RZ ;  /* 0x0000001406037c10 */ /* 0x000fe8000ff1e0ff */
[----:B------:R-:W-:Y:S01]  /*c5d0*/  IADD3.X R4, R7, UR16, R4, P0, !PT ;  /* 0x0000001007047c10 */ /* 0x000fe200087fe404 */
[----:B------:R-:W-:Y:S01]  /*c5e0*/  LDSM.16.M88.4 R48, [R217+0x4900] ;  /* 0x00490000d930783b */ /* 0x000fe20000000200 */
[C---:B------:R-:W-:Y:S01]  /*c5f0*/  LEA R9, P0, R3.reuse, c[0x0][0x1f8], 0x1 ;  /* 0x00007e0003097a11 */ /* 0x040fe200078008ff */
[----:B------:R-:W-:Y:S02]  /*c600*/  BSSY B0, `(.L_x_2325) ;  /* 0x000002e000007945 */ /* 0x000fe40003800000 */
        /* <DEDUP_REMOVED lines=12> */
[----:B-1----:R-:W-:Y:S03]  /*c6d0*/  IADD3 R12, P0, R4, R200, RZ ;  /* 0x000000c8040c7210 */ /* 0x002fe60007f1e0ff */
[----:B------:R1:W1:Y:S02]  /*c6e0*/  LDSM.16.M88.4 R172, [R210] ;  /* 0x00000000d2ac783b */ /* 0x0002640000000200 */
[----:B--2---:R-:W-:Y:S01]  /*c6f0*/  IMAD.X R13, R6, 0x1, R245, P0 ;  /* 0x00000001060d7824 */ /* 0x004fe200000e06f5 */
[----:B------:R-:W-:Y:S04]  /*c700*/  IADD3 R10, P0, R4, R151, RZ ;  /* 0x00000097040a7210 */ /* 0x000fe80007f1e0ff */
        /* <DEDUP_REMOVED lines=12> */
[----:B--2---:R2:W4:Y:S04]  /*c7d0*/  SHFL.IDX PT, R12, R8, 0x1, 0x1c1f ;  /* 0x003c1f00080c7f89 */ /* 0x00452800000e0000 */
[----:B------:R2:W3:Y:S02]  /*c7e0*/  SHFL.IDX PT, R5, R9, 0x1, 0x1c1f ;  /* 0x003c1f0009057f89 */ /* 0x0004e400000e0000 */
.L_x_2356:
[----:B------:R-:W-:Y:S02]  /*c7f0*/  ISETP.GE.AND P3, PT, R230, c[0x0][0x1d4], PT ;  /* 0x00007500e6007a0c */ /* 0x000fe40003f66270 */
[----:B--23--:R-:W-:Y:S02]  /*c800*/  IADD3 R8, P0, R5, R200, RZ ;  /* 0x000000c805087210 */ /* 0x00cfe40007f1e0ff */
[----:B------:R-:W-:Y:S02]  /*c810*/  ISETP.GE.AND P2, PT, R229, c[0x0][0x1d4], PT ;  /* 0x00007500e5007a0c */ /* 0x000fe40003f46270 */
[----:B------:R-:W-:Y:S01]  /*c820*/  ISETP.GE.AND P1, PT, R228, c[0x0][0x1d4], PT ;  /* 0x00007500e4007a0c */ /* 0x000fe20003f26270 */
[C---:B----4-:R-:W-:Y:S01]  /*c830*/  IMAD.X R9, R12.reuse, 0x1, R245, P0 ;  /* 0x000000010c097824 */ /* 0x050fe200000e06f5 */
        /* <DEDUP_REMOVED lines=10> */
.L_x_2326:
[----:B----4-:R-:W-:Y:S05]  /*c8e0*/  BSYNC B0 ;  /* 0x0000000000007941 */ /* 0x010fea0003800000 */
.L_x_2325:
        /* <DEDUP_REMOVED lines=10> */
[----:B------:R-:W-:Y:S02]  /*c990*/  LDSM.16.M88.4 R188, [R216+0x3900] ;  /* 0x00390000d8bc783b */ /* 0x000fe40000000200 */
        /* <DEDUP_REMOVED lines=26> */
[----:B------:R-:W1:Y:S07]  /*cb40*/  LDSM.16.M88.4 R156, [R208] ;  /* 0x00000000d09c783b */ /* 0x000e6e0000000200 */
[-C--:B--2---:R-:W-:Y:S01]  /*cb50*/  HMMA.16816.F32 R4, R176, R180.reuse, R4 ;  /* 0x000000b4b004723c */ /* 0x084fe20000001804 */
[----:B------:R-:W-:Y:S07]  /*cb60*/  LDSM.16.M88.4 R172, [R217+0x9900] ;  /* 0x00990000d9ac783b */ /* 0x000fee0000000200 */
[C---:B----4-:R-:W-:Y:S08]  /*cb70*/  HMMA.16816.F32 R8, R184.reuse, R180, R8 ;  /* 0x000000b4b808723c */ /* 0x050ff00000001808 */
        /* <DEDUP_REMOVED lines=13> */
[----:B------:R-:W3:Y:S07]  /*cc50*/  LDSM.16.M88.4 R176, [R216+0x4100] ;  /* 0x00410000d8b0783b */ /* 0x000eee0000000200 */
[-C--:B-----5:R-:W-:Y:S01]  /*cc60*/  HMMA.16816.F32 R4, R160, R192.reuse, R4 ;  /* 0x000000c0a004723c */ /* 0x0a0fe20000001804 */
        /* <DEDUP_REMOVED lines=13> */
[----:B------:R-:W-:Y:S01]  /*cd40*/  HMMA.16816.F32 R48, R160, R166, R48 ;  /* 0x000000a6a030723c */ /* 0x000fe20000001830 */
[----:B------:R-:W4:Y:S01]  /*cd50*/  LDSM.16.M88.4 R160, [R204] ;  /* 0x00000000cca0783b */ /* 0x000f220000000200 */
[----:B------:R-:W-:Y:S06]  /*cd60*/  DEPBAR.LE SB0, 0x0 ;  /* 0x000080000000791a */ /* 0x000fec0000000000 */
[-C--:B--2---:R-:W-:Y:S01]  /*cd70*/  HMMA.16816.F32 R4, R152, R168.reuse, R4 ;  /* 0x000000a89804723c */ /* 0x084fe20000001804 */
[----:B------:R-:W-:Y:S07]  /*cd80*/  BAR.SYNC.DEFER_BLOCKING 0x0 ;  /* 0x0000000000007b1d */ /* 0x000fee0000010000 */
        /* <DEDUP_REMOVED lines=58> */
[----:B------:R-:W-:Y:S01]  /*d130*/  SHFL.IDX PT, R162, R152, 0x1, 0x1c1f ;  /* 0x003c1f0098a27f89 */ /* 0x000fe200000e0000 */
[-C--:B-1----:R-:W-:Y:S05]  /*d140*/  @P1 IADD3 R160, P0, R156, R200.reuse, RZ ;  /* 0x000000c89ca01210 */ /* 0x082fea0007f1e0ff */
[----:B--2---:R-:W-:Y:S01]  /*d150*/  @P1 IMAD.X R161, R154, 0x1, R245, P0 ;  /* 0x000000019aa11824 */ /* 0x004fe200000e06f5 */
[----:B------:R-:W-:Y:S04]  /*d160*/  @P1 IADD3 R158, P0, R156, R151, RZ ;  /* 0x000000979c9e1210 */ /* 0x000fe80007f1e0ff */
[----:B------:R1:W-:Y:S01]  /*d170*/  @P1 LDGSTS.E.BYPASS.LTC128B.128 [R220+0x2500], [R160.64], !P5 ;  /* 0x02500000a0dc1fae */ /* 0x0003e2000e901d4c */
[----:B------:R-:W-:Y:S01]  /*d180*/  @P1 IMAD.X R159, R154, 0x1, R201, P0 ;  /* 0x000000019a9f1824 */ /* 0x000fe200000e06c9 */
[----:B------:R-:W-:Y:S04]  /*d190*/  @P1 IADD3 R156, P0, R156, R3, RZ ;  /* 0x000000039c9c1210 */ /* 0x000fe80007f1e0ff */
[----:B------:R1:W-:Y:S01]  /*d1a0*/  @P1 LDGSTS.E.BYPASS.LTC128B.128 [R220+0x3100], [R158.64], !P4 ;  /* 0x031000009edc1fae */ /* 0x0003e2000e101d4c */
[----:B------:R-:W-:Y:S01]  /*d1b0*/  @P1 IMAD.X R157, R154, 0x1, R149, P0 ;  /* 0x000000019a9d1824 */ /* 0x000fe200000e0695 */
[----:B------:R-:W-:Y:S02]  /*d1c0*/  ISETP.GE.AND P0, PT, R238, 0x21, PT ;  /* 0x00000021ee00780c */ /* 0x000fe40003f06270 */
[----:B------:R-:W2:Y:S04]  /*d1d0*/  SHFL.IDX PT, R154, R153, 0x1, 0x1c1f ;  /* 0x003c1f00999a7f89 */ /* 0x000ea800000e0000 */
[----:B------:R1:W-:Y:S07]  /*d1e0*/  @P1 LDGSTS.E.BYPASS.LTC128B.128 [R220+0x3d00], [R156.64], !P3 ;  /* 0x03d000009cdc1fae */ /* 0x0003ee000d901d4c */
[----:B--2---:R-:W-:Y:S05]  /*d1f0*/  @P0 IADD3 R164, P2, R154, R151, RZ ;  /* 0x000000979aa40210 */ /* 0x004fea0007f5e0ff */
[----:B------:R-:W-:Y:S01]  /*d200*/  @P0 IMAD.X R165, R162, 0x1, R201, P2 ;  /* 0x00000001a2a50824 */ /* 0x000fe200010e06c9 */
[----:B------:R-:W-:Y:S05]  /*d210*/  @P0 IADD3 R166, P2, R154, R3, RZ ;  /* 0x000000039aa60210 */ /* 0x000fea0007f5e0ff */
[----:B------:R-:W-:Y:S01]  /*d220*/  @P0 IMAD.X R167, R162, 0x1, R149, P2 ;  /* 0x00000001a2a70824 */ /* 0x000fe200010e0695 */
[----:B------:R-:W-:Y:S05]  /*d230*/  @P0 IADD3 R154, P2, R154, R200, RZ ;  /* 0x000000c89a9a0210 */ /* 0x000fea0007f5e0ff */
[----:B------:R-:W-:Y:S05]  /*d240*/  @P0 IMAD.X R155, R162, 0x1, R245, P2 ;  /* 0x00000001a29b0824 */ /* 0x000fea00010e06f5 */
[----:B------:R1:W-:Y:S04]  /*d250*/  @P0 LDGSTS.E.BYPASS.LTC128B.128 [R220+0x2d00], [R154.64], !P5 ;  /* 0x02d000009adc0fae */ /* 0x0003e8000e901d4c */
[----:B------:R1:W-:Y:S04]  /*d260*/  @P0 LDGSTS.E.BYPASS.LTC128B.128 [R220+0x3900], [R164.64], !P4 ;  /* 0x03900000a4dc0fae */ /* 0x0003e8000e101d4c */
[----:B------:R1:W-:Y:S02]  /*d270*/  @P0 LDGSTS.E.BYPASS.LTC128B.128 [R220+0x4500], [R166.64], !P3 ;  /* 0x04500000a6dc0fae */ /* 0x0003e4000d901d4c */
.L_x_2328:
[----:B-1----:R-:W-:Y:S01]  /*d280*/  IMAD.MOV.U32 R157, RZ, RZ, R231 ;  /* 0x000000ffff9d7224 */ /* 0x002fe200078e00e7 */
[----:B------:R-:W-:Y:S01]  /*d290*/  PLOP3.LUT P0, PT, PT, PT, UP2, 0x80, 0x0 ;  /* 0x000000000000781c */ /* 0x000fe20003f0f028 */
[----:B------:R-:W0:Y:S01]  /*d2a0*/  LDGDEPBAR ;  /* 0x00000000000079af */ /* 0x000e220000000000 */
[----:B------:R-:W-:Y:S02]  /*d2b0*/  IMAD R162, R236, -0x30, RZ ;  /* 0xffffffd0eca27824 */ /* 0x000fe400078e02ff */
[----:B------:R-:W-:Y:S03]  /*d2c0*/  IMAD.U32 R155, RZ, RZ, UR7 ;  /* 0x00000007ff9b7e24 */ /* 0x000fe6000f8e00ff */
[----:B------:R-:W-:Y:S04]  /*d2d0*/  IADD3 R154, -R235, 0x1, R162 ;  /* 0x00000001eb9a7810 */ /* 0x000fe80007ffe1a2 */
[----:B------:R-:W-:Y:S01]  /*d2e0*/  IADD3 R155, R154, -c[0x0][0x168], R155 ;  /* 0x80005a009a9b7a10 */ /* 0x000fe20007ffe09b */
[----:B------:R-:W-:Y:S02]  /*d2f0*/  IMAD.IADD R154, R162, 0x1, -R235 ;  /* 0x00000001a29a7824 */ /* 0x000fe400078e0aeb */
        /* <DEDUP_REMOVED lines=25> */
.L_x_2331:
[----:B------:R-:W-:Y:S04]  /*d490*/  MOV R3, 0x1 ;  /* 0x0000000100037802 */ /* 0x000fe80000000f00 */
[----:B------:R-:W-:Y:S11]  /*d4a0*/  ISETP.NE.AND P0, PT, R3, c[0x0][0x32c], PT ;  /* 0x0000cb0003007a0c */ /* 0x000ff60003f05270 */
[----:B------:R-:W-:Y:S02]  /*d4b0*/  @!UPT UIADD3 URZ, URZ, URZ, URZ ;  /* 0x0000003f3f3ff290 */ /* 0x000fe4000fffe03f */
[----:B------:R-:W-:Y:S05]  /*d4c0*/  @P0 IMAD.HI.U32 R3, R149, c[0x0][0x330], RZ ;  /* 0x0000cc0095030a27 */ /* 0x000fea00078e00ff */
[----:B------:R-:W-:Y:S02]  /*d4d0*/  @P0 SHF.R.U32.HI R149, RZ, c[0x0][0x334], R3 ;  /* 0x0000cd00ff950a19 */ /* 0x000fe40000011603 */
.L_x_2332:
[----:B------:R-:W-:Y:S05]  /*d4e0*/  BSYNC B0 ;  /* 0x0000000000007941 */ /* 0x000fea0003800000 */
.L_x_2330:
[----:B------:R-:W-:Y:S05]  /*d4f0*/  IMAD R149, R149, c[0x0][0x32c], R154 ;  /* 0x0000cb0095957a24 */ /* 0x000fea00078e029a */
[----:B------:R-:W-:Y:S02]  /*d500*/  IADD3 R152, R149, c[0x0][0x32c], RZ ;  /* 0x0000cb0095987a10 */ /* 0x000fe40007ffe0ff */
[----:B------:R-:W-:Y:S02]  /*d510*/  IMNMX R160, R160, R149, !PT ;  /* 0x00000095a0a07217 */ /* 0x000fe40007800200 */
[----:B------:R-:W-:Y:S02]  /*d520*/  IMNMX R161, R161, R152, PT ;  /* 0x00000098a1a17217 */ /* 0x000fe40003800200 */
.L_x_2329:
        /* <DEDUP_REMOVED lines=20> */
.L_x_2335:
[----:B------:R-:W-:Y:S04]  /*d670*/  MOV R3, 0x1 ;  /* 0x0000000100037802 */ /* 0x000fe80000000f00 */
[----:B------:R-:W-:Y:S11]  /*d680*/  ISETP.NE.AND P0, PT, R3, c[0x0][0x32c], PT ;  /* 0x0000cb0003007a0c */ /* 0x000ff60003f05270 */
[----:B------:R-:W-:Y:S02]  /*d690*/  @!UPT UIADD3 URZ, URZ, URZ, URZ ;  /* 0x0000003f3f3ff290 */ /* 0x000fe4000fffe03f */
[----:B------:R-:W-:Y:S05]  /*d6a0*/  @P0 IMAD.HI.U32 R3, R149, c[0x0][0x330], RZ ;  /* 0x0000cc0095030a27 */ /* 0x000fea00078e00ff */
[----:B------:R-:W-:Y:S02]  /*d6b0*/  @P0 SHF.R.U32.HI R149, RZ, c[0x0][0x334], R3 ;  /* 0x0000cd00ff950a19 */ /* 0x000fe40000011603 */
.L_x_2336:
[----:B------:R-:W-:Y:S05]  /*d6c0*/  BSYNC B0 ;  /* 0x0000000000007941 */ /* 0x000fea0003800000 */
.L_x_2334:
[----:B------:R-:W-:Y:S05]  /*d6d0*/  IMAD R149, R149, c[0x0][0x32c], R154 ;  /* 0x0000cb0095957a24 */ /* 0x000fea00078e029a */
[----:B------:R-:W-:Y:S02]  /*d6e0*/  IADD3 R152, R149, c[0x0][0x32c], RZ ;  /* 0x0000cb0095987a10 */ /* 0x000fe40007ffe0ff */
[----:B------:R-:W-:Y:S02]  /*d6f0*/  IMNMX R158, R158, R149, !PT ;  /* 0x000000959e9e7217 */ /* 0x000fe40007800200 */
[----:B------:R-:W-:Y:S02]  /*d700*/  IMNMX R159, R159, R152, PT ;  /* 0x000000989f9f7217 */ /* 0x000fe40003800200 */
.L_x_2333:
[C---:B------:R-:W-:Y:S02]  /*d710*/  ISETP.GE.AND P0, PT, R162.reuse, 0x2, PT ;  /* 0x00000002a200780c */ /* 0x040fe40003f06270 */
[----:B------:R-:W-:Y:S02]  /*d720*/  ISETP.GE.AND P1, PT, R162, 0x9, PT ;  /* 0x00000009a200780c */ /* 0x000fe40003f26270 */
[----:B------:R-:W-:Y:S02]  /*d730*/  P2R R153, PR, RZ, 0x1 ;  /* 0x00000001ff997803 */ /* 0x000fe40000000000 */
[----:B------:R-:W-:Y:S02]  /*d740*/  ISETP.GT.AND P0, PT, R160, 0x1, !P0 ;  /* 0x00000001a000780c */ /* 0x000fe40004704270 */
[----:B------:R-:W-:Y:S02]  /*d750*/  P2R R152, PR, RZ, 0x2 ;  /* 0x00000002ff987803 */ /* 0x000fe40000000000 */
[----:B------:R-:W-:Y:S02]  /*d760*/  ISETP.LT.OR P0, PT, R161, 0x2, P0 ;  /* 0x00000002a100780c */ /* 0x000fe40000701670 */
[----:B------:R-:W-:Y:S02]  /*d770*/  ISETP.GE.AND P6, PT, R162, 0x19, PT ;  /* 0x00000019a200780c */ /* 0x000fe40003fc6270 */
[----:B------:R-:W-:Y:S02]  /*d780*/  FSEL R5, R5, -INF , !P0 ;  /* 0xff80000005057808 */ /* 0x000fe40004000000 */
[----:B------:R-:W-:Y:S02]  /*d790*/  ISETP.GT.AND P0, PT, R160, 0x8, !P1 ;  /* 0x00000008a000780c */ /* 0x000fe40004f04270 */
[----:B------:R-:W-:Y:S02]  /*d7a0*/  ISETP.GE.AND P1, PT, R162, 0xa, PT ;  /* 0x0000000aa200780c */ /* 0x000fe40003f26270 */
[C---:B------:R-:W-:Y:S02]  /*d7b0*/  ISETP.LT.OR P0, PT, R161.reuse, 0x9, P0 ;  /* 0x00000009a100780c */ /* 0x040fe40000701670 */
[----:B------:R-:W-:Y:S02]  /*d7c0*/  P2R R151, PR, RZ, 0x2 ;  /* 0x00000002ff977803 */ /* 0x000fe40000000000 */
        /* <DEDUP_REMOVED lines=8> */
[C---:B------:R-:W-:Y:S02]  /*d850*/  ISETP.LT.OR P0, PT, R161.reuse, 0x11, P0 ;  /* 0x00000011a100780c */ /* 0x040fe40000701670 */
[----:B------:R-:W-:Y:S02]  /*d860*/  ISETP.GE.AND P5, PT, R162, 0x1a, PT ;  /* 0x0000001aa200780c */ /* 0x000fe40003fa6270 */
[----:B------:R-:W-:Y:S02]  /*d870*/  FSEL R197, R20, -INF , !P0 ;  /* 0xff80000014c57808 */ /* 0x000fe40004000000 */
[----:B------:R-:W-:Y:S02]  /*d880*/  ISETP.GT.AND P0, PT, R160, 0x11, !P1 ;  /* 0x00000011a000780c */ /* 0x000fe40004f04270 */
[C---:B------:R-:W-:Y:S02]  /*d890*/  ISETP.GE.AND P4, PT, R162.reuse, 0x21, PT ;  /* 0x00000021a200780c */ /* 0x040fe40003f86270 */
[----:B------:R-:W-:Y:S02]  /*d8a0*/  ISETP.LT.OR P0, PT, R161, 0x12, P0 ;  /* 0x00000012a100780c */ /* 0x000fe40000701670 */
[----:B------:R-:W-:Y:S02]  /*d8b0*/  ISETP.GE.AND P3, PT, R162, 0x22, PT ;  /* 0x00000022a200780c */ /* 0x000fe40003f66270 */
[----:B------:R-:W-:Y:S02]  /*d8c0*/  FSEL R169, R21, -INF , !P0 ;  /* 0xff80000015a97808 */ /* 0x000fe40004000000 */
[----:B------:R-:W-:Y:S01]  /*d8d0*/  ISETP.GT.AND P0, PT, R160, 0x18, !P6 ;  /* 0x00000018a000780c */ /* 0x000fe20007704270 */
[----:B------:R-:W1:Y:S01]  /*d8e0*/  SHFL.IDX PT, R21, R157, 0x2, 0x1c1f ;  /* 0x005c1f009d157f89 */ /* 0x000e6200000e0000 */
[----:B------:R-:W-:Y:S02]  /*d8f0*/  ISETP.GE.AND P2, PT, R162, 0x29, PT ;  /* 0x00000029a200780c */ /* 0x000fe40003f46270 */
[C---:B------:R-:W-:Y:S02]  /*d900*/  ISETP.LT.OR P0, PT, R161.reuse, 0x19, P0 ;  /* 0x00000019a100780c */ /* 0x040fe40000701670 */
[----:B------:R-:W-:Y:S02]  /*d910*/  P2R R20, PR, RZ, 0x2 ;  /* 0x00000002ff147803 */ /* 0x000fe40000000000 */
[----:B------:R-:W-:Y:S02]  /*d920*/  FSEL R175, R32, -INF , !P0 ;  /* 0xff80000020af7808 */ /* 0x000fe40004000000 */
[----:B------:R-:W-:Y:S02]  /*d930*/  ISETP.GT.AND P0, PT, R160, 0x19, !P5 ;  /* 0x00000019a000780c */ /* 0x000fe40006f04270 */
[----:B------:R-:W-:Y:S02]  /*d940*/  ISETP.GE.AND P1, PT, R162, 0x1, PT ;  /* 0x00000001a200780c */ /* 0x000fe40003f26270 */
[----:B------:R-:W-:Y:S04]  /*d950*/  ISETP.LT.OR P0, PT, R161, 0x1a, P0 ;  /* 0x0000001aa100780c */ /* 0x000fe80000701670 */
[----:B------:R-:W-:Y:S02]  /*d960*/  FSEL R187, R33, -INF , !P0 ;  /* 0xff80000021bb7808 */ /* 0x000fe40004000000 */
[----:B------:R-:W-:Y:S04]  /*d970*/  ISETP.GT.AND P0, PT, R160, 0x20, !P4 ;  /* 0x00000020a000780c */ /* 0x000fe80006704270 */
[----:B------:R-:W-:Y:S01]  /*d980*/  ISETP.LT.OR P0, PT, R161, 0x21, P0 ;  /* 0x00000021a100780c */ /* 0x000fe20000701670 */
[--C-:B-1----:R-:W-:Y:S03]  /*d990*/  IMAD.IADD R32, R155, 0x1, R21.reuse ;  /* 0x000000019b207824 */ /* 0x102fe600078e0215 */
[----:B------:R-:W-:Y:S01]  /*d9a0*/  FSEL R181, R36, -INF , !P0 ;  /* 0xff80000024b57808 */ /* 0x000fe20004000000 */
[----:B------:R-:W-:Y:S01]  /*d9b0*/  IMAD.IADD R36, R156, 0x1, R21 ;  /* 0x000000019c247824 */ /* 0x000fe200078e0215 */
[C---:B------:R-:W-:Y:S04]  /*d9c0*/  ISETP.GT.AND P0, PT, R160.reuse, 0x21, !P3 ;  /* 0x00000021a000780c */ /* 0x040fe80005f04270 */
[----:B------:R-:W-:Y:S04]  /*d9d0*/  ISETP.LT.OR P0, PT, R161, 0x22, P0 ;  /* 0x00000022a100780c */ /* 0x000fe80000701670 */
[----:B------:R-:W-:Y:S02]  /*d9e0*/  FSEL R177, R37, -INF , !P0 ;  /* 0xff80000025b17808 */ /* 0x000fe40004000000 */
[----:B------:R-:W-:Y:S04]  /*d9f0*/  ISETP.GT.AND P0, PT, R160, 0x28, !P2 ;  /* 0x00000028a000780c */ /* 0x000fe80005704270 */
[C---:B------:R-:W-:Y:S04]  /*da00*/  ISETP.LT.OR P0, PT, R161.reuse, 0x29, P0 ;  /* 0x00000029a100780c */ /* 0x040fe80000701670 */
[----:B------:R-:W-:Y:S02]  /*da10*/  FSEL R173, R48, -INF , !P0 ;  /* 0xff80000030ad7808 */ /* 0x000fe40004000000 */
[----:B------:R-:W-:Y:S04]  /*da20*/  ISETP.GT.AND P0, PT, R160, RZ, !P1 ;  /* 0x000000ffa000720c */ /* 0x000fe80004f04270 */
[C---:B------:R-:W-:Y:S04]  /*da30*/  ISETP.LT.OR P0, PT, R161.reuse, 0x1, P0 ;  /* 0x00000001a100780c */ /* 0x040fe80000701670 */
[----:B------:R-:W-:Y:S02]  /*da40*/  FSEL R33, R4, -INF , !P0 ;  /* 0xff80000004217808 */ /* 0x000fe40004000000 */
[----:B------:R-:W-:Y:S04]  /*da50*/  ISETP.GE.AND P0, PT, R162, 0x2a, PT ;  /* 0x0000002aa200780c */ /* 0x000fe80003f06270 */
[----:B------:R-:W-:Y:S02]  /*da60*/  P2R R4, PR, RZ, 0x1 ;  /* 0x00000001ff047803 */ /* 0x000fe40000000000 */
        /* <DEDUP_REMOVED lines=21> */
.L_x_2339:
[----:B------:R-:W-:Y:S04]  /*dbc0*/  MOV R16, c[0x0][0x32c] ;  /* 0x0000cb0000107a02 */ /* 0x000fe80000000f00 */
[----:B------:R-:W-:Y:S11]  /*dbd0*/  ISETP.NE.AND P0, PT, R16, 0x1, PT ;  /* 0x000000011000780c */ /* 0x000ff60003f05270 */
[----:B------:R-:W-:Y:S02]  /*dbe0*/  @!UPT UIADD3 URZ, URZ, URZ, URZ ;  /* 0x0000003f3f3ff290 */ /* 0x000fe4000fffe03f */
[----:B------:R-:W-:Y:S05]  /*dbf0*/  @P0 IMAD.HI.U32 R16, R21, c[0x0][0x330], RZ ;  /* 0x0000cc0015100a27 */ /* 0x000fea00078e00ff */
[----:B------:R-:W-:Y:S02]  /*dc00*/  @P0 SHF.R.U32.HI R21, RZ, c[0x0][0x334], R16 ;  /* 0x0000cd00ff150a19 */ /* 0x000fe40000011610 */
.L_x_2340:
[----:B------:R-:W-:Y:S05]  /*dc10*/  BSYNC B0 ;  /* 0x0000000000007941 */ /* 0x000fea0003800000 */
.L_x_2338:
[----:B------:R-:W-:Y:S05]  /*dc20*/  IMAD R37, R21, c[0x0][0x32c], R154 ;  /* 0x0000cb0015257a24 */ /* 0x000fea00078e029a */
[----:B------:R-:W-:Y:S02]  /*dc30*/  IADD3 R21, R37, c[0x0][0x32c], RZ ;  /* 0x0000cb0025157a10 */ /* 0x000fe40007ffe0ff */
[----:B------:R-:W-:Y:S02]  /*dc40*/  IMNMX R32, R32, R37, !PT ;  /* 0x0000002520207217 */ /* 0x000fe40007800200 */
[----:B------:R-:W-:Y:S02]  /*dc50*/  IMNMX R36, R36, R21, PT ;  /* 0x0000001524247217 */ /* 0x000fe40003800200 */
.L_x_2337:
        /* <DEDUP_REMOVED lines=29> */
[C---:B------:R-:W-:Y:S04]  /*de30*/  ISETP.GT.AND P0, PT, R158.reuse, 0x1, !P0 ;  /* 0x000000019e00780c */ /* 0x040fe80004704270 */
[----:B------:R-:W-:Y:S04]  /*de40*/  ISETP.LT.OR P0, PT, R159, 0x2, P0 ;  /* 0x000000029f00780c */ /* 0x000fe80000701670 */
[----:B------:R-:W-:Y:S02]  /*de50*/  FSEL R7, R7, -INF , !P0 ;  /* 0xff80000007077808 */ /* 0x000fe40004000000 */
[----:B------:R-:W-:Y:S04]  /*de60*/  ISETP.GT.AND P0, PT, R158, RZ, !P1 ;  /* 0x000000ff9e00720c */ /* 0x000fe80004f04270 */
[C---:B------:R-:W-:Y:S04]  /*de70*/  ISETP.LT.OR P0, PT, R159.reuse, 0x1, P0 ;  /* 0x000000019f00780c */ /* 0x040fe80000701670 */
[----:B------:R-:W-:Y:S02]  /*de80*/  FSEL R35, R6, -INF , !P0 ;  /* 0xff80000006237808 */ /* 0x000fe40004000000 */
[----:B------:R-:W-:Y:S04]  /*de90*/  ISETP.GT.AND P0, PT, R158, 0x28, !P2 ;  /* 0x000000289e00780c */ /* 0x000fe80005704270 */
[C---:B------:R-:W-:Y:S04]  /*dea0*/  ISETP.LT.OR P0, PT, R159.reuse, 0x29, P0 ;  /* 0x000000299f00780c */ /* 0x040fe80000701670 */
[----:B------:R-:W-:Y:S02]  /*deb0*/  FSEL R168, R50, -INF , !P0 ;  /* 0xff80000032a87808 */ /* 0x000fe40004000000 */
[----:B------:R-:W-:Y:S04]  /*dec0*/  ISETP.NE.AND P0, PT, R4, RZ, PT ;  /* 0x000000ff0400720c */ /* 0x000fe80003f05270 */
[----:B------:R-:W-:Y:S04]  /*ded0*/  ISETP.GT.AND P0, PT, R158, 0x29, !P0 ;  /* 0x000000299e00780c */ /* 0x000fe80004704270 */
[----:B------:R-:W-:Y:S04]  /*dee0*/  ISETP.LT.OR P0, PT, R159, 0x2a, P0 ;  /* 0x0000002a9f00780c */ /* 0x000fe80000701670 */
[----:B------:R-:W-:Y:S02]  /*def0*/  FSEL R167, R51, -INF , !P0 ;  /* 0xff80000033a77808 */ /* 0x000fe40004000000 */
[----:B------:R-:W-:Y:S04]  /*df00*/  ISETP.GT.AND P0, PT, R32, RZ, !P1 ;  /* 0x000000ff2000720c */ /* 0x000fe80004f04270 */
[----:B------:R-:W-:Y:S04]  /*df10*/  ISETP.LT.OR P0, PT, R36, 0x1, P0 ;  /* 0x000000012400780c */ /* 0x000fe80000701670 */
[----:B------:R-:W-:Y:S02]  /*df20*/  FSEL R16, R8, -INF , !P0 ;  /* 0xff80000008107808 */ /* 0x000fe40004000000 */
[----:B------:R-:W-:Y:S04]  /*df30*/  ISETP.NE.AND P0, PT, R153, RZ, PT ;  /* 0x000000ff9900720c */ /* 0x000fe80003f05270 */
[----:B------:R-:W-:Y:S04]  /*df40*/  ISETP.GT.AND P0, PT, R32, 0x1, !P0 ;  /* 0x000000012000780c */ /* 0x000fe80004704270 */
[----:B------:R-:W-:Y:S04]  /*df50*/  ISETP.LT.OR P0, PT, R36, 0x2, P0 ;  /* 0x000000022400780c */ /* 0x000fe80000701670 */
[----:B------:R-:W-:Y:S02]  /*df60*/  FSEL R8, R9, -INF , !P0 ;  /* 0xff80000009087808 */ /* 0x000fe40004000000 */
[----:B------:R-:W-:Y:S01]  /*df70*/  ISETP.NE.AND P0, PT, R152, RZ, PT ;  /* 0x000000ff9800720c */ /* 0x000fe20003f05270 */
[----:B------:R-:W1:Y:S03]  /*df80*/  SHFL.IDX PT, R9, R157, 0x3, 0x1c1f ;  /* 0x007c1f009d097f89 */ /* 0x000e6600000e0000 */
[----:B------:R-:W-:Y:S04]  /*df90*/  ISETP.GT.AND P0, PT, R32, 0x8, !P0 ;  /* 0x000000082000780c */ /* 0x000fe80004704270 */
[----:B------:R-:W-:Y:S04]  /*dfa0*/  ISETP.LT.OR P0, PT, R36, 0x9, P0 ;  /* 0x000000092400780c */ /* 0x000fe80000701670 */
[----:B------:R-:W-:Y:S02]  /*dfb0*/  FSEL R12, R12, -INF , !P0 ;  /* 0xff8000000c0c7808 */ /* 0x000fe40004000000 */
[----:B------:R-:W-:Y:S04]  /*dfc0*/  ISETP.NE.AND P0, PT, R151, RZ, PT ;  /* 0x000000ff9700720c */ /* 0x000fe80003f05270 */
[----:B------:R-:W-:Y:S04]  /*dfd0*/  ISETP.GT.AND P0, PT, R32, 0x9, !P0 ;  /* 0x000000092000780c */ /* 0x000fe80004704270 */
[----:B------:R-:W-:Y:S01]  /*dfe0*/  ISETP.LT.OR P0, PT, R36, 0xa, P0 ;  /* 0x0000000a2400780c */ /* 0x000fe20000701670 */
[--C-:B-1----:R-:W-:Y:S03]  /*dff0*/  IMAD.IADD R156, R156, 0x1, R9.reuse ;  /* 0x000000019c9c7824 */ /* 0x102fe600078e0209 */
[----:B------:R-:W-:Y:S01]  /*e000*/  FSEL R6, R13, -INF , !P0 ;  /* 0xff8000000d067808 */ /* 0x000fe20004000000 */
[----:B------:R-:W-:Y:S01]  /*e010*/  IMAD.IADD R155, R155, 0x1, R9 ;  /* 0x000000019b9b7824 */ /* 0x000fe200078e0209 */
        /* <DEDUP_REMOVED lines=45> */
.L_x_2343:
[----:B------:R-:W-:Y:S04]  /*e2f0*/  MOV R9, c[0x0][0x32c] ;  /* 0x0000cb0000097a02 */ /* 0x000fe80000000f00 */
[----:B------:R-:W-:Y:S11]  /*e300*/  ISETP.NE.AND P0, PT, R9, 0x1, PT ;  /* 0x000000010900780c */ /* 0x000ff60003f05270 */
[----:B------:R-:W-:Y:S02]  /*e310*/  @!UPT UIADD3 URZ, URZ, URZ, URZ ;  /* 0x0000003f3f3ff290 */ /* 0x000fe4000fffe03f */
[----:B------:R-:W-:Y:S05]  /*e320*/  @P0 IMAD.HI.U32 R9, R13, c[0x0][0x330], RZ ;  /* 0x0000cc000d090a27 */ /* 0x000fea00078e00ff */
[----:B------:R-:W-:Y:S02]  /*e330*/  @P0 SHF.R.U32.HI R13, RZ, c[0x0][0x334], R9 ;  /* 0x0000cd00ff0d0a19 */ /* 0x000fe40000011609 */
.L_x_2344:
[----:B------:R-:W-:Y:S05]  /*e340*/  BSYNC B0 ;  /* 0x0000000000007941 */ /* 0x000fea0003800000 */
.L_x_2342:
[----:B------:R-:W-:Y:S05]  /*e350*/  IMAD R154, R13, c[0x0][0x32c], R154 ;  /* 0x0000cb000d9a7a24 */ /* 0x000fea00078e029a */
[----:B------:R-:W-:Y:S02]  /*e360*/  IADD3 R9, R154, c[0x0][0x32c], RZ ;  /* 0x0000cb009a097a10 */ /* 0x000fe40007ffe0ff */
[----:B------:R-:W-:Y:S02]  /*e370*/  IMNMX R155, R155, R154, !PT ;  /* 0x0000009a9b9b7217 */ /* 0x000fe40007800200 */
[----:B------:R-:W-:Y:S02]  /*e380*/  IMNMX R156, R156, R9, PT ;  /* 0x000000099c9c7217 */ /* 0x000fe40003800200 */
.L_x_2341:
[----:B------:R-:W-:Y:S01]  /*e390*/  ISETP.GT.AND P0, PT, R155, RZ, !P1 ;  /* 0x000000ff9b00720c */ /* 0x000fe20004f04270 */
[----:B------:R-:W-:Y:S01]  /*e3a0*/  LDSM.16.MT88.4 R36, [R214+0xd00] ;  /* 0x000d0000d624783b */ /* 0x000fe20000004200 */
[----:B------:R-:W-:Y:S02]  /*e3b0*/  ISETP.NE.AND P1, PT, R20, RZ, PT ;  /* 0x000000ff1400720c */ /* 0x000fe40003f25270 */
        /* <DEDUP_REMOVED lines=20> */
[----:B------:R-:W-:Y:S02]  /*e500*/  ISETP.GT.AND P0, PT, R155, 0x9, !P0 ;  /* 0x000000099b00780c */ /* 0x000fe40004704270 */
[----:B------:R-:W-:Y:S02]  /*e510*/  FMNMX.FTZ R14, R3, R14, !PT ;  /* 0x0000000e030e7209 */ /* 0x000fe40007810000 */
[C---:B------:R-:W-:Y:S02]  /*e520*/  ISETP.LT.OR P0, PT, R156.reuse, 0xa, P0 ;  /* 0x0000000a9c00780c */ /* 0x040fe40000701670 */
[----:B------:R-:W-:Y:S02]  /*e530*/  FMNMX.FTZ R14, R17, R14, !PT ;  /* 0x0000000e110e7209 */ /* 0x000fe40007810000 */
[----:B------:R-:W-:Y:S02]  /*e540*/  FSEL R15, R15, -INF , !P0 ;  /* 0xff8000000f0f7808 */ /* 0x000fe40004000000 */
[----:B------:R-:W-:Y:S02]  /*e550*/  FMNMX.FTZ R14, R197, R14, !PT ;  /* 0x0000000ec50e7209 */ /* 0x000fe40007810000 */
        /* <DEDUP_REMOVED lines=10> */
[----:B------:R-:W-:Y:S02]  /*e600*/  ISETP.NE.AND P1, PT, R4, RZ, PT ;  /* 0x000000ff0400720c */ /* 0x000fe40003f25270 */
[----:B------:R-:W-:Y:S02]  /*e610*/  FMNMX.FTZ R9, R173, R14, !PT ;  /* 0x0000000ead097209 */ /* 0x000fe40007810000 */
[----:B------:R-:W-:Y:S02]  /*e620*/  FMNMX.FTZ R10, R185, R10, !PT ;  /* 0x0000000ab90a7209 */ /* 0x000fe40007810000 */
[----:B------:R-:W-:Y:S02]  /*e630*/  FMNMX.FTZ R4, R170, R9, !PT ;  /* 0x00000009aa047209 */ /* 0x000fe40007810000 */
[----:B------:R-:W-:Y:S02]  /*e640*/  ISETP.LT.OR P0, PT, R156, 0x12, P0 ;  /* 0x000000129c00780c */ /* 0x000fe40000701670 */
[----:B------:R-:W-:Y:S01]  /*e650*/  FMNMX.FTZ R10, R183, R10, !PT ;  /* 0x0000000ab70a7209 */ /* 0x000fe20007810000 */
[----:B------:R-:W1:Y:S01]  /*e660*/  SHFL.BFLY PT, R9, R4, 0x2, 0x1f ;  /* 0x0c401f0004097f89 */ /* 0x000e6200000e0000 */
[----:B------:R-:W-:Y:S02]  /*e670*/  FSEL R193, R27, -INF , !P0 ;  /* 0xff8000001bc17808 */ /* 0x000fe40004000000 */
[----:B------:R-:W-:Y:S02]  /*e680*/  FMNMX.FTZ R27, R179, R10, !PT ;  /* 0x0000000ab31b7209 */ /* 0x000fe40007810000 */
[----:B------:R-:W-:Y:S02]  /*e690*/  FMNMX.FTZ R23, R8, R23, !PT ;  /* 0x0000001708177209 */ /* 0x000fe40007810000 */
[----:B------:R-:W-:Y:S02]  /*e6a0*/  FMNMX.FTZ R27, R176, R27, !PT ;  /* 0x0000001bb01b7209 */ /* 0x000fe40007810000 */
[----:B------:R-:W-:Y:S02]  /*e6b0*/  FMNMX.FTZ R23, R12, R23, !PT ;  /* 0x000000170c177209 */ /* 0x000fe40007810000 */
[----:B------:R-:W-:Y:S02]  /*e6c0*/  FMNMX.FTZ R10, R168, R27, !PT ;  /* 0x0000001ba80a7209 */ /* 0x000fe40007810000 */
[----:B------:R-:W-:Y:S02]  /*e6d0*/  FMNMX.FTZ R23, R6, R23, !PT ;  /* 0x0000001706177209 */ /* 0x000fe40007810000 */
[----:B------:R-:W-:Y:S02]  /*e6e0*/  ISETP.GT.AND P0, PT, R155, 0x18, !P6 ;  /* 0x000000189b00780c */ /* 0x000fe40007704270 */
[----:B------:R-:W-:Y:S02]  /*e6f0*/  FMNMX.FTZ R23, R184, R23, !PT ;  /* 0x00000017b8177209 */ /* 0x000fe40007810000 */
[----:B------:R-:W-:Y:S02]  /*e700*/  ISETP.LT.OR P0, PT, R156, 0x19, P0 ;  /* 0x000000199c00780c */ /* 0x000fe40000701670 */
[----:B------:R-:W-:Y:S02]  /*e710*/  FMNMX.FTZ R23, R192, R23, !PT ;  /* 0x00000017c0177209 */ /* 0x000fe40007810000 */
[----:B------:R-:W-:Y:S02]  /*e720*/  FSEL R191, R30, -INF , !P0 ;  /* 0xff8000001ebf7808 */ /* 0x000fe40004000000 */
[----:B-1----:R-:W-:Y:S02]  /*e730*/  FMNMX.FTZ R9, R4, R9, !PT ;  /* 0x0000000904097209 */ /* 0x002fe40007810000 */
[----:B------:R-:W-:Y:S02]  /*e740*/  FMNMX.FTZ R4, R167, R10, !PT ;  /* 0x0000000aa7047209 */ /* 0x000fe40007810000 */
[----:B------:R-:W-:Y:S01]  /*e750*/  ISETP.GT.AND P0, PT, R155, 0x19, !P5 ;  /* 0x000000199b00780c */ /* 0x000fe20006f04270 */
[----:B------:R-:W1:Y:S01]  /*e760*/  SHFL.BFLY PT, R10, R9, 0x1, 0x1f ;  /* 0x0c201f00090a7f89 */ /* 0x000e6200000e0000 */
[----:B------:R-:W-:Y:S02]  /*e770*/  FMNMX.FTZ R23, R190, R23, !PT ;  /* 0x00000017be177209 */ /* 0x000fe40007810000 */
[----:B------:R-:W-:Y:S02]  /*e780*/  ISETP.LT.OR P0, PT, R156, 0x1a, P0 ;  /* 0x0000001a9c00780c */ /* 0x000fe40000701670 */
[----:B------:R-:W-:Y:S02]  /*e790*/  FMNMX.FTZ R23, R188, R23, !PT ;  /* 0x00000017bc177209 */ /* 0x000fe40007810000 */
[----:B------:R-:W-:Y:S01]  /*e7a0*/  FSEL R41, R31, -INF , !P0 ;  /* 0xff8000001f297808 */ /* 0x000fe20004000000 */
[----:B------:R-:W2:Y:S01]  /*e7b0*/  SHFL.BFLY PT, R149, R4, 0x2, 0x1f ;  /* 0x0c401f0004957f89 */ /* 0x000ea200000e0000 */
        /* <DEDUP_REMOVED lines=8> */
[----:B-1----:R-:W-:Y:S02]  /*e840*/  FMNMX.FTZ R151, R9, R10, !PT ;  /* 0x0000000a09977209 */ /* 0x002fe40007810000 */
[----:B------:R-:W-:Y:S02]  /*e850*/  FMNMX.FTZ R10, R48, R23, !PT ;  /* 0x00000017300a7209 */ /* 0x000fe40007810000 */
[----:B------:R-:W-:Y:S01]  /*e860*/  ISETP.LT.OR P0, PT, R156, 0x22, P0 ;  /* 0x000000229c00780c */ /* 0x000fe20000701670 */
[----:B------:R-:W-:Y:S01]  /*e870*/  FMUL.FTZ R186, R151, c[0x0][0x2d0] ;  /* 0x0000b40097ba7a20 */ /* 0x000fe20000410000 */
[----:B------:R-:W-:Y:S02]  /*e880*/  FMNMX.FTZ R14, R11, R14, !PT ;  /* 0x0000000e0b0e7209 */ /* 0x000fe40007810000 */
[----:B--2---:R-:W-:Y:S02]  /*e890*/  FMNMX.FTZ R149, R4, R149, !PT ;  /* 0x0000009504957209 */ /* 0x004fe40007810000 */
[----:B------:R-:W-:Y:S02]  /*e8a0*/  FMNMX.FTZ R4, R45, R10, !PT ;  /* 0x0000000a2d047209 */ /* 0x000fe40007810000 */
[----:B------:R-:W-:Y:S01]  /*e8b0*/  FSEL R49, R43, -INF , !P0 ;  /* 0xff8000002b317808 */ /* 0x000fe20004000000 */
[----:B------:R-:W1:Y:S01]  /*e8c0*/  SHFL.BFLY PT, R10, R149, 0x1, 0x1f ;  /* 0x0c201f00950a7f89 */ /* 0x000e6200000e0000 */
[----:B------:R-:W-:Y:S02]  /*e8d0*/  ISETP.GT.AND P0, PT, R155, 0x28, !P2 ;  /* 0x000000289b00780c */ /* 0x000fe40005704270 */
[----:B------:R-:W-:Y:S02]  /*e8e0*/  FMNMX.FTZ R14, R15, R14, !PT ;  /* 0x0000000e0f0e7209 */ /* 0x000fe40007810000 */
[----:B------:R-:W-:Y:S03]  /*e8f0*/  ISETP.LT.OR P0, PT, R156, 0x29, P0 ;  /* 0x000000299c00780c */ /* 0x000fe60000701670 */
[----:B------:R-:W2:Y:S01]  /*e900*/  SHFL.BFLY PT, R9, R4, 0x2, 0x1f ;  /* 0x0c401f0004097f89 */ /* 0x000ea200000e0000 */
[----:B------:R-:W-:Y:S02]  /*e910*/  FSEL R46, R46, -INF , !P0 ;  /* 0xff8000002e2e7808 */ /* 0x000fe40004000000 */
[----:B------:R-:W-:Y:S04]  /*e920*/  ISETP.GT.AND P0, PT, R155, 0x29, !P1 ;  /* 0x000000299b00780c */ /* 0x000fe80004f04270 */
[----:B------:R-:W-:Y:S04]  /*e930*/  ISETP.LT.OR P0, PT, R156, 0x2a, P0 ;  /* 0x0000002a9c00780c */ /* 0x000fe80000701670 */
[----:B------:R-:W-:Y:S02]  /*e940*/  FSEL R23, R47, -INF , !P0 ;  /* 0xff8000002f177808 */ /* 0x000fe40004000000 */
[----:B------:R-:W-:Y:S02]  /*e950*/  FSETP.NEU.FTZ.AND P0, PT, R151, -INF , PT ;  /* 0xff8000009700780b */ /* 0x000fe40003f1d000 */
[----:B-1----:R-:W-:Y:S02]  /*e960*/  FMNMX.FTZ R149, R149, R10, !PT ;  /* 0x0000000a95957209 */ /* 0x002fe40007810000 */
[----:B------:R-:W-:Y:S03]  /*e970*/  FSEL R186, R186, RZ, P0 ;  /* 0x000000ffbaba7208 */ /* 0x000fe60000000000 */
[----:B------:R-:W-:Y:S02]  /*e980*/  FMUL.FTZ R180, R149, c[0x0][0x2d0] ;  /* 0x0000b40095b47a20 */ /* 0x000fe40000410000 */
[--C-:B------:R-:W-:Y:S01]  /*e990*/  FFMA.FTZ R155, R3, c[0x0][0x2d0], -R186.reuse ;  /* 0x0000b400039b7a23 */ /* 0x100fe200000108ba */
[----:B--2---:R-:W-:Y:S01]  /*e9a0*/  FMNMX.FTZ R3, R4, R9, !PT ;  /* 0x0000000904037209 */ /* 0x004fe20007810000 */
[--C-:B------:R-:W-:Y:S01]  /*e9b0*/  FFMA.FTZ R156, R5, c[0x0][0x2d0], -R186.reuse ;  /* 0x0000b400059c7a23 */ /* 0x100fe200000108ba */
[----:B------:R-:W-:Y:S01]  /*e9c0*/  FMNMX.FTZ R4, R189, R14, !PT ;  /* 0x0000000ebd047209 */ /* 0x000fe20007810000 */
[--C-:B------:R-:W-:Y:S01]  /*e9d0*/  FFMA.FTZ R154, R17, c[0x0][0x2d0], -R186.reuse ;  /* 0x0000b400119a7a23 */ /* 0x100fe200000108ba */
[----:B------:R-:W-:Y:S01]  /*e9e0*/  FSEL R9, R151, RZ, P0 ;  /* 0x000000ff97097208 */ /* 0x000fe20000000000 */
[----:B------:R-:W1:Y:S01]  /*e9f0*/  SHFL.BFLY PT, R10, R3, 0x1, 0x1f ;  /* 0x0c201f00030a7f89 */ /* 0x000e6200000e0000 */
[----:B------:R-:W-:Y:S01]  /*ea00*/  FMNMX.FTZ R4, R193, R4, !PT ;  /* 0x00000004c1047209 */ /* 0x000fe20007810000 */
[----:B------:R-:W-:Y:S01]  /*ea10*/  FFMA.FTZ R158, R33, c[0x0][0x2d0], -R186 ;  /* 0x0000b400219e7a23 */ /* 0x000fe200000108ba */
[----:B------:R-:W-:Y:S01]  /*ea20*/  FSETP.NEU.FTZ.AND P0, PT, R149, -INF , PT ;  /* 0xff8000009500780b */ /* 0x000fe20003f1d000 */
[----:B------:R-:W-:Y:S01]  /*ea30*/  FADD.FTZ R9, -R9, R150 ;  /* 0x0000009609097221 */ /* 0x000fe20000010100 */
[----:B------:R-:W-:Y:S01]  /*ea40*/  FMNMX.FTZ R4, R191, R4, !PT ;  /* 0x00000004bf047209 */ /* 0x000fe20007810000 */
[----:B------:R-:W-:Y:S01]  /*ea50*/  MUFU.EX2 R156, R156 ;  /* 0x0000009c009c7308 */ /* 0x000fe20000000800 */
[----:B------:R-:W-:Y:S01]  /*ea60*/  FSEL R180, R180, RZ, P0 ;  /* 0x000000ffb4b47208 */ /* 0x000fe20000000000 */
[--C-:B------:R-:W-:Y:S01]  /*ea70*/  FFMA.FTZ R178, R187, c[0x0][0x2d0], -R186.reuse ;  /* 0x0000b400bbb27a23 */ /* 0x100fe200000108ba */
[----:B------:R-:W-:Y:S01]  /*ea80*/  FMNMX.FTZ R4, R41, R4, !PT ;  /* 0x0000000429047209 */ /* 0x000fe20007810000 */
[----:B------:R-:W-:Y:S02]  /*ea90*/  FFMA.FTZ R194, R177, c[0x0][0x2d0], -R186 ;  /* 0x0000b400b1c27a23 */ /* 0x000fe400000108ba */
[--C-:B------:R-:W-:Y:S01]  /*eaa0*/  FFMA.FTZ R152, R7, c[0x0][0x2d0], -R180.reuse ;  /* 0x0000b40007987a23 */ /* 0x100fe200000108b4 */
[----:B------:R-:W-:Y:S01]  /*eab0*/  FMNMX.FTZ R4, R51, R4, !PT ;  /* 0x0000000433047209 */ /* 0x000fe20007810000 */
[--C-:B------:R-:W-:Y:S02]  /*eac0*/  FFMA.FTZ R159, R19, c[0x0][0x2d0], -R180.reuse ;  /* 0x0000b400139f7a23 */ /* 0x100fe400000108b4 */
[--C-:B------:R-:W-:Y:S01]  /*ead0*/  FFMA.FTZ R153, R35, c[0x0][0x2d0], -R180.reuse ;  /* 0x0000b40023997a23 */ /* 0x100fe200000108b4 */
[----:B------:R-:W-:Y:S01]  /*eae0*/  FMNMX.FTZ R7, R49, R4, !PT ;  /* 0x0000000431077209 */ /* 0x000fe20007810000 */
[--C-:B------:R-:W-:Y:S01]  /*eaf0*/  FFMA.FTZ R162, R21, c[0x0][0x2d0], -R180.reuse ;  /* 0x0000b40015a27a23 */ /* 0x100fe200000108b4 */
[----:B------:R-:W2:Y:S01]  /*eb00*/  MUFU.EX2 R158, R158 ;  /* 0x0000009e009e7308 */ /* 0x000ea20000000800 */
[----:B------:R-:W-:Y:S01]  /*eb10*/  FMUL.FTZ R21, R9, c[0x0][0x2d0] ;  /* 0x0000b40009157a20 */ /* 0x000fe20000410000 */
[----:B------:R-:W-:Y:S01]  /*eb20*/  FMNMX.FTZ R4, R46, R7, !PT ;  /* 0x000000072e047209 */ /* 0x000fe20007810000 */
[----:B------:R-:W-:Y:S01]  /*eb30*/  LDSM.16.MT88.4 R32, [R212+0x100] ;  /* 0x00010000d420783b */ /* 0x000fe20000004200 */
[----:B------:R-:W-:Y:S01]  /*eb40*/  FSEL R7, R149, RZ, P0 ;  /* 0x000000ff95077208 */ /* 0x000fe20000000000 */
[--C-:B------:R-:W-:Y:S01]  /*eb50*/  FFMA.FTZ R174, R195, c[0x0][0x2d0], -R180.reuse ;  /* 0x0000b400c3ae7a23 */ /* 0x100fe200000108b4 */
[----:B------:R-:W-:Y:S01]  /*eb60*/  FMNMX.FTZ R5, R23, R4, !PT ;  /* 0x0000000417057209 */ /* 0x000fe20007810000 */
[--C-:B------:R-:W-:Y:S01]  /*eb70*/  FFMA.FTZ R177, R179, c[0x0][0x2d0], -R180.reuse ;  /* 0x0000b400b3b17a23 */ /* 0x100fe200000108b4 */
[----:B-1----:R-:W-:Y:S01]  /*eb80*/  FMNMX.FTZ R3, R3, R10, !PT ;  /* 0x0000000a03037209 */ /* 0x002fe20007810000 */
[--C-:B------:R-:W-:Y:S01]  /*eb90*/  FFMA.FTZ R171, R171, c[0x0][0x2d0], -R180.reuse ;  /* 0x0000b400abab7a23 */ /* 0x100fe200000108b4 */
[----:B------:R-:W-:Y:S01]  /*eba0*/  MUFU.EX2 R155, R155 ;  /* 0x0000009b009b7308 */ /* 0x000fe20000000800 */
[----:B------:R-:W1:Y:S01]  /*ebb0*/  SHFL.BFLY PT, R4, R5, 0x2, 0x1f ;  /* 0x0c401f0005047f89 */ /* 0x000e6200000e0000 */
[C---:B------:R-:W-:Y:S01]  /*ebc0*/  FSETP.NEU.FTZ.AND P0, PT, R3.reuse, -INF , PT ;  /* 0xff8000000300780b */ /* 0x040fe20003f1d000 */
[----:B------:R-:W-:Y:S02]  /*ebd0*/  FMUL.FTZ R47, R3, c[0x0][0x2d0] ;  /* 0x0000b400032f7a20 */ /* 0x000fe40000410000 */
[--C-:B------:R-:W-:Y:S02]  /*ebe0*/  FFMA.FTZ R182, R185, c[0x0][0x2d0], -R180.reuse ;  /* 0x0000b400b9b67a23 */ /* 0x100fe400000108b4 */
[--C-:B------:R-:W-:Y:S01]  /*ebf0*/  FFMA.FTZ R183, R183, c[0x0][0x2d0], -R180.reuse ;  /* 0x0000b400b7b77a23 */ /* 0x100fe200000108b4 */
[----:B------:R-:W-:Y:S01]  /*ec00*/  FSEL R47, R47, RZ, P0 ;  /* 0x000000ff2f2f7208 */ /* 0x000fe20000000000 */
[--C-:B------:R-:W-:Y:S01]  /*ec10*/  FFMA.FTZ R176, R176, c[0x0][0x2d0], -R180.reuse ;  /* 0x0000b400b0b07a23 */ /* 0x100fe200000108b4 */
[----:B------:R-:W3:Y:S01]  /*ec20*/  MUFU.EX2 R154, R154 ;  /* 0x0000009a009a7308 */ /* 0x000ee20000000800 */
[----:B------:R-:W-:Y:S02]  /*ec30*/  FFMA.FTZ R168, R168, c[0x0][0x2d0], -R180 ;  /* 0x0000b400a8a87a23 */ /* 0x000fe400000108b4 */
[--C-:B------:R-:W-:Y:S01]  /*ec40*/  FFMA.FTZ R160, R16, c[0x0][0x2d0], -R47.reuse ;  /* 0x0000b40010a07a23 */ /* 0x100fe2000001082f */
[----:B--2---:R-:W-:Y:S01]  /*ec50*/  F2FP.PACK_AB R24, R156, R158 ;  /* 0x0000009e9c18723e */ /* 0x004fe200000000ff */
[----:B------:R-:W-:Y:S01]  /*ec60*/  LDSM.16.MT88.4 R16, [R214+0x100] ;  /* 0x00010000d610783b */ /* 0x000fe20000004200 */
[--C-:B------:R-:W-:Y:S02]  /*ec70*/  FFMA.FTZ R161, R6, c[0x0][0x2d0], -R47.reuse ;  /* 0x0000b40006a17a23 */ /* 0x100fe4000001082f */
[--C-:B------:R-:W-:Y:S02]  /*ec80*/  FFMA.FTZ R157, R8, c[0x0][0x2d0], -R47.reuse ;  /* 0x0000b400089d7a23 */ /* 0x100fe4000001082f */
[----:B------:R-:W-:Y:S01]  /*ec90*/  MUFU.EX2 R153, R153 ;  /* 0x0000009900997308 */ /* 0x000fe20000000800 */
[--C-:B------:R-:W-:Y:S02]  /*eca0*/  FFMA.FTZ R164, R12, c[0x0][0x2d0], -R47.reuse ;  /* 0x0000b4000ca47a23 */ /* 0x100fe4000001082f */
[--C-:B------:R-:W-:Y:S01]  /*ecb0*/  FFMA.FTZ R179, R50, c[0x0][0x2d0], -R47.reuse ;  /* 0x0000b40032b37a23 */ /* 0x100fe2000001082f */
[----:B-1----:R-:W-:Y:S01]  /*ecc0*/  FMNMX.FTZ R5, R5, R4, !PT ;  /* 0x0000000405057209 */ /* 0x002fe20007810000 */
[----:B------:R-:W-:Y:S01]  /*ecd0*/  FADD.FTZ R4, -R7, R148 ;  /* 0x0000009407047221 */ /* 0x000fe20000010100 */
[----:B------:R-:W-:Y:S01]  /*ece0*/  FSEL R7, R3, RZ, P0 ;  /* 0x000000ff03077208 */ /* 0x000fe20000000000 */
[--C-:B------:R-:W-:Y:S02]  /*ecf0*/  FFMA.FTZ R184, R184, c[0x0][0x2d0], -R47.reuse ;  /* 0x0000b400b8b87a23 */ /* 0x100fe4000001082f */
[----:B------:R-:W1:Y:S01]  /*ed00*/  SHFL.BFLY PT, R22, R5, 0x1, 0x1f ;  /* 0x0c201f0005167f89 */ /* 0x000e6200000e0000 */
[----:B------:R-:W-:Y:S01]  /*ed10*/  FMUL.FTZ R20, R4, c[0x0][0x2d0] ;  /* 0x0000b40004147a20 */ /* 0x000fe20000410000 */
[----:B------:R-:W2:Y:S01]  /*ed20*/  MUFU.EX2 R152, R152 ;  /* 0x0000009800987308 */ /* 0x000ea20000000800 */
[----:B------:R-:W-:Y:S01]  /*ed30*/  FADD.FTZ R2, -R7, R2 ;  /* 0x0000000207027221 */ /* 0x000fe20000010100 */
[----:B---3--:R-:W-:Y:S01]  /*ed40*/  F2FP.PACK_AB R26, R154, R155 ;  /* 0x0000009b9a1a723e */ /* 0x008fe200000000ff */
[--C-:B------:R-:W-:Y:S02]  /*ed50*/  FFMA.FTZ R185, R192, c[0x0][0x2d0], -R47.reuse ;  /* 0x0000b400c0b97a23 */ /* 0x100fe4000001082f */
[----:B------:R-:W-:Y:S02]  /*ed60*/  FMUL.FTZ R6, R2, c[0x0][0x2d0] ;  /* 0x0000b40002067a20 */ /* 0x000fe40000410000 */
[--C-:B------:R-:W-:Y:S02]  /*ed70*/  FFMA.FTZ R187, R190, c[0x0][0x2d0], -R47.reuse ;  /* 0x0000b400bebb7a23 */ /* 0x100fe4000001082f */
[--C-:B------:R-:W-:Y:S01]  /*ed80*/  FFMA.FTZ R188, R188, c[0x0][0x2d0], -R47.reuse ;  /* 0x0000b400bcbc7a23 */ /* 0x100fe2000001082f */
[----:B------:R-:W-:Y:S01]  /*ed90*/  MUFU.EX2 R162, R162 ;  /* 0x000000a200a27308 */ /* 0x000fe20000000800 */
[----:B------:R-:W-:Y:S02]  /*eda0*/  FFMA.FTZ R180, R167, c[0x0][0x2d0], -R180 ;  /* 0x0000b400a7b47a23 */ /* 0x000fe400000108b4 */
[--C-:B------:R-:W-:Y:S02]  /*edb0*/  FFMA.FTZ R166, R197, c[0x0][0x2d0], -R186.reuse ;  /* 0x0000b400c5a67a23 */ /* 0x100fe400000108ba */
[--C-:B------:R-:W-:Y:S02]  /*edc0*/  FFMA.FTZ R169, R169, c[0x0][0x2d0], -R186.reuse ;  /* 0x0000b400a9a97a23 */ /* 0x100fe400000108ba */
[--C-:B------:R-:W-:Y:S02]  /*edd0*/  FFMA.FTZ R175, R175, c[0x0][0x2d0], -R186.reuse ;  /* 0x0000b400afaf7a23 */ /* 0x100fe400000108ba */
[--C-:B------:R-:W-:Y:S01]  /*ede0*/  FFMA.FTZ R181, R181, c[0x0][0x2d0], -R186.reuse ;  /* 0x0000b400b5b57a23 */ /* 0x100fe200000108ba */
[----:B------:R-:W3:Y:S01]  /*edf0*/  MUFU.EX2 R159, R159 ;  /* 0x0000009f009f7308 */ /* 0x000ee20000000800 */
[--C-:B------:R-:W-:Y:S01]  /*ee00*/  FFMA.FTZ R173, R173, c[0x0][0x2d0], -R186.reuse ;  /* 0x0000b400adad7a23 */ /* 0x100fe200000108ba */
[----:B-1----:R-:W-:Y:S01]  /*ee10*/  FMNMX.FTZ R22, R22, R5, !PT ;  /* 0x0000000516167209 */ /* 0x002fe20007810000 */
[----:B------:R-:W-:Y:S02]  /*ee20*/  FFMA.FTZ R186, R170, c[0x0][0x2d0], -R186 ;  /* 0x0000b400aaba7a23 */ /* 0x000fe400000108ba */
[--C-:B------:R-:W-:Y:S01]  /*ee30*/  FFMA.FTZ R170, R172, c[0x0][0x2d0], -R47.reuse ;  /* 0x0000b400acaa7a23 */ /* 0x100fe2000001082f */
[C---:B------:R-:W-:Y:S01]  /*ee40*/  FSETP.NEU.FTZ.AND P0, PT, R22.reuse, -INF , PT ;  /* 0xff8000001600780b */ /* 0x040fe20003f1d000 */
[----:B------:R-:W-:Y:S02]  /*ee50*/  FMUL.FTZ R44, R22, c[0x0][0x2d0] ;  /* 0x0000b400162c7a20 */ /* 0x000fe40000410000 */
[--C-:B------:R-:W-:Y:S01]  /*ee60*/  FFMA.FTZ R172, R48, c[0x0][0x2d0], -R47.reuse ;  /* 0x0000b40030ac7a23 */ /* 0x100fe2000001082f */
[----:B------:R-:W-:Y:S01]  /*ee70*/  FSEL R5, R22, RZ, P0 ;  /* 0x000000ff16057208 */ /* 0x000fe20000000000 */
[----:B------:R-:W1:Y:S01]  /*ee80*/  MUFU.EX2 R21, R21 ;  /* 0x0000001500157308 */ /* 0x000e620000000800 */
[----:B------:R-:W-:Y:S01]  /*ee90*/  FSEL R44, R44, RZ, P0 ;  /* 0x000000ff2c2c7208 */ /* 0x000fe20000000000 */
[----:B------:R-:W-:Y:S01]  /*eea0*/  FFMA.FTZ R47, R45, c[0x0][0x2d0], -R47 ;  /* 0x0000b4002d2f7a23 */ /* 0x000fe2000001082f */
[C---:B------:R-:W-:Y:S01]  /*eeb0*/  ISETP.GT.AND P0, PT, R236.reuse, R221, PT ;  /* 0x000000ddec00720c */ /* 0x040fe20003f04270 */
[----:B------:R-:W-:Y:S01]  /*eec0*/  FADD.FTZ R5, -R5, R0 ;  /* 0x0000000005057221 */ /* 0x000fe20000010100 */
[----:B------:R-:W-:Y:S01]  /*eed0*/  IADD3 R236, R236, -0x1, RZ ;  /* 0xffffffffecec7810 */ /* 0x000fe20007ffe0ff */
[--C-:B------:R-:W-:Y:S01]  /*eee0*/  FFMA.FTZ R165, R25, c[0x0][0x2d0], -R44.reuse ;  /* 0x0000b40019a57a23 */ /* 0x100fe2000001082c */
[----:B--2---:R-:W-:Y:S01]  /*eef0*/  F2FP.PACK_AB R25, R152, R153 ;  /* 0x000000999819723e */ /* 0x004fe200000000ff */
[--C-:B------:R-:W-:Y:S02]  /*ef00*/  FFMA.FTZ R150, R13, c[0x0][0x2d0], -R44.reuse ;  /* 0x0000b4000d967a23 */ /* 0x100fe4000001082c */
[----:B------:R-:W2:Y:S01]  /*ef10*/  MUFU.EX2 R20, R20 ;  /* 0x0000001400147308 */ /* 0x000ea20000000800 */
[--C-:B------:R-:W-:Y:S02]  /*ef20*/  FFMA.FTZ R163, R11, c[0x0][0x2d0], -R44.reuse ;  /* 0x0000b4000ba37a23 */ /* 0x100fe4000001082c */
[--C-:B------:R-:W-:Y:S01]  /*ef30*/  FFMA.FTZ R148, R15, c[0x0][0x2d0], -R44.reuse ;  /* 0x0000b4000f947a23 */ /* 0x100fe2000001082c */
[----:B---3--:R-:W-:Y:S01]  /*ef40*/  F2FP.PACK_AB R27, R159, R162 ;  /* 0x000000a29f1b723e */ /* 0x008fe200000000ff */
[----:B------:R-:W-:Y:S02]  /*ef50*/  FMUL.FTZ R0, R5, c[0x0][0x2d0] ;  /* 0x0000b40005007a20 */ /* 0x000fe40000410000 */
[--C-:B------:R-:W-:Y:S02]  /*ef60*/  FFMA.FTZ R195, R49, c[0x0][0x2d0], -R44.reuse ;  /* 0x0000b40031c37a23 */ /* 0x100fe4000001082c */
[--C-:B------:R-:W-:Y:S01]  /*ef70*/  FFMA.FTZ R196, R46, c[0x0][0x2d0], -R44.reuse ;  /* 0x0000b4002ec47a23 */ /* 0x100fe2000001082c */
[----:B------:R3:W4:Y:S01]  /*ef80*/  MUFU.EX2 R2, R6 ;  /* 0x0000000600027308 */ /* 0x0007220000000800 */
[--C-:B------:R-:W-:Y:S02]  /*ef90*/  FFMA.FTZ R189, R189, c[0x0][0x2d0], -R44.reuse ;  /* 0x0000b400bdbd7a23 */ /* 0x100fe4000001082c */
[--C-:B------:R-:W-:Y:S02]  /*efa0*/  FFMA.FTZ R190, R193, c[0x0][0x2d0], -R44.reuse ;  /* 0x0000b400c1be7a23 */ /* 0x100fe4000001082c */
[C---:B-1----:R-:W-:Y:S02]  /*efb0*/  FMUL.FTZ R4, R21.reuse, R144 ;  /* 0x0000009015047220 */ /* 0x042fe40000410000 */
[C---:B------:R-:W-:Y:S02]  /*efc0*/  FMUL.FTZ R5, R21.reuse, R145 ;  /* 0x0000009115057220 */ /* 0x040fe40000410000 */
[C---:B------:R-:W-:Y:S01]  /*efd0*/  FMUL.FTZ R100, R21.reuse, R100 ;  /* 0x0000006415647220 */ /* 0x040fe20000410000 */
[----:B------:R-:W-:Y:S01]  /*efe0*/  MUFU.EX2 R160, R160 ;  /* 0x000000a000a07308 */ /* 0x000fe20000000800 */
[C---:B------:R-:W-:Y:S02]  /*eff0*/  FMUL.FTZ R101, R21.reuse, R101 ;  /* 0x0000006515657220 */ /* 0x040fe40000410000 */
[C---:B------:R-:W-:Y:S02]  /*f000*/  FMUL.FTZ R104, R21.reuse, R104 ;  /* 0x0000006815687220 */ /* 0x040fe40000410000 */
[C---:B--2---:R-:W-:Y:S02]  /*f010*/  FMUL.FTZ R7, R20.reuse, R147 ;  /* 0x0000009314077220 */ /* 0x044fe40000410000 */
[C---:B------:R-:W-:Y:S02]  /*f020*/  FMUL.FTZ R102, R20.reuse, R102 ;  /* 0x0000006614667220 */ /* 0x040fe40000410000 */
[C---:B------:R-:W-:Y:S01]  /*f030*/  FMUL.FTZ R103, R20.reuse, R103 ;  /* 0x0000006714677220 */ /* 0x040fe20000410000 */
[----:B------:R-:W1:Y:S01]  /*f040*/  MUFU.EX2 R157, R157 ;  /* 0x0000009d009d7308 */ /* 0x000e620000000800 */
[----:B------:R-:W-:Y:S02]  /*f050*/  FMUL.FTZ R105, R21, R105 ;  /* 0x0000006915697220 */ /* 0x000fe40000410000 */
[C---:B------:R-:W-:Y:S02]  /*f060*/  FMUL.FTZ R106, R20.reuse, R106 ;  /* 0x0000006a146a7220 */ /* 0x040fe40000410000 */
[C---:B---3--:R-:W-:Y:S02]  /*f070*/  FMUL.FTZ R6, R20.reuse, R146 ;  /* 0x0000009214067220 */ /* 0x048fe40000410000 */
[----:B------:R-:W-:Y:S02]  /*f080*/  FMUL.FTZ R107, R20, R107 ;  /* 0x0000006b146b7220 */ /* 0x000fe40000410000 */
[C---:B----4-:R-:W-:Y:S01]  /*f090*/  FMUL.FTZ R108, R2.reuse, R108 ;  /* 0x0000006c026c7220 */ /* 0x050fe20000410000 */
[----:B------:R-:W-:Y:S01]  /*f0a0*/  MUFU.EX2 R164, R164 ;  /* 0x000000a400a47308 */ /* 0x000fe20000000800 */
[C---:B------:R-:W-:Y:S01]  /*f0b0*/  FMUL.FTZ R109, R2.reuse, R109 ;  /* 0x0000006d026d7220 */ /* 0x040fe20000410000 */
[-C--:B------:R-:W-:Y:S01]  /*f0c0*/  HMMA.16816.F32 R4, R24, R16.reuse, R4 ;  /* 0x000000101804723c */ /* 0x080fe20000001804 */
[C---:B------:R-:W-:Y:S02]  /*f0d0*/  FMUL.FTZ R8, R2.reuse, R140 ;  /* 0x0000008c02087220 */ /* 0x040fe40000410000 */
[C---:B------:R-:W-:Y:S02]  /*f0e0*/  FMUL.FTZ R9, R2.reuse, R141 ;  /* 0x0000008d02097220 */ /* 0x040fe40000410000 */
[C---:B------:R-:W-:Y:S02]  /*f0f0*/  FMUL.FTZ R12, R2.reuse, R136 ;  /* 0x00000088020c7220 */ /* 0x040fe40000410000 */
[C---:B------:R-:W-:Y:S01]  /*f100*/  FMUL.FTZ R13, R2.reuse, R137 ;  /* 0x00000089020d7220 */ /* 0x040fe20000410000 */
[----:B------:R-:W2:Y:S01]  /*f110*/  MUFU.EX2 R161, R161 ;  /* 0x000000a100a17308 */ /* 0x000ea20000000800 */
[C---:B------:R-:W-:Y:S03]  /*f120*/  FMUL.FTZ R112, R2.reuse, R112 ;  /* 0x0000007002707220 */ /* 0x040fe60000410000 */
[----:B-1----:R-:W-:Y:S01]  /*f130*/  F2FP.PACK_AB R28, R157, R160 ;  /* 0x000000a09d1c723e */ /* 0x002fe200000000ff */
        /* <DEDUP_REMOVED lines=9> */
[----:B------:R-:W1:Y:S01]  /*f1d0*/  MUFU.EX2 R150, R150 ;  /* 0x0000009600967308 */ /* 0x000e620000000800 */
[----:B------:R-:W-:Y:S02]  /*f1e0*/  FMUL.FTZ R123, R20, R123 ;  /* 0x0000007b147b7220 */ /* 0x000fe40000410000 */
[C---:B------:R-:W-:Y:S01]  /*f1f0*/  FMUL.FTZ R124, R2.reuse, R124 ;  /* 0x0000007c027c7220 */ /* 0x040fe20000410000 */
        /* <DEDUP_REMOVED lines=12> */
[----:B------:R-:W-:Y:S01]  /*f2c0*/  FMUL.FTZ R56, R2, R56 ;  /* 0x0000003802387220 */ /* 0x000fe20000410000 */
[----:B-1----:R-:W-:Y:S01]  /*f2d0*/  F2FP.PACK_AB R29, R150, R165 ;  /* 0x000000a5961d723e */ /* 0x002fe200000000ff */
[C---:B------:R-:W-:Y:S02]  /*f2e0*/  FMUL.FTZ R57, R2.reuse, R57 ;  /* 0x0000003902397220 */ /* 0x040fe40000410000 */
[C---:B------:R-:W-:Y:S02]  /*f2f0*/  FMUL.FTZ R60, R2.reuse, R60 ;  /* 0x0000003c023c7220 */ /* 0x040fe40000410000 */
[----:B------:R-:W-:Y:S01]  /*f300*/  FMUL.FTZ R61, R2, R61 ;  /* 0x0000003d023d7220 */ /* 0x000fe20000410000 */
[----:B------:R-:W1:Y:S01]  /*f310*/  MUFU.EX2 R0, R0 ;  /* 0x0000000000007308 */ /* 0x000e620000000800 */
[C---:B------:R-:W-:Y:S02]  /*f320*/  FMUL.FTZ R64, R21.reuse, R64 ;  /* 0x0000004015407220 */ /* 0x040fe40000410000 */
[C---:B------:R-:W-:Y:S02]  /*f330*/  FMUL.FTZ R65, R21.reuse, R65 ;  /* 0x0000004115417220 */ /* 0x040fe40000410000 */
[C---:B------:R-:W-:Y:S02]  /*f340*/  FMUL.FTZ R66, R20.reuse, R66 ;  /* 0x0000004214427220 */ /* 0x040fe40000410000 */
[C---:B------:R-:W-:Y:S02]  /*f350*/  FMUL.FTZ R67, R20.reuse, R67 ;  /* 0x0000004314437220 */ /* 0x040fe40000410000 */
[C---:B------:R-:W-:Y:S01]  /*f360*/  FMUL.FTZ R68, R21.reuse, R68 ;  /* 0x0000004415447220 */ /* 0x040fe20000410000 */
[----:B------:R-:W-:Y:S01]  /*f370*/  MUFU.EX2 R193, R47 ;  /* 0x0000002f00c17308 */ /* 0x000fe20000000800 */
[----:B------:R-:W-:Y:S02]  /*f380*/  FMUL.FTZ R69, R21, R69 ;  /* 0x0000004515457220 */ /* 0x000fe40000410000 */
[----:B------:R-:W-:Y:S01]  /*f390*/  FMUL.FTZ R70, R20, R70 ;  /* 0x0000004614467220 */ /* 0x000fe20000410000 */
[----:B--2---:R-:W-:Y:S01]  /*f3a0*/  F2FP.PACK_AB R31, R148, R163 ;  /* 0x000000a3941f723e */ /* 0x004fe200000000ff */
[----:B------:R-:W-:Y:S02]  /*f3b0*/  FMUL.FTZ R71, R20, R71 ;  /* 0x0000004714477220 */ /* 0x000fe40000410000 */
[C---:B------:R-:W-:Y:S02]  /*f3c0*/  FMUL.FTZ R72, R2.reuse, R72 ;  /* 0x0000004802487220 */ /* 0x040fe40000410000 */
[C---:B------:R-:W-:Y:S01]  /*f3d0*/  FMUL.FTZ R73, R2.reuse, R73 ;  /* 0x0000004902497220 */ /* 0x040fe20000410000 */
[----:B------:R2:W-:Y:S01]  /*f3e0*/  MUFU.EX2 R167, R180 ;  /* 0x000000b400a77308 */ /* 0x0005e20000000800 */
[C---:B------:R-:W-:Y:S02]  /*f3f0*/  FMUL.FTZ R76, R2.reuse, R76 ;  /* 0x0000004c024c7220 */ /* 0x040fe40000410000 */
[----:B------:R-:W-:Y:S02]  /*f400*/  FMUL.FTZ R77, R2, R77 ;  /* 0x0000004d024d7220 */ /* 0x000fe40000410000 */
[C---:B-1----:R-:W-:Y:S02]  /*f410*/  FMUL.FTZ R10, R0.reuse, R142 ;  /* 0x0000008e000a7220 */ /* 0x042fe40000410000 */
[C---:B------:R-:W-:Y:S02]  /*f420*/  FMUL.FTZ R11, R0.reuse, R143 ;  /* 0x0000008f000b7220 */ /* 0x040fe40000410000 */
[C---:B------:R-:W-:Y:S01]  /*f430*/  FMUL.FTZ R110, R0.reuse, R110 ;  /* 0x0000006e006e7220 */ /* 0x040fe20000410000 */
[----:B------:R-:W-:Y:S01]  /*f440*/  MUFU.EX2 R166, R166 ;  /* 0x000000a600a67308 */ /* 0x000fe20000000800 */
[C---:B------:R-:W-:Y:S02]  /*f450*/  FMUL.FTZ R111, R0.reuse, R111 ;  /* 0x0000006f006f7220 */ /* 0x040fe40000410000 */
[C---:B------:R-:W-:Y:S01]  /*f460*/  FMUL.FTZ R114, R0.reuse, R114 ;  /* 0x0000007200727220 */ /* 0x040fe20000410000 */
[C---:B------:R-:W-:Y:S01]  /*f470*/  HMMA.16816.F32 R8, R28.reuse, R16, R8 ;  /* 0x000000101c08723c */ /* 0x040fe20000001808 */
[C---:B------:R-:W-:Y:S02]  /*f480*/  FMUL.FTZ R14, R0.reuse, R138 ;  /* 0x0000008a000e7220 */ /* 0x040fe40000410000 */
[C---:B------:R-:W-:Y:S02]  /*f490*/  FMUL.FTZ R15, R0.reuse, R139 ;  /* 0x0000008b000f7220 */ /* 0x040fe40000410000 */
[C---:B------:R-:W-:Y:S01]  /*f4a0*/  FMUL.FTZ R115, R0.reuse, R115 ;  /* 0x0000007300737220 */ /* 0x040fe20000410000 */
[----:B------:R-:W-:Y:S01]  /*f4b0*/  MUFU.EX2 R169, R169 ;  /* 0x000000a900a97308 */ /* 0x000fe20000000800 */
[C---:B------:R-:W-:Y:S02]  /*f4c0*/  FMUL.FTZ R126, R0.reuse, R126 ;  /* 0x0000007e007e7220 */ /* 0x040fe40000410000 */
[----:B------:R-:W-:Y:S01]  /*f4d0*/  FMUL.FTZ R127, R0, R127 ;  /* 0x0000007f007f7220 */ /* 0x000fe20000410000 */
[-C--:B------:R-:W-:Y:S02]  /*f4e0*/  HMMA.16816.F32 R12, R28, R18.reuse, R12 ;  /* 0x000000121c0c723c */ /* 0x080fe4000000180c */
[--C-:B--2---:R-:W-:Y:S02]  /*f4f0*/  FFMA.FTZ R180, R51, c[0x0][0x2d0], -R44.reuse ;  /* 0x0000b40033b47a23 */ /* 0x104fe4000001082c */
[----:B------:R-:W-:Y:S01]  /*f500*/  LDSM.16.MT88.4 R48, [R212+0x1500] ;  /* 0x00150000d430783b */ /* 0x000fe20000004200 */
[C---:B------:R-:W-:Y:S01]  /*f510*/  FMUL.FTZ R16, R2.reuse, R132 ;  /* 0x0000008402107220 */ /* 0x040fe20000410000 */
[----:B------:R-:W-:Y:S01]  /*f520*/  MUFU.EX2 R171, R171 ;  /* 0x000000ab00ab7308 */ /* 0x000fe20000000800 */
[----:B------:R-:W-:Y:S01]  /*f530*/  FMUL.FTZ R17, R2, R133 ;  /* 0x0000008502117220 */ /* 0x000fe20000410000 */
[C---:B------:R-:W-:Y:S01]  /*f540*/  HMMA.16816.F32 R100, R24.reuse, R18, R100 ;  /* 0x000000121864723c */ /* 0x040fe20000001864 */
[C---:B------:R-:W-:Y:S03]  /*f550*/  FMUL.FTZ R58, R0.reuse, R58 ;  /* 0x0000003a003a7220 */ /* 0x040fe60000410000 */
[C---:B------:R-:W-:Y:S02]  /*f560*/  FMUL.FTZ R59, R0.reuse, R59 ;  /* 0x0000003b003b7220 */ /* 0x040fe40000410000 */
[C---:B------:R-:W-:Y:S02]  /*f570*/  FMUL.FTZ R62, R0.reuse, R62 ;  /* 0x0000003e003e7220 */ /* 0x040fe40000410000 */
[-C--:B------:R-:W-:Y:S01]  /*f580*/  HMMA.16816.F32 R104, R24, R32.reuse, R104 ;  /* 0x000000201868723c */ /* 0x080fe20000001868 */
[C---:B------:R-:W-:Y:S01]  /*f590*/  FMUL.FTZ R18, R0.reuse, R134 ;  /* 0x0000008600127220 */ /* 0x040fe20000410000 */
[----:B------:R-:W-:Y:S02]  /*f5a0*/  MUFU.EX2 R174, R174 ;  /* 0x000000ae00ae7308 */ /* 0x000fe40000000800 */
[C---:B------:R-:W-:Y:S02]  /*f5b0*/  FMUL.FTZ R19, R0.reuse, R135 ;  /* 0x0000008700137220 */ /* 0x040fe40000410000 */
[C---:B------:R-:W-:Y:S02]  /*f5c0*/  FMUL.FTZ R63, R0.reuse, R63 ;  /* 0x0000003f003f7220 */ /* 0x040fe40000410000 */
[C---:B------:R-:W-:Y:S01]  /*f5d0*/  HMMA.16816.F32 R108, R28.reuse, R32, R108 ;  /* 0x000000201c6c723c */ /* 0x040fe2000000186c */
[C---:B------:R-:W-:Y:S03]  /*f5e0*/  FMUL.FTZ R74, R0.reuse, R74 ;  /* 0x0000004a004a7220 */ /* 0x040fe60000410000 */
[C---:B------:R-:W-:Y:S01]  /*f5f0*/  FMUL.FTZ R75, R0.reuse, R75 ;  /* 0x0000004b004b7220 */ /* 0x040fe20000410000 */
[----:B------:R-:W-:Y:S01]  /*f600*/  MUFU.EX2 R175, R175 ;  /* 0x000000af00af7308 */ /* 0x000fe20000000800 */
[C---:B------:R-:W-:Y:S02]  /*f610*/  FMUL.FTZ R78, R0.reuse, R78 ;  /* 0x0000004e004e7220 */ /* 0x040fe40000410000 */
[-C--:B------:R-:W-:Y:S01]  /*f620*/  HMMA.16816.F32 R112, R28, R34.reuse, R112 ;  /* 0x000000221c70723c */ /* 0x080fe20000001870 */
[----:B------:R-:W-:Y:S03]  /*f630*/  FMUL.FTZ R79, R0, R79 ;  /* 0x0000004f004f7220 */ /* 0x000fe60000410000 */
[C---:B------:R-:W-:Y:S02]  /*f640*/  FMUL.FTZ R80, R21.reuse, R80 ;  /* 0x0000005015507220 */ /* 0x040fe40000410000 */
[C---:B------:R-:W-:Y:S01]  /*f650*/  FMUL.FTZ R81, R21.reuse, R81 ;  /* 0x0000005115517220 */ /* 0x040fe20000410000 */
[----:B------:R-:W-:Y:S01]  /*f660*/  MUFU.EX2 R178, R178 ;  /* 0x000000b200b27308 */ /* 0x000fe20000000800 */
[C---:B------:R-:W-:Y:S01]  /*f670*/  HMMA.16816.F32 R116, R24.reuse, R34, R116 ;  /* 0x000000221874723c */ /* 0x040fe20000001874 */
[----:B------:R-:W1:Y:S03]  /*f680*/  LDSM.16.MT88.4 R32, [R212+0xd00] ;  /* 0x000d0000d420783b */ /* 0x000e660000004200 */
[C---:B------:R-:W-:Y:S02]  /*f690*/  FMUL.FTZ R82, R20.reuse, R82 ;  /* 0x0000005214527220 */ /* 0x040fe40000410000 */
[C---:B------:R-:W-:Y:S02]  /*f6a0*/  FMUL.FTZ R83, R20.reuse, R83 ;  /* 0x0000005314537220 */ /* 0x040fe40000410000 */
[-C--:B------:R-:W-:Y:S01]  /*f6b0*/  HMMA.16816.F32 R120, R24, R36.reuse, R120 ;  /* 0x000000241878723c */ /* 0x080fe20000001878 */
[C---:B------:R-:W-:Y:S01]  /*f6c0*/  FMUL.FTZ R84, R21.reuse, R84 ;  /* 0x0000005415547220 */ /* 0x040fe20000410000 */
[----:B------:R-:W-:Y:S02]  /*f6d0*/  MUFU.EX2 R182, R182 ;  /* 0x000000b600b67308 */ /* 0x000fe40000000800 */
[----:B------:R-:W-:Y:S02]  /*f6e0*/  FMUL.FTZ R85, R21, R85 ;  /* 0x0000005515557220 */ /* 0x000fe40000410000 */
[C---:B------:R-:W-:Y:S02]  /*f6f0*/  FMUL.FTZ R86, R20.reuse, R86 ;  /* 0x0000005614567220 */ /* 0x040fe40000410000 */
[C---:B------:R-:W-:Y:S01]  /*f700*/  HMMA.16816.F32 R124, R28.reuse, R36, R124 ;  /* 0x000000241c7c723c */ /* 0x040fe2000000187c */
[----:B------:R-:W-:Y:S03]  /*f710*/  FMUL.FTZ R87, R20, R87 ;  /* 0x0000005714577220 */ /* 0x000fe60000410000 */
[C---:B------:R-:W-:Y:S01]  /*f720*/  FMUL.FTZ R88, R2.reuse, R88 ;  /* 0x0000005802587220 */ /* 0x040fe20000410000 */
[----:B------:R-:W-:Y:S01]  /*f730*/  MUFU.EX2 R183, R183 ;  /* 0x000000b700b77308 */ /* 0x000fe20000000800 */
[----:B------:R-:W-:Y:S02]  /*f740*/  FMUL.FTZ R89, R2, R89 ;  /* 0x0000005902597220 */ /* 0x000fe40000410000 */
[-C--:B------:R-:W-:Y:S01]  /*f750*/  HMMA.16816.F32 R16, R28, R38.reuse, R16 ;  /* 0x000000261c10723c */ /* 0x080fe20000001810 */
[C---:B------:R-:W-:Y:S03]  /*f760*/  FMUL.FTZ R90, R0.reuse, R90 ;  /* 0x0000005a005a7220 */ /* 0x040fe60000410000 */
[----:B------:R-:W-:Y:S02]  /*f770*/  FMUL.FTZ R91, R0, R91 ;  /* 0x0000005b005b7220 */ /* 0x000fe40000410000 */
[--C-:B------:R-:W-:Y:S01]  /*f780*/  FFMA.FTZ R192, R191, c[0x0][0x2d0], -R44.reuse ;  /* 0x0000b400bfc07a23 */ /* 0x100fe2000001082c */
[----:B------:R-:W-:Y:S01]  /*f790*/  MUFU.EX2 R184, R184 ;  /* 0x000000b800b87308 */ /* 0x000fe20000000800 */
[C---:B------:R-:W-:Y:S01]  /*f7a0*/  HMMA.16816.F32 R128, R24.reuse, R38, R128 ;  /* 0x000000261880723c */ /* 0x040fe20000001880 */
[----:B------:R-:W2:Y:S03]  /*f7b0*/  LDSM.16.MT88.4 R36, [R214+0x1900] ;  /* 0x00190000d624783b */ /* 0x000ea60000004200 */
[--C-:B------:R-:W-:Y:S02]  /*f7c0*/  FFMA.FTZ R191, R41, c[0x0][0x2d0], -R44.reuse ;  /* 0x0000b40029bf7a23 */ /* 0x100fe4000001082c */
[----:B------:R-:W-:Y:S02]  /*f7d0*/  FFMA.FTZ R44, R23, c[0x0][0x2d0], -R44 ;  /* 0x0000b400172c7a23 */ /* 0x000fe4000001082c */
[C---:B------:R-:W-:Y:S01]  /*f7e0*/  FMUL.FTZ R92, R2.reuse, R92 ;  /* 0x0000005c025c7220 */ /* 0x040fe20000410000 */
[-C--:B-1----:R-:W-:Y:S01]  /*f7f0*/  HMMA.16816.F32 R52, R24, R32.reuse, R52 ;  /* 0x000000201834723c */ /* 0x082fe20000001834 */
[----:B------:R-:W-:Y:S01]  /*f800*/  LDSM.16.MT88.4 R40, [R212+0x500] ;  /* 0x00050000d428783b */ /* 0x000fe20000004200 */
[----:B------:R1:W-:Y:S01]  /*f810*/  MUFU.EX2 R23, R44 ;  /* 0x0000002c00177308 */ /* 0x0003e20000000800 */
[----:B------:R-:W-:Y:S02]  /*f820*/  FMUL.FTZ R93, R2, R93 ;  /* 0x0000005d025d7220 */ /* 0x000fe40000410000 */
[C---:B------:R-:W-:Y:S02]  /*f830*/  FMUL.FTZ R94, R0.reuse, R94 ;  /* 0x0000005e005e7220 */ /* 0x040fe40000410000 */
[----:B------:R-:W-:Y:S01]  /*f840*/  FMUL.FTZ R95, R0, R95 ;  /* 0x0000005f005f7220 */ /* 0x000fe20000410000 */
[C---:B------:R-:W-:Y:S01]  /*f850*/  HMMA.16816.F32 R56, R28.reuse, R32, R56 ;  /* 0x000000201c38723c */ /* 0x040fe20000001838 */
[C---:B------:R-:W-:Y:S03]  /*f860*/  FMUL.FTZ R96, R21.reuse, R96 ;  /* 0x0000006015607220 */ /* 0x040fe60000410000 */
[C---:B------:R-:W-:Y:S01]  /*f870*/  FMUL.FTZ R97, R21.reuse, R97 ;  /* 0x0000006115617220 */ /* 0x040fe20000410000 */
[----:B------:R-:W3:Y:S01]  /*f880*/  MUFU.EX2 R185, R185 ;  /* 0x000000b900b97308 */ /* 0x000ee20000000800 */
[C---:B------:R-:W-:Y:S02]  /*f890*/  FMUL.FTZ R98, R20.reuse, R98 ;  /* 0x0000006214627220 */ /* 0x040fe40000410000 */
[-C--:B------:R-:W-:Y:S01]  /*f8a0*/  HMMA.16816.F32 R60, R28, R34.reuse, R60 ;  /* 0x000000221c3c723c */ /* 0x080fe2000000183c */
[C---:B------:R-:W-:Y:S03]  /*f8b0*/  FMUL.FTZ R99, R20.reuse, R99 ;  /* 0x0000006314637220 */ /* 0x040fe60000410000 */
[----:B------:R-:W-:Y:S02]  /*f8c0*/  FFMA.FTZ R158, R21, R243, R158 ;  /* 0x000000f3159e7223 */ /* 0x000fe4000001009e */
[----:B------:R-:W-:Y:S01]  /*f8d0*/  FFMA.FTZ R153, R20, R241, R153 ;  /* 0x000000f114997223 */ /* 0x000fe20000010099 */
[----:B------:R-:W-:Y:S01]  /*f8e0*/  MUFU.EX2 R187, R187 ;  /* 0x000000bb00bb7308 */ /* 0x000fe20000000800 */
[C---:B------:R-:W-:Y:S01]  /*f8f0*/  HMMA.16816.F32 R64, R24.reuse, R34, R64 ;  /* 0x000000221840723c */ /* 0x040fe20000001840 */
[----:B------:R-:W4:Y:S03]  /*f900*/  LDSM.16.MT88.4 R32, [R212+0x1900] ;  /* 0x00190000d420783b */ /* 0x000f260000004200 */
[----:B------:R-:W-:Y:S01]  /*f910*/  FFMA.FTZ R160, R2, R239, R160 ;  /* 0x000000ef02a07223 */ /* 0x000fe200000100a0 */
[----:B------:R-:W-:Y:S01]  /*f920*/  MOV R2, R3 ;  /* 0x0000000300027202 */ /* 0x000fe20000000f00 */
[----:B------:R-:W-:Y:S01]  /*f930*/  FFMA.FTZ R165, R0, R237, R165 ;  /* 0x000000ed00a57223 */ /* 0x000fe200000100a5 */
[-C--:B------:R-:W-:Y:S01]  /*f940*/  MOV R0, R22.reuse ;  /* 0x0000001600007202 */ /* 0x080fe20000000f00 */
[-C--:B--2---:R-:W-:Y:S01]  /*f950*/  HMMA.16816.F32 R68, R24, R36.reuse, R68 ;  /* 0x000000241844723c */ /* 0x084fe20000001844 */
[----:B-1----:R-:W-:Y:S01]  /*f960*/  LDSM.16.MT88.4 R44, [R214+0x1500] ;  /* 0x00150000d62c783b */ /* 0x002fe20000004200 */
[----:B------:R-:W1:Y:S02]  /*f970*/  MUFU.EX2 R188, R188 ;  /* 0x000000bc00bc7308 */ /* 0x000e640000000800 */
[----:B------:R-:W-:Y:S02]  /*f980*/  FADD.FTZ R158, R156, R158 ;  /* 0x0000009e9c9e7221 */ /* 0x000fe40000010000 */
[----:B------:R-:W-:Y:S01]  /*f990*/  FADD.FTZ R153, R152, R153 ;  /* 0x0000009998997221 */ /* 0x000fe20000010000 */
[----:B------:R-:W-:Y:S01]  /*f9a0*/  MOV R152, R22 ;  /* 0x0000001600987202 */ /* 0x000fe20000000f00 */
[C---:B------:R-:W-:Y:S01]  /*f9b0*/  HMMA.16816.F32 R72, R28.reuse, R36, R72 ;  /* 0x000000241c48723c */ /* 0x040fe20000001848 */
[----:B------:R-:W-:Y:S03]  /*f9c0*/  FADD.FTZ R157, R157, R160 ;  /* 0x000000a09d9d7221 */ /* 0x000fe60000010000 */
[----:B------:R-:W-:Y:S01]  /*f9d0*/  MUFU.EX2 R189, R189 ;  /* 0x000000bd00bd7308 */ /* 0x000fe20000000800 */
[----:B------:R-:W-:Y:S02]  /*f9e0*/  FADD.FTZ R150, R150, R165 ;  /* 0x000000a596967221 */ /* 0x000fe40000010000 */
[----:B------:R-:W-:Y:S01]  /*f9f0*/  FADD.FTZ R155, R155, R158 ;  /* 0x0000009e9b9b7221 */ /* 0x000fe20000010000 */
[-C--:B------:R-:W-:Y:S01]  /*fa00*/  HMMA.16816.F32 R76, R28, R38.reuse, R76 ;  /* 0x000000261c4c723c */ /* 0x080fe2000000184c */
[----:B------:R-:W-:Y:S03]  /*fa10*/  FADD.FTZ R162, R162, R153 ;  /* 0x00000099a2a27221 */ /* 0x000fe60000010000 */
[----:B------:R-:W-:Y:S02]  /*fa20*/  FADD.FTZ R164, R164, R157 ;  /* 0x0000009da4a47221 */ /* 0x000fe40000010000 */
[----:B------:R-:W2:Y:S01]  /*fa30*/  MUFU.EX2 R190, R190 ;  /* 0x000000be00be7308 */ /* 0x000ea20000000800 */
[----:B------:R-:W-:Y:S01]  /*fa40*/  FADD.FTZ R163, R163, R150 ;  /* 0x00000096a3a37221 */ /* 0x000fe20000010000 */
[C---:B------:R-:W-:Y:S01]  /*fa50*/  HMMA.16816.F32 R80, R24.reuse, R38, R80 ;  /* 0x000000261850723c */ /* 0x040fe20000001850 */
[----:B------:R-:W5:Y:S03]  /*fa60*/  LDSM.16.MT88.4 R36, [R214+0x500] ;  /* 0x00050000d624783b */ /* 0x000f660000004200 */
[----:B------:R-:W-:Y:S01]  /*fa70*/  FADD.FTZ R155, R154, R155 ;  /* 0x0000009b9a9b7221 */ /* 0x000fe20000010000 */
[----:B------:R-:W-:Y:S01]  /*fa80*/  MOV R150, R151 ;  /* 0x0000009700967202 */ /* 0x000fe20000000f00 */
[----:B------:R-:W-:Y:S02]  /*fa90*/  FADD.FTZ R162, R159, R162 ;  /* 0x000000a29fa27221 */ /* 0x000fe40000010000 */
[----:B------:R-:W-:Y:S01]  /*faa0*/  MUFU.EX2 R192, R192 ;  /* 0x000000c000c07308 */ /* 0x000fe20000000800 */
[-C--:B----4-:R-:W-:Y:S03]  /*fab0*/  HMMA.16816.F32 R84, R24, R32.reuse, R84 ;  /* 0x000000201854723c */ /* 0x090fe60000001854 */
[----:B------:R-:W-:Y:S02]  /*fac0*/  FADD.FTZ R161, R161, R164 ;  /* 0x000000a4a1a17221 */ /* 0x000fe40000010000 */
[----:B------:R-:W-:Y:S03]  /*fad0*/  FADD.FTZ R148, R148, R163 ;  /* 0x000000a394947221 */ /* 0x000fe60000010000 */
[C---:B------:R-:W-:Y:S01]  /*fae0*/  HMMA.16816.F32 R88, R28.reuse, R32, R88 ;  /* 0x000000201c58723c */ /* 0x040fe20000001858 */
[----:B------:R-:W4:Y:S07]  /*faf0*/  MUFU.EX2 R191, R191 ;  /* 0x000000bf00bf7308 */ /* 0x000f2e0000000800 */
[-C--:B------:R-:W-:Y:S03]  /*fb00*/  HMMA.16816.F32 R92, R28, R34.reuse, R92 ;  /* 0x000000221c5c723c */ /* 0x080fe6000000185c */
[----:B------:R-:W-:Y:S04]  /*fb10*/  MUFU.EX2 R181, R181 ;  /* 0x000000b500b57308 */ /* 0x000fe80000000800 */
[----:B---3--:R-:W-:Y:S01]  /*fb20*/  F2FP.PACK_AB R28, R185, R184 ;  /* 0x000000b8b91c723e */ /* 0x008fe200000000ff */
[----:B------:R-:W-:Y:S01]  /*fb30*/  HMMA.16816.F32 R96, R24, R34, R96 ;  /* 0x000000221860723c */ /* 0x000fe20000001860 */
[----:B-1----:R-:W-:Y:S01]  /*fb40*/  F2FP.PACK_AB R30, R188, R187 ;  /* 0x000000bbbc1e723e */ /* 0x002fe200000000ff */
[----:B------:R-:W1:Y:S02]  /*fb50*/  LDSM.16.MT88.4 R32, [R214+0x1100] ;  /* 0x00110000d620783b */ /* 0x000e640000004200 */
[----:B--2---:R-:W-:Y:S01]  /*fb60*/  F2FP.PACK_AB R29, R190, R189 ;  /* 0x000000bdbe1d723e */ /* 0x004fe200000000ff */
[----:B------:R-:W-:Y:S01]  /*fb70*/  MUFU.EX2 R194, R194 ;  /* 0x000000c200c27308 */ /* 0x000fe20000000800 */
[----:B------:R-:W-:Y:S01]  /*fb80*/  FADD.FTZ R184, R184, R161 ;  /* 0x000000a1b8b87221 */ /* 0x000fe20000010000 */
[----:B------:R-:W-:Y:S01]  /*fb90*/  F2FP.PACK_AB R24, R169, R166 ;  /* 0x000000a6a918723e */ /* 0x000fe200000000ff */
[----:B------:R-:W-:Y:S01]  /*fba0*/  FADD.FTZ R166, R166, R155 ;  /* 0x0000009ba6a67221 */ /* 0x000fe20000010000 */
[----:B------:R-:W-:Y:S03]  /*fbb0*/  F2FP.PACK_AB R25, R174, R171 ;  /* 0x000000abae19723e */ /* 0x000fe600000000ff */
[----:B------:R-:W-:Y:S01]  /*fbc0*/  F2FP.PACK_AB R26, R178, R175 ;  /* 0x000000afb21a723e */ /* 0x000fe200000000ff */
[----:B------:R-:W-:Y:S01]  /*fbd0*/  FADD.FTZ R171, R171, R162 ;  /* 0x000000a2abab7221 */ /* 0x000fe20000010000 */
[----:B------:R-:W-:Y:S01]  /*fbe0*/  F2FP.PACK_AB R27, R183, R182 ;  /* 0x000000b6b71b723e */ /* 0x000fe200000000ff */
[----:B------:R-:W-:Y:S01]  /*fbf0*/  MUFU.EX2 R177, R177 ;  /* 0x000000b100b17308 */ /* 0x000fe20000000800 */
[----:B----4-:R-:W-:Y:S01]  /*fc00*/  F2FP.PACK_AB R31, R191, R192 ;  /* 0x000000c0bf1f723e */ /* 0x010fe200000000ff */
[----:B------:R-:W-:Y:S01]  /*fc10*/  FADD.FTZ R189, R189, R148 ;  /* 0x00000094bdbd7221 */ /* 0x000fe20000010000 */
[----:B------:R-:W-:Y:S01]  /*fc20*/  MOV R148, R149 ;  /* 0x0000009500947202 */ /* 0x000fe20000000f00 */
[----:B------:R-:W-:Y:S02]  /*fc30*/  FADD.FTZ R166, R169, R166 ;  /* 0x000000a6a9a67221 */ /* 0x000fe40000010000 */
[-C--:B-----5:R-:W-:Y:S01]  /*fc40*/  HMMA.16816.F32 R4, R24, R36.reuse, R4 ;  /* 0x000000241804723c */ /* 0x0a0fe20000001804 */
[----:B------:R-:W-:Y:S02]  /*fc50*/  FADD.FTZ R171, R174, R171 ;  /* 0x000000abaeab7221 */ /* 0x000fe40000010000 */
[----:B------:R-:W-:Y:S01]  /*fc60*/  FADD.FTZ R184, R185, R184 ;  /* 0x000000b8b9b87221 */ /* 0x000fe20000010000 */
[----:B------:R-:W-:Y:S01]  /*fc70*/  MUFU.EX2 R176, R176 ;  /* 0x000000b000b07308 */ /* 0x000fe20000000800 */
[----:B------:R-:W-:Y:S02]  /*fc80*/  FADD.FTZ R189, R190, R189 ;  /* 0x000000bdbebd7221 */ /* 0x000fe40000010000 */
[----:B------:R-:W-:Y:S01]  /*fc90*/  FADD.FTZ R175, R175, R166 ;  /* 0x000000a6afaf7221 */ /* 0x000fe20000010000 */
[C---:B------:R-:W-:Y:S01]  /*fca0*/  HMMA.16816.F32 R8, R28.reuse, R36, R8 ;  /* 0x000000241c08723c */ /* 0x040fe20000001808 */
[----:B------:R-:W-:Y:S03]  /*fcb0*/  FADD.FTZ R182, R182, R171 ;  /* 0x000000abb6b67221 */ /* 0x000fe60000010000 */
[----:B------:R-:W-:Y:S02]  /*fcc0*/  FADD.FTZ R187, R187, R184 ;  /* 0x000000b8bbbb7221 */ /* 0x000fe40000010000 */
[----:B------:R-:W-:Y:S01]  /*fcd0*/  MUFU.EX2 R173, R173 ;  /* 0x000000ad00ad7308 */ /* 0x000fe20000000800 */
[----:B------:R-:W-:Y:S01]  /*fce0*/  FADD.FTZ R192, R192, R189 ;  /* 0x000000bdc0c07221 */ /* 0x000fe20000010000 */
[-C--:B------:R-:W-:Y:S01]  /*fcf0*/  HMMA.16816.F32 R12, R28, R38.reuse, R12 ;  /* 0x000000261c0c723c */ /* 0x080fe2000000180c */
[----:B------:R-:W-:Y:S03]  /*fd00*/  FADD.FTZ R178, R178, R175 ;  /* 0x000000afb2b27221 */ /* 0x000fe60000010000 */
[----:B------:R-:W-:Y:S02]  /*fd10*/  FADD.FTZ R182, R183, R182 ;  /* 0x000000b6b7b67221 */ /* 0x000fe40000010000 */
[----:B------:R-:W-:Y:S02]  /*fd20*/  FADD.FTZ R187, R188, R187 ;  /* 0x000000bbbcbb7221 */ /* 0x000fe40000010000 */
[C---:B------:R-:W-:Y:S01]  /*fd30*/  HMMA.16816.F32 R100, R24.reuse, R38, R100 ;  /* 0x000000261864723c */ /* 0x040fe20000001864 */
[----:B------:R-:W2:Y:S01]  /*fd40*/  LDSM.16.MT88.4 R36, [R212+0x1100] ;  /* 0x00110000d424783b */ /* 0x000ea20000004200 */
[----:B------:R-:W-:Y:S02]  /*fd50*/  MUFU.EX2 R186, R186 ;  /* 0x000000ba00ba7308 */ /* 0x000fe40000000800 */
[----:B------:R-:W-:Y:S04]  /*fd60*/  FADD.FTZ R191, R191, R192 ;  /* 0x000000c0bfbf7221 */ /* 0x000fe80000010000 */
[-C--:B------:R-:W-:Y:S04]  /*fd70*/  HMMA.16816.F32 R104, R24, R40.reuse, R104 ;  /* 0x000000281868723c */ /* 0x080fe80000001868 */
[----:B------:R-:W-:Y:S04]  /*fd80*/  MUFU.EX2 R168, R168 ;  /* 0x000000a800a87308 */ /* 0x000fe80000000800 */
[C---:B------:R-:W-:Y:S06]  /*fd90*/  HMMA.16816.F32 R108, R28.reuse, R40, R108 ;  /* 0x000000281c6c723c */ /* 0x040fec000000186c */
[----:B------:R-:W-:Y:S02]  /*fda0*/  MUFU.EX2 R170, R170 ;  /* 0x000000aa00aa7308 */ /* 0x000fe40000000800 */
[-C--:B------:R-:W-:Y:S08]  /*fdb0*/  HMMA.16816.F32 R112, R28, R42.reuse, R112 ;  /* 0x0000002a1c70723c */ /* 0x080ff00000001870 */
[C---:B------:R-:W-:Y:S01]  /*fdc0*/  HMMA.16816.F32 R116, R24.reuse, R42, R116 ;  /* 0x0000002a1874723c */ /* 0x040fe20000001874 */
[----:B------:R-:W3:Y:S01]  /*fdd0*/  LDSM.16.MT88.4 R40, [R214+0x1d00] ;  /* 0x001d0000d628783b */ /* 0x000ee20000004200 */
[----:B------:R-:W4:Y:S06]  /*fde0*/  MUFU.EX2 R179, R179 ;  /* 0x000000b300b37308 */ /* 0x000f2c0000000800 */
[-C--:B-1----:R-:W-:Y:S04]  /*fdf0*/  HMMA.16816.F32 R120, R24, R32.reuse, R120 ;  /* 0x000000201878723c */ /* 0x082fe80000001878 */
[----:B------:R-:W1:Y:S04]  /*fe00*/  MUFU.EX2 R172, R172 ;  /* 0x000000ac00ac7308 */ /* 0x000e680000000800 */
[C---:B------:R-:W-:Y:S06]  /*fe10*/  HMMA.16816.F32 R124, R28.reuse, R32, R124 ;  /* 0x000000201c7c723c */ /* 0x040fec000000187c */
[----:B------:R-:W-:Y:S02]  /*fe20*/  MUFU.EX2 R180, R180 ;  /* 0x000000b400b47308 */ /* 0x000fe40000000800 */
[-C--:B------:R-:W-:Y:S08]  /*fe30*/  HMMA.16816.F32 R16, R28, R34.reuse, R16 ;  /* 0x000000221c10723c */ /* 0x080ff00000001810 */
[C---:B------:R-:W-:Y:S01]  /*fe40*/  HMMA.16816.F32 R128, R24.reuse, R34, R128 ;  /* 0x000000221880723c */ /* 0x040fe20000001880 */
[----:B------:R-:W5:Y:S01]  /*fe50*/  LDSM.16.MT88.4 R32, [R212+0x1d00] ;  /* 0x001d0000d420783b */ /* 0x000f620000004200 */
[----:B------:R-:W1:Y:S06]  /*fe60*/  MUFU.EX2 R195, R195 ;  /* 0x000000c300c37308 */ /* 0x000e6c0000000800 */
[-C--:B--2---:R-:W-:Y:S04]  /*fe70*/  HMMA.16816.F32 R52, R24, R36.reuse, R52 ;  /* 0x000000241834723c */ /* 0x084fe80000001834 */
[----:B------:R-:W2:Y:S04]  /*fe80*/  MUFU.EX2 R196, R196 ;  /* 0x000000c400c47308 */ /* 0x000ea80000000800 */
[C---:B------:R-:W-:Y:S08]  /*fe90*/  HMMA.16816.F32 R56, R28.reuse, R36, R56 ;  /* 0x000000241c38723c */ /* 0x040ff00000001838 */
[-C--:B------:R-:W-:Y:S08]  /*fea0*/  HMMA.16816.F32 R60, R28, R38.reuse, R60 ;  /* 0x000000261c3c723c */ /* 0x080ff0000000183c */
[C---:B------:R-:W-:Y:S01]  /*feb0*/  HMMA.16816.F32 R64, R24.reuse, R38, R64 ;  /* 0x000000261840723c */ /* 0x040fe20000001840 */
[----:B------:R-:W1:Y:S07]  /*fec0*/  LDSM.16.MT88.4 R36, [R214+0x900] ;  /* 0x00090000d624783b */ /* 0x000e6e0000004200 */
[-C--:B---3--:R-:W-:Y:S08]  /*fed0*/  HMMA.16816.F32 R68, R24, R40.reuse, R68 ;  /* 0x000000281844723c */ /* 0x088ff00000001844 */
[C---:B------:R-:W-:Y:S08]  /*fee0*/  HMMA.16816.F32 R72, R28.reuse, R40, R72 ;  /* 0x000000281c48723c */ /* 0x040ff00000001848 */
[-C--:B------:R-:W-:Y:S08]  /*fef0*/  HMMA.16816.F32 R76, R28, R42.reuse, R76 ;  /* 0x0000002a1c4c723c */ /* 0x080ff0000000184c */
[C---:B------:R-:W-:Y:S01]  /*ff00*/  HMMA.16816.F32 R80, R24.reuse, R42, R80 ;  /* 0x0000002a1850723c */ /* 0x040fe20000001850 */
[----:B------:R-:W3:Y:S07]  /*ff10*/  LDSM.16.MT88.4 R40, [R212+0x900] ;  /* 0x00090000d428783b */ /* 0x000eee0000004200 */
[-C--:B-----5:R-:W-:Y:S08]  /*ff20*/  HMMA.16816.F32 R84, R24, R32.reuse, R84 ;  /* 0x000000201854723c */ /* 0x0a0ff00000001854 */
[C---:B------:R-:W-:Y:S08]  /*ff30*/  HMMA.16816.F32 R88, R28.reuse, R32, R88 ;  /* 0x000000201c58723c */ /* 0x040ff00000001858 */
[-C--:B------:R-:W-:Y:S07]  /*ff40*/  HMMA.16816.F32 R92, R28, R34.reuse, R92 ;  /* 0x000000221c5c723c */ /* 0x080fee000000185c */
[----:B----4-:R-:W-:Y:S01]  /*ff50*/  F2FP.PACK_AB R28, R179, R170 ;  /* 0x000000aab31c723e */ /* 0x010fe200000000ff */
[----:B------:R-:W-:Y:S01]  /*ff60*/  HMMA.16816.F32 R96, R24, R34, R96 ;  /* 0x000000221860723c */ /* 0x000fe20000001860 */
[----:B-1----:R-:W-:Y:S01]  /*ff70*/  F2FP.PACK_AB R30, R193, R172 ;  /* 0x000000acc11e723e */ /* 0x002fe200000000ff */
[----:B------:R-:W1:Y:S02]  /*ff80*/  LDSM.16.MT88.4 R32, [R214+0x2100] ;  /* 0x00210000d620783b */ /* 0x000e640000004200 */
[----:B------:R-:W-:Y:S01]  /*ff90*/  F2FP.PACK_AB R29, R195, R180 ;  /* 0x000000b4c31d723e */ /* 0x000fe200000000ff */
[----:B------:R-:W-:Y:S01]  /*ffa0*/  FADD.FTZ R170, R170, R187 ;  /* 0x000000bbaaaa7221 */ /* 0x000fe20000010000 */
[----:B--2---:R-:W-:Y:S01]  /*ffb0*/  F2FP.PACK_AB R31, R23, R196 ;  /* 0x000000c4171f723e */ /* 0x004fe200000000ff */
        /* <DEDUP_REMOVED lines=8> */
[----:B------:R-:W-:Y:S02]  /*10040*/  FADD.FTZ R177, R176, R177 ;  /* 0x000000b1b0b17221 */ /* 0x000fe40000010000 */
[----:B------:R-:W-:Y:S02]  /*10050*/  FADD.FTZ R179, R179, R170 ;  /* 0x000000aab3b37221 */ /* 0x000fe40000010000 */
[----:B------:R-:W-:Y:S02]  /*10060*/  FADD.FTZ R195, R195, R180 ;  /* 0x000000b4c3c37221 */ /* 0x000fe40000010000 */
[-C--:B------:R-:W-:Y:S01]  /*10070*/  HMMA.16816.F32 R144, R24, R36.reuse, R4 ;  /* 0x000000241890723c */ /* 0x080fe20000001804 */
[----:B------:R-:W2:Y:S01]  /*10080*/  LDSM.16.MT88.4 R4, [R212+0x2100] ;  /* 0x00210000d404783b */ /* 0x000ea20000004200 */
[----:B------:R-:W-:Y:S02]  /*10090*/  FADD.FTZ R173, R173, R194 ;  /* 0x000000c2adad7221 */ /* 0x000fe40000010000 */
        /* <DEDUP_REMOVED lines=8> */
[----:B------:R-:W-:Y:S04]  /*10120*/  FADD.FTZ R237, R23, R196 ;  /* 0x000000c417ed7221 */ /* 0x000fe80000010000 */
        /* <DEDUP_REMOVED lines=22> */
.L_x_2324:
[----:B------:R-:W1:Y:S01]  /*10290*/  SHFL.BFLY PT, R2, R243, 0x2, 0x1f ;  /* 0x0c401f00f3027f89 */ /* 0x000e6200000e0000 */
[----:B------:R-:W-:-:S02]  /*102a0*/  MOV R6, RZ ;  /* 0x000000ff00067202 */ /* 0x000fc40000000f00 */
[----:B------:R-:W-:Y:S01]  /*102b0*/  PLOP3.LUT P4, PT, PT, PT, PT, 0x8, 0x0 ;  /* 0x000000000000781c */ /* 0x000fe20003f8e170 */
        /* <DEDUP_REMOVED lines=11> */
[----:B-1----:R-:W-:Y:S02]  /*10370*/  FADD.FTZ R5, R2, R5 ;  /* 0x0000000502057221 */ /* 0x002fe40000010000 */
[----:B--2---:R-:W-:-:S03]  /*10380*/  FADD.FTZ R4, R7, R4 ;  /* 0x0000000407047221 */ /* 0x004fc60000010000 */
[----:B------:R-:W-:Y:S02]  /*10390*/  FSETP.NE.FTZ.AND P3, PT, R5, RZ, PT ;  /* 0x000000ff0500720b */ /* 0x000fe40003f75000 */
[----:B------:R-:W-:Y:S01]  /*103a0*/  MOV R7, RZ ;  /* 0x000000ff00077202 */ /* 0x000fe20000000f00 */
[----:B---3--:R-:W-:Y:S01]  /*103b0*/  FADD.FTZ R0, R0, R9 ;  /* 0x0000000900007221 */ /* 0x008fe20000010000 */
[----:B------:R-:W-:Y:S01]  /*103c0*/  FSETP.NE.FTZ.AND P2, PT, R4, RZ, PT ;  /* 0x000000ff0400720b */ /* 0x000fe20003f55000 */
[----:B----4-:R-:W-:-:S03]  /*103d0*/  FADD.FTZ R2, R8, R11 ;  /* 0x0000000b08027221 */ /* 0x010fc60000010000 */
[----:B------:R-:W-:Y:S02]  /*103e0*/  FSETP.NE.FTZ.AND P0, PT, R0, RZ, PT ;  /* 0x000000ff0000720b */ /* 0x000fe40003f15000 */
[----:B------:R-:W-:Y:S02]  /*103f0*/  MOV R8, RZ ;  /* 0x000000ff00087202 */ /* 0x000fe40000000f00 */
[----:B------:R-:W-:Y:S01]  /*10400*/  FSETP.NE.FTZ.AND P1, PT, R2, RZ, PT ;  /* 0x000000ff0200720b */ /* 0x000fe20003f35000 */
[----:B------:R-:W1:Y:S01]  /*10410*/  @P3 MUFU.RCP R6, R5 ;  /* 0x0000000500063308 */ /* 0x000e620000001000 */
[----:B------:R-:W-:-:S03]  /*10420*/  @P3 MOV R13, 0x3f317218 ;  /* 0x3f317218000d3802 */ /* 0x000fc60000000f00 */
[----:B------:R-:W-:Y:S02]  /*10430*/  @P2 MOV R12, 0x3f317218 ;  /* 0x3f317218000c2802 */ /* 0x000fe40000000f00 */
[----:B------:R-:W-:Y:S02]  /*10440*/  @P3 FMUL.FTZ R13, R13, c[0x0][0x2d0] ;  /* 0x0000b4000d0d3a20 */ /* 0x000fe40000410000 */
[----:B------:R-:W-:Y:S01]  /*10450*/  @P2 MUFU.RCP R7, R4 ;  /* 0x0000000400072308 */ /* 0x000fe20000001000 */
[----:B------:R-:W-:Y:S01]  /*10460*/  @P0 MOV R10, 0x3f317218 ;  /* 0x3f317218000a0802 */ /* 0x000fe20000000f00 */
[----:B------:R-:W-:Y:S02]  /*10470*/  @P2 FMUL.FTZ R12, R12, c[0x0][0x2d0] ;  /* 0x0000b4000c0c2a20 */ /* 0x000fe40000410000 */
[----:B------:R-:W-:Y:S02]  /*10480*/  @P1 MOV R11, 0x3f317218 ;  /* 0x3f317218000b1802 */ /* 0x000fe40000000f00 */
[----:B------:R-:W-:-:S02]  /*10490*/  @P0 FMUL.FTZ R10, R10, c[0x0][0x2d0] ;  /* 0x0000b4000a0a0a20 */ /* 0x000fc40000410000 */
[C---:B-1----:R-:W-:Y:S01]  /*104a0*/  FMUL.FTZ R144, R6.reuse, R144 ;  /* 0x0000009006907220 */ /* 0x042fe20000410000 */
[----:B------:R-:W1:Y:S01]  /*104b0*/  @P3 MUFU.LG2 R5, R5 ;  /* 0x0000000500053308 */ /* 0x000e620000000c00 */
[C---:B------:R-:W-:Y:S02]  /*104c0*/  FMUL.FTZ R145, R6.reuse, R145 ;  /* 0x0000009106917220 */ /* 0x040fe40000410000 */
[C---:B------:R-:W-:Y:S02]  /*104d0*/  FMUL.FTZ R100, R6.reuse, R100 ;  /* 0x0000006406647220 */ /* 0x040fe40000410000 */
[C---:B------:R-:W-:Y:S02]  /*104e0*/  FMUL.FTZ R101, R6.reuse, R101 ;  /* 0x0000006506657220 */ /* 0x040fe40000410000 */
[C---:B------:R-:W-:Y:S01]  /*104f0*/  FMUL.FTZ R104, R6.reuse, R104 ;  /* 0x0000006806687220 */ /* 0x040fe20000410000 */
[----:B------:R-:W2:Y:S01]  /*10500*/  @P2 MUFU.LG2 R4, R4 ;  /* 0x0000000400042308 */ /* 0x000ea20000000c00 */
[----:B------:R-:W-:-:S02]  /*10510*/  FMUL.FTZ R105, R6, R105 ;  /* 0x0000006906697220 */ /* 0x000fc40000410000 */
[C---:B------:R-:W-:Y:S02]  /*10520*/  FMUL.FTZ R116, R6.reuse, R116 ;  /* 0x0000007406747220 */ /* 0x040fe40000410000 */
[C---:B------:R-:W-:Y:S02]  /*10530*/  FMUL.FTZ R117, R6.reuse, R117 ;  /* 0x0000007506757220 */ /* 0x040fe40000410000 */
[C---:B------:R-:W-:Y:S01]  /*10540*/  FMUL.FTZ R120, R6.reuse, R120 ;  /* 0x0000007806787220 */ /* 0x040fe20000410000 */
[----:B------:R-:W3:Y:S01]  /*10550*/  @P1 MUFU.LG2 R9, R2 ;  /* 0x0000000200091308 */ /* 0x000ee20000000c00 */
[C---:B------:R-:W-:Y:S02]  /*10560*/  FMUL.FTZ R121, R6.reuse, R121 ;  /* 0x0000007906797220 */ /* 0x040fe40000410000 */
[C---:B------:R-:W-:Y:S02]  /*10570*/  FMUL.FTZ R128, R6.reuse, R128 ;  /* 0x0000008006807220 */ /* 0x040fe40000410000 */
[----:B------:R-:W-:-:S02]  /*10580*/  FMUL.FTZ R129, R6, R129 ;  /* 0x0000008106817220 */ /* 0x000fc40000410000 */
[C---:B------:R-:W-:Y:S01]  /*10590*/  FMUL.FTZ R52, R6.reuse, R52 ;  /* 0x0000003406347220 */ /* 0x040fe20000410000 */
[----:B------:R4:W-:Y:S01]  /*105a0*/  @P1 MUFU.RCP R8, R2 ;  /* 0x0000000200081308 */ /* 0x0009e20000001000 */
[C---:B------:R-:W-:Y:S02]  /*105b0*/  FMUL.FTZ R53, R6.reuse, R53 ;  /* 0x0000003506357220 */ /* 0x040fe40000410000 */
[C---:B------:R-:W-:Y:S02]  /*105c0*/  FMUL.FTZ R64, R6.reuse, R64 ;  /* 0x0000004006407220 */ /* 0x040fe40000410000 */
[C---:B------:R-:W-:Y:S02]  /*105d0*/  FMUL.FTZ R65, R6.reuse, R65 ;  /* 0x0000004106417220 */ /* 0x040fe40000410000 */
[C---:B------:R-:W-:Y:S02]  /*105e0*/  FMUL.FTZ R68, R6.reuse, R68 ;  /* 0x0000004406447220 */ /* 0x040fe40000410000 */
[----:B------:R-:W-:-:S02]  /*105f0*/  FMUL.FTZ R69, R6, R69 ;  /* 0x0000004506457220 */ /* 0x000fc40000410000 */
[C---:B------:R-:W-:Y:S02]  /*10600*/  FMUL.FTZ R80, R6.reuse, R80 ;  /* 0x0000005006507220 */ /* 0x040fe40000410000 */
[C---:B------:R-:W-:Y:S02]  /*10610*/  FMUL.FTZ R81, R6.reuse, R81 ;  /* 0x0000005106517220 */ /* 0x040fe40000410000 */
[C---:B------:R-:W-:Y:S01]  /*10620*/  FMUL.FTZ R84, R6.reuse, R84 ;  /* 0x0000005406547220 */ /* 0x040fe20000410000 */
[----:B----4-:R-:W-:Y:S01]  /*10630*/  MOV R2, 0xff800000 ;  /* 0xff80000000027802 */ /* 0x010fe20000000f00 */
[C---:B------:R-:W-:Y:S02]  /*10640*/  FMUL.FTZ R85, R6.reuse, R85 ;  /* 0x0000005506557220 */ /* 0x040fe40000410000 */
[C---:B------:R-:W-:Y:S02]  /*10650*/  FMUL.FTZ R96, R6.reuse, R96 ;  /* 0x0000006006607220 */ /* 0x040fe40000410000 */
[----:B------:R-:W-:Y:S01]  /*10660*/  FMUL.FTZ R97, R6, R97 ;  /* 0x0000006106617220 */ /* 0x000fe20000410000 */
[----:B------:R-:W-:Y:S01]  /*10670*/  MOV R6, RZ ;  /* 0x000000ff00067202 */ /* 0x000fe20000000f00 */
[----:B-1----:R-:W-:-:S02]  /*10680*/  @P3 FMUL.FTZ R14, R5, 0.69314718246459960938 ;  /* 0x3f317218050e3820 */ /* 0x002fc40000410000 */
[----:B--2---:R-:W-:Y:S02]  /*10690*/  @P2 FMUL.FTZ R4, R4, 0.69314718246459960938 ;  /* 0x3f31721804042820 */ /* 0x004fe40000410000 */
[----:B---3--:R-:W-:Y:S01]  /*106a0*/  @P1 FMUL.FTZ R16, R9, 0.69314718246459960938 ;  /* 0x3f31721809101820 */ /* 0x008fe20000410000 */
[----:B------:R-:W-:Y:S01]  /*106b0*/  @P0 MUFU.RCP R6, R0 ;  /* 0x0000000000060308 */ /* 0x000fe20000001000 */
[----:B------:R-:W-:Y:S02]  /*106c0*/  @P1 FMUL.FTZ R11, R11, c[0x0][0x2d0] ;  /* 0x0000b4000b0b1a20 */ /* 0x000fe40000410000 */
        /* <DEDUP_REMOVED lines=12> */
[----:B-1----:R-:W-:Y:S02]  /*10790*/  @P0 FMUL.FTZ R5, R0, 0.69314718246459960938 ;  /* 0x3f31721800050820 */ /* 0x002fe40000410000 */
        /* <DEDUP_REMOVED lines=13> */
[----:B------:R-:W-:Y:S01]  /*10870*/  MOV R7, 0xff800000 ;  /* 0xff80000000077802 */ /* 0x000fe20000000f00 */
        /* <DEDUP_REMOVED lines=50> */
[----:B------:R-:W-:Y:S02]  /*10ba0*/  @P3 FFMA.FTZ R2, R13, R151, R14 ;  /* 0x000000970d023223 */ /* 0x000fe4000001000e */
[----:B------:R-:W-:Y:S02]  /*10bb0*/  @P2 FFMA.FTZ R6, R12, R149, R4 ;  /* 0x000000950c062223 */ /* 0x000fe40000010004 */
[----:B------:R-:W-:-:S02]  /*10bc0*/  @P1 FFMA.FTZ R7, R11, R3, R16 ;  /* 0x000000030b071223 */ /* 0x000fc40000010010 */
[----:B------:R-:W-:Y:S02]  /*10bd0*/  @P0 FFMA.FTZ R8, R10, R152, R5 ;  /* 0x000000980a080223 */ /* 0x000fe40000010005 */
.L_x_2260:
[----:B------:R-:W-:Y:S05]  /*10be0*/  @P4 BRA `(.L_x_2346) ;  /* 0x00001ab000004947 */ /* 0x000fea0003800000 */
[----:B------:R-:W1:Y:S01]  /*10bf0*/  S2R R10, SR_TID.X ;  /* 0x00000000000a7919 */ /* 0x000e620000002100 */
[----:B------:R-:W-:Y:S01]  /*10c00*/  USHF.R.S32.HI UR6, URZ, 0x1f, UR8 ;  /* 0x0000001f3f067899 */ /* 0x000fe20008011408 */
[----:B------:R-:W-:Y:S01]  /*10c10*/  IMAD R16, RZ, RZ, -UR8 ;  /* 0x80000008ff107e24 */ /* 0x000fe2000f8e02ff */
[----:B------:R-:W-:Y:S01]  /*10c20*/  ULDC.64 UR4, c[0x0][0x4d0] ;  /* 0x0001340000047ab9 */ /* 0x000fe20000000a00 */
[----:B------:R-:W2:Y:S01]  /*10c30*/  S2R R9, SR_CTAID.Y ;  /* 0x0000000000097919 */ /* 0x000ea20000002600 */
[----:B------:R-:W-:Y:S01]  /*10c40*/  UIMAD UR7, UR6, UR4, URZ ;  /* 0x00000004060772a4 */ /* 0x000fe2000f8e023f */
[----:B------:R-:W-:Y:S01]  /*10c50*/  IMAD.MOV.U32 R12, RZ, RZ, c[0x0][0x4e8] ;  /* 0x00013a00ff0c7624 */ /* 0x000fe200078e00ff */
[----:B------:R-:W-:Y:S01]  /*10c60*/  UIMAD.WIDE.U32 UR10, UR8, UR4, URZ ;  /* 0x00000004080a72a5 */ /* 0x000fe2000f8e003f */
[----:B------:R-:W3:Y:S01]  /*10c70*/  S2R R22, SR_CTAID.Z ;  /* 0x0000000000167919 */ /* 0x000ee20000002700 */
[----:B------:R-:W-:Y:S01]  /*10c80*/  UIMAD UR5, UR8, UR5, UR7 ;  /* 0x00000005080572a4 */ /* 0x000fe2000f8e0207 */
[----:B------:R-:W-:Y:S02]  /*10c90*/  BSSY B0, `(.L_x_2347) ;  /* 0x00000c1000007945 */ /* 0x000fe40003800000 */
[----:B------:R-:W-:Y:S01]  /*10ca0*/  BAR.SYNC.DEFER_BLOCKING 0x1, 0x80 ;  /* 0x0042000000007b1d */ /* 0x000fe20000010000 */
[----:B------:R-:W-:Y:S01]  /*10cb0*/  UIADD3 UR5, UR11, UR5, URZ ;  /* 0x000000050b057290 */ /* 0x000fe2000fffe03f */
[----:B------:R-:W-:Y:S01]  /*10cc0*/  IMAD.U32 R21, RZ, RZ, UR11 ;  /* 0x0000000bff157e24 */ /* 0x000fe2000f8e00ff */
[----:B------:R-:W-:Y:S01]  /*10cd0*/  ISETP.NE.AND P0, PT, R12, 0x1, PT ;  /* 0x000000010c00780c */ /* 0x000fe20003f05270 */
[----:B------:R-:W-:-:S02]  /*10ce0*/  IMAD.U32 R20, RZ, RZ, UR10 ;  /* 0x0000000aff147e24 */ /* 0x000fc4000f8e00ff */
[----:B------:R-:W4:Y:S01]  /*10cf0*/  S2R R13, SR_CTAID.X ;  /* 0x00000000000d7919 */ /* 0x000f220000002500 */
[----:B------:R-:W-:Y:S01]  /*10d00*/  IMAD.U32 R21, RZ, RZ, UR5 ;  /* 0x00000005ff157e24 */ /* 0x000fe2000f8e00ff */
[----:B------:R-:W-:Y:S01]  /*10d10*/  ULDC.64 UR4, c[0x0][0x438] ;  /* 0x00010e0000047ab9 */ /* 0x000fe20000000a00 */
[----:B------:R-:W-:Y:S01]  /*10d20*/  IMAD R12, R12, c[0x0][0x388], RZ ;  /* 0x0000e2000c0c7a24 */ /* 0x000fe200078e02ff */
[----:B------:R-:W-:Y:S01]  /*10d30*/  UIMAD UR6, UR6, UR4, URZ ;  /* 0x00000004060672a4 */ /* 0x000fe2000f8e023f */
[----:B-1----:R-:W-:Y:S01]  /*10d40*/  SHF.R.S32.HI R5, RZ, 0x1f, R10 ;  /* 0x0000001fff057819 */ /* 0x002fe2000001140a */
[----:B------:R-:W-:Y:S02]  /*10d50*/  UIMAD.WIDE.U32 UR10, UR8, UR4, URZ ;  /* 0x00000004080a72a5 */ /* 0x000fe4000f8e003f */
[----:B------:R-:W-:Y:S01]  /*10d60*/  UIMAD UR4, UR8, UR5, UR6 ;  /* 0x00000005080472a4 */ /* 0x000fe2000f8e0206 */
[CC--:B------:R-:W-:Y:S01]  /*10d70*/  LEA.HI R11, R5.reuse, R10.reuse, RZ, 0x2 ;  /* 0x0000000a050b7211 */ /* 0x0c0fe200078f10ff */
[----:B--2---:R-:W-:Y:S01]  /*10d80*/  IMAD R16, R16, c[0x0][0x550], R9 ;  /* 0x0001540010107a24 */ /* 0x004fe200078e0209 */
[-C--:B------:R-:W-:Y:S01]  /*10d90*/  LEA.HI R5, R5, R10.reuse, RZ, 0x5 ;  /* 0x0000000a05057211 */ /* 0x080fe200078f28ff */
[----:B------:R-:W-:Y:S01]  /*10da0*/  UIADD3 UR4, UR11, UR4, URZ ;  /* 0x000000040b047290 */ /* 0x000fe2000fffe03f */
[----:B------:R-:W-:Y:S01]  /*10db0*/  LOP3.LUT R11, R11, 0xfffffffc, RZ, 0xc0, !PT ;  /* 0xfffffffc0b0b7812 */ /* 0x000fe200078ec0ff */
[----:B------:R-:W-:Y:S01]  /*10dc0*/  IMAD.U32 R15, RZ, RZ, UR11 ;  /* 0x0000000bff0f7e24 */ /* 0x000fe2000f8e00ff */
[----:B------:R-:W-:Y:S01]  /*10dd0*/  LOP3.LUT R3, R5, 0xffffffe0, RZ, 0xc0, !PT ;  /* 0xffffffe005037812 */ /* 0x000fe200078ec0ff */
[----:B---3--:R-:W-:Y:S01]  /*10de0*/  IMAD.WIDE.U32 R20, R22, c[0x0][0x4d8], R20 ;  /* 0x0001360016147a25 */ /* 0x008fe200078e0014 */
[----:B------:R-:W-:-:S02]  /*10df0*/  IADD3 R4, -R11, R10, RZ ;  /* 0x0000000a0b047210 */ /* 0x000fc40007ffe1ff */
[----:B------:R-:W-:Y:S01]  /*10e00*/  SHF.R.S32.HI R17, RZ, 0x5, R5 ;  /* 0x00000005ff117819 */ /* 0x000fe20000011405 */
[----:B------:R-:W-:Y:S01]  /*10e10*/  IMAD.IADD R3, R10, 0x1, -R3 ;  /* 0x000000010a037824 */ /* 0x000fe200078e0a03 */
[----:B------:R-:W-:Y:S01]  /*10e20*/  LEA.HI R0, R4, R4, RZ, 0x1 ;  /* 0x0000000404007211 */ /* 0x000fe200078f08ff */
[----:B------:R-:W-:Y:S01]  /*10e30*/  IMAD.U32 R15, RZ, RZ, UR4 ;  /* 0x00000004ff0f7e24 */ /* 0x000fe2000f8e00ff */
[----:B------:R-:W-:Y:S02]  /*10e40*/  SHF.R.S32.HI R10, RZ, 0x1f, R5 ;  /* 0x0000001fff0a7819 */ /* 0x000fe40000011405 */
[----:B------:R-:W-:Y:S02]  /*10e50*/  LOP3.LUT R9, R0, 0x1ffffffe, RZ, 0xc0, !PT ;  /* 0x1ffffffe00097812 */ /* 0x000fe400078ec0ff */
[----:B------:R-:W-:Y:S02]  /*10e60*/  LEA.HI R10, R10, R17, RZ, 0x2 ;  /* 0x000000110a0a7211 */ /* 0x000fe400078f10ff */
[----:B------:R-:W-:Y:S01]  /*10e70*/  SHF.R.S32.HI R5, RZ, 0x1f, R22 ;  /* 0x0000001fff057819 */ /* 0x000fe20000011416 */
[----:B------:R-:W-:Y:S01]  /*10e80*/  IMAD.IADD R4, R4, 0x1, -R9 ;  /* 0x0000000104047824 */ /* 0x000fe200078e0a09 */
[----:B------:R-:W-:-:S02]  /*10e90*/  SHF.L.U32 R9, R0, 0x5, RZ ;  /* 0x0000000500097819 */ /* 0x000fc400000006ff */
[----:B------:R-:W-:Y:S01]  /*10ea0*/  SHF.R.S32.HI R0, RZ, 0x1f, R3 ;  /* 0x0000001fff007819 */ /* 0x000fe20000011403 */
[C---:B------:R-:W-:Y:S01]  /*10eb0*/  IMAD R11, R5.reuse, c[0x0][0x4d8], RZ ;  /* 0x00013600050b7a24 */ /* 0x040fe200078e02ff */
[----:B------:R-:W-:Y:S01]  /*10ec0*/  LOP3.LUT R10, R10, 0xffffffc, RZ, 0xc0, !PT ;  /* 0x0ffffffc0a0a7812 */ /* 0x000fe200078ec0ff */
[----:B------:R-:W-:Y:S01]  /*10ed0*/  IMAD R5, R5, c[0x0][0x440], RZ ;  /* 0x0001100005057a24 */ /* 0x000fe200078e02ff */
[----:B------:R-:W-:Y:S01]  /*10ee0*/  LEA.HI R0, R0, R3, RZ, 0x2 ;  /* 0x0000000300007211 */ /* 0x000fe200078f10ff */
[C---:B------:R-:W-:Y:S01]  /*10ef0*/  IMAD R11, R22.reuse, c[0x0][0x4dc], R11 ;  /* 0x00013700160b7a24 */ /* 0x040fe200078e020b */
[----:B------:R-:W-:Y:S01]  /*10f00*/  LOP3.LUT R9, R9, 0xffffffc0, RZ, 0xc0, !PT ;  /* 0xffffffc009097812 */ /* 0x000fe200078ec0ff */
[----:B------:R-:W-:Y:S01]  /*10f10*/  IMAD.IADD R17, R17, 0x1, -R10 ;  /* 0x0000000111117824 */ /* 0x000fe200078e0a0a */
[----:B------:R-:W-:Y:S01]  /*10f20*/  SHF.R.S32.HI R10, RZ, 0x2, R0 ;  /* 0x00000002ff0a7819 */ /* 0x000fe20000011400 */
[----:B------:R-:W-:Y:S01]  /*10f30*/  IMAD R5, R22, c[0x0][0x444], R5 ;  /* 0x0001110016057a24 */ /* 0x000fe200078e0205 */
[----:B------:R-:W-:Y:S01]  /*10f40*/  MOV R14, UR10 ;  /* 0x0000000a000e7c02 */ /* 0x000fe20008000f00 */
[----:B------:R-:W-:Y:S01]  /*10f50*/  IMAD R9, R4, 0x8, R9 ;  /* 0x0000000804097824 */ /* 0x000fe200078e0209 */
[----:B------:R-:W-:Y:S01]  /*10f60*/  IADD3 R21, R21, R11, RZ ;  /* 0x0000000b15157210 */ /* 0x000fe20007ffe0ff */
[----:B------:R-:W-:Y:S01]  /*10f70*/  IMAD R10, R17, 0x10, R10 ;  /* 0x00000010110a7824 */ /* 0x000fe200078e020a */
[----:B------:R-:W-:Y:S01]  /*10f80*/  SHF.R.S32.HI R11, RZ, 0x1f, R16 ;  /* 0x0000001fff0b7819 */ /* 0x000fe20000011410 */
[----:B------:R-:W-:Y:S01]  /*10f90*/  IMAD.WIDE.U32 R22, R22, c[0x0][0x440], R14 ;  /* 0x0001100016167a25 */ /* 0x000fe200078e000e */
[----:B------:R-:W-:-:S03]  /*10fa0*/  LOP3.LUT R0, R0, 0x7ffffffc, RZ, 0xc0, !PT ;  /* 0x7ffffffc00007812 */ /* 0x000fc600078ec0ff */
        /* <DEDUP_REMOVED lines=11> */
[----:B------:R-:W-:Y:S01]  /*11060*/  IMAD R11, R11, c[0x0][0x4e0], RZ ;  /* 0x000138000b0b7a24 */ /* 0x000fe200078e02ff */
[--C-:B------:R-:W-:Y:S01]  /*11070*/  SHF.R.S32.HI R14, RZ, 0x1f, R4.reuse ;  /* 0x0000001fff0e7819 */ /* 0x100fe20000011404 */
[----:B------:R-:W-:Y:S02]  /*11080*/  IMAD.MOV R9, RZ, RZ, -R4 ;  /* 0x000000ffff097224 */ /* 0x000fe400078e0a04 */
[C---:B------:R-:W-:Y:S02]  /*11090*/  IMAD R15, R16.reuse, c[0x0][0x44c], R15 ;  /* 0x00011300100f7a24 */ /* 0x040fe400078e020f */
[----:B------:R-:W-:-:S04]  /*110a0*/  IMAD.WIDE.U32 R22, R16, c[0x0][0x448], R22 ;  /* 0x0001120010167a25 */ /* 0x000fc800078e0016 */
[C---:B------:R-:W-:Y:S02]  /*110b0*/  IMAD R11, R16.reuse, c[0x0][0x4e4], R11 ;  /* 0x00013900100b7a24 */ /* 0x040fe400078e020b */
[----:B------:R-:W-:Y:S01]  /*110c0*/  IMAD.WIDE.U32 R16, R16, c[0x0][0x4e0], R20 ;  /* 0x0001380010107a25 */ /* 0x000fe200078e0014 */
[----:B------:R-:W-:-:S03]  /*110d0*/  SHF.R.S32.HI R20, RZ, 0x1f, R5 ;  /* 0x0000001fff147819 */ /* 0x000fc60000011405 */
[----:B------:R-:W-:Y:S01]  /*110e0*/  IMAD R9, R9, c[0x0][0x4e8], R18 ;  /* 0x00013a0009097a24 */ /* 0x000fe200078e0212 */
[----:B------:R-:W-:Y:S01]  /*110f0*/  IADD3 R16, P0, R4, R16, RZ ;  /* 0x0000001004107210 */ /* 0x000fe20007f1e0ff */
[----:B------:R-:W-:Y:S02]  /*11100*/  IMAD.IADD R23, R23, 0x1, R15 ;  /* 0x0000000117177824 */ /* 0x000fe400078e020f */
[----:B------:R-:W-:Y:S01]  /*11110*/  IMAD R20, R20, c[0x0][0x430], RZ ;  /* 0x00010c0014147a24 */ /* 0x000fe200078e02ff */
[----:B------:R-:W-:Y:S02]  /*11120*/  SHF.R.S32.HI R4, RZ, 0x1f, R9 ;  /* 0x0000001fff047819 */ /* 0x000fe40000011409 */
[----:B------:R-:W-:Y:S01]  /*11130*/  IADD3.X R17, R14, R17, R11, P0, !PT ;  /* 0x000000110e117210 */ /* 0x000fe200007fe40b */
[----:B------:R-:W-:-:S04]  /*11140*/  IMAD.WIDE.U32 R14, R5, c[0x0][0x430], R22 ;  /* 0x00010c00050e7a25 */ /* 0x000fc800078e0016 */
[----:B------:R-:W-:Y:S02]  /*11150*/  IMAD R4, R4, c[0x0][0x4c8], RZ ;  /* 0x0001320004047a24 */ /* 0x000fe400078e02ff */
[----:B------:R-:W-:-:S04]  /*11160*/  IMAD.WIDE.U32 R16, R9, c[0x0][0x4c8], R16 ;  /* 0x0001320009107a25 */ /* 0x000fc800078e0010 */
[----:B------:R-:W-:Y:S01]  /*11170*/  IMAD R4, R9, c[0x0][0x4cc], R4 ;  /* 0x0001330009047a24 */ /* 0x000fe200078e0204 */
[C---:B------:R-:W-:Y:S01]  /*11180*/  LEA R23, P0, R16.reuse, c[0x0][0x4a8], 0x2 ;  /* 0x00012a0010177a11 */ /* 0x040fe200078010ff */
[C---:B------:R-:W-:Y:S01]  /*11190*/  IMAD R11, R5.reuse, c[0x0][0x434], R20 ;  /* 0x00010d00050b7a24 */ /* 0x040fe200078e0214 */
[----:B------:R-:W-:Y:S01]  /*111a0*/  IADD3 R5, -R5, RZ, RZ ;  /* 0x000000ff05057210 */ /* 0x000fe20007ffe1ff */
[----:B------:R-:W-:Y:S02]  /*111b0*/  IMAD.IADD R9, R17, 0x1, R4 ;  /* 0x0000000111097824 */ /* 0x000fe400078e0204 */
[----:B------:R-:W-:Y:S01]  /*111c0*/  SHFL.IDX PT, R20, R23, RZ, 0x1c1f ;  /* 0x001c1fff17147589 */ /* 0x000fe200000e0000 */
[----:B------:R-:W-:Y:S02]  /*111d0*/  IMAD.IADD R11, R15, 0x1, R11 ;  /* 0x000000010f0b7824 */ /* 0x000fe400078e020b */
[----:B------:R-:W-:Y:S01]  /*111e0*/  LEA.HI.X R22, R16, c[0x0][0x4ac], R9, 0x2, P0 ;  /* 0x00012b0010167a11 */ /* 0x000fe200000f1409 */
[----:B------:R-:W-:Y:S01]  /*111f0*/  IMAD R5, R5, c[0x0][0x4e8], R18 ;  /* 0x00013a0005057a24 */ /* 0x000fe200078e0212 */
[----:B------:R-:W-:Y:S01]  /*11200*/  SHFL.IDX PT, R16, R23, 0x2, 0x1c1f ;  /* 0x005c1f0017107f89 */ /* 0x000fe200000e0000 */
[----:B------:R-:W-:Y:S01]  /*11210*/  IMAD.MOV.U32 R10, RZ, RZ, R14 ;  /* 0x000000ffff0a7224 */ /* 0x000fe200078e000e */
[----:B------:R-:W-:-:S02]  /*11220*/  LOP3.LUT P0, RZ, R3, 0x3, RZ, 0xc0, !PT ;  /* 0x0000000303ff7812 */ /* 0x000fc4000780c0ff */
[----:B------:R-:W1:Y:S01]  /*11230*/  SHFL.IDX PT, R21, R22, RZ, 0x1c1f ;  /* 0x001c1fff16157589 */ /* 0x000e6200000e0000 */
[----:B------:R-:W-:Y:S01]  /*11240*/  IMAD.WIDE.U32 R24, R5, c[0x0][0x428], R10 ;  /* 0x00010a0005187a25 */ /* 0x000fe200078e000a */
[C---:B------:R-:W-:Y:S02]  /*11250*/  IADD3 R11, R13.reuse, 0x8, RZ ;  /* 0x000000080d0b7810 */ /* 0x040fe40007ffe0ff */
[----:B------:R-:W-:Y:S01]  /*11260*/  SHFL.IDX PT, R18, R23, 0x1, 0x1c1f ;  /* 0x003c1f0017127f89 */ /* 0x000fe200000e0000 */
[C---:B------:R-:W-:Y:S02]  /*11270*/  IADD3 R10, R13.reuse, 0x40, RZ ;  /* 0x000000400d0a7810 */ /* 0x040fe40007ffe0ff */
[C---:B------:R-:W-:Y:S01]  /*11280*/  IADD3 R9, R13.reuse, 0x48, RZ ;  /* 0x000000480d097810 */ /* 0x040fe20007ffe0ff */
[----:B------:R-:W2:Y:S01]  /*11290*/  SHFL.IDX PT, R19, R22, 0x1, 0x1c1f ;  /* 0x003c1f0016137f89 */ /* 0x000ea200000e0000 */
[-C--:B------:R-:W-:Y:S02]  /*112a0*/  ISETP.GE.OR P4, PT, R13, R12.reuse, P0 ;  /* 0x0000000c0d00720c */ /* 0x080fe40000786670 */
[-C--:B------:R-:W-:Y:S01]  /*112b0*/  ISETP.GE.OR P3, PT, R11, R12.reuse, P0 ;  /* 0x0000000c0b00720c */ /* 0x080fe20000766670 */
[----:B------:R-:W3:Y:S01]  /*112c0*/  SHFL.IDX PT, R17, R22, 0x2, 0x1c1f ;  /* 0x005c1f0016117f89 */ /* 0x000ee200000e0000 */
[----:B------:R-:W-:-:S02]  /*112d0*/  ISETP.GE.OR P2, PT, R10, R12, P0 ;  /* 0x0000000c0a00720c */ /* 0x000fc40000746670 */
[----:B------:R-:W-:Y:S01]  /*112e0*/  ISETP.GE.OR P0, PT, R9, R12, P0 ;  /* 0x0000000c0900720c */ /* 0x000fe20000706670 */
[----:B------:R-:W-:Y:S01]  /*112f0*/  SHFL.IDX PT, R14, R23, 0x3, 0x1c1f ;  /* 0x007c1f00170e7f89 */ /* 0x000fe200000e0000 */
[----:B------:R-:W-:Y:S02]  /*11300*/  SHF.R.S32.HI R4, RZ, 0x1f, R5 ;  /* 0x0000001fff047819 */ /* 0x000fe40000011405 */
[----:B------:R-:W-:Y:S01]  /*11310*/  IADD3 R3, R3, -R0, RZ ;  /* 0x8000000003037210 */ /* 0x000fe20007ffe0ff */
[----:B------:R-:W4:Y:S01]  /*11320*/  SHFL.IDX PT, R15, R22, 0x3, 0x1c1f ;  /* 0x007c1f00160f7f89 */ /* 0x000f2200000e0000 */
[-C--:B------:R-:W-:Y:S01]  /*11330*/  ISETP.GE.AND P5, PT, R11, R12.reuse, PT ;  /* 0x0000000c0b00720c */ /* 0x080fe20003fa6270 */
[----:B------:R-:W-:Y:S01]  /*11340*/  IMAD R4, R4, c[0x0][0x428], RZ ;  /* 0x00010a0004047a24 */ /* 0x000fe200078e02ff */
[----:B------:R-:W-:Y:S01]  /*11350*/  ISETP.GE.AND P6, PT, R10, R12, PT ;  /* 0x0000000c0a00720c */ /* 0x000fe20003fc6270 */
[----:B-1----:R1:W-:Y:S01]  /*11360*/  @!P4 ST.E [R20.64], R2 ;  /* 0x000000021400c985 */ /* 0x0023e2000c10190c */
[----:B------:R-:W-:-:S02]  /*11370*/  IMAD.SHL.U32 R3, R3, 0x2, RZ ;  /* 0x0000000203037824 */ /* 0x000fc400078e00ff */
[----:B------:R-:W-:Y:S01]  /*11380*/  IMAD R4, R5, c[0x0][0x42c], R4 ;  /* 0x00010b0005047a24 */ /* 0x000fe200078e0204 */
[----:B------:R-:W-:-:S03]  /*11390*/  LEA R5, P1, R24, c[0x0][0x400], 0x2 ;  /* 0x0001000018057a11 */ /* 0x000fc600078210ff */
[----:B------:R-:W-:Y:S01]  /*113a0*/  IMAD.IADD R4, R25, 0x1, R4 ;  /* 0x0000000119047824 */ /* 0x000fe200078e0204 */
[----:B--2---:R2:W-:Y:S04]  /*113b0*/  @!P3 ST.E [R18.64], R6 ;  /* 0x000000061200b985 */ /* 0x0045e8000c10190c */
[----:B---3--:R2:W-:Y:S01]  /*113c0*/  @!P2 ST.E [R16.64], R7 ;  /* 0x000000071000a985 */ /* 0x0085e2000c10190c */
[----:B------:R-:W-:Y:S02]  /*113d0*/  LEA.HI.X R4, R24, c[0x0][0x404], R4, 0x2, P1 ;  /* 0x0001010018047a11 */ /* 0x000fe400008f1404 */
[-C--:B------:R-:W-:Y:S01]  /*113e0*/  ISETP.GE.AND P1, PT, R9, R12.reuse, PT ;  /* 0x0000000c0900720c */ /* 0x080fe20003f26270 */
[----:B------:R2:W3:Y:S04]  /*113f0*/  SHFL.IDX PT, R22, R5, RZ, 0x1c1f ;  /* 0x001c1fff05167589 */ /* 0x0004e800000e0000 */
[----:B----4-:R2:W-:Y:S01]  /*11400*/  @!P0 ST.E [R14.64], R8 ;  /* 0x000000080e008985 */ /* 0x0105e2000c10190c */
[----:B------:R-:W-:-:S03]  /*11410*/  ISETP.GE.AND P0, PT, R13, R12, PT ;  /* 0x0000000c0d00720c */ /* 0x000fc60003f06270 */
[----:B------:R2:W4:Y:S01]  /*11420*/  SHFL.IDX PT, R23, R4, RZ, 0x1c1f ;  /* 0x001c1fff04177589 */ /* 0x00052200000e0000 */
[----:B-1----:R-:W-:-:S09]  /*11430*/  P2R R2, PR, RZ, 0x2 ;  /* 0x00000002ff027803 */ /* 0x002fd20000000000 */
[----:B------:R-:W-:Y:S05]  /*11440*/  @P0 BRA `(.L_x_2348) ;  /* 0x0000045000000947 */ /* 0x000fea0003800000 */
[C---:B------:R-:W-:Y:S02]  /*11450*/  IADD3 R9, R3.reuse, 0x8, RZ ;  /* 0x0000000803097810 */ /* 0x040fe40007ffe0ff */
[C---:B--2---:R-:W-:Y:S02]  /*11460*/  IADD3 R7, R3.reuse, 0x10, RZ ;  /* 0x0000001003077810 */ /* 0x044fe40007ffe0ff */
        /* <DEDUP_REMOVED lines=11> */
[--C-:B---34-:R-:W-:Y:S01]  /*11520*/  @!P2 IMAD.WIDE R10, R3, 0x4, R22.reuse ;  /* 0x00000004030aa825 */ /* 0x118fe200078e0216 */
        /* <DEDUP_REMOVED lines=55> */
.L_x_2348:
[----:B------:R-:W-:Y:S05]  /*118a0*/  BSYNC B0 ;  /* 0x0000000000007941 */ /* 0x000fea0003800000 */
.L_x_2347:
[----:B----4-:R1:W4:Y:S01]  /*118b0*/  SHFL.IDX PT, R13, R4, 0x1, 0x1c1f ;  /* 0x003c1f00040d7f89 */ /* 0x01032200000e0000 */
[----:B------:R-:W-:Y:S03]  /*118c0*/  BSSY B0, `(.L_x_2349) ;  /* 0x0000048000007945 */ /* 0x000fe60003800000 */
[----:B------:R1:W2:Y:S01]  /*118d0*/  SHFL.IDX PT, R12, R5, 0x1, 0x1c1f ;  /* 0x003c1f00050c7f89 */ /* 0x0002a200000e0000 */
[----:B------:R-:W-:Y:S05]  /*118e0*/  @P5 BRA `(.L_x_2350) ;  /* 0x0000045000005947 */ /* 0x000fea0003800000 */
[C---:B------:R-:W-:Y:S02]  /*118f0*/  IADD3 R10, R3.reuse, 0x8, RZ ;  /* 0x00000008030a7810 */ /* 0x040fe40007ffe0ff */
        /* <DEDUP_REMOVED lines=35> */
[----:B----4-:R-:W-:Y:S01]  /*11b30*/  @!P0 LOP3.LUT R11, R0, 0xfffffffe, RZ, 0xc0, !PT ;  /* 0xfffffffe000b8812 */ /* 0x010fe200078ec0ff */
        /* <DEDUP_REMOVED lines=17> */
[----:B----4-:R-:W-:-:S03]  /*11c50*/  @!P4 LOP3.LUT R7, R0, 0xfffffffe, RZ, 0xc0, !PT ;  /* 0xfffffffe0007c812 */ /* 0x010fc600078ec0ff */
[----:B------:R-:W-:Y:S01]  /*11c60*/  @!P1 IMAD.WIDE R16, R19, 0x4, R12 ;  /* 0x0000000413109825 */ /* 0x000fe200078e020c */
[----:B-1----:R-:W-:-:S03]  /*11c70*/  @!P3 LOP3.LUT R9, R18, 0xfffffffe, RZ, 0xc0, !PT ;  /* 0xfffffffe1209b812 */ /* 0x002fc600078ec0ff */
[--C-:B------:R-:W-:Y:S02]  /*11c80*/  @!P4 IMAD.WIDE R6, R7, 0x4, R12.reuse ;  /* 0x000000040706c825 */ /* 0x100fe400078e020c */
[----:B------:R-:W-:Y:S02]  /*11c90*/  @!P0 LEA.HI R14, R14, R14, RZ, 0x1 ;  /* 0x0000000e0e0e8211 */ /* 0x000fe400078f08ff */
[----:B---3--:R-:W-:Y:S01]  /*11ca0*/  @!P2 LOP3.LUT R11, R20, 0xfffffffe, RZ, 0xc0, !PT ;  /* 0xfffffffe140ba812 */ /* 0x008fe200078ec0ff */
        /* <DEDUP_REMOVED lines=9> */
.L_x_2350:
[----:B------:R-:W-:Y:S05]  /*11d40*/  BSYNC B0 ;  /* 0x0000000000007941 */ /* 0x000fea0003800000 */
.L_x_2349:
[----:B-1----:R1:W4:Y:S01]  /*11d50*/  SHFL.IDX PT, R11, R4, 0x2, 0x1c1f ;  /* 0x005c1f00040b7f89 */ /* 0x00232200000e0000 */
[----:B------:R-:W-:Y:S03]  /*11d60*/  BSSY B0, `(.L_x_2351) ;  /* 0x0000048000007945 */ /* 0x000fe60003800000 */
[----:B------:R1:W3:Y:S01]  /*11d70*/  SHFL.IDX PT, R10, R5, 0x2, 0x1c1f ;  /* 0x005c1f00050a7f89 */ /* 0x0002e200000e0000 */
        /* <DEDUP_REMOVED lines=70> */
.L_x_2352:
[----:B------:R-:W-:Y:S05]  /*121e0*/  BSYNC B0 ;  /* 0x0000000000007941 */ /* 0x000fea0003800000 */
.L_x_2351:
        /* <DEDUP_REMOVED lines=23> */
[----:B------:R-:W-:Y:S01]  /*12360*/  @!P3 ST.E.64 [R10.64], R142 ;  /* 0x0000008e0a00b985 */ /* 0x000fe2000c101b0c */
[----:B------:R-:W-:Y:S01]  /*12370*/  IADD3 R18, R3, 0x30, RZ ;  /* 0x0000003003127810 */ /* 0x000fe20007ffe0ff */
[--C-:B------:R-:W-:Y:S01]  /*12380*/  @!P1 IMAD.WIDE R12, R5, 0x4, R8.reuse ;  /* 0x00000004050c9825 */ /* 0x100fe200078e0208 */
[C---:B------:R-:W-:Y:S01]  /*12390*/  IADD3 R17, R3.reuse, 0x38, RZ ;  /* 0x0000003803117810 */ /* 0x040fe20007ffe0ff */
[----:B------:R1:W-:Y:S01]  /*123a0*/  @!P2 ST.E.64 [R6.64], R138 ;  /* 0x0000008a0600a985 */ /* 0x0003e2000c101b0c */
[C---:B------:R-:W-:Y:S01]  /*123b0*/  IADD3 R16, R3.reuse, 0x40, RZ ;  /* 0x0000004003107810 */ /* 0x040fe20007ffe0ff */
[----:B------:R-:W-:Y:S01]  /*123c0*/  @!P0 IMAD.WIDE R4, R4, 0x4, R8 ;  /* 0x0000000404048825 */ /* 0x000fe200078e0208 */
[C---:B------:R-:W-:Y:S01]  /*123d0*/  IADD3 R15, R3.reuse, 0x48, RZ ;  /* 0x00000048030f7810 */ /* 0x040fe20007ffe0ff */
[----:B------:R-:W-:Y:S01]  /*123e0*/  @!P1 ST.E.64 [R12.64], R110 ;  /* 0x0000006e0c009985 */ /* 0x000fe2000c101b0c */
        /* <DEDUP_REMOVED lines=11> */
[----:B------:R-:W-:Y:S02]  /*124a0*/  @!P2 LEA.HI R16, R16, R16, RZ, 0x1 ;  /* 0x000000101010a211 */ /* 0x000fe400078f08ff */
[----:B------:R-:W-:Y:S02]  /*124b0*/  @!P1 LEA.HI R15, R15, R15, RZ, 0x1 ;  /* 0x0000000f0f0f9211 */ /* 0x000fe400078f08ff */
[----:B-1----:R-:W-:-:S02]  /*124c0*/  @!P5 LOP3.LUT R7, R0, 0xfffffffe, RZ, 0xc0, !PT ;  /* 0xfffffffe0007d812 */ /* 0x002fc400078ec0ff */
[----:B------:R-:W-:Y:S02]  /*124d0*/  @!P0 LEA.HI R14, R14, R14, RZ, 0x1 ;  /* 0x0000000e0e0e8211 */ /* 0x000fe400078f08ff */
[----:B------:R-:W-:Y:S01]  /*124e0*/  @!P4 LOP3.LUT R11, R18, 0xfffffffe, RZ, 0xc0, !PT ;  /* 0xfffffffe120bc812 */ /* 0x000fe200078ec0ff */
[--C-:B------:R-:W-:Y:S01]  /*124f0*/  @!P5 IMAD.WIDE R6, R7, 0x4, R8.reuse ;  /* 0x000000040706d825 */ /* 0x100fe200078e0208 */
[----:B------:R-:W-:Y:S02]  /*12500*/  @!P3 LOP3.LUT R17, R17, 0xfffffffe, RZ, 0xc0, !PT ;  /* 0xfffffffe1111b812 */ /* 0x000fe400078ec0ff */
[----:B--2---:R-:W-:Y:S02]  /*12510*/  @!P6 LOP3.LUT R5, R2, 0xfffffffe, RZ, 0xc0, !PT ;  /* 0xfffffffe0205e812 */ /* 0x004fe400078ec0ff */
[----:B------:R-:W-:Y:S02]  /*12520*/  @!P2 LOP3.LUT R13, R16, 0xfffffffe, RZ, 0xc0, !PT ;  /* 0xfffffffe100da812 */ /* 0x000fe400078ec0ff */
[----:B------:R-:W-:Y:S01]  /*12530*/  @!P1 LOP3.LUT R15, R15, 0xfffffffe, RZ, 0xc0, !PT ;  /* 0xfffffffe0f0f9812 */ /* 0x000fe200078ec0ff */
[----:B------:R-:W-:Y:S01]  /*12540*/  @!P6 IMAD.WIDE R4, R5, 0x4, R8 ;  /* 0x000000040504e825 */ /* 0x000fe200078e0208 */
[----:B------:R-:W-:-:S03]  /*12550*/  IADD3 R3, R3, 0x58, RZ ;  /* 0x0000005803037810 */ /* 0x000fc60007ffe0ff */
[--C-:B------:R-:W-:Y:S01]  /*12560*/  @!P2 IMAD.WIDE R12, R13, 0x4, R8.reuse ;  /* 0x000000040d0ca825 */ /* 0x100fe200078e0208 */
[----:B------:R1:W-:Y:S04]  /*12570*/  @!P6 ST.E.64 [R4.64], R126 ;  /* 0x0000007e0400e985 */ /* 0x0003e8000c101b0c */
[----:B------:R2:W-:Y:S01]  /*12580*/  @!P5 ST.E.64 [R6.64], R134 ;  /* 0x000000860600d985 */ /* 0x0005e2000c101b0c */
[----:B-1----:R-:W-:Y:S01]  /*12590*/  @!P0 LOP3.LUT R5, R14, 0xfffffffe, RZ, 0xc0, !PT ;  /* 0xfffffffe0e058812 */ /* 0x002fe200078ec0ff */
[----:B------:R-:W-:-:S04]  /*125a0*/  @!P1 IMAD.WIDE R14, R15, 0x4, R8 ;  /* 0x000000040f0e9825 */ /* 0x000fc800078e0208 */
[----:B--2---:R-:W-:-:S04]  /*125b0*/  @!P4 IMAD.WIDE R6, R11, 0x4, R8 ;  /* 0x000000040b06c825 */ /* 0x004fc800078e0208 */
[--C-:B------:R-:W-:Y:S01]  /*125c0*/  @!P3 IMAD.WIDE R10, R17, 0x4, R8.reuse ;  /* 0x00000004110ab825 */ /* 0x100fe200078e0208 */
[----:B------:R1:W-:Y:S03]  /*125d0*/  @!P4 ST.E.64 [R6.64], R58 ;  /* 0x0000003a0600c985 */ /* 0x0003e6000c101b0c */
[----:B------:R-:W-:Y:S01]  /*125e0*/  @!P0 IMAD.WIDE R4, R5, 0x4, R8 ;  /* 0x0000000405048825 */ /* 0x000fe200078e0208 */
[----:B------:R1:W-:Y:S04]  /*125f0*/  @!P3 ST.E.64 [R10.64], R62 ;  /* 0x0000003e0a00b985 */ /* 0x0003e8000c101b0c */
[----:B------:R1:W-:Y:S04]  /*12600*/  @!P2 ST.E.64 [R12.64], R74 ;  /* 0x0000004a0c00a985 */ /* 0x0003e8000c101b0c */
        /* <DEDUP_REMOVED lines=9> */
.L_x_2346:
        /* <DEDUP_REMOVED lines=50> */
.L_x_2269:
[----:B------:R-:W-:Y:S01]  /*129c0*/  IMAD.MOV.U32 R5, RZ, RZ, 0x1 ;  /* 0x00000001ff057424 */ /* 0x000fe200078e00ff */
[----:B-1----:R-:W-:Y:S02]  /*129d0*/  MOV R6, 0x1c1f ;  /* 0x00001c1f00067802 */ /* 0x002fe40000000f00 */
[----:B------:R-:W-:Y:S02]  /*129e0*/  MOV R4, 0x12a00 ;  /* 0x00012a0000047802 */ /* 0x000fe40000000f00 */
[----:B------:R-:W-:Y:S05]  /*129f0*/  CALL.REL.NOINC `($__internal_35_$__cuda_sm70_shflsync_idx_p) ;  /* 0x0000028000007944 */ /* 0x000fea0003c00000 */
[----:B--2---:R-:W-:Y:S01]  /*12a00*/  IMAD.MOV.U32 R13, RZ, RZ, R5 ;  /* 0x000000ffff0d7224 */ /* 0x004fe200078e0005 */
[----:B------:R-:W-:Y:S01]  /*12a10*/  MOV R5, 0x1 ;  /* 0x0000000100057802 */ /* 0x000fe20000000f00 */
[----:B-1----:R-:W-:Y:S01]  /*12a20*/  IMAD.MOV.U32 R8, RZ, RZ, R9 ;  /* 0x000000ffff087224 */ /* 0x002fe200078e0009 */
[----:B------:R-:W-:Y:S02]  /*12a30*/  MOV R6, 0x1c1f ;  /* 0x00001c1f00067802 */ /* 0x000fe40000000f00 */
[----:B------:R-:W-:Y:S02]  /*12a40*/  MOV R4, 0x12a60 ;  /* 0x00012a6000047802 */ /* 0x000fe40000000f00 */
[----:B------:R-:W-:Y:S05]  /*12a50*/  CALL.REL.NOINC `($__internal_35_$__cuda_sm70_shflsync_idx_p) ;  /* 0x0000022000007944 */ /* 0x000fea0003c00000 */
[----:B-12---:R-:W-:Y:S05]  /*12a60*/  BRA `(.L_x_2353) ;  /* 0xfffef8c000007947 */ /* 0x006fea000383ffff */
.L_x_2296:
[----:B----4-:R-:W-:Y:S01]  /*12a70*/  MOV R6, 0x1c1f ;  /* 0x00001c1f00067802 */ /* 0x010fe20000000f00 */
[----:B------:R-:W-:Y:S01]  /*12a80*/  IMAD.MOV.U32 R5, RZ, RZ, 0x1 ;  /* 0x00000001ff057424 */ /* 0x000fe200078e00ff */
[----:B------:R-:W-:Y:S02]  /*12a90*/  MOV R4, 0x12ab0 ;  /* 0x00012ab000047802 */ /* 0x000fe40000000f00 */
[----:B-123--:R-:W-:Y:S05]  /*12aa0*/  CALL.REL.NOINC `($__internal_35_$__cuda_sm70_shflsync_idx_p) ;  /* 0x000001d000007944 */ /* 0x00efea0003c00000 */
[----:B-1----:R-:W-:Y:S01]  /*12ab0*/  MOV R6, 0x1c1f ;  /* 0x00001c1f00067802 */ /* 0x002fe20000000f00 */
[----:B--2---:R-:W-:Y:S01]  /*12ac0*/  IMAD.MOV.U32 R14, RZ, RZ, R5 ;  /* 0x000000ffff0e7224 */ /* 0x004fe200078e0005 */
[----:B------:R-:W-:Y:S01]  /*12ad0*/  MOV R5, 0x1 ;  /* 0x0000000100057802 */ /* 0x000fe20000000f00 */
[----:B------:R-:W-:Y:S01]  /*12ae0*/  IMAD.MOV.U32 R8, RZ, RZ, R3 ;  /* 0x000000ffff087224 */ /* 0x000fe200078e0003 */
[----:B------:R-:W-:Y:S02]  /*12af0*/  MOV R4, 0x12b10 ;  /* 0x00012b1000047802 */ /* 0x000fe40000000f00 */
[----:B------:R-:W-:Y:S05]  /*12b00*/  CALL.REL.NOINC `($__internal_35_$__cuda_sm70_shflsync_idx_p) ;  /* 0x0000017000007944 */ /* 0x000fea0003c00000 */
[----:B-12---:R-:W-:-:S05]  /*12b10*/  BRA `(.L_x_2354) ;  /* 0xffff324000007947 */ /* 0x006fca000383ffff */
.L_x_2321:
[----:B------:R-:W-:Y:S01]  /*12b20*/  MOV R6, 0x1c1f ;  /* 0x00001c1f00067802 */ /* 0x000fe20000000f00 */
[----:B----4-:R-:W-:Y:S01]  /*12b30*/  IMAD.MOV.U32 R5, RZ, RZ, 0x1 ;  /* 0x00000001ff057424 */ /* 0x010fe200078e00ff */
        /* <DEDUP_REMOVED lines=9> */
.L_x_2327:
[----:B------:R-:W-:Y:S01]  /*12bd0*/  MOV R6, 0x1c1f ;  /* 0x00001c1f00067802 */ /* 0x000fe20000000f00 */
[----:B--2---:R-:W-:Y:S01]  /*12be0*/  IMAD.MOV.U32 R5, RZ, RZ, 0x1 ;  /* 0x00000001ff057424 */ /* 0x004fe200078e00ff */
[----:B------:R-:W-:Y:S02]  /*12bf0*/  MOV R4, 0x12c10 ;  /* 0x00012c1000047802 */ /* 0x000fe40000000f00 */
[----:B-1-3--:R-:W-:Y:S05]  /*12c00*/  CALL.REL.NOINC `($__internal_35_$__cuda_sm70_shflsync_idx_p) ;  /* 0x0000007000007944 */ /* 0x00afea0003c00000 */
[----:B-1----:R-:W-:Y:S01]  /*12c10*/  MOV R6, 0x1c1f ;  /* 0x00001c1f00067802 */ /* 0x002fe20000000f00 */
[----:B--2---:R-:W-:Y:S01]  /*12c20*/  IMAD.MOV.U32 R12, RZ, RZ, R5 ;  /* 0x000000ffff0c7224 */ /* 0x004fe200078e0005 */
[----:B------:R-:W-:Y:S01]  /*12c30*/  MOV R5, 0x1 ;  /* 0x0000000100057802 */ /* 0x000fe20000000f00 */
[----:B------:R-:W-:Y:S01]  /*12c40*/  IMAD.MOV.U32 R8, RZ, RZ, R9 ;  /* 0x000000ffff087224 */ /* 0x000fe200078e0009 */
[----:B------:R-:W-:Y:S02]  /*12c50*/  MOV R4, 0x12c70 ;  /* 0x00012c7000047802 */ /* 0x000fe40000000f00 */
[----:B------:R-:W-:Y:S05]  /*12c60*/  CALL.REL.NOINC `($__internal_35_$__cuda_sm70_shflsync_idx_p) ;  /* 0x0000001000007944 */ /* 0x000fea0003c00000 */
[----:B-12---:R-:W-:-:S05]  /*12c70*/  BRA `(.L_x_2356) ;  /* 0xffff9b7000007947 */ /* 0x006fca000383ffff */
        .weak           $__internal_35_$__cuda_sm70_shflsync_idx_p
        .type           $__internal_35_$__cuda_sm70_shflsync_idx_p,@function
        .size           $__internal_35_$__cuda_sm70_shflsync_idx_p,(.L_x_3675 - $__internal_35_$__cuda_sm70_shflsync_idx_p)
$__internal_35_$__cuda_sm70_shflsync_idx_p:
[----:B------:R-:W-:Y:S01]  /*12c80*/  MOV R10, R4 ;  /* 0x00000004000a7202 */ /* 0x000fe20000000f00 */
[----:B------:R-:W-:Y:S04]  /*12c90*/  WARPSYNC R223 ;  /* 0x000000df00007348 */ /* 0x000fe80003800000 */
[----:B------:R-:W-:Y:S01]  /*12ca0*/  MOV R11, 0x0 ;  /* 0x00000000000b7802 */ /* 0x000fe20000000f00 */
[----:B------:R1:W2:Y:S03]  /*12cb0*/  SHFL.IDX PT, R5, R8, R5, R6 ;  /* 0x0000000508057389 */ /* 0x0002a600000e0006 */
[----:B------:R-:W-:Y:S05]  /*12cc0*/  RET.REL.NODEC R10 `(_ZN7cutlass13device_kernelIN5flash19enable_sm80_to_sm89INS1_16FlashAttnFwdSm80INS1_25CollectiveMainloopFwdSm80ILi4ELi1ELb0EN4cute5tupleIJNS5_1CILi128EEENS7_ILi48EEENS7_ILi96EEEEEELi96ENS_6half_tEfNS_4arch4Sm80ELb0ELb1ELb0ELb0ELb1ELb0ELb1ELb1EEENS1_21CollectiveEpilogueFwdINS6_IJS8_SA_S9_EEENS6_IJNS7_ILi1EEESI_SI_EEESC_SE_Li128ELb0ELb1ELb1ELb0EEENS1_19SingleTileSchedulerILb0ELb1ELb1ELi128EEEEEEEEEvNT_6ParamsE) ;  /* 0xfffed3300a007950 */ /* 0x000fea0003c3ffff */
.L_x_2357:
        /* <DEDUP_REMOVED lines=11> */
.L_x_3675:


//--------------------- .text._ZN7cutlass13device_kernelIN5flash19enable_sm80_to_sm89INS1_16FlashAttnFwdSm80INS1_25CollectiveMainloopFwdSm80ILi4ELi1ELb0EN4cute5tupleIJNS5_1CILi128EEENS7_ILi48EEENS7_ILi96EEEEEELi96ENS_6half_tEfNS_4arch4Sm80ELb0ELb1ELb0ELb1ELb1ELb0ELb1ELb1EEENS1_21CollectiveEpilogueFwdINS6_IJS8_SA_S9_EEENS6_IJNS7_ILi1EEESI_SI_EEESC_SE_Li128ELb1ELb1ELb1ELb0EEENS1_36VarlenDynamicPersistentTileSchedulerILi128ELi48ELi128ELi128ELb1ELb1ELb0ELb1ELb0ELb1EEEEEEEEEvNT_6ParamsE --------------------------
	.section	.text._ZN7cutlass13device_kernelIN5flash19enable_sm80_to_sm89INS1_16FlashAttnFwdSm80INS1_25CollectiveMainloopFwdSm80ILi4ELi1ELb0EN4cute5tupleIJNS5_1CILi128EEENS7_ILi48EEENS7_ILi96EEEEEELi96ENS_6half_tEfNS_4arch4Sm80ELb0ELb1ELb0ELb1ELb1ELb0ELb1ELb1EEENS1_21CollectiveEpilogueFwdINS6_IJS8_SA_S9_EEENS6_IJNS7_ILi1EEESI_SI_EEESC_SE_Li128ELb1ELb1ELb1ELb0EEENS1_36VarlenDynamicPersistentTileSchedulerILi128ELi48ELi128ELi128ELb1ELb1ELb0ELb1ELb0ELb1EEEEEEEEEvNT_6ParamsE,"ax",@progbits
	.sectioninfo	@"SHI_REGISTERS=255"
	.align	128
.text._ZN7cutlass13device_kernelIN5flash19enable_sm80_to_sm89INS1_16FlashAttnFwdSm80INS1_25CollectiveMainloopFwdSm80ILi4ELi1ELb0EN4cute5tupleIJNS5_1CILi128EEENS7_ILi48EEENS7_ILi96EEEEEELi96ENS_6half_tEfNS_4arch4Sm80ELb0ELb1ELb0ELb1ELb1ELb0ELb1ELb1EEENS1_21CollectiveEpilogueFwdINS6_IJS8_SA_S9_EEENS6_IJNS7_ILi1EEESI_SI_EEESC_SE_Li128ELb1ELb1ELb1ELb0EEENS1_36VarlenDynamicPersistentTileSchedulerILi128ELi48ELi128ELi128ELb1ELb1ELb0ELb1ELb0ELb1EEEEEEEEEvNT_6ParamsE:
        .type           _ZN7cutlass13device_kernelIN5flash19enable_sm80_to_sm89INS1_16FlashAttnFwdSm80INS1_25CollectiveMainloopFwdSm80ILi4ELi1ELb0EN4cute5tupleIJNS5_1CILi128EEENS7_ILi48EEENS7_ILi96EEEEEELi96ENS_6half_tEfNS_4arch4Sm80ELb0ELb1ELb0ELb1ELb1ELb0ELb1ELb1EEENS1_21CollectiveEpilogueFwdINS6_IJS8_SA_S9_EEENS6_IJNS7_ILi1EEESI_SI_EEESC_SE_Li128ELb1ELb1ELb1ELb0EEENS1_36VarlenDynamicPersistentTileSchedulerILi128ELi48ELi128ELi128ELb1ELb1ELb0ELb1ELb0ELb1EEEEEEEEEvNT_6ParamsE,@function
        .size           _ZN7cutlass13device_kernelIN5flash19enable_sm80_to_sm89INS1_16FlashAttnFwdSm80INS1_25CollectiveMainloopFwdSm80ILi4ELi1ELb0EN4cute5tupleIJNS5_1CILi128EEENS7_ILi48EEENS7_ILi96EEEEEELi96ENS_6half_tEfNS_4arch4Sm80ELb0ELb1ELb0ELb1ELb1ELb0ELb1ELb1EEENS1_21CollectiveEpilogueFwdINS6_IJS8_SA_S9_EEENS6_IJNS7_ILi1EEESI_SI_EEESC_SE_Li128ELb1ELb1ELb1ELb0EEENS1_36VarlenDynamicPersistentTileSchedulerILi128ELi48ELi128ELi128ELb1ELb1ELb0ELb1ELb0ELb1EEEEEEEEEvNT_6ParamsE,(.L_x_3677 - _ZN7cutlass13device_kernelIN5flash19enable_sm80_to_sm89INS1_16FlashAttnFwdSm80INS1_25CollectiveMainloopFwdSm80ILi4ELi1ELb0EN4cute5tupleIJNS5_1CILi128EEENS7_ILi48EEENS7_ILi96EEEEEELi96ENS_6half_tEfNS_4arch4Sm80ELb0ELb1ELb0ELb1ELb1ELb0ELb1ELb1EEENS1_21CollectiveEpilogueFwdINS6_IJS8_SA_S9_EEENS6_IJNS7_ILi1EEESI_SI_EEESC_SE_Li128ELb1ELb1ELb1ELb0EEENS1_36VarlenDynamicPersistentTileSchedulerILi128ELi48ELi128ELi128ELb1ELb1ELb0ELb1ELb0ELb1EEEEEEEEEvNT_6ParamsE)
        .other          _ZN7cutlass13device_kernelIN5flash19enable_sm80_to_sm89INS1_16FlashAttnFwdSm80INS1_25CollectiveMainloopFwdSm80ILi4ELi1ELb0EN4cute5tupleIJNS5_1CILi128EEENS7_ILi48EEENS7_ILi96EEEEEELi96ENS_6half_tEfNS_4arch4Sm80ELb0ELb1ELb0ELb1ELb1ELb0ELb1ELb1EEENS1_21CollectiveEpilogueFwdINS6_IJS8_SA_S9_EEENS6_IJNS7_ILi1EEESI_SI_EEESC_SE_Li128ELb1ELb1ELb1ELb0EEENS1_36VarlenDynamicPersistentTileSchedulerILi128ELi48ELi128ELi128ELb1ELb1ELb0ELb1ELb0ELb1EEEEEEEEEvNT_6ParamsE,@"STO_CUDA_ENTRY STV_DEFAULT"
_ZN7cutlass13device_kernelIN5flash19enable_sm80_to_sm89INS1_16FlashAttnFwdSm80INS1_25CollectiveMainloopFwdSm80ILi4ELi1ELb0EN4cute5tupleIJNS5_1CILi128EEENS7_ILi48EEENS7_ILi96EEEEEELi96ENS_6half_tEfNS_4arch4Sm80ELb0ELb1ELb0ELb1ELb1ELb0ELb1ELb1EEENS1_21CollectiveEpilogueFwdINS6_IJS8_SA_S9_EEENS6_IJNS7_ILi1EEESI_SI_EEESC_SE_Li128ELb1ELb1ELb1ELb0EEENS1_36VarlenDynamicPersistentTileSchedulerILi128ELi48ELi128ELi128ELb1ELb1ELb0ELb1ELb0ELb1EEEEEEEEEvNT_6ParamsE:
        /* <DEDUP_REMOVED lines=54> */
.L_x_2363:
        /* <DEDUP_REMOVED lines=16> */
.L_x_2590:
        /* <DEDUP_REMOVED lines=16> */
.L_x_2591:
[----:B--2---:R-:W-:-:S05]  /*0560*/  IMAD R0, R0, c[0x0][0x538], RZ ;  /* 0x00014e0000007a24 */ /* 0x004fca00078e02ff */
[----:B------:R-:W-:-:S04]  /*0570*/  IADD3 R7, R0, R7, RZ ;  /* 0x0000000700077210 */ /* 0x000fc80007ffe0ff */
[----:B------:R-:W-:-:S13]  /*0580*/  ISETP.GT.AND P0, PT, R7, UR4, PT ;  /* 0x0000000407007c0c */ /* 0x000fda000bf04270 */
[----:B-1----:R-:W-:Y:S05]  /*0590*/  @!P0 BRA `(.L_x_2363) ;  /* 0xfffffdc000008947 */ /* 0x002fea000383ffff */
.L_x_2359:
[----:B------:R-:W-:-:S05]  /*05a0*/  IADD3 R10, -R0, R7, RZ ;  /* 0x00000007000a7210 */ /* 0x000fca0007ffe1ff */
[----:B------:R-:W-:-:S05]  /*05b0*/  IMAD R0, R4, c[0x0][0x538], R10 ;  /* 0x00014e0004007a24 */ /* 0x000fca00078e020a */
[----:B------:R-:W-:Y:S01]  /*05c0*/  ISETP.GT.AND P0, PT, R0, UR4, PT ;  /* 0x0000000400007c0c */ /* 0x000fe2000bf04270 */
[----:B------:R-:W-:-:S12]  /*05d0*/  BRA.DIV ~URZ, `(.L_x_2364) ;  /* 0x000179b27f007947 */ /* 0x000fd8000b800000 */
[----:B------:R-:W-:-:S04]  /*05e0*/  VOTE.ANY R7, PT, !P0 ;  /* 0x0000000000077806 */ /* 0x000fc800040e0100 */
.L_x_2592:
[----:B------:R-:W1:Y:S02]  /*05f0*/  POPC R0, R7 ;  /* 0x0000000700007309 */ /* 0x000e640000000000 */
[----:B-1----:R-:W-:-:S05]  /*0600*/  IADD3 R2, R0, R6, RZ ;  /* 0x0000000600027210 */ /* 0x002fca0007ffe0ff */
[----:B------:R1:W-:Y:S01]  /*0610*/  STL [R1+0xc], R2 ;  /* 0x00000c0201007387 */ /* 0x0003e20000100800 */
[----:B------:R-:W-:Y:S05]  /*0620*/  BRA.DIV ~URZ, `(.L_x_2365) ;  /* 0x000179b27f007947 */ /* 0x000fea000b800000 */
[----:B------:R2:W3:Y:S01]  /*0630*/  SHFL.IDX PT, R12, R9, R0, 0x1f ;  /* 0x00001f00090c7589 */ /* 0x0004e200000e0000 */
[----:B------:R-:W-:-:S03]  /*0640*/  MOV R5, RZ ;  /* 0x000000ff00057202 */ /* 0x000fc60000000f00 */
[----:B------:R2:W4:Y:S04]  /*0650*/  SHFL.IDX PT, R9, R8, R0, 0x1f ;  /* 0x00001f0008097589 */ /* 0x00052800000e0000 */
.L_x_2593:
[----:B------:R-:W-:Y:S01]  /*0660*/  ISETP.NE.AND P0, PT, R7, RZ, PT ;  /* 0x000000ff0700720c */ /* 0x000fe20003f05270 */
[----:B------:R-:W-:-:S12]  /*0670*/  BSSY B0, `(.L_x_2366) ;  /* 0x0000005000007945 */ /* 0x000fd80003800000 */
[----:B------:R-:W-:Y:S05]  /*0680*/  @!P0 BRA `(.L_x_2367) ;  /* 0x0000003000008947 */ /* 0x000fea0003800000 */
[----:B--2---:R-:W-:Y:S01]  /*0690*/  IADD3 R0, R0, -0x1, RZ ;  /* 0xffffffff00007810 */ /* 0x004fe20007ffe0ff */
[----:B------:R-:W-:Y:S05]  /*06a0*/  BRA.DIV ~URZ, `(.L_x_2368) ;  /* 0x00017a127f007947 */ /* 0x000fea000b800000 */
[----:B------:R2:W1:Y:S02]  /*06b0*/  SHFL.IDX PT, R5, R4, R0, 0x1f ;  /* 0x00001f0004057589 */ /* 0x00046400000e0000 */
.L_x_2367:
[----:B------:R-:W-:Y:S05]  /*06c0*/  BSYNC B0 ;  /* 0x0000000000007941 */ /* 0x000fea0003800000 */
.L_x_2366:
        /* <DEDUP_REMOVED lines=69> */
.L_x_2370:
        /* <DEDUP_REMOVED lines=70> */
.L_x_2371:
[----:B------:R-:W-:Y:S05]  /*0f80*/  BSYNC B0 ;  /* 0x0000000000007941 */ /* 0x000fea0003800000 */
.L_x_2369:
[----:B------:R-:W-:-:S04]  /*0f90*/  LOP3.LUT R0, RZ, R0, RZ, 0x33, !PT ;  /* 0x00000000ff007212 */ /* 0x000fc800078e33ff */
[----:B------:R-:W-:-:S05]  /*0fa0*/  IADD3 R0, R0, R12, RZ ;  /* 0x0000000c00007210 */ /* 0x000fca0007ffe0ff */
[----:B------:R2:W-:Y:S01]  /*0fb0*/  STL [R1+0x4], R0 ;  /* 0x0000040001007387 */ /* 0x0005e20000100800 */
[----:B------:R-:W-:Y:S05]  /*0fc0*/  BRA `(.L_x_2372) ;  /* 0x0000006000007947 */ /* 0x000fea0003800000 */
.L_x_2360:
[----:B------:R-:W-:Y:S01]  /*0fd0*/  MOV R0, UR4 ;  /* 0x0000000400007c02 */ /* 0x000fe20008000f00 */
[----:B------:R-:W-:Y:S04]  /*0fe0*/  STL [R1+0x4], RZ ;  /* 0x000004ff01007387 */ /* 0x000fe80000100800 */
[----:B------:R1:W-:Y:S04]  /*0ff0*/  STL [R1], R0 ;  /* 0x0000000001007387 */ /* 0x0003e80000100800 */
[----:B------:R2:W-:Y:S01]  /*1000*/  STL [R1+0x8], RZ ;  /* 0x000008ff01007387 */ /* 0x0005e20000100800 */
[----:B-1----:R-:W-:-:S05]  /*1010*/  MOV R0, c[0x0][0x53c] ;  /* 0x00014f0000007a02 */ /* 0x002fca0000000f00 */
[----:B------:R2:W-:Y:S02]  /*1020*/  STL [R1+0xc], R0 ;  /* 0x00000c0001007387 */ /* 0x0005e40000100800 */
.L_x_2372:
        /* <DEDUP_REMOVED lines=8> */
.L_x_2358:
        /* <DEDUP_REMOVED lines=28> */
[----:B------:R-:W-:Y:S01]  /*1270*/  IMAD.IADD R0, R16, 0x1, -R0 ;  /* 0x0000000110007824 */ /* 0x000fe200078e0a00 */
        /* <DEDUP_REMOVED lines=51> */
[----:B------:R-:W-:Y:S01]  /*15b0*/  STL [R1+0x38], R20 ;  /* 0x0000381401007387 */ /* 0x000fe20000100800 */
[----:B------:R-:W-:Y:S01]  /*15c0*/  SHF.R.S32.HI R0, RZ, 0x1, R6 ;  /* 0x00000001ff007819 */ /* 0x000fe20000011406 */
[----:B------:R-:W-:Y:S01]  /*15d0*/  IMAD R9, R240, 0x2, R7 ;  /* 0x00000002f0097824 */ /* 0x000fe200078e0207 */
[----:B------:R-:W-:Y:S01]  /*15e0*/  LOP3.LUT R10, R4, R3, RZ, 0x3c, !PT ;  /* 0x00000003040a7212 */ /* 0x000fe200078e3cff */
[----:B------:R-:W-:Y:S01]  /*15f0*/  IMAD R240, R240, 0x20, R241 ;  /* 0x00000020f0f07824 */ /* 0x000fe200078e02f1 */
        /* <DEDUP_REMOVED lines=15> */
[----:B------:R-:W-:-:S03]  /*16f0*/  IMAD.IADD R3, R3, 0x1, R6 ;  /* 0x0000000103037824 */ /* 0x000fc600078e0206 */
[----:B------:R-:W-:Y:S01]  /*1700*/  LOP3.LUT R2, R2, 0xc0, RZ, 0xc0, !PT ;  /* 0x000000c002027812 */ /* 0x000fe200078ec0ff */
[----:B------:R-:W-:Y:S02]  /*1710*/  IMAD.IADD R4, R0, 0x1, R7 ;  /* 0x0000000100047824 */ /* 0x000fe400078e0207 */
[----:B------:R-:W-:Y:S01]  /*1720*/  IMAD.SHL.U32 R19, R3, 0x2, RZ ;  /* 0x0000000203137824 */ /* 0x000fe200078e00ff */
[----:B------:R-:W-:Y:S01]  /*1730*/  LOP3.LUT R6, R2, 0x8, R8, 0xf8, !PT ;  /* 0x0000000802067812 */ /* 0x000fe200078ef808 */
[C---:B------:R-:W-:Y:S01]  /*1740*/  IMAD R7, R13.reuse, 0x20, R0 ;  /* 0x000000200d077824 */ /* 0x040fe200078e0200 */
[----:B------:R-:W-:Y:S01]  /*1750*/  SHF.R.U32.HI R5, RZ, 0x3, R2 ;  /* 0x00000003ff057819 */ /* 0x000fe20000011602 */
[----:B------:R-:W-:Y:S01]  /*1760*/  IMAD R2, R13, 0x20, R4 ;  /* 0x000000200d027824 */ /* 0x000fe200078e0204 */
[----:B------:R-:W-:Y:S01]  /*1770*/  IADD3 R4, R19, 0x80, RZ ;  /* 0x0000008013047810 */ /* 0x000fe20007ffe0ff */
        /* <DEDUP_REMOVED lines=13> */
[----:B------:R-:W-:Y:S01]  /*1850*/  STL [R1+0x18], R18 ;  /* 0x0000181201007387 */ /* 0x000fe20000100800 */
[----:B------:R-:W-:Y:S01]  /*1860*/  IMAD.IADD R3, R3, 0x1, R7 ;  /* 0x0000000103037824 */ /* 0x000fe200078e0207 */
[----:B------:R-:W-:Y:S01]  /*1870*/  SHF.R.S32.HI R7, RZ, 0x1f, R203 ;  /* 0x0000001fff077819 */ /* 0x000fe200000114cb */
[----:B------:R-:W-:Y:S01]  /*1880*/  IMAD.IADD R7, R20, 0x1, R16 ;  /* 0x0000000114077824 */ /* 0x000fe200078e0210 */
[----:B------:R-:W-:-:S02]  /*1890*/  IADD3 R10, R236, 0x40, RZ ;  /* 0x00000040ec0a7810 */ /* 0x000fc40007ffe0ff */
[C---:B------:R-:W-:Y:S02]  /*18a0*/  IADD3 R8, R236.reuse, 0x50, RZ ;  /* 0x00000050ec087810 */ /* 0x040fe40007ffe0ff */
[----:B------:R-:W-:Y:S01]  /*18b0*/  SHF.R.S32.HI R0, RZ, 0x1f, R10 ;  /* 0x0000001fff007819 */ /* 0x000fe2000001140a */
[----:B------:R-:W-:Y:S01]  /*18c0*/  STL [R1+0x10], R7 ;  /* 0x0000100701007387 */ /* 0x000fe20000100800 */
[----:B------:R-:W-:Y:S01]  /*18d0*/  SHF.R.S32.HI R0, RZ, 0x1f, R8 ;  /* 0x0000001fff007819 */ /* 0x000fe20000011408 */
[----:B------:R-:W-:Y:S01]  /*18e0*/  IMAD.IADD R0, R19, 0x1, R5 ;  /* 0x0000000113007824 */ /* 0x000fe200078e0205 */
[----:B------:R-:W-:Y:S02]  /*18f0*/  SHF.R.S32.HI R4, RZ, 0x1f, R238 ;  /* 0x0000001fff047819 */ /* 0x000fe400000114ee */
[----:B------:R-:W-:Y:S02]  /*1900*/  IADD3 R16, R236, 0x10, RZ ;  /* 0x00000010ec107810 */ /* 0x000fe40007ffe0ff */
[----:B------:R1:W-:Y:S01]  /*1910*/  STL [R1+0x20], R0 ;  /* 0x0000200001007387 */ /* 0x0003e20000100800 */
[----:B------:R-:W-:-:S02]  /*1920*/  SHF.R.S32.HI R4, RZ, 0x1f, R236 ;  /* 0x0000001fff047819 */ /* 0x000fc400000114ec */
[C---:B------:R-:W-:Y:S02]  /*1930*/  IADD3 R13, R236.reuse, 0x28, RZ ;  /* 0x00000028ec0d7810 */ /* 0x040fe40007ffe0ff */
[----:B------:R-:W-:Y:S02]  /*1940*/  IADD3 R11, R236, 0x38, RZ ;  /* 0x00000038ec0b7810 */ /* 0x000fe40007ffe0ff */
[----:B------:R-:W-:Y:S02]  /*1950*/  SEL R4, R6, 0xffffffe0, !P3 ;  /* 0xffffffe006047807 */ /* 0x000fe40005800000 */
[----:B------:R-:W-:Y:S02]  /*1960*/  IADD3 R189, R184, 0x20, RZ ;  /* 0x00000020b8bd7810 */ /* 0x000fe40007ffe0ff */
[----:B------:R-:W-:Y:S02]  /*1970*/  LEA R187, R2, 0x6080, 0x1 ;  /* 0x0000608002bb7811 */ /* 0x000fe400078e08ff */
[----:B------:R-:W-:-:S02]  /*1980*/  LEA R185, R3, 0x1880, 0x1 ;  /* 0x0000188003b97811 */ /* 0x000fc400078e08ff */
[C---:B------:R-:W-:Y:S01]  /*1990*/  IADD3 R17, R236.reuse, 0x8, RZ ;  /* 0x00000008ec117810 */ /* 0x040fe20007ffe0ff */
[----:B------:R-:W-:Y:S01]  /*19a0*/  IMAD.IADD R188, R187, 0x1, R4 ;  /* 0x00000001bbbc7824 */ /* 0x000fe200078e0204 */
[----:B------:R-:W-:Y:S01]  /*19b0*/  IADD3 R15, R236, 0x18, RZ ;  /* 0x00000018ec0f7810 */ /* 0x000fe20007ffe0ff */
[----:B------:R-:W-:Y:S01]  /*19c0*/  IMAD.IADD R186, R4, 0x1, R185 ;  /* 0x0000000104ba7824 */ /* 0x000fe200078e02b9 */
[C---:B------:R-:W-:Y:S02]  /*19d0*/  IADD3 R14, R236.reuse, 0x20, RZ ;  /* 0x00000020ec0e7810 */ /* 0x040fe40007ffe0ff */
[C---:B------:R-:W-:Y:S02]  /*19e0*/  IADD3 R12, R236.reuse, 0x30, RZ ;  /* 0x00000030ec0c7810 */ /* 0x040fe40007ffe0ff */
[C---:B------:R-:W-:Y:S01]  /*19f0*/  IADD3 R9, R236.reuse, 0x48, RZ ;  /* 0x00000048ec097810 */ /* 0x040fe20007ffe0ff */
[----:B-1----:R-:W-:Y:S01]  /*1a00*/  IMAD.IADD R0, R5, 0x1, R18 ;  /* 0x0000000105007824 */ /* 0x002fe200078e0212 */
[----:B------:R-:W-:-:S02]  /*1a10*/  IADD3 R7, R236, 0x58, RZ ;  /* 0x00000058ec077810 */ /* 0x000fc40007ffe0ff */
[----:B------:R-:W-:Y:S02]  /*1a20*/  @P2 IADD3 R189, R184, -0x20, RZ ;  /* 0xffffffe0b8bd2810 */ /* 0x000fe40007ffe0ff */
[----:B------:R1:W-:Y:S01]  /*1a30*/  STL [R1+0x1c], R0 ;  /* 0x00001c0001007387 */ /* 0x0003e20000100800 */
[----:B------:R-:W-:Y:S02]  /*1a40*/  SHF.R.S32.HI R6, RZ, 0x1f, R16 ;  /* 0x0000001fff067819 */ /* 0x000fe40000011410 */
[----:B------:R-:W-:Y:S02]  /*1a50*/  SHF.R.S32.HI R6, RZ, 0x1f, R13 ;  /* 0x0000001fff067819 */ /* 0x000fe4000001140d */
[----:B------:R-:W-:Y:S02]  /*1a60*/  SHF.R.S32.HI R6, RZ, 0x1f, R11 ;  /* 0x0000001fff067819 */ /* 0x000fe4000001140b */
[----:B------:R-:W-:Y:S02]  /*1a70*/  SHF.R.S32.HI R17, RZ, 0x1f, R17 ;  /* 0x0000001fff117819 */ /* 0x000fe40000011411 */
[----:B------:R-:W-:-:S02]  /*1a80*/  SHF.R.S32.HI R15, RZ, 0x1f, R15 ;  /* 0x0000001fff0f7819 */ /* 0x000fc4000001140f */
[----:B------:R-:W-:Y:S02]  /*1a90*/  SHF.R.S32.HI R14, RZ, 0x1f, R14 ;  /* 0x0000001fff0e7819 */ /* 0x000fe4000001140e */
[----:B------:R-:W-:Y:S02]  /*1aa0*/  SHF.R.S32.HI R12, RZ, 0x1f, R12 ;  /* 0x0000001fff0c7819 */ /* 0x000fe4000001140c */
[----:B------:R-:W-:Y:S02]  /*1ab0*/  SHF.R.S32.HI R9, RZ, 0x1f, R9 ;  /* 0x0000001fff097819 */ /* 0x000fe40000011409 */
[----:B------:R-:W-:Y:S02]  /*1ac0*/  SHF.R.S32.HI R6, RZ, 0x1f, R7 ;  /* 0x0000001fff067819 */ /* 0x000fe40000011407 */
[C---:B------:R-:W-:Y:S02]  /*1ad0*/  IADD3 R197, R189.reuse, 0x400, RZ ;  /* 0x00000400bdc57810 */ /* 0x040fe40007ffe0ff */
[----:B------:R-:W-:-:S02]  /*1ae0*/  IADD3 R196, R189, 0x800, RZ ;  /* 0x00000800bdc47810 */ /* 0x000fc40007ffe0ff */
[C---:B------:R-:W-:Y:S02]  /*1af0*/  IADD3 R195, R189.reuse, 0xc00, RZ ;  /* 0x00000c00bdc37810 */ /* 0x040fe40007ffe0ff */
[C---:B------:R-:W-:Y:S02]  /*1b00*/  IADD3 R194, R189.reuse, 0x1000, RZ ;  /* 0x00001000bdc27810 */ /* 0x040fe40007ffe0ff */
[C---:B------:R-:W-:Y:S02]  /*1b10*/  IADD3 R193, R189.reuse, 0x1400, RZ ;  /* 0x00001400bdc17810 */ /* 0x040fe40007ffe0ff */
[C---:B------:R-:W-:Y:S02]  /*1b20*/  IADD3 R192, R189.reuse, 0x1800, RZ ;  /* 0x00001800bdc07810 */ /* 0x040fe40007ffe0ff */
[C---:B------:R-:W-:Y:S02]  /*1b30*/  IADD3 R191, R189.reuse, 0x1c00, RZ ;  /* 0x00001c00bdbf7810 */ /* 0x040fe40007ffe0ff */
[----:B-1----:R-:W-:-:S02]  /*1b40*/  IADD3 R190, R189, 0x2000, RZ ;  /* 0x00002000bdbe7810 */ /* 0x002fc40007ffe0ff */
.L_x_2589:
        /* <DEDUP_REMOVED lines=23> */
.L_x_2373:
[----:B------:R-:W-:-:S04]  /*1cc0*/  ISETP.NE.U32.AND P0, PT, RZ, c[0x0][0x368], PT ;  /* 0x0000da00ff007a0c */ /* 0x000fc80003f05070 */
[----:B------:R-:W-:-:S13]  /*1cd0*/  ISETP.NE.AND.EX P0, PT, RZ, c[0x0][0x36c], PT, P0 ;  /* 0x0000db00ff007a0c */ /* 0x000fda0003f05300 */
[----:B------:R-:W-:Y:S05]  /*1ce0*/  @!P0 BRA `(.L_x_2374) ;  /* 0x0000003000008947 */ /* 0x000fea0003800000 */
[----:B-1----:R-:W-:-:S05]  /*1cf0*/  IMAD.WIDE R2, R15, R13, c[0x0][0x368] ;  /* 0x0000da000f027625 */ /* 0x002fca00078e020d */
[----:B------:R1:W5:Y:S01]  /*1d00*/  LDG.E R0, [R2.64] ;  /* 0x0000000602007981 */ /* 0x000362000c1e1900 */
[----:B------:R-:W-:Y:S05]  /*1d10*/  BRA `(.L_x_2375) ;  /* 0x0000008000007947 */ /* 0x000fea0003800000 */
.L_x_2374:
        /* <DEDUP_REMOVED lines=8> */
.L_x_2375:
        /* <DEDUP_REMOVED lines=29> */
.L_x_2378:
[----:B------:R-:W-:-:S13]  /*1f70*/  ISETP.NE.AND P0, PT, R6, 0x1, PT ;  /* 0x000000010600780c */ /* 0x000fda0003f05270 */
[----:B------:R-:W-:-:S05]  /*1f80*/  @P0 IMAD.HI.U32 R0, R2, c[0x0][0x330], RZ ;  /* 0x0000cc0002000a27 */ /* 0x000fca00078e00ff */
[----:B------:R-:W-:Y:S02]  /*1f90*/  @P0 SHF.R.U32.HI R2, RZ, c[0x0][0x334], R0 ;  /* 0x0000cd00ff020a19 */ /* 0x000fe40000011600 */
.L_x_2379:
[----:B------:R-:W-:Y:S05]  /*1fa0*/  BSYNC B0 ;  /* 0x0000000000007941 */ /* 0x000fea0003800000 */
.L_x_2377:
[----:B------:R-:W-:-:S05]  /*1fb0*/  IMAD R2, R2, R6, c[0x0][0x32c] ;  /* 0x0000cb0002027624 */ /* 0x000fca00078e0206 */
[----:B------:R-:W-:-:S03]  /*1fc0*/  IMNMX R3, R3, R2, PT ;  /* 0x0000000203037217 */ /* 0x000fc60003800200 */
.L_x_2376:
        /* <DEDUP_REMOVED lines=26> */
.L_x_2382:
[----:B------:R-:W-:-:S13]  /*2170*/  ISETP.NE.AND P0, PT, R6, 0x1, PT ;  /* 0x000000010600780c */ /* 0x000fda0003f05270 */
[----:B------:R-:W-:-:S05]  /*2180*/  @P0 IMAD.HI.U32 R3, R0, c[0x0][0x330], RZ ;  /* 0x0000cc0000030a27 */ /* 0x000fca00078e00ff */
[----:B------:R-:W-:Y:S02]  /*2190*/  @P0 SHF.R.U32.HI R0, RZ, c[0x0][0x334], R3 ;  /* 0x0000cd00ff000a19 */ /* 0x000fe40000011603 */
.L_x_2383:
[----:B------:R-:W-:Y:S05]  /*21a0*/  BSYNC B0 ;  /* 0x0000000000007941 */ /* 0x000fea0003800000 */
.L_x_2381:
[----:B------:R-:W-:-:S05]  /*21b0*/  IMAD R0, R0, c[0x0][0x32c], RZ ;  /* 0x0000cb0000007a24 */ /* 0x000fca00078e02ff */
[----:B------:R-:W-:-:S04]  /*21c0*/  IMNMX R2, R2, R0, !PT ;  /* 0x0000000002027217 */ /* 0x000fc80007800200 */
.L_x_2380:
        /* <DEDUP_REMOVED lines=48> */
.L_x_2385:
[----:B------:R-:W-:Y:S05]  /*24d0*/  BSYNC B0 ;  /* 0x0000000000007941 */ /* 0x000fea0003800000 */
.L_x_2384:
        /* <DEDUP_REMOVED lines=59> */
[----:B------:R3:W5:Y:S01]  /*2890*/  @P1 LDG.E R13, [R2.64] ;  /* 0x00000006020d1981 */ /* 0x000762000c1e1900 */
[----:B------:R-:W-:Y:S01]  /*28a0*/  SHF.R.S32.HI R0, RZ, 0x1f, R12 ;  /* 0x0000001fff007819 */ /* 0x000fe2000001140c */
[----:B--2---:R-:W-:Y:S01]  /*28b0*/  IMAD.IADD R5, R240, 0x1, R252 ;  /* 0x00000001f0057824 */ /* 0x004fe200078e02fc */
[----:B------:R-:W-:Y:S02]  /*28c0*/  LOP3.LUT R14, R14, 0xffff, RZ, 0xc0, !PT ;  /* 0x0000ffff0e0e7812 */ /* 0x000fe400078ec0ff */
[----:B------:R-:W-:Y:S01]  /*28d0*/  SEL R4, R15, RZ, !P3 ;  /* 0x000000ff0f047207 */ /* 0x000fe20005800000 */
[----:B------:R-:W-:Y:S01]  /*28e0*/  IMAD R0, R0, c[0x0][0x178], RZ ;  /* 0x00005e0000007a24 */ /* 0x000fe200078e02ff */
[----:B------:R-:W-:Y:S01]  /*28f0*/  ISETP.GE.AND P2, PT, R238, c[0x0][0x198], PT ;  /* 0x00006600ee007a0c */ /* 0x000fe20003f46270 */
[----:B-1----:R-:W-:Y:S01]  /*2900*/  @P4 IMAD.HI.U32 R7, R5, c[0x0][0x2c8], RZ ;  /* 0x0000b20005074a27 */ /* 0x002fe200078e00ff */
[----:B------:R-:W-:-:S03]  /*2910*/  IADD3 R31, R201, -0x1, RZ ;  /* 0xffffffffc91f7810 */ /* 0x000fc60007ffe0ff */
[C---:B------:R-:W-:Y:S02]  /*2920*/  IMAD R0, R12.reuse, c[0x0][0x17c], R0 ;  /* 0x00005f000c007a24 */ /* 0x040fe400078e0200 */
[----:B---3--:R-:W-:-:S05]  /*2930*/  IMAD.WIDE.U32 R2, R12, c[0x0][0x178], RZ ;  /* 0x00005e000c027a25 */ /* 0x008fca00078e00ff */
[----:B------:R-:W-:Y:S02]  /*2940*/  IADD3 R3, R3, R0, RZ ;  /* 0x0000000003037210 */ /* 0x000fe40007ffe0ff */
[----:B------:R-:W-:-:S03]  /*2950*/  SHF.R.S32.HI R0, RZ, 0x1f, R15 ;  /* 0x0000001fff007819 */ /* 0x000fc6000001140f */
[----:B------:R-:W-:Y:S01]  /*2960*/  IMAD.WIDE.U32 R2, R14, c[0x0][0x1b8], R2 ;  /* 0x00006e000e027a25 */ /* 0x000fe200078e0002 */
        /* <DEDUP_REMOVED lines=27> */
.L_x_2594:
[----:B------:R-:W-:Y:S05]  /*2b20*/  BRA.DIV ~URZ, `(.L_x_2388) ;  /* 0x000156727f007947 */ /* 0x000fea000b800000 */
[----:B------:R3:W4:Y:S02]  /*2b30*/  SHFL.IDX PT, R0, R12, RZ, 0x1c1f ;  /* 0x001c1fff0c007589 */ /* 0x00072400000e0000 */
.L_x_2595:
        /* <DEDUP_REMOVED lines=22> */
.L_x_2390:
[----:B------:R-:W-:Y:S05]  /*2ca0*/  BSYNC B0 ;  /* 0x0000000000007941 */ /* 0x000fea0003800000 */
.L_x_2389:
[----:B------:R-:W-:Y:S05]  /*2cb0*/  BRA.DIV ~URZ, `(.L_x_2391) ;  /* 0x000155527f007947 */ /* 0x000fea000b800000 */
[----:B--2---:R2:W1:Y:S04]  /*2cc0*/  SHFL.IDX PT, R4, R5, 0x1, 0x1c1f ;  /* 0x003c1f0005047f89 */ /* 0x00446800000e0000 */
[----:B----4-:R2:W4:Y:S02]  /*2cd0*/  SHFL.IDX PT, R0, R12, 0x1, 0x1c1f ;  /* 0x003c1f000c007f89 */ /* 0x01052400000e0000 */
.L_x_2596:
[----:B------:R-:W-:Y:S01]  /*2ce0*/  IADD3 R2, R10, 0x20, RZ ;  /* 0x000000200a027810 */ /* 0x000fe20007ffe0ff */
[----:B------:R-:W-:Y:S03]  /*2cf0*/  BSSY B0, `(.L_x_2392) ;  /* 0x0000014000007945 */ /* 0x000fe60003800000 */
[----:B------:R-:W-:-:S13]  /*2d00*/  ISETP.GE.AND P0, PT, R2, R11, PT ;  /* 0x0000000b0200720c */ /* 0x000fda0003f06270 */
[----:B------:R-:W-:Y:S05]  /*2d10*/  @P0 BRA `(.L_x_2393) ;  /* 0x0000011000000947 */ /* 0x000fea0003800000 */
[----:B--2---:R-:W2:Y:S01]  /*2d20*/  LDL R15, [R1+0x2c] ;  /* 0x00002c00010f7983 */ /* 0x004ea20000100800 */
[-C--:B----4-:R-:W-:Y:S02]  /*2d30*/  LEA R8, P0, R203, R0.reuse, 0x1 ;  /* 0x00000000cb087211 */ /* 0x090fe400078008ff */
        /* <DEDUP_REMOVED lines=15> */
.L_x_2393:
[----:B------:R-:W-:Y:S05]  /*2e30*/  BSYNC B0 ;  /* 0x0000000000007941 */ /* 0x000fea0003800000 */
.L_x_2392:
[----:B------:R-:W-:Y:S05]  /*2e40*/  BRA.DIV ~URZ, `(.L_x_2394) ;  /* 0x000154927f007947 */ /* 0x000fea000b800000 */
[----:B-1----:R1:W2:Y:S02]  /*2e50*/  SHFL.IDX PT, R4, R5, 0x2, 0x1c1f ;  /* 0x005c1f0005047f89 */ /* 0x0022a400000e0000 */
.L_x_2597:
[----:B------:R-:W-:Y:S05]  /*2e60*/  BRA.DIV ~URZ, `(.L_x_2395) ;  /* 0x000154e27f007947 */ /* 0x000fea000b800000 */
[----:B----4-:R4:W1:Y:S02]  /*2e70*/  SHFL.IDX PT, R0, R12, 0x2, 0x1c1f ;  /* 0x005c1f000c007f89 */ /* 0x01086400000e0000 */
.L_x_2598:
[----:B------:R-:W-:Y:S01]  /*2e80*/  IADD3 R2, R10, 0x40, RZ ;  /* 0x000000400a027810 */ /* 0x000fe20007ffe0ff */
[----:B------:R-:W-:Y:S03]  /*2e90*/  BSSY B0, `(.L_x_2396) ;  /* 0x0000014000007945 */ /* 0x000fe60003800000 */
[----:B------:R-:W-:-:S13]  /*2ea0*/  ISETP.GE.AND P0, PT, R2, R11, PT ;  /* 0x0000000b0200720c */ /* 0x000fda0003f06270 */
[----:B------:R-:W-:Y:S05]  /*2eb0*/  @P0 BRA `(.L_x_2397) ;  /* 0x0000011000000947 */ /* 0x000fea0003800000 */
[----:B---3--:R-:W3:Y:S01]  /*2ec0*/  LDL R15, [R1+0x2c] ;  /* 0x00002c00010f7983 */ /* 0x008ee20000100800 */
[-C--:B-1----:R-:W-:Y:S02]  /*2ed0*/  LEA R8, P0, R203, R0.reuse, 0x1 ;  /* 0x00000000cb087211 */ /* 0x082fe400078008ff */
        /* <DEDUP_REMOVED lines=15> */
.L_x_2397:
[----:B------:R-:W-:Y:S05]  /*2fd0*/  BSYNC B0 ;  /* 0x0000000000007941 */ /* 0x000fea0003800000 */
.L_x_2396:
[----:B------:R-:W-:Y:S05]  /*2fe0*/  BRA.DIV ~URZ, `(.L_x_2398) ;  /* 0x000153d27f007947 */ /* 0x000fea000b800000 */
[----:B--2---:R2:W3:Y:S04]  /*2ff0*/  SHFL.IDX PT, R4, R5, 0x3, 0x1c1f ;  /* 0x007c1f0005047f89 */ /* 0x0044e800000e0000 */
[----:B-1----:R2:W1:Y:S02]  /*3000*/  SHFL.IDX PT, R0, R12, 0x3, 0x1c1f ;  /* 0x007c1f000c007f89 */ /* 0x00246400000e0000 */
.L_x_2599:
[----:B--2---:R-:W2:Y:S01]  /*3010*/  LDL R16, [R1+0x2c] ;  /* 0x00002c0001107983 */ /* 0x004ea20000100800 */
[----:B------:R-:W-:Y:S01]  /*3020*/  IADD3 R2, R10, 0x60, RZ ;  /* 0x000000600a027810 */ /* 0x000fe20007ffe0ff */
[----:B-----5:R-:W-:Y:S01]  /*3030*/  IMAD.WIDE.U32 R246, R13, c[0x0][0x2b0], RZ ;  /* 0x0000ac000df67a25 */ /* 0x020fe200078e00ff */
[----:B------:R-:W-:-:S02]  /*3040*/  SHF.R.S32.HI R15, RZ, 0x1f, R203 ;  /* 0x0000001fff0f7819 */ /* 0x000fc400000114cb */
[----:B------:R-:W-:Y:S02]  /*3050*/  ISETP.GE.AND P0, PT, R2, R11, PT ;  /* 0x0000000b0200720c */ /* 0x000fe40003f06270 */
[----:B------:R-:W-:Y:S02]  /*3060*/  SHF.R.S32.HI R23, RZ, 0x1f, R237 ;  /* 0x0000001fff177819 */ /* 0x000fe400000114ed */
[----:B------:R-:W-:-:S09]  /*3070*/  SHF.R.S32.HI R26, RZ, 0x1f, R238 ;  /* 0x0000001fff1a7819 */ /* 0x000fd200000114ee */
[----:B-1----:R-:W-:-:S04]  /*3080*/  @!P0 LEA R8, P1, R203, R0, 0x1 ;  /* 0x00000000cb088211 */ /* 0x002fc800078208ff */
[----:B---3--:R-:W-:Y:S02]  /*3090*/  @!P0 LEA.HI.X R9, R203, R4, R15, 0x1, P1 ;  /* 0x00000004cb098211 */ /* 0x008fe400008f0c0f */
        /* <DEDUP_REMOVED lines=53> */
[----:B-1----:R-:W-:Y:S01]  /*33f0*/  SHF.R.S32.HI R4, RZ, 0x1f, R202 ;  /* 0x0000001fff047819 */ /* 0x002fe200000114ca */
[----:B------:R-:W-:Y:S02]  /*3400*/  IMAD.SHL.U32 R22, R237, 0x2, RZ ;  /* 0x00000002ed167824 */ /* 0x000fe400078e00ff */
        /* <DEDUP_REMOVED lines=8> */
[----:B--2-4-:R-:W-:Y:S01]  /*3490*/  SHF.R.S32.HI R12, RZ, 0x1f, R200 ;  /* 0x0000001fff0c7819 */ /* 0x014fe200000114c8 */
[----:B------:R-:W-:-:S04]  /*34a0*/  IMAD.WIDE.U32 R2, R200, c[0x0][0x1f0], R2 ;  /* 0x00007c00c8027a25 */ /* 0x000fc800078e0002 */
[----:B------:R-:W-:-:S04]  /*34b0*/  IMAD R0, R12, c[0x0][0x1f0], RZ ;  /* 0x00007c000c007a24 */ /* 0x000fc800078e02ff */
[----:B------:R-:W-:Y:S01]  /*34c0*/  IMAD R5, R200, c[0x0][0x1f4], R0 ;  /* 0x00007d00c8057a24 */ /* 0x000fe200078e0200 */
[----:B------:R-:W-:-:S04]  /*34d0*/  IADD3 R0, P0, R2, R244, RZ ;  /* 0x000000f402007210 */ /* 0x000fc80007f1e0ff */
[----:B------:R-:W-:Y:S01]  /*34e0*/  IADD3.X R3, R243, R3, R5, P0, !PT ;  /* 0x00000003f3037210 */ /* 0x000fe200007fe405 */
[----:B------:R-:W-:Y:S01]  /*34f0*/  IMAD R5, R4, c[0x0][0x208], RZ ;  /* 0x0000820004057a24 */ /* 0x000fe200078e02ff */
[----:B------:R-:W-:-:S03]  /*3500*/  LEA R2, P0, R0, c[0x0][0x1c8], 0x1 ;  /* 0x0000720000027a11 */ /* 0x000fc600078008ff */
[----:B------:R-:W-:Y:S01]  /*3510*/  IMAD R6, R202, c[0x0][0x20c], R5 ;  /* 0x00008300ca067a24 */ /* 0x000fe200078e0205 */
        /* <DEDUP_REMOVED lines=20> */
[----:B------:R-:W-:Y:S02]  /*3660*/  @P1 LEA.HI.X R5, R238, R8, R26, 0x1, P2 ;  /* 0x00000008ee051211 */ /* 0x000fe400010f0c1a */
[----:B------:R-:W-:Y:S02]  /*3670*/  @P0 LEA R2, P2, R203, R10, 0x1 ;  /* 0x0000000acb020211 */ /* 0x000fe400078408ff */
[----:B------:R-:W-:-:S02]  /*3680*/  IADD3.X R6, R251, R3, R6, P3, !PT ;  /* 0x00000003fb067210 */ /* 0x000fc40001ffe406 */
[----:B------:R-:W-:Y:S02]  /*3690*/  @P1 ISETP.GE.AND P3, PT, R238, c[0x0][0x1d4], PT ;  /* 0x00007500ee001a0c */ /* 0x000fe40003f66270 */
[----:B----4-:R-:W-:Y:S02]  /*36a0*/  @P0 LEA.HI.X R3, R203, R11, R15, 0x1, P2 ;  /* 0x0000000bcb030211 */ /* 0x010fe400010f0c0f */
[----:B------:R-:W-:-:S04]  /*36b0*/  LEA R25, P2, R0, c[0x0][0x1f8], 0x1 ;  /* 0x00007e0000197a11 */ /* 0x000fc800078408ff */
[----:B------:R-:W-:Y:S01]  /*36c0*/  LEA.HI.X R24, R0, c[0x0][0x1fc], R6, 0x1, P2 ;  /* 0x00007f0000187a11 */ /* 0x000fe200010f0c06 */
[----:B------:R-:W-:Y:S01]  /*36d0*/  @P0 IMAD.SHL.U32 R0, R16, 0x2, RZ ;  /* 0x0000000210000824 */ /* 0x000fe200078e00ff */
[C---:B------:R-:W-:Y:S01]  /*36e0*/  @P0 ISETP.GE.AND P2, PT, R203.reuse, c[0x0][0x1d4], PT ;  /* 0x00007500cb000a0c */ /* 0x040fe20003f46270 */
[----:B------:R-:W1:Y:S01]  /*36f0*/  SHFL.IDX PT, R21, R25, RZ, 0x1c1f ;  /* 0x001c1fff19157589 */ /* 0x000e6200000e0000 */
[----:B------:R-:W-:-:S03]  /*3700*/  IMAD.SHL.U32 R6, R203, 0x2, RZ ;  /* 0x00000002cb067824 */ /* 0x000fc600078e00ff */
[----:B------:R2:W-:Y:S01]  /*3710*/  @P1 LDGSTS.E.BYPASS.LTC128B.128 [R9+0x5480], [R4.64], !P3 ;  /* 0x0548000004091fae */ /* 0x0005e2000d901d46 */
[----:B------:R-:W-:-:S03]  /*3720*/  @P0 ISETP.GE.AND P3, PT, R237, c[0x0][0x1d4], PT ;  /* 0x00007500ed000a0c */ /* 0x000fc60003f66270 */
[----:B------:R-:W3:Y:S04]  /*3730*/  SHFL.IDX PT, R20, R24, RZ, 0x1c1f ;  /* 0x001c1fff18147589 */ /* 0x000ee800000e0000 */
[----:B------:R4:W-:Y:S01]  /*3740*/  @P0 LDGSTS.E.BYPASS.LTC128B.128 [R0+0x4480], [R2.64], !P2 ;  /* 0x0448000002000fae */ /* 0x0009e2000d101d46 */
[----:B--2---:R-:W-:-:S04]  /*3750*/  @P0 LEA R4, P1, R237, R10, 0x1 ;  /* 0x0000000aed040211 */ /* 0x004fc800078208ff */
[-C--:B------:R-:W-:Y:S02]  /*3760*/  @P0 LEA.HI.X R5, R237, R11.reuse, R23, 0x1, P1 ;  /* 0x0000000bed050211 */ /* 0x080fe400008f0c17 */
[C---:B------:R-:W-:Y:S02]  /*3770*/  @P0 ISETP.GE.AND P1, PT, R238.reuse, c[0x0][0x1d4], PT ;  /* 0x00007500ee000a0c */ /* 0x040fe40003f26270 */
[C---:B----4-:R-:W-:Y:S01]  /*3780*/  @P0 LEA R2, P2, R238.reuse, R10, 0x1 ;  /* 0x0000000aee020211 */ /* 0x050fe200078408ff */
[----:B------:R2:W-:Y:S01]  /*3790*/  @P0 LDGSTS.E.BYPASS.LTC128B.128 [R0+0x5080], [R4.64], !P3 ;  /* 0x0508000004000fae */ /* 0x0005e2000d901d46 */
[----:B------:R-:W-:Y:S02]  /*37a0*/  ISETP.GE.AND P3, PT, R203, c[0x0][0x1d4], PT ;  /* 0x00007500cb007a0c */ /* 0x000fe40003f66270 */
[C---:B------:R-:W-:Y:S02]  /*37b0*/  @P0 LEA.HI.X R3, R238.reuse, R11, R26, 0x1, P2 ;  /* 0x0000000bee030211 */ /* 0x040fe400010f0c1a */
[----:B------:R-:W4:Y:S01]  /*37c0*/  S2R R26, SR_TID.X ;  /* 0x00000000001a7919 */ /* 0x000f220000002100 */
[----:B------:R-:W-:-:S04]  /*37d0*/  ISETP.GE.AND P2, PT, R238, c[0x0][0x1d4], PT ;  /* 0x00007500ee007a0c */ /* 0x000fc80003f46270 */
[----:B------:R1:W-:Y:S04]  /*37e0*/  @P0 LDGSTS.E.BYPASS.LTC128B.128 [R0+0x5c80], [R2.64], !P1 ;  /* 0x05c8000002000fae */ /* 0x0003e8000c901d46 */
[----:B------:R-:W0:Y:S01]  /*37f0*/  LDGDEPBAR ;  /* 0x00000000000079af */ /* 0x000e220000000000 */
[----:B-1----:R-:W-:Y:S01]  /*3800*/  IADD3 R2, P0, R21, R6, RZ ;  /* 0x0000000615027210 */ /* 0x002fe20007f1e0ff */
[----:B------:R-:W-:-:S04]  /*3810*/  DEPBAR.LE SB0, 0x1 ;  /* 0x000080400000791a */ /* 0x000fc80000000000 */
[----:B------:R-:W-:-:S04]  /*3820*/  DEPBAR.LE SB0, 0x0 ;  /* 0x000080000000791a */ /* 0x000fc80000000000 */
[----:B------:R-:W-:Y:S01]  /*3830*/  BAR.SYNC.DEFER_BLOCKING 0x0 ;  /* 0x0000000000007b1d */ /* 0x000fe20000010000 */
[----:B--2---:R-:W-:Y:S02]  /*3840*/  IMAD.IADD R0, R29, 0x1, -R241 ;  /* 0x000000011d007824 */ /* 0x004fe400078e0af1 */
        /* <DEDUP_REMOVED lines=31> */
[----:B------:R2:W3:Y:S04]  /*3a40*/  SHFL.IDX PT, R20, R24, 0x1, 0x1c1f ;  /* 0x003c1f0018147f89 */ /* 0x0004e800000e0000 */
[----:B-1----:R2:W1:Y:S02]  /*3a50*/  SHFL.IDX PT, R2, R25, 0x1, 0x1c1f ;  /* 0x003c1f0019027f89 */ /* 0x00246400000e0000 */
.L_x_2600:
[----:B------:R-:W-:Y:S01]  /*3a60*/  IMAD.SHL.U32 R3, R203, 0x2, RZ ;  /* 0x00000002cb037824 */ /* 0x000fe200078e00ff */
[----:B------:R-:W-:Y:S01]  /*3a70*/  ISETP.LT.OR P1, PT, R0, 0x21, P4 ;  /* 0x000000210000780c */ /* 0x000fe20002721670 */
[----:B------:R-:W-:-:S03]  /*3a80*/  IMAD.SHL.U32 R21, R237, 0x2, RZ ;  /* 0x00000002ed157824 */ /* 0x000fc600078e00ff */
[----:B-12---:R-:W-:Y:S01]  /*3a90*/  IADD3 R24, P0, R2, R3, RZ ;  /* 0x0000000302187210 */ /* 0x006fe20007f1e0ff */
[----:B------:R-:W-:-:S04]  /*3aa0*/  IMAD.SHL.U32 R3, R238, 0x2, RZ ;  /* 0x00000002ee037824 */ /* 0x000fc800078e00ff */
[----:B---3--:R-:W-:Y:S01]  /*3ab0*/  IMAD.X R25, R20, 0x1, R218, P0 ;  /* 0x0000000114197824 */ /* 0x008fe200000e06da */
        /* <DEDUP_REMOVED lines=12> */
.L_x_2400:
[----:B--23--:R-:W-:Y:S05]  /*3b80*/  BSYNC B0 ;  /* 0x0000000000007941 */ /* 0x00cfea0003800000 */
.L_x_2399:
[----:B------:R-:W0:Y:S01]  /*3b90*/  LDGDEPBAR ;  /* 0x00000000000079af */ /* 0x000e220000000000 */
[----:B------:R-:W-:Y:S01]  /*3ba0*/  WARPSYNC 0xffffffff ;  /* 0xffffffff00007948 */ /* 0x000fe20003800000 */
[C---:B-1----:R-:W-:Y:S01]  /*3bb0*/  HMMA.16816.F32 R56, R8.reuse, R40, RZ ;  /* 0x000000280838723c */ /* 0x042fe200000018ff */
[----:B------:R-:W-:Y:S01]  /*3bc0*/  ISETP.GT.AND P0, PT, R31, R239, PT ;  /* 0x000000ef1f00720c */ /* 0x000fe20003f04270 */
[----:B------:R-:W-:Y:S06]  /*3bd0*/  BSSY B1, `(.L_x_2402) ;  /* 0x00000af000017945 */ /* 0x000fec0003800000 */
[C---:B------:R-:W-:Y:S08]  /*3be0*/  HMMA.16816.F32 R48, R8.reuse, R36, RZ ;  /* 0x000000240830723c */ /* 0x040ff000000018ff */
[C---:B------:R-:W-:Y:S08]  /*3bf0*/  HMMA.16816.F32 R20, R8.reuse, R32, RZ ;  /* 0x000000200814723c */ /* 0x040ff000000018ff */
[C---:B------:R-:W-:Y:S08]  /*3c00*/  HMMA.16816.F32 R52, R8.reuse, R42, RZ ;  /* 0x0000002a0834723c */ /* 0x040ff000000018ff */
[C---:B------:R-:W-:Y:S08]  /*3c10*/  HMMA.16816.F32 R24, R8.reuse, R38, RZ ;  /* 0x000000260818723c */ /* 0x040ff000000018ff */
        /* <DEDUP_REMOVED lines=15> */
[C---:B------:R-:W-:Y:S01]  /*3d10*/  HMMA.16816.F32 R100, R4.reuse, R46, R52 ;  /* 0x0000002e0464723c */ /* 0x040fe20000001834 */
[----:B------:R-:W-:Y:S07]  /*3d20*/  LDSM.16.M88.4 R52, [R194] ;  /* 0x00000000c234783b */ /* 0x000fee0000000200 */
[C---:B------:R-:W-:Y:S01]  /*3d30*/  HMMA.16816.F32 R92, R4.reuse, R66, R24 ;  /* 0x00000042045c723c */ /* 0x040fe20000001818 */
[----:B------:R-:W-:Y:S07]  /*3d40*/  LDSM.16.M88.4 R24, [R188+0x2000] ;  /* 0x00200000bc18783b */ /* 0x000fee0000000200 */
[----:B------:R-:W-:Y:S01]  /*3d50*/  HMMA.16816.F32 R80, R4, R78, R8 ;  /* 0x0000004e0450723c */ /* 0x000fe20000001808 */
[----:B------:R-:W1:Y:S04]  /*3d60*/  LDSM.16.M88.4 R4, [R187+0x3000] ;  /* 0x00300000bb04783b */ /* 0x000e680000000200 */
[----:B------:R-:W2:Y:S03]  /*3d70*/  LDSM.16.M88.4 R8, [R187+0x2000] ;  /* 0x00200000bb08783b */ /* 0x000ea60000000200 */
[C---:B------:R-:W-:Y:S01]  /*3d80*/  HMMA.16816.F32 R68, R16.reuse, R44, R60 ;  /* 0x0000002c1044723c */ /* 0x040fe2000000183c */
[----:B------:R-:W3:Y:S07]  /*3d90*/  LDSM.16.M88.4 R60, [R193] ;  /* 0x00000000c13c783b */ /* 0x000eee0000000200 */
[C---:B------:R-:W-:Y:S08]  /*3da0*/  HMMA.16816.F32 R44, R16.reuse, R46, R40 ;  /* 0x0000002e102c723c */ /* 0x040ff00000001828 */
[C---:B------:R-:W-:Y:S08]  /*3db0*/  HMMA.16816.F32 R48, R16.reuse, R64, R72 ;  /* 0x000000401030723c */ /* 0x040ff00000001848 */
[C---:B------:R-:W-:Y:S08]  /*3dc0*/  HMMA.16816.F32 R72, R16.reuse, R76, R84 ;  /* 0x0000004c1048723c */ /* 0x040ff00000001854 */
[C---:B------:R-:W-:Y:S08]  /*3dd0*/  HMMA.16816.F32 R40, R16.reuse, R66, R88 ;  /* 0x000000421028723c */ /* 0x040ff00000001858 */
[----:B------:R-:W-:Y:S08]  /*3de0*/  HMMA.16816.F32 R16, R16, R78, R96 ;  /* 0x0000004e1010723c */ /* 0x000ff00000001860 */
[C---:B-1----:R-:W-:Y:S08]  /*3df0*/  HMMA.16816.F32 R64, R4.reuse, R36, R112 ;  /* 0x000000240440723c */ /* 0x042ff00000001870 */
[C---:B------:R-:W-:Y:S08]  /*3e00*/  HMMA.16816.F32 R100, R4.reuse, R38, R100 ;  /* 0x000000260464723c */ /* 0x040ff00000001864 */
[C---:B------:R-:W-:Y:S08]  /*3e10*/  HMMA.16816.F32 R84, R4.reuse, R14, R80 ;  /* 0x0000000e0454723c */ /* 0x040ff00000001850 */
[----:B------:R-:W-:Y:S08]  /*3e20*/  HMMA.16816.F32 R108, R4, R32, R108 ;  /* 0x00000020046c723c */ /* 0x000ff0000000186c */
[----:B--2---:R-:W-:Y:S08]  /*3e30*/  HMMA.16816.F32 R80, R8, R36, R68 ;  /* 0x000000240850723c */ /* 0x004ff00000001844 */
[C---:B------:R-:W-:Y:S08]  /*3e40*/  HMMA.16816.F32 R104, R4.reuse, R12, R104 ;  /* 0x0000000c0468723c */ /* 0x040ff00000001868 */
[----:B------:R-:W-:Y:S08]  /*3e50*/  HMMA.16816.F32 R92, R4, R34, R92 ;  /* 0x00000022045c723c */ /* 0x000ff0000000185c */
        /* <DEDUP_REMOVED lines=11> */
[C---:B------:R-:W-:Y:S08]  /*3f10*/  HMMA.16816.F32 R64, R20.reuse, R58, R100 ;  /* 0x0000003a1440723c */ /* 0x040ff00000001864 */
[----:B------:R-:W-:Y:S08]  /*3f20*/  HMMA.16816.F32 R112, R20, R52, R108 ;  /* 0x000000341470723c */ /* 0x000ff0000000186c */
[----:B------:R-:W-:Y:S08]  /*3f30*/  HMMA.16816.F32 R100, R24, R56, R80 ;  /* 0x000000381864723c */ /* 0x000ff00000001850 */
[C---:B------:R-:W-:Y:S08]  /*3f40*/  HMMA.16816.F32 R108, R20.reuse, R54, R92 ;  /* 0x00000036146c723c */ /* 0x040ff0000000185c */
[----:B---3--:R-:W-:Y:S08]  /*3f50*/  HMMA.16816.F32 R116, R20, R60, R104 ;  /* 0x0000003c1474723c */ /* 0x008ff00000001868 */
[----:B------:R-:W-:Y:S08]  /*3f60*/  HMMA.16816.F32 R96, R24, R58, R76 ;  /* 0x0000003a1860723c */ /* 0x000ff0000000184c */
[----:B------:R-:W-:Y:S01]  /*3f70*/  HMMA.16816.F32 R104, R20, R62, R84 ;  /* 0x0000003e1468723c */ /* 0x000fe20000001854 */
[----:B------:R-:W-:Y:S07]  /*3f80*/  LDSM.16.M88.4 R20, [R190] ;  /* 0x00000000be14783b */ /* 0x000fee0000000200 */
[C---:B------:R-:W-:Y:S01]  /*3f90*/  HMMA.16816.F32 R92, R24.reuse, R52, R36 ;  /* 0x00000034185c723c */ /* 0x040fe20000001824 */
[----:B------:R-:W-:Y:S07]  /*3fa0*/  LDSM.16.M88.4 R36, [R192] ;  /* 0x00000000c024783b */ /* 0x000fee0000000200 */
        /* <DEDUP_REMOVED lines=8> */
[----:B------:R-:W-:Y:S08]  /*4030*/  HMMA.16816.F32 R72, R12, R50, R64 ;  /* 0x000000320c48723c */ /* 0x000ff00000001840 */
[C---:B--2---:R-:W-:Y:S08]  /*4040*/  HMMA.16816.F32 R52, R16.reuse, R48, R100 ;  /* 0x000000301034723c */ /* 0x044ff00000001864 */
[----:B------:R-:W-:Y:S08]  /*4050*/  HMMA.16816.F32 R48, R16, R50, R96 ;  /* 0x000000321030723c */ /* 0x000ff00000001860 */
[C---:B------:R-:W-:Y:S08]  /*4060*/  HMMA.16816.F32 R68, R12.reuse, R44, R112 ;  /* 0x0000002c0c44723c */ /* 0x040ff00000001870 */
[C---:B------:R-:W-:Y:S08]  /*4070*/  HMMA.16816.F32 R64, R12.reuse, R46, R108 ;  /* 0x0000002e0c40723c */ /* 0x040ff0000000186c */
[C---:B------:R-:W-:Y:S08]  /*4080*/  HMMA.16816.F32 R60, R12.reuse, R40, R116 ;  /* 0x000000280c3c723c */ /* 0x040ff00000001874 */
[----:B------:R-:W-:Y:S08]  /*4090*/  HMMA.16816.F32 R56, R12, R42, R104 ;  /* 0x0000002a0c38723c */ /* 0x000ff00000001868 */
[C---:B------:R-:W-:Y:S08]  /*40a0*/  HMMA.16816.F32 R24, R16.reuse, R44, R92 ;  /* 0x0000002c1018723c */ /* 0x040ff0000000185c */
[C---:B------:R-:W-:Y:S08]  /*40b0*/  HMMA.16816.F32 R44, R16.reuse, R46, R88 ;  /* 0x0000002e102c723c */ /* 0x040ff00000001858 */
[C---:B------:R-:W-:Y:S08]  /*40c0*/  HMMA.16816.F32 R12, R16.reuse, R40, R84 ;  /* 0x00000028100c723c */ /* 0x040ff00000001854 */
[----:B------:R-:W-:Y:S08]  /*40d0*/  HMMA.16816.F32 R16, R16, R42, R80 ;  /* 0x0000002a1010723c */ /* 0x000ff00000001850 */
[C---:B---3--:R-:W-:Y:S08]  /*40e0*/  HMMA.16816.F32 R76, R4.reuse, R36, R76 ;  /* 0x00000024044c723c */ /* 0x048ff0000000184c */
[----:B------:R-:W-:Y:S08]  /*40f0*/  HMMA.16816.F32 R72, R4, R38, R72 ;  /* 0x000000260448723c */ /* 0x000ff00000001848 */
[C---:B----4-:R-:W-:Y:S08]  /*4100*/  HMMA.16816.F32 R52, R8.reuse, R36, R52 ;  /* 0x000000240834723c */ /* 0x050ff00000001834 */
[----:B------:R-:W-:Y:S08]  /*4110*/  HMMA.16816.F32 R48, R8, R38, R48 ;  /* 0x000000260830723c */ /* 0x000ff00000001830 */
[C---:B------:R-:W-:Y:S08]  /*4120*/  HMMA.16816.F32 R68, R4.reuse, R32, R68 ;  /* 0x000000200444723c */ /* 0x040ff00000001844 */
[----:B------:R-:W-:Y:S08]  /*4130*/  HMMA.16816.F32 R64, R4, R34, R64 ;  /* 0x000000220440723c */ /* 0x000ff00000001840 */
[C---:B------:R-:W-:Y:S08]  /*4140*/  HMMA.16816.F32 R36, R8.reuse, R32, R24 ;  /* 0x000000200824723c */ /* 0x040ff00000001818 */
[----:B------:R-:W-:Y:S08]  /*4150*/  HMMA.16816.F32 R32, R8, R34, R44 ;  /* 0x000000220820723c */ /* 0x000ff0000000182c */
[C---:B------:R-:W-:Y:S08]  /*4160*/  HMMA.16816.F32 R60, R4.reuse, R20, R60 ;  /* 0x00000014043c723c */ /* 0x040ff0000000183c */
[----:B------:R-:W-:Y:S08]  /*4170*/  HMMA.16816.F32 R56, R4, R22, R56 ;  /* 0x000000160438723c */ /* 0x000ff00000001838 */
[C---:B------:R-:W-:Y:S08]  /*4180*/  HMMA.16816.F32 R44, R8.reuse, R20, R12 ;  /* 0x00000014082c723c */ /* 0x040ff0000000180c */
[----:B------:R-:W-:Y:S01]  /*4190*/  HMMA.16816.F32 R40, R8, R22, R16 ;  /* 0x000000160828723c */ /* 0x000fe20000001810 */
[----:B------:R-:W-:Y:S06]  /*41a0*/  BAR.SYNC.DEFER_BLOCKING 0x0 ;  /* 0x0000000000007b1d */ /* 0x000fec0000010000 */
[----:B------:R-:W-:Y:S01]  /*41b0*/  @!UPT UIADD3 URZ, URZ, URZ, URZ ;  /* 0x0000003f3f3ff290 */ /* 0x000fe2000fffe03f */
[----:B------:R-:W-:Y:S11]  /*41c0*/  @!P0 BRA `(.L_x_2403) ;  /* 0x000004f000008947 */ /* 0x000ff60003800000 */
[----:B------:R-:W-:Y:S01]  /*41d0*/  IMAD.MOV.U32 R0, RZ, RZ, c[0x0][0x2b8] ;  /* 0x0000ae00ff007624 */ /* 0x000fe200078e00ff */
[C---:B------:R-:W-:Y:S01]  /*41e0*/  IADD3 R2, R240.reuse, R30, R242 ;  /* 0x0000001ef0027210 */ /* 0x040fe20007ffe0f2 */
[----:B------:R-:W-:Y:S01]  /*41f0*/  IMAD.MOV.U32 R200, RZ, RZ, RZ ;  /* 0x000000ffffc87224 */ /* 0x000fe200078e00ff */
[----:B------:R-:W-:-:S02]  /*4200*/  ISETP.GT.AND P1, PT, R240, 0x2f, PT ;  /* 0x0000002ff000780c */ /* 0x000fc40003f24270 */
[----:B------:R-:W-:Y:S02]  /*4210*/  ISETP.NE.AND P2, PT, R0, 0x1, PT ;  /* 0x000000010000780c */ /* 0x000fe40003f45270 */
[----:B------:R-:W-:-:S05]  /*4220*/  IADD3 R2, R2, -0x30, RZ ;  /* 0xffffffd002027810 */ /* 0x000fca0007ffe0ff */
[----:B------:R-:W-:-:S06]  /*4230*/  IMAD.MOV.U32 R0, RZ, RZ, R2 ;  /* 0x000000ffff007224 */ /* 0x000fcc00078e0002 */
        /* <DEDUP_REMOVED lines=26> */
.L_x_2601:
[----:B------:R-:W-:Y:S05]  /*43e0*/  BRA.DIV ~URZ, `(.L_x_2405) ;  /* 0x000141e27f007947 */ /* 0x000fea000b800000 */
[----:B------:R3:W4:Y:S02]  /*43f0*/  SHFL.IDX PT, R0, R8, RZ, 0x1c1f ;  /* 0x001c1fff08007589 */ /* 0x00072400000e0000 */
.L_x_2602:
        /* <DEDUP_REMOVED lines=20> */
.L_x_2407:
[----:B------:R-:W-:Y:S05]  /*4540*/  BSYNC B0 ;  /* 0x0000000000007941 */ /* 0x000fea0003800000 */
.L_x_2406:
[----:B------:R-:W-:Y:S01]  /*4550*/  ISETP.GE.AND P0, PT, R9, 0x21, PT ;  /* 0x000000210900780c */ /* 0x000fe20003f06270 */
[----:B------:R-:W-:Y:S06]  /*4560*/  BRA.DIV ~URZ, `(.L_x_2408) ;  /* 0x000140d27f007947 */ /* 0x000fec000b800000 */
[----:B--2---:R2:W1:Y:S04]  /*4570*/  SHFL.IDX PT, R4, R5, 0x1, 0x1c1f ;  /* 0x003c1f0005047f89 */ /* 0x00446800000e0000 */
[----:B----4-:R2:W4:Y:S02]  /*4580*/  SHFL.IDX PT, R0, R8, 0x1, 0x1c1f ;  /* 0x003c1f0008007f89 */ /* 0x01052400000e0000 */
.L_x_2603:
[----:B------:R-:W-:Y:S05]  /*4590*/  @!P0 BRA `(.L_x_2403) ;  /* 0x0000012000008947 */ /* 0x000fea0003800000 */
[C---:B------:R-:W-:Y:S01]  /*45a0*/  IMAD.SHL.U32 R2, R203.reuse, 0x2, RZ ;  /* 0x00000002cb027824 */ /* 0x040fe200078e00ff */
[----:B------:R-:W-:Y:S01]  /*45b0*/  ISETP.GE.AND P0, PT, R203, c[0x0][0x1d4], PT ;  /* 0x00007500cb007a0c */ /* 0x000fe20003f06270 */
[----:B------:R-:W-:Y:S02]  /*45c0*/  IMAD.SHL.U32 R6, R237, 0x2, RZ ;  /* 0x00000002ed067824 */ /* 0x000fe400078e00ff */
[----:B-12---:R-:W-:Y:S01]  /*45d0*/  IMAD.SHL.U32 R5, R238, 0x2, RZ ;  /* 0x00000002ee057824 */ /* 0x006fe200078e00ff */
[----:B----4-:R-:W-:-:S05]  /*45e0*/  IADD3 R2, P1, R0, R2, RZ ;  /* 0x0000000200027210 */ /* 0x010fca0007f3e0ff */
[----:B------:R-:W-:Y:S01]  /*45f0*/  IMAD.X R3, R4, 0x1, R218, P1 ;  /* 0x0000000104037824 */ /* 0x000fe200008e06da */
        /* <DEDUP_REMOVED lines=12> */
.L_x_2403:
[----:B------:R-:W-:Y:S05]  /*46c0*/  BSYNC B1 ;  /* 0x0000000000017941 */ /* 0x000fea0003800000 */
.L_x_2402:
[----:B----4-:R-:W4:Y:S01]  /*46d0*/  LDL R0, [R1+0x10] ;  /* 0x0000100001007983 */ /* 0x010f220000100800 */
[----:B--2---:R-:W-:-:S03]  /*46e0*/  IMAD.MOV.U32 R2, RZ, RZ, c[0x0][0x2c4] ;  /* 0x0000b100ff027624 */ /* 0x004fc600078e00ff */
[----:B------:R-:W0:Y:S02]  /*46f0*/  LDGDEPBAR ;  /* 0x00000000000079af */ /* 0x000e240000000000 */
[----:B------:R-:W-:Y:S01]  /*4700*/  ISETP.NE.AND P0, PT, R2, 0x1, PT ;  /* 0x000000010200780c */ /* 0x000fe20003f05270 */
[----:B------:R-:W-:Y:S01]  /*4710*/  ULDC UR4, c[0x0][0x324] ;  /* 0x0000c90000047ab9 */ /* 0x000fe20000000800 */
[C---:B------:R-:W-:Y:S01]  /*4720*/  IADD3 R2, -R236.reuse, 0x1, R29 ;  /* 0x00000001ec027810 */ /* 0x040fe20007ffe11d */
[----:B------:R-:W-:Y:S01]  /*4730*/  ULOP3.LUT UR4, URZ, UR4, URZ, 0x33, !UPT ;  /* 0x000000043f047292 */ /* 0x000fe2000f8e333f */
[----:B------:R-:W-:Y:S01]  /*4740*/  IMAD.IADD R10, R29, 0x1, -R236 ;  /* 0x000000011d0a7824 */ /* 0x000fe200078e0aec */
[----:B------:R-:W-:Y:S01]  /*4750*/  IADD3 R11, -R236, R28, RZ ;  /* 0x0000001cec0b7210 */ /* 0x000fe20007ffe1ff */
[----:B----4-:R-:W-:-:S07]  /*4760*/  IMAD.IADD R0, R0, 0x1, R252 ;  /* 0x0000000100007824 */ /* 0x010fce00078e02fc */
[----:B------:R-:W-:-:S04]  /*4770*/  @P0 IMAD.HI.U32 R3, R0, c[0x0][0x2c8], RZ ;  /* 0x0000b20000030a27 */ /* 0x000fc800078e00ff */
[----:B------:R-:W-:Y:S01]  /*4780*/  IMAD.MOV.U32 R7, RZ, RZ, R0 ;  /* 0x000000ffff077224 */ /* 0x000fe200078e0000 */
[----:B------:R-:W-:-:S04]  /*4790*/  IADD3 R0, R2, -R230, RZ ;  /* 0x800000e602007210 */ /* 0x000fc80007ffe0ff */
[C---:B------:R-:W-:Y:S02]  /*47a0*/  IADD3 R9, R0.reuse, UR4, RZ ;  /* 0x0000000400097c10 */ /* 0x040fe4000fffe0ff */
[----:B------:R-:W-:Y:S02]  /*47b0*/  @P0 SHF.R.U32.HI R7, RZ, c[0x0][0x2cc], R3 ;  /* 0x0000b300ff070a19 */ /* 0x000fe40000011603 */
[----:B---3--:R-:W-:Y:S01]  /*47c0*/  IADD3 R8, R0, c[0x0][0x328], RZ ;  /* 0x0000ca0000087a10 */ /* 0x008fe20007ffe0ff */
[----:B------:R-:W-:Y:S05]  /*47d0*/  BRA.DIV ~URZ, `(.L_x_2409) ;  /* 0x00013f327f007947 */ /* 0x000fea000b800000 */
[----:B------:R2:W3:Y:S02]  /*47e0*/  SHFL.IDX PT, R2, R7, RZ, 0x1c1f ;  /* 0x001c1fff07027589 */ /* 0x0004e400000e0000 */
.L_x_2604:
[----:B------:R-:W-:Y:S01]  /*47f0*/  IMAD.MOV.U32 R0, RZ, RZ, c[0x0][0x32c] ;  /* 0x0000cb00ff007624 */ /* 0x000fe200078e00ff */
[----:B---3--:R-:W-:-:S04]  /*4800*/  IADD3 R3, R8, R2, RZ ;  /* 0x0000000208037210 */ /* 0x008fc80007ffe0ff */
[----:B------:R-:W-:Y:S01]  /*4810*/  ISETP.GE.AND P0, PT, R0, 0x1, PT ;  /* 0x000000010000780c */ /* 0x000fe20003f06270 */
[----:B------:R-:W-:Y:S01]  /*4820*/  IMAD.IADD R0, R9, 0x1, R2 ;  /* 0x0000000109007824 */ /* 0x000fe200078e0202 */
[----:B-1----:R-:W-:-:S11]  /*4830*/  IMNMX R4, R10, R3, PT ;  /* 0x000000030a047217 */ /* 0x002fd60003800200 */
        /* <DEDUP_REMOVED lines=12> */
.L_x_2412:
[----:B------:R-:W-:-:S04]  /*4900*/  MOV R3, 0x1 ;  /* 0x0000000100037802 */ /* 0x000fc80000000f00 */
[----:B------:R-:W-:-:S13]  /*4910*/  ISETP.NE.AND P0, PT, R3, c[0x0][0x32c], PT ;  /* 0x0000cb0003007a0c */ /* 0x000fda0003f05270 */
[----:B------:R-:W-:-:S05]  /*4920*/  @P0 IMAD.HI.U32 R3, R2, c[0x0][0x330], RZ ;  /* 0x0000cc0002030a27 */ /* 0x000fca00078e00ff */
[----:B------:R-:W-:Y:S02]  /*4930*/  @P0 SHF.R.U32.HI R2, RZ, c[0x0][0x334], R3 ;  /* 0x0000cd00ff020a19 */ /* 0x000fe40000011603 */
.L_x_2413:
[----:B------:R-:W-:Y:S05]  /*4940*/  BSYNC B0 ;  /* 0x0000000000007941 */ /* 0x000fea0003800000 */
.L_x_2411:
[----:B------:R-:W-:-:S05]  /*4950*/  IMAD R2, R2, c[0x0][0x32c], R11 ;  /* 0x0000cb0002027a24 */ /* 0x000fca00078e020b */
[----:B------:R-:W-:Y:S02]  /*4960*/  IADD3 R3, R2, c[0x0][0x32c], RZ ;  /* 0x0000cb0002037a10 */ /* 0x000fe40007ffe0ff */
[----:B------:R-:W-:Y:S02]  /*4970*/  IMNMX R0, R0, R2, !PT ;  /* 0x0000000200007217 */ /* 0x000fe40007800200 */
[----:B------:R-:W-:Y:S02]  /*4980*/  IMNMX R4, R4, R3, PT ;  /* 0x0000000304047217 */ /* 0x000fe40003800200 */
.L_x_2410:
[----:B------:R-:W-:Y:S05]  /*4990*/  BRA.DIV ~URZ, `(.L_x_2414) ;  /* 0x00013de27f007947 */ /* 0x000fea000b800000 */
[----:B------:R1:W3:Y:S02]  /*49a0*/  SHFL.IDX PT, R2, R7, 0x1, 0x1c1f ;  /* 0x003c1f0007027f89 */ /* 0x0002e400000e0000 */
.L_x_2605:
[----:B------:R-:W-:Y:S02]  /*49b0*/  IMAD.MOV.U32 R3, RZ, RZ, c[0x0][0x32c] ;  /* 0x0000cb00ff037624 */ /* 0x000fe400078e00ff */
[----:B---3--:R-:W-:-:S03]  /*49c0*/  IMAD.IADD R5, R9, 0x1, R2 ;  /* 0x0000000109057824 */ /* 0x008fc600078e0202 */
[----:B------:R-:W-:Y:S02]  /*49d0*/  ISETP.GE.AND P0, PT, R3, 0x1, PT ;  /* 0x000000010300780c */ /* 0x000fe40003f06270 */
[----:B------:R-:W-:-:S04]  /*49e0*/  IADD3 R3, R8, R2, RZ ;  /* 0x0000000208037210 */ /* 0x000fc80007ffe0ff */
[----:B------:R-:W-:-:S07]  /*49f0*/  IMNMX R6, R10, R3, PT ;  /* 0x000000030a067217 */ /* 0x000fce0003800200 */
        /* <DEDUP_REMOVED lines=12> */
.L_x_2417:
[----:B------:R-:W-:-:S04]  /*4ac0*/  MOV R3, 0x1 ;  /* 0x0000000100037802 */ /* 0x000fc80000000f00 */
[----:B------:R-:W-:-:S13]  /*4ad0*/  ISETP.NE.AND P0, PT, R3, c[0x0][0x32c], PT ;  /* 0x0000cb0003007a0c */ /* 0x000fda0003f05270 */
[----:B------:R-:W-:-:S05]  /*4ae0*/  @P0 IMAD.HI.U32 R3, R2, c[0x0][0x330], RZ ;  /* 0x0000cc0002030a27 */ /* 0x000fca00078e00ff */
[----:B------:R-:W-:Y:S02]  /*4af0*/  @P0 SHF.R.U32.HI R2, RZ, c[0x0][0x334], R3 ;  /* 0x0000cd00ff020a19 */ /* 0x000fe40000011603 */
.L_x_2418:
[----:B------:R-:W-:Y:S05]  /*4b00*/  BSYNC B0 ;  /* 0x0000000000007941 */ /* 0x000fea0003800000 */
.L_x_2416:
[----:B------:R-:W-:-:S05]  /*4b10*/  IMAD R2, R2, c[0x0][0x32c], R11 ;  /* 0x0000cb0002027a24 */ /* 0x000fca00078e020b */
[----:B------:R-:W-:Y:S02]  /*4b20*/  IADD3 R3, R2, c[0x0][0x32c], RZ ;  /* 0x0000cb0002037a10 */ /* 0x000fe40007ffe0ff */
[----:B------:R-:W-:Y:S02]  /*4b30*/  IMNMX R5, R5, R2, !PT ;  /* 0x0000000205057217 */ /* 0x000fe40007800200 */
[----:B------:R-:W-:Y:S02]  /*4b40*/  IMNMX R6, R6, R3, PT ;  /* 0x0000000306067217 */ /* 0x000fe40003800200 */
.L_x_2415:
        /* <DEDUP_REMOVED lines=16> */
[----:B------:R-:W-:Y:S02]  /*4c50*/  ISETP.GE.AND P2, PT, R28, 0x21, PT ;  /* 0x000000211c00780c */ /* 0x000fe40003f46270 */
[----:B------:R-:W-:Y:S02]  /*4c60*/  FSEL R21, R48, -INF , !P0 ;  /* 0xff80000030157808 */ /* 0x000fe40004000000 */
[----:B------:R-:W-:Y:S02]  /*4c70*/  ISETP.GT.AND P0, PT, R0, 0x9, !P1 ;  /* 0x000000090000780c */ /* 0x000fe40004f04270 */
[----:B------:R-:W-:Y:S02]  /*4c80*/  LOP3.LUT R198, R198, 0xfffffffe, RZ, 0xc0, !PT ;  /* 0xfffffffec6c67812 */ /* 0x000fe400078ec0ff */
[----:B------:R-:W-:Y:S02]  /*4c90*/  ISETP.LT.OR P0, PT, R4, 0xa, P0 ;  /* 0x0000000a0400780c */ /* 0x000fe40000701670 */
[----:B------:R-:W-:-:S02]  /*4ca0*/  @P1 LOP3.LUT R198, R198, 0x1, RZ, 0xfc, !PT ;  /* 0x00000001c6c61812 */ /* 0x000fc400078efcff */
[----:B------:R-:W-:Y:S02]  /*4cb0*/  FSEL R24, R49, -INF , !P0 ;  /* 0xff80000031187808 */ /* 0x000fe40004000000 */
[----:B------:R-:W-:Y:S02]  /*4cc0*/  ISETP.GT.AND P0, PT, R0, 0x10, !P6 ;  /* 0x000000100000780c */ /* 0x000fe40007704270 */
[----:B------:R-:W-:Y:S02]  /*4cd0*/  ISETP.GE.AND P1, PT, R28, 0x22, PT ;  /* 0x000000221c00780c */ /* 0x000fe40003f26270 */
        /* <DEDUP_REMOVED lines=18> */
[----:B------:R-:W-:-:S13]  /*4e00*/  ISETP.GE.AND P0, PT, R28, 0x29, PT ;  /* 0x000000291c00780c */ /* 0x000fda0003f06270 */
[----:B------:R-:W-:Y:S02]  /*4e10*/  @P0 LOP3.LUT R198, R198, 0x4, RZ, 0xfc, !PT ;  /* 0x00000004c6c60812 */ /* 0x000fe400078efcff */
[----:B------:R-:W-:Y:S02]  /*4e20*/  ISETP.GT.AND P0, PT, R0, 0x28, !P0 ;  /* 0x000000280000780c */ /* 0x000fe40004704270 */
[----:B------:R-:W-:Y:S02]  /*4e30*/  LOP3.LUT R198, R198, 0xfffffff7, RZ, 0xc0, !PT ;  /* 0xfffffff7c6c67812 */ /* 0x000fe400078ec0ff */
[----:B------:R-:W-:-:S04]  /*4e40*/  ISETP.LT.OR P0, PT, R4, 0x29, P0 ;  /* 0x000000290400780c */ /* 0x000fc80000701670 */
[----:B------:R-:W-:Y:S02]  /*4e50*/  FSEL R130, R40, -INF , !P0 ;  /* 0xff80000028827808 */ /* 0x000fe40004000000 */
[----:B------:R-:W-:-:S13]  /*4e60*/  ISETP.GE.AND P0, PT, R28, 0x1, PT ;  /* 0x000000011c00780c */ /* 0x000fda0003f06270 */
[----:B------:R-:W-:Y:S02]  /*4e70*/  @P0 LOP3.LUT R198, R198, 0x8, RZ, 0xfc, !PT ;  /* 0x00000008c6c60812 */ /* 0x000fe400078efcff */
[----:B------:R-:W-:Y:S02]  /*4e80*/  ISETP.GT.AND P0, PT, R0, RZ, !P0 ;  /* 0x000000ff0000720c */ /* 0x000fe40004704270 */
[----:B------:R-:W-:Y:S02]  /*4e90*/  LOP3.LUT R198, R198, 0xffffffdf, RZ, 0xc0, !PT ;  /* 0xffffffdfc6c67812 */ /* 0x000fe400078ec0ff */
        /* <DEDUP_REMOVED lines=8> */
[----:B------:R3:W4:Y:S02]  /*4f20*/  SHFL.IDX PT, R3, R7, 0x2, 0x1c1f ;  /* 0x005c1f0007037f89 */ /* 0x00072400000e0000 */
.L_x_2606:
        /* <DEDUP_REMOVED lines=17> */
.L_x_2422:
[----:B------:R-:W-:-:S04]  /*5040*/  MOV R4, 0x1 ;  /* 0x0000000100047802 */ /* 0x000fc80000000f00 */
[----:B------:R-:W-:-:S13]  /*5050*/  ISETP.NE.AND P0, PT, R4, c[0x0][0x32c], PT ;  /* 0x0000cb0004007a0c */ /* 0x000fda0003f05270 */
[----:B------:R-:W-:-:S05]  /*5060*/  @P0 IMAD.HI.U32 R4, R3, c[0x0][0x330], RZ ;  /* 0x0000cc0003040a27 */ /* 0x000fca00078e00ff */
[----:B------:R-:W-:Y:S02]  /*5070*/  @P0 SHF.R.U32.HI R3, RZ, c[0x0][0x334], R4 ;  /* 0x0000cd00ff030a19 */ /* 0x000fe40000011604 */
.L_x_2423:
[----:B------:R-:W-:Y:S05]  /*5080*/  BSYNC B0 ;  /* 0x0000000000007941 */ /* 0x000fea0003800000 */
.L_x_2421:
[----:B------:R-:W-:-:S05]  /*5090*/  IMAD R3, R3, c[0x0][0x32c], R11 ;  /* 0x0000cb0003037a24 */ /* 0x000fca00078e020b */
[----:B------:R-:W-:Y:S02]  /*50a0*/  IADD3 R4, R3, c[0x0][0x32c], RZ ;  /* 0x0000cb0003047a10 */ /* 0x000fe40007ffe0ff */
[----:B------:R-:W-:Y:S02]  /*50b0*/  IMNMX R0, R0, R3, !PT ;  /* 0x0000000300007217 */ /* 0x000fe40007800200 */
[----:B------:R-:W-:Y:S02]  /*50c0*/  IMNMX R2, R2, R4, PT ;  /* 0x0000000402027217 */ /* 0x000fe40003800200 */
.L_x_2420:
[----:B------:R-:W-:Y:S02]  /*50d0*/  LOP3.LUT P0, RZ, R198, 0x2, RZ, 0xc0, !PT ;  /* 0x00000002c6ff7812 */ /* 0x000fe4000780c0ff */
[----:B------:R-:W-:Y:S02]  /*50e0*/  P2R R3, PR, RZ, 0x40 ;  /* 0x00000040ff037803 */ /* 0x000fe40000000000 */
        /* <DEDUP_REMOVED lines=41> */
[----:B------:R-:W-:Y:S02]  /*5380*/  ISETP.GT.AND P0, PT, R0, RZ, !P6 ;  /* 0x000000ff0000720c */ /* 0x000fe40007704270 */
[----:B------:R-:W-:Y:S02]  /*5390*/  ISETP.NE.AND P6, PT, R3, RZ, PT ;  /* 0x000000ff0300720c */ /* 0x000fe40003fc5270 */
        /* <DEDUP_REMOVED lines=42> */
.L_x_2607:
        /* <DEDUP_REMOVED lines=17> */
.L_x_2427:
[----:B------:R-:W-:-:S04]  /*5750*/  MOV R4, 0x1 ;  /* 0x0000000100047802 */ /* 0x000fc80000000f00 */
[----:B------:R-:W-:-:S13]  /*5760*/  ISETP.NE.AND P0, PT, R4, c[0x0][0x32c], PT ;  /* 0x0000cb0004007a0c */ /* 0x000fda0003f05270 */
[----:B------:R-:W-:-:S05]  /*5770*/  @P0 IMAD.HI.U32 R4, R3, c[0x0][0x330], RZ ;  /* 0x0000cc0003040a27 */ /* 0x000fca00078e00ff */
[----:B------:R-:W-:Y:S02]  /*5780*/  @P0 SHF.R.U32.HI R3, RZ, c[0x0][0x334], R4 ;  /* 0x0000cd00ff030a19 */ /* 0x000fe40000011604 */
.L_x_2428:
[----:B------:R-:W-:Y:S05]  /*5790*/  BSYNC B0 ;  /* 0x0000000000007941 */ /* 0x000fea0003800000 */
.L_x_2426:
[----:B------:R-:W-:-:S05]  /*57a0*/  IMAD R3, R3, c[0x0][0x32c], R11 ;  /* 0x0000cb0003037a24 */ /* 0x000fca00078e020b */
[----:B------:R-:W-:Y:S02]  /*57b0*/  IADD3 R4, R3, c[0x0][0x32c], RZ ;  /* 0x0000cb0003047a10 */ /* 0x000fe40007ffe0ff */
[----:B------:R-:W-:Y:S02]  /*57c0*/  IMNMX R0, R0, R3, !PT ;  /* 0x0000000300007217 */ /* 0x000fe40007800200 */
[----:B------:R-:W-:Y:S02]  /*57d0*/  IMNMX R2, R2, R4, PT ;  /* 0x0000000402027217 */ /* 0x000fe40003800200 */
.L_x_2425:
[----:B------:R-:W-:Y:S02]  /*57e0*/  LOP3.LUT P0, RZ, R198, 0x2, RZ, 0xc0, !PT ;  /* 0x00000002c6ff7812 */ /* 0x000fe4000780c0ff */
[----:B------:R-:W-:Y:S02]  /*57f0*/  FMNMX.FTZ R3, R22, R25, !PT ;  /* 0x0000001916037209 */ /* 0x000fe40007810000 */
[----:B------:R-:W-:Y:S02]  /*5800*/  ISETP.GT.AND P0, PT, R0, 0x8, !P0 ;  /* 0x000000080000780c */ /* 0x000fe40004704270 */
[----:B------:R-:W-:-:S02]  /*5810*/  FMNMX.FTZ R3, R31, R3, !PT ;  /* 0x000000031f037209 */ /* 0x000fc40007810000 */
[----:B------:R-:W-:Y:S02]  /*5820*/  ISETP.LT.OR P0, PT, R2, 0x9, P0 ;  /* 0x000000090200780c */ /* 0x000fe40000701670 */
[----:B------:R-:W-:Y:S02]  /*5830*/  FMNMX.FTZ R3, R35, R3, !PT ;  /* 0x0000000323037209 */ /* 0x000fe40007810000 */
[----:B------:R-:W-:Y:S02]  /*5840*/  FSEL R11, R74, -INF , !P0 ;  /* 0xff8000004a0b7808 */ /* 0x000fe40004000000 */
[----:B------:R-:W-:Y:S02]  /*5850*/  LOP3.LUT P0, RZ, R198, 0x1, RZ, 0xc0, !PT ;  /* 0x00000001c6ff7812 */ /* 0x000fe4000780c0ff */
[----:B------:R-:W-:Y:S02]  /*5860*/  FMNMX.FTZ R3, R37, R3, !PT ;  /* 0x0000000325037209 */ /* 0x000fe40007810000 */
[----:B------:R-:W-:-:S02]  /*5870*/  ISETP.GT.AND P0, PT, R0, 0x9, !P0 ;  /* 0x000000090000780c */ /* 0x000fc40004704270 */
[----:B------:R-:W-:Y:S02]  /*5880*/  FMNMX.FTZ R3, R38, R3, !PT ;  /* 0x0000000326037209 */ /* 0x000fe40007810000 */
[----:B------:R-:W-:Y:S02]  /*5890*/  ISETP.LT.OR P0, PT, R2, 0xa, P0 ;  /* 0x0000000a0200780c */ /* 0x000fe40000701670 */
[----:B------:R-:W-:Y:S02]  /*58a0*/  FMNMX.FTZ R3, R39, R3, !PT ;  /* 0x0000000327037209 */ /* 0x000fe40007810000 */
[----:B------:R-:W-:Y:S02]  /*58b0*/  FSEL R16, R75, -INF , !P0 ;  /* 0xff8000004b107808 */ /* 0x000fe40004000000 */
[----:B------:R-:W-:Y:S02]  /*58c0*/  ISETP.GT.AND P0, PT, R0, 0x10, !P6 ;  /* 0x000000100000780c */ /* 0x000fe40007704270 */
[----:B------:R-:W-:-:S02]  /*58d0*/  LOP3.LUT P6, RZ, R198, 0x20, RZ, 0xc0, !PT ;  /* 0x00000020c6ff7812 */ /* 0x000fc400078cc0ff */
[----:B------:R-:W-:Y:S02]  /*58e0*/  ISETP.LT.OR P0, PT, R2, 0x11, P0 ;  /* 0x000000110200780c */ /* 0x000fe40000701670 */
[----:B------:R-:W-:Y:S02]  /*58f0*/  FMNMX.FTZ R3, R40, R3, !PT ;  /* 0x0000000328037209 */ /* 0x000fe40007810000 */
[----:B------:R-:W-:Y:S02]  /*5900*/  FSEL R17, R70, -INF , !P0 ;  /* 0xff80000046117808 */ /* 0x000fe40004000000 */
[----:B------:R-:W-:Y:S02]  /*5910*/  ISETP.GT.AND P0, PT, R0, 0x11, !P5 ;  /* 0x000000110000780c */ /* 0x000fe40006f04270 */
[----:B------:R-:W-:Y:S02]  /*5920*/  LOP3.LUT P5, RZ, R198, 0x8, RZ, 0xc0, !PT ;  /* 0x00000008c6ff7812 */ /* 0x000fe400078ac0ff */
[----:B------:R-:W-:-:S02]  /*5930*/  ISETP.LT.OR P0, PT, R2, 0x12, P0 ;  /* 0x000000120200780c */ /* 0x000fc40000701670 */
[----:B------:R-:W-:Y:S02]  /*5940*/  FMNMX.FTZ R3, R124, R3, !PT ;  /* 0x000000037c037209 */ /* 0x000fe40007810000 */
        /* <DEDUP_REMOVED lines=12> */
[C---:B------:R-:W-:Y:S02]  /*5a10*/  ISETP.GT.AND P0, PT, R0.reuse, 0x21, !P1 ;  /* 0x000000210000780c */ /* 0x040fe40004f04270 */
[----:B------:R-:W-:Y:S02]  /*5a20*/  ISETP.GT.AND P1, PT, R0, RZ, !P5 ;  /* 0x000000ff0000720c */ /* 0x000fe40006f24270 */
[C---:B------:R-:W-:Y:S02]  /*5a30*/  ISETP.LT.OR P0, PT, R2.reuse, 0x22, P0 ;  /* 0x000000220200780c */ /* 0x040fe40000701670 */
[----:B------:R-:W-:Y:S02]  /*5a40*/  ISETP.LT.OR P1, PT, R2, 0x1, P1 ;  /* 0x000000010200780c */ /* 0x000fe40000f21670 */
[----:B------:R-:W-:-:S02]  /*5a50*/  FSEL R120, R63, -INF , !P0 ;  /* 0xff8000003f787808 */ /* 0x000fc40004000000 */
[----:B------:R-:W-:Y:S02]  /*5a60*/  ISETP.GT.AND P0, PT, R0, 0x1, !P3 ;  /* 0x000000010000780c */ /* 0x000fe40005f04270 */
[----:B------:R-:W-:Y:S02]  /*5a70*/  FSEL R9, R78, -INF , !P1 ;  /* 0xff8000004e097808 */ /* 0x000fe40004800000 */
[----:B------:R-:W-:-:S04]  /*5a80*/  ISETP.LT.OR P0, PT, R2, 0x2, P0 ;  /* 0x000000020200780c */ /* 0x000fc80000701670 */
[----:B------:R-:W-:Y:S02]  /*5a90*/  FSEL R10, R79, -INF , !P0 ;  /* 0xff8000004f0a7808 */ /* 0x000fe40004000000 */
[----:B------:R-:W-:Y:S02]  /*5aa0*/  ISETP.GT.AND P0, PT, R0, 0x28, !P4 ;  /* 0x000000280000780c */ /* 0x000fe40006704270 */
[----:B--234-:R-:W-:Y:S02]  /*5ab0*/  FMNMX.FTZ R7, R9, R10, !PT ;  /* 0x0000000a09077209 */ /* 0x01cfe40007810000 */
[----:B------:R-:W-:Y:S02]  /*5ac0*/  ISETP.LT.OR P0, PT, R2, 0x29, P0 ;  /* 0x000000290200780c */ /* 0x000fe40000701670 */
[----:B------:R-:W-:Y:S02]  /*5ad0*/  FMNMX.FTZ R7, R11, R7, !PT ;  /* 0x000000070b077209 */ /* 0x000fe40007810000 */
[----:B------:R-:W-:-:S02]  /*5ae0*/  FSEL R107, R58, -INF , !P0 ;  /* 0xff8000003a6b7808 */ /* 0x000fc40004000000 */
[----:B------:R-:W-:Y:S02]  /*5af0*/  ISETP.GT.AND P0, PT, R0, 0x29, !P6 ;  /* 0x000000290000780c */ /* 0x000fe40007704270 */
[----:B------:R-:W-:Y:S02]  /*5b00*/  FMNMX.FTZ R0, R12, R13, !PT ;  /* 0x0000000d0c007209 */ /* 0x000fe40007810000 */
[----:B------:R-:W-:Y:S02]  /*5b10*/  ISETP.LT.OR P0, PT, R2, 0x2a, P0 ;  /* 0x0000002a0200780c */ /* 0x000fe40000701670 */
        /* <DEDUP_REMOVED lines=25> */
[----:B------:R-:W-:Y:S02]  /*5cb0*/  FSEL R105, R59, -INF , !P0 ;  /* 0xff8000003b697808 */ /* 0x000fe40004000000 */
[----:B------:R-:W-:-:S02]  /*5cc0*/  FMNMX.FTZ R3, R130, R4, !PT ;  /* 0x0000000482037209 */ /* 0x000fc40007810000 */
[----:B------:R-:W-:Y:S02]  /*5cd0*/  FMNMX.FTZ R2, R126, R2, !PT ;  /* 0x000000027e027209 */ /* 0x000fe40007810000 */
[----:B------:R-:W-:Y:S02]  /*5ce0*/  FMNMX.FTZ R0, R122, R0, !PT ;  /* 0x000000007a007209 */ /* 0x000fe40007810000 */
[----:B------:R-:W-:Y:S02]  /*5cf0*/  FMNMX.FTZ R7, R107, R7, !PT ;  /* 0x000000076b077209 */ /* 0x000fe40007810000 */
[----:B------:R-:W-:Y:S02]  /*5d00*/  FMNMX.FTZ R4, R129, R3, !PT ;  /* 0x0000000381047209 */ /* 0x000fe40007810000 */
[----:B------:R-:W-:Y:S02]  /*5d10*/  FMNMX.FTZ R5, R125, R2, !PT ;  /* 0x000000027d057209 */ /* 0x000fe40007810000 */
[----:B------:R-:W-:-:S02]  /*5d20*/  FMNMX.FTZ R6, R121, R0, !PT ;  /* 0x0000000079067209 */ /* 0x000fc40007810000 */
[----:B------:R-:W-:Y:S01]  /*5d30*/  FMNMX.FTZ R7, R105, R7, !PT ;  /* 0x0000000769077209 */ /* 0x000fe20007810000 */
[----:B------:R-:W-:Y:S05]  /*5d40*/  BRA.DIV ~URZ, `(.L_x_2429) ;  /* 0x00012b827f007947 */ /* 0x000fea000b800000 */
[----:B------:R1:W2:Y:S02]  /*5d50*/  SHFL.BFLY PT, R0, R4, 0x2, 0x1f ;  /* 0x0c401f0004007f89 */ /* 0x0002a400000e0000 */
.L_x_2608:
        /* <DEDUP_REMOVED lines=15> */
.L_x_2609:
[C---:B------:R-:W-:Y:S01]  /*5e50*/  FMUL.FTZ R0, R104.reuse, c[0x0][0x2d0] ;  /* 0x0000b40068007a20 */ /* 0x040fe20000410000 */
[----:B------:R-:W-:Y:S01]  /*5e60*/  FSETP.NEU.FTZ.AND P0, PT, R104, -INF , PT ;  /* 0xff8000006800780b */ /* 0x000fe20003f1d000 */
[C---:B------:R-:W-:Y:S01]  /*5e70*/  FMUL.FTZ R3, R103.reuse, c[0x0][0x2d0] ;  /* 0x0000b40067037a20 */ /* 0x040fe20000410000 */
[----:B----4-:R-:W-:Y:S01]  /*5e80*/  FMNMX.FTZ R101, R8, R7, !PT ;  /* 0x0000000708657209 */ /* 0x010fe20007810000 */
[----:B------:R-:W-:Y:S01]  /*5e90*/  WARPSYNC 0xffffffff ;  /* 0xffffffff00007948 */ /* 0x000fe20003800000 */
[----:B------:R-:W-:Y:S01]  /*5ea0*/  FSEL R20, R0, RZ, P0 ;  /* 0x000000ff00147208 */ /* 0x000fe20000000000 */
[----:B------:R-:W-:Y:S01]  /*5eb0*/  LDSM.16.MT88.4 R48, [R185+0xc00] ;  /* 0x000c0000b930783b */ /* 0x000fe20000004200 */
        /* <DEDUP_REMOVED lines=12> */
[----:B-1----:R-:W-:Y:S02]  /*5f80*/  FFMA.FTZ R0, R15, c[0x0][0x2d0], -R20 ;  /* 0x0000b4000f007a23 */ /* 0x002fe40000010814 */
[----:B------:R1:W-:Y:S01]  /*5f90*/  MUFU.EX2 R153, R4 ;  /* 0x0000000400997308 */ /* 0x0003e20000000800 */
[----:B------:R-:W-:Y:S04]  /*5fa0*/  LDSM.16.MT88.4 R64, [R185+0x1c00] ;  /* 0x001c0000b940783b */ /* 0x000fe80000004200 */
[----:B------:R-:W-:Y:S01]  /*5fb0*/  LDSM.16.MT88.4 R44, [R186] ;  /* 0x00000000ba2c783b */ /* 0x000fe20000004200 */
[----:B--2---:R-:W-:-:S02]  /*5fc0*/  FMUL.FTZ R2, R102, c[0x0][0x2d0] ;  /* 0x0000b40066027a20 */ /* 0x004fc40000410000 */
[----:B------:R2:W-:Y:S03]  /*5fd0*/  MUFU.EX2 R213, R0 ;  /* 0x0000000000d57308 */ /* 0x0005e60000000800 */
[----:B------:R-:W-:Y:S02]  /*5fe0*/  FSEL R2, R2, RZ, P0 ;  /* 0x000000ff02027208 */ /* 0x000fe40000000000 */
[----:B------:R-:W-:-:S03]  /*5ff0*/  FSETP.NEU.FTZ.AND P0, PT, R101, -INF , PT ;  /* 0xff8000006500780b */ /* 0x000fc60003f1d000 */
[----:B-1----:R-:W-:-:S04]  /*6000*/  FFMA.FTZ R4, R39, c[0x0][0x2d0], -R2 ;  /* 0x0000b40027047a23 */ /* 0x002fc80000010802 */
[----:B------:R1:W-:Y:S01]  /*6010*/  MUFU.EX2 R231, R4 ;  /* 0x0000000400e77308 */ /* 0x0003e20000000800 */
[----:B--2---:R-:W-:-:S07]  /*6020*/  FFMA.FTZ R0, R21, c[0x0][0x2d0], -R20 ;  /* 0x0000b40015007a23 */ /* 0x004fce0000010814 */
        /* <DEDUP_REMOVED lines=12> */
[----:B------:R1:W-:Y:S02]  /*60f0*/  MUFU.EX2 R72, R0 ;  /* 0x0000000000487308 */ /* 0x0003e40000000800 */
[----:B-1----:R-:W-:-:S06]  /*6100*/  FFMA.FTZ R0, R12, c[0x0][0x2d0], -R3 ;  /* 0x0000b4000c007a23 */ /* 0x002fcc0000010803 */
[----:B------:R1:W-:Y:S02]  /*6110*/  MUFU.EX2 R150, R0 ;  /* 0x0000000000967308 */ /* 0x0003e40000000800 */
[----:B-1----:R-:W-:-:S06]  /*6120*/  FFMA.FTZ R0, R13, c[0x0][0x2d0], -R3 ;  /* 0x0000b4000d007a23 */ /* 0x002fcc0000010803 */
[----:B------:R1:W-:Y:S02]  /*6130*/  MUFU.EX2 R149, R0 ;  /* 0x0000000000957308 */ /* 0x0003e40000000800 */
[----:B-1----:R-:W-:Y:S01]  /*6140*/  FFMA.FTZ R0, R18, c[0x0][0x2d0], -R3 ;  /* 0x0000b40012007a23 */ /* 0x002fe20000010803 */
[----:B------:R-:W-:-:S05]  /*6150*/  F2FP.PACK_AB R18, R220, R219 ;  /* 0x000000dbdc12723e */ /* 0x000fca00000000ff */
        /* <DEDUP_REMOVED lines=10> */
[----:B-1----:R-:W-:-:S06]  /*6200*/  FFMA.FTZ R0, R22, c[0x0][0x2d0], -R2 ;  /* 0x0000b40016007a23 */ /* 0x002fcc0000010802 */
[----:B------:R1:W-:Y:S02]  /*6210*/  MUFU.EX2 R142, R0 ;  /* 0x00000000008e7308 */ /* 0x0003e40000000800 */
[----:B-1----:R-:W-:-:S06]  /*6220*/  FFMA.FTZ R0, R25, c[0x0][0x2d0], -R2 ;  /* 0x0000b40019007a23 */ /* 0x002fcc0000010802 */
[----:B------:R1:W2:Y:S02]  /*6230*/  MUFU.EX2 R21, R0 ;  /* 0x0000000000157308 */ /* 0x0002a40000000800 */
[--C-:B-1----:R-:W-:Y:S01]  /*6240*/  FFMA.FTZ R0, R31, c[0x0][0x2d0], -R2.reuse ;  /* 0x0000b4001f007a23 */ /* 0x102fe20000010802 */
[----:B--2---:R-:W-:Y:S01]  /*6250*/  F2FP.PACK_AB R12, R21, R142 ;  /* 0x0000008e150c723e */ /* 0x004fe200000000ff */
[----:B------:R-:W-:Y:S04]  /*6260*/  LDSM.16.MT88.4 R28, [R185+0x400] ;  /* 0x00040000b91c783b */ /* 0x000fe80000004200 */
        /* <DEDUP_REMOVED lines=18> */
[----:B----4-:R-:W-:Y:S02]  /*6390*/  F2FP.PACK_AB R13, R100, R141 ;  /* 0x0000008d640d723e */ /* 0x010fe400000000ff */
        /* <DEDUP_REMOVED lines=9> */
[----:B-1----:R-:W-:Y:S08]  /*6430*/  HMMA.16816.F32 R24, R12, R36, RZ ;  /* 0x000000240c18723c */ /* 0x002ff000000018ff */
[----:B------:R-:W-:Y:S01]  /*6440*/  HMMA.16816.F32 R112, R16, R48, RZ ;  /* 0x000000301070723c */ /* 0x000fe200000018ff */
[----:B--2---:R-:W-:-:S04]  /*6450*/  FFMA.FTZ R4, R32, c[0x0][0x2d0], -R0 ;  /* 0x0000b40020047a23 */ /* 0x004fc80000010800 */
[----:B------:R1:W2:Y:S03]  /*6460*/  MUFU.EX2 R225, R4 ;  /* 0x0000000400e17308 */ /* 0x0002a60000000800 */
[----:B------:R-:W-:Y:S07]  /*6470*/  HMMA.16816.F32 R92, R12, R48, RZ ;  /* 0x000000300c5c723c */ /* 0x000fee00000018ff */
[----:B------:R-:W-:Y:S01]  /*6480*/  MOV R49, R73 ;  /* 0x0000004900317202 */ /* 0x000fe20000000f00 */
[----:B------:R-:W-:Y:S01]  /*6490*/  HMMA.16816.F32 R84, R16, R52, RZ ;  /* 0x000000341054723c */ /* 0x000fe200000018ff */
[----:B------:R-:W-:Y:S01]  /*64a0*/  MOV R48, R72 ;  /* 0x0000004800307202 */ /* 0x000fe20000000f00 */
[----:B-1----:R-:W-:-:S06]  /*64b0*/  FFMA.FTZ R4, R33, c[0x0][0x2d0], -R0 ;  /* 0x0000b40021047a23 */ /* 0x002fcc0000010800 */
[----:B------:R-:W-:Y:S01]  /*64c0*/  HMMA.16816.F32 R72, R12, R68, RZ ;  /* 0x000000440c48723c */ /* 0x000fe200000018ff */
[----:B--2---:R-:W-:Y:S01]  /*64d0*/  F2FP.PACK_AB R5, R225, R223 ;  /* 0x000000dfe105723e */ /* 0x004fe200000000ff */
[----:B------:R1:W-:Y:S06]  /*64e0*/  MUFU.EX2 R227, R4 ;  /* 0x0000000400e37308 */ /* 0x0003ec0000000800 */
[----:B------:R-:W-:Y:S08]  /*64f0*/  HMMA.16816.F32 R32, R16, R36, RZ ;  /* 0x000000241020723c */ /* 0x000ff000000018ff */
[----:B------:R-:W-:Y:S01]  /*6500*/  HMMA.16816.F32 R80, R12, R52, RZ ;  /* 0x000000340c50723c */ /* 0x000fe200000018ff */
[----:B-1----:R-:W-:-:S02]  /*6510*/  FFMA.FTZ R4, R41, c[0x0][0x2d0], -R0 ;  /* 0x0000b40029047a23 */ /* 0x002fc40000010800 */
[----:B------:R-:W-:Y:S02]  /*6520*/  LDSM.16.MT88.4 R40, [R186+0x400] ;  /* 0x00040000ba28783b */ /* 0x000fe40000004200 */
[----:B------:R1:W2:Y:S03]  /*6530*/  MUFU.EX2 R226, R4 ;  /* 0x0000000400e27308 */ /* 0x0002a60000000800 */
[----:B------:R-:W-:Y:S08]  /*6540*/  HMMA.16816.F32 R76, R16, R68, RZ ;  /* 0x00000044104c723c */ /* 0x000ff000000018ff */
[----:B------:R-:W-:Y:S01]  /*6550*/  HMMA.16816.F32 R136, R8, R28, R32 ;  /* 0x0000001c0888723c */ /* 0x000fe20000001820 */
[----:B------:R-:W-:Y:S01]  /*6560*/  LDSM.16.MT88.4 R32, [R185+0x1000] ;  /* 0x00100000b920783b */ /* 0x000fe20000004200 */
[----:B-1----:R-:W-:-:S06]  /*6570*/  F2FP.PACK_AB R4, R229, R228 ;  /* 0x000000e4e504723e */ /* 0x002fcc00000000ff */
[----:B------:R-:W-:Y:S01]  /*6580*/  HMMA.16816.F32 R172, R8, R64, R84 ;  /* 0x0000004008ac723c */ /* 0x000fe20000001854 */
[----:B--23--:R-:W-:-:S07]  /*6590*/  F2FP.PACK_AB R7, R226, R227 ;  /* 0x000000e3e207723e */ /* 0x00cfce00000000ff */
[C---:B------:R-:W-:Y:S01]  /*65a0*/  HMMA.16816.F32 R132, R4.reuse, R28, R24 ;  /* 0x0000001c0484723c */ /* 0x040fe20000001818 */
[----:B------:R-:W1:Y:S07]  /*65b0*/  LDSM.16.MT88.4 R24, [R186+0x1000] ;  /* 0x00100000ba18783b */ /* 0x000e6e0000004200 */
[----:B------:R-:W-:Y:S08]  /*65c0*/  HMMA.16816.F32 R180, R4, R60, R72 ;  /* 0x0000003c04b4723c */ /* 0x000ff00000001848 */
[----:B------:R-:W-:Y:S08]  /*65d0*/  HMMA.16816.F32 R72, R12, R58, RZ ;  /* 0x0000003a0c48723c */ /* 0x000ff000000018ff */
[----:B------:R-:W-:Y:S08]  /*65e0*/  HMMA.16816.F32 R204, R4, R64, R80 ;  /* 0x0000004004cc723c */ /* 0x000ff00000001850 */
[----:B------:R-:W-:Y:S08]  /*65f0*/  HMMA.16816.F32 R168, R8, R60, R76 ;  /* 0x0000003c08a8723c */ /* 0x000ff0000000184c */
[----:B------:R-:W-:Y:S08]  /*6600*/  HMMA.16816.F32 R116, R16, R44, RZ ;  /* 0x0000002c1074723c */ /* 0x000ff000000018ff */
[----:B-1----:R-:W-:Y:S08]  /*6610*/  HMMA.16816.F32 R164, R4, R26, R72 ;  /* 0x0000001a04a4723c */ /* 0x002ff00000001848 */
[----:B------:R-:W-:Y:S08]  /*6620*/  HMMA.16816.F32 R108, R16, R56, RZ ;  /* 0x00000038106c723c */ /* 0x000ff000000018ff */
[C---:B------:R-:W-:Y:S08]  /*6630*/  HMMA.16816.F32 R96, R12.reuse, R44, RZ ;  /* 0x0000002c0c60723c */ /* 0x040ff000000018ff */
[C---:B------:R-:W-:Y:S08]  /*6640*/  HMMA.16816.F32 R88, R12.reuse, R56, RZ ;  /* 0x000000380c58723c */ /* 0x040ff000000018ff */
[C---:B------:R-:W-:Y:S08]  /*6650*/  HMMA.16816.F32 R84, R12.reuse, R38, RZ ;  /* 0x000000260c54723c */ /* 0x040ff000000018ff */
[C---:B------:R-:W-:Y:S08]  /*6660*/  HMMA.16816.F32 R80, R12.reuse, R46, RZ ;  /* 0x0000002e0c50723c */ /* 0x040ff000000018ff */
[C---:B------:R-:W-:Y:S08]  /*6670*/  HMMA.16816.F32 R76, R12.reuse, R50, RZ ;  /* 0x000000320c4c723c */ /* 0x040ff000000018ff */
[C---:B------:R-:W-:Y:S08]  /*6680*/  HMMA.16816.F32 R72, R12.reuse, R54, RZ ;  /* 0x000000360c48723c */ /* 0x040ff000000018ff */
[----:B------:R-:W-:Y:S08]  /*6690*/  HMMA.16816.F32 R12, R12, R70, RZ ;  /* 0x000000460c0c723c */ /* 0x000ff000000018ff */
[C---:B------:R-:W-:Y:S08]  /*66a0*/  HMMA.16816.F32 R144, R8.reuse, R40, R116 ;  /* 0x000000280890723c */ /* 0x040ff00000001874 */
[-C--:B------:R-:W-:Y:S08]  /*66b0*/  HMMA.16816.F32 R176, R8, R24.reuse, R108 ;  /* 0x0000001808b0723c */ /* 0x080ff0000000186c */
[C---:B------:R-:W-:Y:S08]  /*66c0*/  HMMA.16816.F32 R208, R4.reuse, R24, R88 ;  /* 0x0000001804d0723c */ /* 0x040ff00000001858 */
[C---:B------:R-:W-:Y:S07]  /*66d0*/  HMMA.16816.F32 R116, R4.reuse, R40, R96 ;  /* 0x000000280474723c */ /* 0x040fee0000001860 */
[----:B------:R-:W-:Y:S01]  /*66e0*/  MOV R41, R153 ;  /* 0x0000009900297202 */ /* 0x000fe20000000f00 */
[----:B------:R-:W-:Y:S01]  /*66f0*/  HMMA.16816.F32 R160, R4, R32, R92 ;  /* 0x0000002004a0723c */ /* 0x000fe2000000185c */
[----:B------:R-:W-:-:S07]  /*6700*/  MOV R40, R152 ;  /* 0x0000009800287202 */ /* 0x000fce0000000f00 */
[C---:B------:R-:W-:Y:S08]  /*6710*/  HMMA.16816.F32 R84, R4.reuse, R30, R84 ;  /* 0x0000001e0454723c */ /* 0x040ff00000001854 */
[C---:B------:R-:W-:Y:S08]  /*6720*/  HMMA.16816.F32 R88, R4.reuse, R42, R80 ;  /* 0x0000002a0458723c */ /* 0x040ff00000001850 */
[C---:B------:R-:W-:Y:S08]  /*6730*/  HMMA.16816.F32 R76, R4.reuse, R34, R76 ;  /* 0x00000022044c723c */ /* 0x040ff0000000184c */
[C---:B------:R-:W-:Y:S08]  /*6740*/  HMMA.16816.F32 R108, R4.reuse, R66, R72 ;  /* 0x00000042046c723c */ /* 0x040ff00000001848 */
[----:B------:R-:W-:Y:S08]  /*6750*/  HMMA.16816.F32 R12, R4, R62, R12 ;  /* 0x0000003e040c723c */ /* 0x000ff0000000180c */
[C---:B------:R-:W-:Y:S01]  /*6760*/  HMMA.16816.F32 R4, R16.reuse, R50, RZ ;  /* 0x000000321004723c */ /* 0x040fe200000018ff */
[----:B------:R-:W2:Y:S07]  /*6770*/  LDL.LU R51, [R1+0x24] ;  /* 0x0000240001337983 */ /* 0x000eae0000300800 */
[----:B------:R-:W-:Y:S08]  /*6780*/  HMMA.16816.F32 R44, R16, R46, RZ ;  /* 0x0000002e102c723c */ /* 0x000ff000000018ff */
[----:B------:R-:W-:Y:S01]  /*6790*/  HMMA.16816.F32 R152, R8, R32, R112 ;  /* 0x000000200898723c */ /* 0x000fe20000001870 */
[----:B------:R-:W1:Y:S07]  /*67a0*/  LDSM.16.MT88.4 R112, [R185+0x1400] ;  /* 0x00140000b970783b */ /* 0x000e6e0000004200 */
[----:B------:R-:W-:Y:S08]  /*67b0*/  HMMA.16816.F32 R36, R16, R38, RZ ;  /* 0x000000261024723c */ /* 0x000ff000000018ff */
[----:B------:R-:W-:Y:S07]  /*67c0*/  HMMA.16816.F32 R44, R8, R42, R44 ;  /* 0x0000002a082c723c */ /* 0x000fee000000182c */
[----:B------:R-:W-:-:S02]  /*67d0*/  MOV R43, R157 ;  /* 0x0000009d002b7202 */ /* 0x000fc40000000f00 */
[----:B------:R-:W-:Y:S02]  /*67e0*/  MOV R42, R156 ;  /* 0x0000009c002a7202 */ /* 0x000fe40000000f00 */
[----:B------:R-:W-:Y:S08]  /*67f0*/  HMMA.16816.F32 R156, R8, R34, R4 ;  /* 0x00000022089c723c */ /* 0x000ff00000001804 */
[----:B------:R-:W-:Y:S08]  /*6800*/  HMMA.16816.F32 R4, R16, R58, RZ ;  /* 0x0000003a1004723c */ /* 0x000ff000000018ff */
[C---:B------:R-:W-:Y:S11]  /*6810*/  HMMA.16816.F32 R36, R8.reuse, R30, R36 ;  /* 0x0000001e0824723c */ /* 0x040ff60000001824 */
[----:B------:R-:W-:Y:S05]  /*6820*/  @!UPT UIADD3 URZ, URZ, URZ, URZ ;  /* 0x0000003f3f3ff290 */ /* 0x000fea000fffe03f */
[----:B------:R-:W-:Y:S08]  /*6830*/  HMMA.16816.F32 R24, R8, R26, R4 ;  /* 0x0000001a0818723c */ /* 0x000ff00000001804 */
[----:B------:R-:W-:Y:S11]  /*6840*/  HMMA.16816.F32 R4, R16, R54, RZ ;  /* 0x000000361004723c */ /* 0x000ff600000018ff */
[----:B------:R-:W-:Y:S11]  /*6850*/  @!UPT UIADD3 URZ, URZ, URZ, URZ ;  /* 0x0000003f3f3ff290 */ /* 0x000ff6000fffe03f */
[----:B------:R-:W-:Y:S02]  /*6860*/  @!UPT UIADD3 URZ, URZ, URZ, URZ ;  /* 0x0000003f3f3ff290 */ /* 0x000fe4000fffe03f */
[----:B------:R-:W-:Y:S07]  /*6870*/  HMMA.16816.F32 R80, R8, R66, R4 ;  /* 0x000000420850723c */ /* 0x000fee0000001804 */
[----:B------:R-:W-:-:S04]  /*6880*/  FFMA.FTZ R4, R140, c[0x0][0x2d0], -R20 ;  /* 0x0000b4008c047a23 */ /* 0x000fc80000010814 */
[----:B------:R3:W-:Y:S02]  /*6890*/  MUFU.EX2 R32, R4 ;  /* 0x0000000400207308 */ /* 0x0007e40000000800 */
[----:B---3--:R-:W-:-:S06]  /*68a0*/  FFMA.FTZ R4, R131, c[0x0][0x2d0], -R20 ;  /* 0x0000b40083047a23 */ /* 0x008fcc0000010814 */
[----:B------:R3:W-:Y:S02]  /*68b0*/  MUFU.EX2 R33, R4 ;  /* 0x0000000400217308 */ /* 0x0007e40000000800 */
[----:B---3--:R-:W-:-:S06]  /*68c0*/  FFMA.FTZ R4, R130, c[0x0][0x2d0], -R20 ;  /* 0x0000b40082047a23 */ /* 0x008fcc0000010814 */
[----:B------:R3:W-:Y:S02]  /*68d0*/  MUFU.EX2 R34, R4 ;  /* 0x0000000400227308 */ /* 0x0007e40000000800 */
[----:B---3--:R-:W-:-:S06]  /*68e0*/  FFMA.FTZ R4, R129, c[0x0][0x2d0], -R20 ;  /* 0x0000b40081047a23 */ /* 0x008fcc0000010814 */
[----:B------:R3:W-:Y:S02]  /*68f0*/  MUFU.EX2 R221, R4 ;  /* 0x0000000400dd7308 */ /* 0x0007e40000000800 */
[----:B---3--:R-:W-:Y:S01]  /*6900*/  FFMA.FTZ R4, R128, c[0x0][0x2d0], -R3 ;  /* 0x0000b40080047a23 */ /* 0x008fe20000010803 */
[----:B------:R-:W-:Y:S01]  /*6910*/  HMMA.16816.F32 R16, R16, R70, RZ ;  /* 0x000000461010723c */ /* 0x000fe200000018ff */
[----:B------:R-:W-:Y:S01]  /*6920*/  FADD.FTZ R5, R215, R213 ;  /* 0x000000d5d7057221 */ /* 0x000fe20000010000 */
[----:B------:R-:W-:Y:S03]  /*6930*/  LDSM.16.MT88.4 R128, [R185+0x800] ;  /* 0x00080000b980783b */ /* 0x000fe60000004200 */
[----:B------:R3:W-:Y:S02]  /*6940*/  MUFU.EX2 R29, R4 ;  /* 0x00000004001d7308 */ /* 0x0007e40000000800 */
[----:B---3--:R-:W-:-:S06]  /*6950*/  FFMA.FTZ R4, R127, c[0x0][0x2d0], -R3 ;  /* 0x0000b4007f047a23 */ /* 0x008fcc0000010803 */
[----:B------:R3:W-:Y:S02]  /*6960*/  MUFU.EX2 R30, R4 ;  /* 0x00000004001e7308 */ /* 0x0007e40000000800 */
[--C-:B---3--:R-:W-:Y:S02]  /*6970*/  FFMA.FTZ R4, R126, c[0x0][0x2d0], -R3.reuse ;  /* 0x0000b4007e047a23 */ /* 0x108fe40000010803 */
[----:B------:R-:W-:-:S04]  /*6980*/  FFMA.FTZ R3, R125, c[0x0][0x2d0], -R3 ;  /* 0x0000b4007d037a23 */ /* 0x000fc80000010803 */
[----:B------:R3:W-:Y:S02]  /*6990*/  MUFU.EX2 R224, R3 ;  /* 0x0000000300e07308 */ /* 0x0007e40000000800 */
[----:B---3--:R-:W-:-:S06]  /*69a0*/  FFMA.FTZ R3, R124, c[0x0][0x2d0], -R2 ;  /* 0x0000b4007c037a23 */ /* 0x008fcc0000010802 */
[----:B------:R3:W-:Y:S01]  /*69b0*/  MUFU.EX2 R22, R3 ;  /* 0x0000000300167308 */ /* 0x0007e20000000800 */
[----:B------:R-:W-:Y:S02]  /*69c0*/  FADD.FTZ R6, R142, R21 ;  /* 0x000000158e067221 */ /* 0x000fe40000010000 */
[----:B---3--:R-:W-:-:S05]  /*69d0*/  FFMA.FTZ R3, R123, c[0x0][0x2d0], -R2 ;  /* 0x0000b4007b037a23 */ /* 0x008fca0000010802 */
[----:B------:R3:W4:Y:S02]  /*69e0*/  MUFU.EX2 R23, R3 ;  /* 0x0000000300177308 */ /* 0x0007240000000800 */
[--C-:B---3--:R-:W-:Y:S02]  /*69f0*/  FFMA.FTZ R3, R122, c[0x0][0x2d0], -R2.reuse ;  /* 0x0000b4007a037a23 */ /* 0x108fe40000010802 */
[----:B------:R-:W-:-:S04]  /*6a00*/  FFMA.FTZ R2, R121, c[0x0][0x2d0], -R2 ;  /* 0x0000b40079027a23 */ /* 0x000fc80000010802 */
[----:B------:R3:W-:Y:S02]  /*6a10*/  MUFU.EX2 R213, R2 ;  /* 0x0000000200d57308 */ /* 0x0007e40000000800 */
[----:B---3--:R-:W-:-:S06]  /*6a20*/  FFMA.FTZ R2, R106, c[0x0][0x2d0], -R0 ;  /* 0x0000b4006a027a23 */ /* 0x008fcc0000010800 */
[----:B------:R3:W-:Y:S08]  /*6a30*/  MUFU.EX2 R21, R2 ;  /* 0x0000000200157308 */ /* 0x0007f00000000800 */
[----:B------:R5:W-:Y:S01]  /*6a40*/  MUFU.EX2 R31, R4 ;  /* 0x00000004001f7308 */ /* 0x000be20000000800 */
[----:B---3--:R-:W-:Y:S02]  /*6a50*/  FFMA.FTZ R2, R120, c[0x0][0x2d0], -R0 ;  /* 0x0000b40078027a23 */ /* 0x008fe40000010800 */
[----:B------:R-:W3:Y:S05]  /*6a60*/  LDSM.16.MT88.4 R120, [R186+0x800] ;  /* 0x00080000ba78783b */ /* 0x000eea0000004200 */
[----:B------:R1:W1:Y:S01]  /*6a70*/  MUFU.EX2 R28, R3 ;  /* 0x00000003001c7308 */ /* 0x0002620000000800 */
[----:B-----5:R-:W-:Y:S01]  /*6a80*/  FADD.FTZ R4, R150, R149 ;  /* 0x0000009596047221 */ /* 0x020fe20000010000 */
[----:B------:R-:W-:Y:S01]  /*6a90*/  HMMA.16816.F32 R16, R8, R62, R16 ;  /* 0x0000003e0810723c */ /* 0x000fe20000001810 */
[----:B------:R-:W-:-:S02]  /*6aa0*/  FADD.FTZ R5, R219, R5 ;  /* 0x00000005db057221 */ /* 0x000fc40000010000 */
[----:B------:R-:W-:-:S03]  /*6ab0*/  FADD.FTZ R4, R151, R4 ;  /* 0x0000000497047221 */ /* 0x000fc60000010000 */
[----:B------:R-:W5:Y:S01]  /*6ac0*/  MUFU.EX2 R11, R2 ;  /* 0x00000002000b7308 */ /* 0x000f620000000800 */
[----:B------:R-:W-:Y:S01]  /*6ad0*/  FADD.FTZ R6, R143, R6 ;  /* 0x000000068f067221 */ /* 0x000fe20000010000 */
[----:B----4-:R-:W-:Y:S01]  /*6ae0*/  F2FP.PACK_AB R92, R23, R22 ;  /* 0x00000016175c723e */ /* 0x010fe200000000ff */
[--C-:B-1----:R-:W-:Y:S01]  /*6af0*/  FFMA.FTZ R3, R107, c[0x0][0x2d0], -R0.reuse ;  /* 0x0000b4006b037a23 */ /* 0x102fe20000010800 */
[----:B------:R-:W-:Y:S01]  /*6b00*/  F2FP.PACK_AB R94, R213, R28 ;  /* 0x0000001cd55e723e */ /* 0x000fe200000000ff */
[----:B------:R-:W-:Y:S01]  /*6b10*/  FFMA.FTZ R0, R105, c[0x0][0x2d0], -R0 ;  /* 0x0000b40069007a23 */ /* 0x000fe20000010800 */
[----:B------:R-:W-:Y:S01]  /*6b20*/  F2FP.PACK_AB R96, R33, R32 ;  /* 0x000000202160723e */ /* 0x000fe200000000ff */
[----:B------:R-:W-:Y:S01]  /*6b30*/  FADD.FTZ R10, R214, R4 ;  /* 0x00000004d60a7221 */ /* 0x000fe20000010000 */
[----:B------:R-:W-:Y:S01]  /*6b40*/  MUFU.EX2 R20, R3 ;  /* 0x0000000300147308 */ /* 0x000fe20000000800 */
[----:B------:R-:W-:Y:S01]  /*6b50*/  F2FP.PACK_AB R97, R30, R29 ;  /* 0x0000001d1e61723e */ /* 0x000fe200000000ff */
[----:B------:R-:W-:Y:S06]  /*6b60*/  LDSM.16.MT88.4 R60, [R186+0x1400] ;  /* 0x00140000ba3c783b */ /* 0x000fec0000004200 */
[----:B------:R-:W1:Y:S01]  /*6b70*/  MUFU.EX2 R214, R0 ;  /* 0x0000000000d67308 */ /* 0x000e620000000800 */
[----:B------:R-:W-:-:S02]  /*6b80*/  FADD.FTZ R9, R220, R5 ;  /* 0x00000005dc097221 */ /* 0x000fc40000010000 */
[----:B------:R-:W-:Y:S02]  /*6b90*/  FADD.FTZ R8, R212, R6 ;  /* 0x00000006d4087221 */ /* 0x000fe40000010000 */
[----:B------:R-:W4:Y:S01]  /*6ba0*/  LDSM.16.MT88.4 R4, [R186+0x2000] ;  /* 0x00200000ba04783b */ /* 0x000f220000004200 */
[----:B-----5:R-:W-:Y:S02]  /*6bb0*/  F2FP.PACK_AB R93, R11, R21 ;  /* 0x000000150b5d723e */ /* 0x020fe400000000ff */
[----:B------:R-:W-:Y:S02]  /*6bc0*/  F2FP.PACK_AB R98, R221, R34 ;  /* 0x00000022dd62723e */ /* 0x000fe400000000ff */
[----:B------:R-:W-:Y:S02]  /*6bd0*/  F2FP.PACK_AB R99, R224, R31 ;  /* 0x0000001fe063723e */ /* 0x000fe400000000ff */
[----:B-1----:R-:W-:-:S05]  /*6be0*/  F2FP.PACK_AB R95, R214, R20 ;  /* 0x00000014d65f723e */ /* 0x002fca00000000ff */
[----:B------:R-:W-:Y:S08]  /*6bf0*/  HMMA.16816.F32 R152, R96, R112, R152 ;  /* 0x000000706098723c */ /* 0x000ff00000001898 */
[C---:B---3--:R-:W-:Y:S08]  /*6c00*/  HMMA.16816.F32 R124, R92.reuse, R120, R116 ;  /* 0x000000785c7c723c */ /* 0x048ff00000001874 */
[----:B------:R-:W-:Y:S08]  /*6c10*/  HMMA.16816.F32 R116, R92, R112, R160 ;  /* 0x000000705c74723c */ /* 0x000ff000000018a0 */
[----:B------:R-:W-:Y:S01]  /*6c20*/  HMMA.16816.F32 R156, R96, R114, R156 ;  /* 0x00000072609c723c */ /* 0x000fe2000000189c */
[----:B------:R-:W-:-:S07]  /*6c30*/  MOV R72, c[0x0][0x2c4] ;  /* 0x0000b10000487a02 */ /* 0x000fce0000000f00 */
[----:B------:R-:W-:Y:S01]  /*6c40*/  HMMA.16816.F32 R112, R92, R114, R76 ;  /* 0x000000725c70723c */ /* 0x000fe2000000184c */
[----:B------:R-:W1:Y:S01]  /*6c50*/  LDSM.16.MT88.4 R76, [R185+0x2000] ;  /* 0x00200000b94c783b */ /* 0x000e620000004200 */
[----:B------:R-:W-:Y:S01]  /*6c60*/  ISETP.NE.AND P1, PT, R72, 0x1, PT ;  /* 0x000000014800780c */ /* 0x000fe20003f25270 */
[----:B------:R-:W-:-:S04]  /*6c70*/  FADD.FTZ R2, R141, R100 ;  /* 0x000000648d027221 */ /* 0x000fc80000010000 */
[----:B------:R-:W-:Y:S01]  /*6c80*/  FADD.FTZ R3, R148, R2 ;  /* 0x0000000294037221 */ /* 0x000fe20000010000 */
[----:B------:R-:W-:Y:S01]  /*6c90*/  HMMA.16816.F32 R136, R96, R128, R136 ;  /* 0x000000806088723c */ /* 0x000fe20000001888 */
[----:B------:R-:W-:-:S06]  /*6ca0*/  MOV R0, R252 ;  /* 0x000000fc00007202 */ /* 0x000fcc0000000f00 */
[----:B------:R-:W-:Y:S01]  /*6cb0*/  @P1 IMAD.HI.U32 R2, R252, c[0x0][0x2c8], RZ ;  /* 0x0000b200fc021a27 */ /* 0x000fe200078e00ff */
[----:B------:R-:W-:Y:S04]  /*6cc0*/  HMMA.16816.F32 R132, R92, R128, R132 ;  /* 0x000000805c84723c */ /* 0x000fe80000001884 */
[----:B------:R-:W-:-:S04]  /*6cd0*/  @P1 SHF.R.U32.HI R0, RZ, c[0x0][0x2cc], R2 ;  /* 0x0000b300ff001a19 */ /* 0x000fc80000011602 */
[----:B------:R-:W-:Y:S01]  /*6ce0*/  HMMA.16816.F32 R140, R96, R130, R36 ;  /* 0x00000082608c723c */ /* 0x000fe20000001824 */
[----:B--2---:R-:W-:-:S07]  /*6cf0*/  IADD3 R2, R51, R0, RZ ;  /* 0x0000000033027210 */ /* 0x004fce0007ffe0ff */
[----:B------:R-:W-:Y:S01]  /*6d00*/  HMMA.16816.F32 R144, R96, R120, R144 ;  /* 0x000000786090723c */ /* 0x000fe20000001890 */
[----:B------:R-:W-:-:S07]  /*6d10*/  FADD.FTZ R0, R42, R9 ;  /* 0x000000092a007221 */ /* 0x000fce0000010000 */
[----:B------:R-:W-:Y:S08]  /*6d20*/  HMMA.16816.F32 R148, R96, R122, R44 ;  /* 0x0000007a6094723c */ /* 0x000ff0000000182c */
[C---:B------:R-:W-:Y:S08]  /*6d30*/  HMMA.16816.F32 R128, R92.reuse, R130, R84 ;  /* 0x000000825c80723c */ /* 0x040ff00000001854 */
[----:B------:R-:W-:Y:S08]  /*6d40*/  HMMA.16816.F32 R120, R92, R122, R88 ;  /* 0x0000007a5c78723c */ /* 0x000ff00000001858 */
[-C--:B----4-:R-:W-:Y:S08]  /*6d50*/  HMMA.16816.F32 R84, R96, R4.reuse, R168 ;  /* 0x000000046054723c */ /* 0x090ff000000018a8 */
        /* <DEDUP_REMOVED lines=14> */
[----:B-1----:R-:W-:Y:S01]  /*6e40*/  HMMA.16816.F32 R68, R96, R76, R172 ;  /* 0x0000004c6044723c */ /* 0x002fe200000018ac */
[----:B------:R-:W-:-:S02]  /*6e50*/  FADD.FTZ R3, R49, R3 ;  /* 0x0000000331037221 */ /* 0x000fc40000010000 */
[----:B------:R-:W-:-:S05]  /*6e60*/  FADD.FTZ R0, R48, R0 ;  /* 0x0000000030007221 */ /* 0x000fca0000010000 */
[----:B------:R-:W-:Y:S01]  /*6e70*/  HMMA.16816.F32 R64, R96, R62, R24 ;  /* 0x0000003e6040723c */ /* 0x000fe20000001818 */
[----:B------:R-:W-:Y:S02]  /*6e80*/  FADD.FTZ R4, R233, R4 ;  /* 0x00000004e9047221 */ /* 0x000fe40000010000 */
[----:B------:R-:W-:-:S05]  /*6e90*/  FADD.FTZ R5, R226, R5 ;  /* 0x00000005e2057221 */ /* 0x000fca0000010000 */
[----:B------:R-:W-:Y:S01]  /*6ea0*/  HMMA.16816.F32 R80, R96, R78, R80 ;  /* 0x0000004e6050723c */ /* 0x000fe20000001850 */
[----:B------:R-:W-:-:S07]  /*6eb0*/  FADD.FTZ R3, R29, R3 ;  /* 0x000000031d037221 */ /* 0x000fce0000010000 */
[----:B------:R-:W-:Y:S07]  /*6ec0*/  HMMA.16816.F32 R96, R96, R6, R16 ;  /* 0x000000066060723c */ /* 0x000fee0000001810 */
[----:B------:R-:W-:Y:S01]  /*6ed0*/  MOV R16, c[0x0][0x32c] ;  /* 0x0000cb0000107a02 */ /* 0x000fe20000000f00 */
[----:B------:R-:W-:-:S03]  /*6ee0*/  FADD.FTZ R0, R32, R0 ;  /* 0x0000000020007221 */ /* 0x000fc60000010000 */
[----:B------:R-:W-:Y:S01]  /*6ef0*/  ISETP.GE.AND P0, PT, R16, 0x1, PT ;  /* 0x000000011000780c */ /* 0x000fe20003f06270 */
[----:B------:R-:W-:Y:S02]  /*6f00*/  FADD.FTZ R4, R22, R4 ;  /* 0x0000000416047221 */ /* 0x000fe40000010000 */
[----:B------:R-:W-:Y:S02]  /*6f10*/  FADD.FTZ R5, R21, R5 ;  /* 0x0000000515057221 */ /* 0x000fe40000010000 */
        /* <DEDUP_REMOVED lines=10> */
[----:B------:R-:W-:Y:S01]  /*6fc0*/  FADD.FTZ R224, R224, R3 ;  /* 0x00000003e0e07221 */ /* 0x000fe20000010000 */
[----:B------:R-:W-:Y:S01]  /*6fd0*/  IADD3 R201, R201, -0x2, RZ ;  /* 0xfffffffec9c97810 */ /* 0x000fe20007ffe0ff */
[----:B------:R-:W-:Y:S01]  /*6fe0*/  FADD.FTZ R221, R221, R0 ;  /* 0x00000000dddd7221 */ /* 0x000fe20000010000 */
[----:B------:R-:W-:-:S04]  /*6ff0*/  IADD3 R3, R2, c[0x0][0x328], RZ ;  /* 0x0000ca0002037a10 */ /* 0x000fc80007ffe0ff */
[----:B------:R-:W-:Y:S01]  /*7000*/  HMMA.16816.F32 R60, R92, R62, R164 ;  /* 0x0000003e5c3c723c */ /* 0x000fe200000018a4 */
[----:B------:R-:W-:Y:S02]  /*7010*/  FADD.FTZ R213, R213, R4 ;  /* 0x00000004d5d57221 */ /* 0x000fe40000010000 */
[----:B------:R-:W-:-:S05]  /*7020*/  FADD.FTZ R214, R214, R5 ;  /* 0x00000005d6d67221 */ /* 0x000fca0000010000 */
[C---:B------:R-:W-:Y:S08]  /*7030*/  HMMA.16816.F32 R76, R92.reuse, R78, R108 ;  /* 0x0000004e5c4c723c */ /* 0x040ff0000000186c */
[----:B------:R-:W-:Y:S01]  /*7040*/  HMMA.16816.F32 R92, R92, R6, R12 ;  /* 0x000000065c5c723c */ /* 0x000fe2000000180c */
[----:B------:R-:W-:Y:S07]  /*7050*/  @!P0 BRA `(.L_x_2431) ;  /* 0x0000013000008947 */ /* 0x000fee0003800000 */
        /* <DEDUP_REMOVED lines=11> */
.L_x_2433:
[----:B------:R-:W-:-:S04]  /*7110*/  MOV R2, 0x1 ;  /* 0x0000000100027802 */ /* 0x000fc80000000f00 */
[----:B------:R-:W-:-:S13]  /*7120*/  ISETP.NE.AND P0, PT, R2, c[0x0][0x32c], PT ;  /* 0x0000cb0002007a0c */ /* 0x000fda0003f05270 */
[----:B------:R-:W-:-:S05]  /*7130*/  @P0 IMAD.HI.U32 R2, R0, c[0x0][0x330], RZ ;  /* 0x0000cc0000020a27 */ /* 0x000fca00078e00ff */
[----:B------:R-:W-:Y:S02]  /*7140*/  @P0 SHF.R.U32.HI R0, RZ, c[0x0][0x334], R2 ;  /* 0x0000cd00ff000a19 */ /* 0x000fe40000011602 */
.L_x_2434:
[----:B------:R-:W-:Y:S05]  /*7150*/  BSYNC B0 ;  /* 0x0000000000007941 */ /* 0x000fea0003800000 */
.L_x_2432:
[----:B------:R-:W-:-:S05]  /*7160*/  MOV R2, c[0x0][0x32c] ;  /* 0x0000cb0000027a02 */ /* 0x000fca0000000f00 */
[----:B------:R-:W-:-:S05]  /*7170*/  IMAD R0, R0, R2, c[0x0][0x32c] ;  /* 0x0000cb0000007624 */ /* 0x000fca00078e0202 */
[----:B------:R-:W-:-:S05]  /*7180*/  IMNMX R3, R3, R0, PT ;  /* 0x0000000003037217 */ /* 0x000fca0003800200 */
.L_x_2431:
        /* <DEDUP_REMOVED lines=10> */
.L_x_2468:
        /* <DEDUP_REMOVED lines=31> */
.L_x_2610:
[----:B------:R-:W-:-:S05]  /*7420*/  BRA.DIV ~URZ, `(.L_x_2439) ;  /* 0x000117a27f007947 */ /* 0x000fca000b800000 */
[----:B------:R4:W3:Y:S02]  /*7430*/  SHFL.IDX PT, R0, R10, RZ, 0x1c1f ;  /* 0x001c1fff0a007589 */ /* 0x0008e400000e0000 */
.L_x_2611:
[----:B------:R-:W5:Y:S01]  /*7440*/  S2R R11, SR_TID.X ;  /* 0x00000000000b7919 */ /* 0x000f620000002100 */
[C---:B------:R-:W-:Y:S01]  /*7450*/  ISETP.GE.AND P3, PT, R203.reuse, c[0x0][0x1d4], PT ;  /* 0x00007500cb007a0c */ /* 0x040fe20003f66270 */
[----:B------:R-:W-:Y:S01]  /*7460*/  IMAD.SHL.U32 R6, R203, 0x2, RZ ;  /* 0x00000002cb067824 */ /* 0x000fe200078e00ff */
[C---:B------:R-:W-:Y:S01]  /*7470*/  ISETP.GE.AND P2, PT, R237.reuse, c[0x0][0x1d4], PT ;  /* 0x00007500ed007a0c */ /* 0x040fe20003f46270 */
[----:B------:R-:W-:Y:S02]  /*7480*/  IMAD.SHL.U32 R3, R237, 0x2, RZ ;  /* 0x00000002ed037824 */ /* 0x000fe400078e00ff */
[----:B------:R-:W-:Y:S01]  /*7490*/  IMAD.SHL.U32 R2, R238, 0x2, RZ ;  /* 0x00000002ee027824 */ /* 0x000fe200078e00ff */
[C---:B---3--:R-:W-:Y:S02]  /*74a0*/  IADD3 R8, P0, R0.reuse, R6, RZ ;  /* 0x0000000600087210 */ /* 0x048fe40007f1e0ff */
[----:B------:R-:W-:Y:S03]  /*74b0*/  IADD3 R6, P1, R0, R3, RZ ;  /* 0x0000000300067210 */ /* 0x000fe60007f3e0ff */
[----:B------:R-:W-:Y:S01]  /*74c0*/  IMAD.X R9, R4, 0x1, R218, P0 ;  /* 0x0000000104097824 */ /* 0x000fe200000e06da */
[----:B------:R-:W-:Y:S01]  /*74d0*/  IADD3 R2, P0, R0, R2, RZ ;  /* 0x0000000200027210 */ /* 0x000fe20007f1e0ff */
[----:B------:R-:W-:Y:S01]  /*74e0*/  IMAD.X R7, R4, 0x1, R216, P1 ;  /* 0x0000000104077824 */ /* 0x000fe200008e06d8 */
[----:B------:R-:W-:Y:S02]  /*74f0*/  ISETP.GE.AND P1, PT, R238, c[0x0][0x1d4], PT ;  /* 0x00007500ee007a0c */ /* 0x000fe40003f26270 */
[----:B------:R-:W-:Y:S01]  /*7500*/  @!PT LDS RZ, [RZ] ;  /* 0x00000000fffff984 */ /* 0x000fe20000000800 */
[----:B------:R-:W-:Y:S01]  /*7510*/  @!PT LDS RZ, [RZ] ;  /* 0x00000000fffff984 */ /* 0x000fe20000000800 */
[----:B------:R-:W-:Y:S01]  /*7520*/  @!PT LDS RZ, [RZ] ;  /* 0x00000000fffff984 */ /* 0x000fe20000000800 */
[----:B------:R3:W-:Y:S01]  /*7530*/  LDGSTS.E.BYPASS.LTC128B.128 [R199+0x1880], [R8.64], !P3 ;  /* 0x0188000008c77fae */ /* 0x0007e2000d901d46 */
[----:B------:R-:W-:Y:S03]  /*7540*/  IMAD.X R3, R4, 0x1, R217, P0 ;  /* 0x0000000104037824 */ /* 0x000fe600000e06d9 */
[----:B------:R3:W-:Y:S01]  /*7550*/  LDGSTS.E.BYPASS.LTC128B.128 [R199+0x2480], [R6.64], !P2 ;  /* 0x0248000006c77fae */ /* 0x0007e2000d101d46 */
[----:B-----5:R-:W-:Y:S06]  /*7560*/  ISETP.GT.AND P4, PT, R11, 0x3f, PT ;  /* 0x0000003f0b00780c */ /* 0x020fec0003f84270 */
[----:B------:R3:W-:Y:S07]  /*7570*/  LDGSTS.E.BYPASS.LTC128B.128 [R199+0x3080], [R2.64], !P1 ;  /* 0x0308000002c77fae */ /* 0x0007ee000c901d46 */
[----:B------:R-:W-:-:S05]  /*7580*/  @P4 BRA `(.L_x_2437) ;  /* 0x0000012000004947 */ /* 0x000fca0003800000 */
[----:B------:R-:W-:-:S05]  /*7590*/  BRA.DIV ~URZ, `(.L_x_2440) ;  /* 0x000116a27f007947 */ /* 0x000fca000b800000 */
[----:B------:R3:W4:Y:S04]  /*75a0*/  SHFL.IDX PT, R4, R5, 0x1, 0x1c1f ;  /* 0x003c1f0005047f89 */ /* 0x00072800000e0000 */
[----:B------:R3:W2:Y:S02]  /*75b0*/  SHFL.IDX PT, R0, R10, 0x1, 0x1c1f ;  /* 0x003c1f000a007f89 */ /* 0x0006a400000e0000 */
.L_x_2612:
        /* <DEDUP_REMOVED lines=15> */
.L_x_2437:
[----:B------:R-:W-:Y:S05]  /*76b0*/  BSYNC B0 ;  /* 0x0000000000007941 */ /* 0x000fea0003800000 */
.L_x_2436:
        /* <DEDUP_REMOVED lines=100> */
[----:B------:R-:W-:Y:S01]  /*7d00*/  IMAD.MOV.U32 R0, RZ, RZ, c[0x0][0x2b8] ;  /* 0x0000ae00ff007624 */ /* 0x000fe200078e00ff */
[----:B------:R-:W-:Y:S01]  /*7d10*/  ISETP.GT.AND P1, PT, R240, 0x2f, PT ;  /* 0x0000002ff000780c */ /* 0x000fe20003f24270 */
[----:B------:R-:W-:Y:S02]  /*7d20*/  IMAD R2, R201, 0x30, R242 ;  /* 0x00000030c9027824 */ /* 0x000fe400078e02f2 */
[----:B------:R-:W-:Y:S01]  /*7d30*/  IMAD.MOV.U32 R200, RZ, RZ, RZ ;  /* 0x000000ffffc87224 */ /* 0x000fe200078e00ff */
[----:B------:R-:W-:Y:S02]  /*7d40*/  ISETP.NE.AND P2, PT, R0, 0x1, PT ;  /* 0x000000010000780c */ /* 0x000fe40003f45270 */
[----:B------:R-:W-:Y:S05]  /*7d50*/  IADD3 R2, R2, -0x30, R240 ;  /* 0xffffffd002027810 */ /* 0x000fea0007ffe0f0 */
[----:B------:R-:W-:Y:S06]  /*7d60*/  IMAD.MOV.U32 R0, RZ, RZ, R2 ;  /* 0x000000ffff007224 */ /* 0x000fec00078e0002 */
        /* <DEDUP_REMOVED lines=26> */
.L_x_2613:
[----:B------:R-:W-:-:S05]  /*7f10*/  BRA.DIV ~URZ, `(.L_x_2444) ;  /* 0x00010e627f007947 */ /* 0x000fca000b800000 */
[----:B------:R3:W4:Y:S02]  /*7f20*/  SHFL.IDX PT, R0, R103, RZ, 0x1c1f ;  /* 0x001c1fff67007589 */ /* 0x00072400000e0000 */
.L_x_2614:
[----:B------:R-:W-:Y:S02]  /*7f30*/  IMAD.SHL.U32 R2, R203, 0x2, RZ ;  /* 0x00000002cb027824 */ /* 0x000fe400078e00ff */
[----:B------:R-:W-:Y:S03]  /*7f40*/  IMAD.SHL.U32 R104, R237, 0x2, RZ ;  /* 0x00000002ed687824 */ /* 0x000fe600078e00ff */
        /* <DEDUP_REMOVED lines=23> */
.L_x_2615:
[----:B--2---:R-:W-:Y:S02]  /*80c0*/  IMAD.SHL.U32 R2, R203, 0x2, RZ ;  /* 0x00000002cb027824 */ /* 0x004fe400078e00ff */
[----:B-1--4-:R-:W-:Y:S02]  /*80d0*/  IMAD.SHL.U32 R102, R237, 0x2, RZ ;  /* 0x00000002ed667824 */ /* 0x012fe400078e00ff */
[----:B------:R-:W-:Y:S01]  /*80e0*/  IMAD.SHL.U32 R101, R238, 0x2, RZ ;  /* 0x00000002ee657824 */ /* 0x000fe200078e00ff */
[----:B------:R-:W-:Y:S05]  /*80f0*/  @P0 IADD3 R2, P1, R0, R2, RZ ;  /* 0x0000000200020210 */ /* 0x000fea0007f3e0ff */
[----:B------:R-:W-:Y:S01]  /*8100*/  @P0 IMAD.X R3, R100, 0x1, R218, P1 ;  /* 0x0000000164030824 */ /* 0x000fe200008e06da */
[----:B------:R-:W-:Y:S11]  /*8110*/  @P0 ISETP.GE.AND P1, PT, R203, c[0x0][0x1d4], PT ;  /* 0x00007500cb000a0c */ /* 0x000ff60003f26270 */
[----:B------:R-:W-:Y:S02]  /*8120*/  @!UPT UIADD3 URZ, URZ, URZ, URZ ;  /* 0x0000003f3f3ff290 */ /* 0x000fe4000fffe03f */
[----:B------:R-:W-:Y:S01]  /*8130*/  @!PT LDS RZ, [RZ] ;  /* 0x00000000fffff984 */ /* 0x000fe20000000800 */
[----:B------:R-:W-:Y:S01]  /*8140*/  @!PT LDS RZ, [RZ] ;  /* 0x00000000fffff984 */ /* 0x000fe20000000800 */
[----:B------:R-:W-:Y:S01]  /*8150*/  @!PT LDS RZ, [RZ] ;  /* 0x00000000fffff984 */ /* 0x000fe20000000800 */
[----:B------:R1:W-:Y:S01]  /*8160*/  @P0 LDGSTS.E.BYPASS.LTC128B.128 [R199+0x4480], [R2.64], !P1 ;  /* 0x0448000002c70fae */ /* 0x0003e2000c901d46 */
[----:B------:R-:W-:Y:S05]  /*8170*/  @P0 IADD3 R102, P1, R0, R102, RZ ;  /* 0x0000006600660210 */ /* 0x000fea0007f3e0ff */
[----:B---3--:R-:W-:Y:S01]  /*8180*/  @P0 IMAD.X R103, R100, 0x1, R216, P1 ;  /* 0x0000000164670824 */ /* 0x008fe200008e06d8 */
        /* <DEDUP_REMOVED lines=8> */
.L_x_2442:
[----:B------:R-:W-:Y:S05]  /*8210*/  BSYNC B0 ;  /* 0x0000000000007941 */ /* 0x000fea0003800000 */
.L_x_2441:
[----:B------:R-:W-:Y:S01]  /*8220*/  LOP3.LUT R111, RZ, c[0x0][0x324], RZ, 0x33, !PT ;  /* 0x0000c900ff6f7a12 */ /* 0x000fe200078e33ff */
[----:B------:R-:W2:Y:S01]  /*8230*/  LDL R0, [R1+0x10] ;  /* 0x0000100001007983 */ /* 0x000ea20000100800 */
[----:B-1----:R-:W-:Y:S02]  /*8240*/  IMAD.MOV.U32 R2, RZ, RZ, c[0x0][0x2c4] ;  /* 0x0000b100ff027624 */ /* 0x002fe400078e00ff */
[----:B------:R-:W-:Y:S02]  /*8250*/  IMAD R100, R201, -0x30, RZ ;  /* 0xffffffd0c9647824 */ /* 0x000fe400078e02ff */
[----:B------:R-:W0:Y:S01]  /*8260*/  LDGDEPBAR ;  /* 0x00000000000079af */ /* 0x000e220000000000 */
[----:B------:R-:W-:Y:S01]  /*8270*/  ISETP.NE.AND P0, PT, R2, 0x1, PT ;  /* 0x000000010200780c */ /* 0x000fe20003f05270 */
[----:B--2---:R-:W-:Y:S01]  /*8280*/  IMAD.IADD R109, R0, 0x1, R252 ;  /* 0x00000001006d7824 */ /* 0x004fe200078e02fc */
[----:B------:R-:W-:Y:S11]  /*8290*/  IADD3 R0, -R236, 0x1, R100 ;  /* 0x00000001ec007810 */ /* 0x000ff60007ffe164 */
[----:B------:R-:W-:Y:S01]  /*82a0*/  @P0 IMAD.HI.U32 R2, R109, c[0x0][0x2c8], RZ ;  /* 0x0000b2006d020a27 */ /* 0x000fe200078e00ff */
[----:B------:R-:W-:Y:S04]  /*82b0*/  IADD3 R101, -R230, R0, R232 ;  /* 0x00000000e6657210 */ /* 0x000fe80007ffe1e8 */
[----:B------:R-:W-:Y:S02]  /*82c0*/  @P0 SHF.R.U32.HI R109, RZ, c[0x0][0x2cc], R2 ;  /* 0x0000b300ff6d0a19 */ /* 0x000fe40000011602 */
[----:B------:R-:W-:Y:S01]  /*82d0*/  IADD3 R110, R101, c[0x0][0x328], RZ ;  /* 0x0000ca00656e7a10 */ /* 0x000fe20007ffe0ff */
[----:B------:R-:W-:-:S05]  /*82e0*/  BRA.DIV ~URZ, `(.L_x_2446) ;  /* 0x00010bd27f007947 */ /* 0x000fca000b800000 */
[----:B------:R1:W2:Y:S02]  /*82f0*/  SHFL.IDX PT, R0, R109, RZ, 0x1c1f ;  /* 0x001c1fff6d007589 */ /* 0x0002a400000e0000 */
.L_x_2616:
        /* <DEDUP_REMOVED lines=19> */
.L_x_2449:
[----:B------:R-:W-:Y:S04]  /*8430*/  MOV R2, c[0x0][0x32c] ;  /* 0x0000cb0000027a02 */ /* 0x000fe80000000f00 */
[----:B------:R-:W-:Y:S11]  /*8440*/  ISETP.NE.AND P0, PT, R2, 0x1, PT ;  /* 0x000000010200780c */ /* 0x000ff60003f05270 */
[----:B------:R-:W-:Y:S02]  /*8450*/  @!UPT UIADD3 URZ, URZ, URZ, URZ ;  /* 0x0000003f3f3ff290 */ /* 0x000fe4000fffe03f */
[----:B------:R-:W-:Y:S05]  /*8460*/  @P0 IMAD.HI.U32 R2, R0, c[0x0][0x330], RZ ;  /* 0x0000cc0000020a27 */ /* 0x000fea00078e00ff */
[----:B------:R-:W-:Y:S02]  /*8470*/  @P0 SHF.R.U32.HI R0, RZ, c[0x0][0x334], R2 ;  /* 0x0000cd00ff000a19 */ /* 0x000fe40000011602 */
.L_x_2450:
[----:B------:R-:W-:Y:S05]  /*8480*/  BSYNC B0 ;  /* 0x0000000000007941 */ /* 0x000fea0003800000 */
.L_x_2448:
[----:B------:R-:W-:Y:S04]  /*8490*/  IMAD.IADD R2, R100, 0x1, -R236 ;  /* 0x0000000164027824 */ /* 0x000fe800078e0aec */
[----:B------:R-:W-:Y:S05]  /*84a0*/  IMAD R0, R0, c[0x0][0x32c], R2 ;  /* 0x0000cb0000007a24 */ /* 0x000fea00078e0202 */
[----:B------:R-:W-:Y:S02]  /*84b0*/  IMNMX R101, R101, R0, !PT ;  /* 0x0000000065657217 */ /* 0x000fe40007800200 */
[----:B------:R-:W-:Y:S04]  /*84c0*/  IADD3 R0, R0, c[0x0][0x32c], RZ ;  /* 0x0000cb0000007a10 */ /* 0x000fe80007ffe0ff */
[----:B------:R-:W-:Y:S02]  /*84d0*/  IMNMX R103, R103, R0, PT ;  /* 0x0000000067677217 */ /* 0x000fe40003800200 */
.L_x_2447:
[----:B------:R-:W-:-:S05]  /*84e0*/  BRA.DIV ~URZ, `(.L_x_2451) ;  /* 0x00010a327f007947 */ /* 0x000fca000b800000 */
[----:B------:R2:W3:Y:S02]  /*84f0*/  SHFL.IDX PT, R2, R109, 0x1, 0x1c1f ;  /* 0x003c1f006d027f89 */ /* 0x0004e400000e0000 */
.L_x_2617:
        /* <DEDUP_REMOVED lines=19> */
.L_x_2454:
[----:B------:R-:W-:Y:S04]  /*8630*/  MOV R3, c[0x0][0x32c] ;  /* 0x0000cb0000037a02 */ /* 0x000fe80000000f00 */
[----:B------:R-:W-:Y:S11]  /*8640*/  ISETP.NE.AND P0, PT, R3, 0x1, PT ;  /* 0x000000010300780c */ /* 0x000ff60003f05270 */
[----:B------:R-:W-:Y:S02]  /*8650*/  @!UPT UIADD3 URZ, URZ, URZ, URZ ;  /* 0x0000003f3f3ff290 */ /* 0x000fe4000fffe03f */
[----:B------:R-:W-:Y:S05]  /*8660*/  @P0 IMAD.HI.U32 R3, R2, c[0x0][0x330], RZ ;  /* 0x0000cc0002030a27 */ /* 0x000fea00078e00ff */
[----:B------:R-:W-:Y:S02]  /*8670*/  @P0 SHF.R.U32.HI R2, RZ, c[0x0][0x334], R3 ;  /* 0x0000cd00ff020a19 */ /* 0x000fe40000011603 */
.L_x_2455:
[----:B------:R-:W-:Y:S05]  /*8680*/  BSYNC B0 ;  /* 0x0000000000007941 */ /* 0x000fea0003800000 */
.L_x_2453:
[----:B------:R-:W-:Y:S04]  /*8690*/  IMAD.IADD R3, R100, 0x1, -R236 ;  /* 0x0000000164037824 */ /* 0x000fe800078e0aec */
[----:B------:R-:W-:Y:S05]  /*86a0*/  IMAD R2, R2, c[0x0][0x32c], R3 ;  /* 0x0000cb0002027a24 */ /* 0x000fea00078e0203 */
[----:B------:R-:W-:Y:S02]  /*86b0*/  IMNMX R0, R0, R2, !PT ;  /* 0x0000000200007217 */ /* 0x000fe40007800200 */
[----:B------:R-:W-:Y:S04]  /*86c0*/  IADD3 R2, R2, c[0x0][0x32c], RZ ;  /* 0x0000cb0002027a10 */ /* 0x000fe80007ffe0ff */
[----:B------:R-:W-:Y:S02]  /*86d0*/  IMNMX R102, R102, R2, PT ;  /* 0x0000000266667217 */ /* 0x000fe40003800200 */
.L_x_2452:
[----:B------:R-:W-:-:S05]  /*86e0*/  BRA.DIV ~URZ, `(.L_x_2456) ;  /* 0x000108927f007947 */ /* 0x000fca000b800000 */
[----:B------:R3:W4:Y:S02]  /*86f0*/  SHFL.IDX PT, R104, R109, 0x2, 0x1c1f ;  /* 0x005c1f006d687f89 */ /* 0x00072400000e0000 */
.L_x_2618:
        /* <DEDUP_REMOVED lines=19> */
.L_x_2459:
[----:B------:R-:W-:Y:S04]  /*8830*/  MOV R160, c[0x0][0x32c] ;  /* 0x0000cb0000a07a02 */ /* 0x000fe80000000f00 */
[----:B------:R-:W-:Y:S11]  /*8840*/  ISETP.NE.AND P0, PT, R160, 0x1, PT ;  /* 0x00000001a000780c */ /* 0x000ff60003f05270 */
[----:B------:R-:W-:Y:S02]  /*8850*/  @!UPT UIADD3 URZ, URZ, URZ, URZ ;  /* 0x0000003f3f3ff290 */ /* 0x000fe4000fffe03f */
[----:B------:R-:W-:Y:S05]  /*8860*/  @P0 IMAD.HI.U32 R160, R104, c[0x0][0x330], RZ ;  /* 0x0000cc0068a00a27 */ /* 0x000fea00078e00ff */
[----:B------:R-:W-:Y:S02]  /*8870*/  @P0 SHF.R.U32.HI R104, RZ, c[0x0][0x334], R160 ;  /* 0x0000cd00ff680a19 */ /* 0x000fe400000116a0 */
.L_x_2460:
[----:B------:R-:W-:Y:S05]  /*8880*/  BSYNC B0 ;  /* 0x0000000000007941 */ /* 0x000fea0003800000 */
.L_x_2458:
[----:B------:R-:W-:Y:S04]  /*8890*/  IMAD.IADD R160, R100, 0x1, -R236 ;  /* 0x0000000164a07824 */ /* 0x000fe800078e0aec */
[----:B------:R-:W-:Y:S05]  /*88a0*/  IMAD R104, R104, c[0x0][0x32c], R160 ;  /* 0x0000cb0068687a24 */ /* 0x000fea00078e02a0 */
[----:B------:R-:W-:Y:S02]  /*88b0*/  IMNMX R2, R2, R104, !PT ;  /* 0x0000006802027217 */ /* 0x000fe40007800200 */
[----:B------:R-:W-:Y:S04]  /*88c0*/  IADD3 R104, R104, c[0x0][0x32c], RZ ;  /* 0x0000cb0068687a10 */ /* 0x000fe80007ffe0ff */
[----:B------:R-:W-:Y:S02]  /*88d0*/  IMNMX R3, R3, R104, PT ;  /* 0x0000006803037217 */ /* 0x000fe40003800200 */
.L_x_2457:
[C---:B------:R-:W-:Y:S02]  /*88e0*/  ISETP.GE.AND P0, PT, R100.reuse, 0x9, PT ;  /* 0x000000096400780c */ /* 0x040fe40003f06270 */
[----:B------:R-:W-:Y:S02]  /*88f0*/  ISETP.GE.AND P1, PT, R100, 0xa, PT ;  /* 0x0000000a6400780c */ /* 0x000fe40003f26270 */
[----:B------:R-:W-:Y:S02]  /*8900*/  LOP3.LUT R198, R198, 0xfffffffb, RZ, 0xc0, !PT ;  /* 0xfffffffbc6c67812 */ /* 0x000fe400078ec0ff */
[C---:B------:R-:W-:Y:S02]  /*8910*/  ISETP.GE.AND P3, PT, R100.reuse, 0x19, PT ;  /* 0x000000196400780c */ /* 0x040fe40003f66270 */
[----:B------:R-:W-:Y:S05]  /*8920*/  ISETP.GE.AND P5, PT, R100, 0x21, PT ;  /* 0x000000216400780c */ /* 0x000fea0003fa6270 */
[----:B------:R-:W-:Y:S02]  /*8930*/  @P0 LOP3.LUT R198, R198, 0x4, RZ, 0xfc, !PT ;  /* 0x00000004c6c60812 */ /* 0x000fe400078efcff */
[----:B------:R-:W-:Y:S02]  /*8940*/  ISETP.GT.AND P0, PT, R101, 0x8, !P0 ;  /* 0x000000086500780c */ /* 0x000fe40004704270 */
        /* <DEDUP_REMOVED lines=9> */
[----:B------:R-:W-:Y:S04]  /*89e0*/  ISETP.GT.AND P0, PT, R101, 0x10, !P1 ;  /* 0x000000106500780c */ /* 0x000fe80004f04270 */
[----:B------:R-:W-:Y:S02]  /*89f0*/  ISETP.LT.OR P2, PT, R103, 0x11, P0 ;  /* 0x000000116700780c */ /* 0x000fe40000741670 */
[----:B------:R-:W-:Y:S02]  /*8a00*/  @P1 LOP3.LUT R198, R198, 0x1, RZ, 0xfc, !PT ;  /* 0x00000001c6c61812 */ /* 0x000fe400078efcff */
[----:B------:R-:W-:Y:S02]  /*8a10*/  ISETP.GE.AND P1, PT, R100, 0x12, PT ;  /* 0x000000126400780c */ /* 0x000fe40003f26270 */
[----:B------:R-:W-:Y:S02]  /*8a20*/  LOP3.LUT R198, R198, 0xfffffff7, RZ, 0xc0, !PT ;  /* 0xfffffff7c6c67812 */ /* 0x000fe400078ec0ff */
[----:B------:R-:W-:Y:S02]  /*8a30*/  ISETP.GT.AND P0, PT, R101, 0x11, !P1 ;  /* 0x000000116500780c */ /* 0x000fe40004f04270 */
[----:B------:R-:W-:Y:S07]  /*8a40*/  FSEL R172, R20, -INF , !P2 ;  /* 0xff80000014ac7808 */ /* 0x000fee0005000000 */
[----:B------:R-:W-:Y:S02]  /*8a50*/  @P1 LOP3.LUT R198, R198, 0x8, RZ, 0xfc, !PT ;  /* 0x00000008c6c61812 */ /* 0x000fe400078efcff */
[----:B------:R-:W-:Y:S02]  /*8a60*/  ISETP.LT.OR P1, PT, R103, 0x12, P0 ;  /* 0x000000126700780c */ /* 0x000fe40000721670 */
[----:B------:R-:W-:Y:S02]  /*8a70*/  LOP3.LUT R198, R198, 0xffffffef, RZ, 0xc0, !PT ;  /* 0xffffffefc6c67812 */ /* 0x000fe400078ec0ff */
[----:B------:R-:W-:Y:S02]  /*8a80*/  ISETP.GT.AND P0, PT, R101, 0x18, !P3 ;  /* 0x000000186500780c */ /* 0x000fe40005f04270 */
[----:B------:R-:W-:Y:S02]  /*8a90*/  @P3 LOP3.LUT R198, R198, 0x10, RZ, 0xfc, !PT ;  /* 0x00000010c6c63812 */ /* 0x000fe400078efcff */
[----:B------:R-:W-:Y:S02]  /*8aa0*/  ISETP.GE.AND P3, PT, R100, 0x1a, PT ;  /* 0x0000001a6400780c */ /* 0x000fe40003f66270 */
[----:B------:R-:W-:Y:S02]  /*8ab0*/  LOP3.LUT R198, R198, 0xffffffdf, RZ, 0xc0, !PT ;  /* 0xffffffdfc6c67812 */ /* 0x000fe400078ec0ff */
[----:B------:R-:W-:Y:S02]  /*8ac0*/  ISETP.LT.OR P4, PT, R103, 0x19, P0 ;  /* 0x000000196700780c */ /* 0x000fe40000781670 */
[----:B------:R-:W-:Y:S02]  /*8ad0*/  ISETP.GT.AND P0, PT, R101, 0x19, !P3 ;  /* 0x000000196500780c */ /* 0x000fe40005f04270 */
[----:B------:R-:W-:Y:S02]  /*8ae0*/  FSEL R168, R32, -INF , !P4 ;  /* 0xff80000020a87808 */ /* 0x000fe40006000000 */
[----:B------:R-:W-:Y:S03]  /*8af0*/  FSEL R170, R21, -INF , !P1 ;  /* 0xff80000015aa7808 */ /* 0x000fe60004800000 */
[----:B------:R-:W-:Y:S02]  /*8b00*/  @P3 LOP3.LUT R198, R198, 0x20, RZ, 0xfc, !PT ;  /* 0x00000020c6c63812 */ /* 0x000fe400078efcff */
[----:B------:R-:W-:Y:S02]  /*8b10*/  ISETP.LT.OR P3, PT, R103, 0x1a, P0 ;  /* 0x0000001a6700780c */ /* 0x000fe40000761670 */
[----:B------:R-:W-:Y:S02]  /*8b20*/  ISETP.GT.AND P0, PT, R101, 0x20, !P5 ;  /* 0x000000206500780c */ /* 0x000fe40006f04270 */
[----:B------:R-:W-:Y:S02]  /*8b30*/  LOP3.LUT R198, R198, 0xffffff7f, RZ, 0xc0, !PT ;  /* 0xffffff7fc6c67812 */ /* 0x000fe400078ec0ff */
[----:B------:R-:W-:Y:S02]  /*8b40*/  ISETP.LT.OR P0, PT, R103, 0x21, P0 ;  /* 0x000000216700780c */ /* 0x000fe40000701670 */
[----:B------:R-:W-:Y:S02]  /*8b50*/  @P5 LOP3.LUT R198, R198, 0x80, RZ, 0xfc, !PT ;  /* 0x00000080c6c65812 */ /* 0x000fe400078efcff */
[----:B------:R-:W-:Y:S02]  /*8b60*/  ISETP.GE.AND P5, PT, R100, 0x22, PT ;  /* 0x000000226400780c */ /* 0x000fe40003fa6270 */
[----:B------:R-:W-:Y:S02]  /*8b70*/  LOP3.LUT R198, R198, 0xfffffeff, RZ, 0xc0, !PT ;  /* 0xfffffeffc6c67812 */ /* 0x000fe400078ec0ff */
[----:B------:R-:W-:Y:S02]  /*8b80*/  FSEL R166, R33, -INF , !P3 ;  /* 0xff80000021a67808 */ /* 0x000fe40005800000 */
[----:B------:R-:W-:Y:S04]  /*8b90*/  LOP3.LUT R198, R198, 0xfffffbff, RZ, 0xc0, !PT ;  /* 0xfffffbffc6c67812 */ /* 0x000fe800078ec0ff */
[----:B------:R-:W-:Y:S02]  /*8ba0*/  @P0 LOP3.LUT R198, R198, 0x400, RZ, 0xfc, !PT ;  /* 0x00000400c6c60812 */ /* 0x000fe400078efcff */
[----:B------:R-:W-:Y:S02]  /*8bb0*/  ISETP.GT.AND P0, PT, R101, 0x21, !P5 ;  /* 0x000000216500780c */ /* 0x000fe40006f04270 */
[----:B------:R-:W-:Y:S02]  /*8bc0*/  @P5 LOP3.LUT R198, R198, 0x100, RZ, 0xfc, !PT ;  /* 0x00000100c6c65812 */ /* 0x000fe400078efcff */
[----:B------:R-:W-:Y:S02]  /*8bd0*/  ISETP.LT.OR P6, PT, R103, 0x22, P0 ;  /* 0x000000226700780c */ /* 0x000fe400007c1670 */
[----:B------:R-:W-:Y:S02]  /*8be0*/  ISETP.GE.AND P5, PT, R100, 0x1, PT ;  /* 0x000000016400780c */ /* 0x000fe40003fa6270 */
[----:B------:R-:W-:Y:S02]  /*8bf0*/  LOP3.LUT R198, R198, 0xfffffdff, RZ, 0xc0, !PT ;  /* 0xfffffdffc6c67812 */ /* 0x000fe400078ec0ff */
[----:B------:R-:W-:Y:S07]  /*8c00*/  ISETP.GT.AND P0, PT, R101, RZ, !P5 ;  /* 0x000000ff6500720c */ /* 0x000fee0006f04270 */
[----:B------:R-:W-:Y:S02]  /*8c10*/  @P6 LOP3.LUT R198, R198, 0x200, RZ, 0xfc, !PT ;  /* 0x00000200c6c66812 */ /* 0x000fe400078efcff */
[----:B------:R-:W-:Y:S02]  /*8c20*/  ISETP.GE.AND P6, PT, R100, 0x2, PT ;  /* 0x000000026400780c */ /* 0x000fe40003fc6270 */
[----:B------:R-:W-:Y:S04]  /*8c30*/  LOP3.LUT R198, R198, 0xffbfffff, RZ, 0xc0, !PT ;  /* 0xffbfffffc6c67812 */ /* 0x000fe800078ec0ff */
[----:B------:R-:W-:Y:S02]  /*8c40*/  @P5 LOP3.LUT R198, R198, 0x400000, RZ, 0xfc, !PT ;  /* 0x00400000c6c65812 */ /* 0x000fe400078efcff */
[----:B------:R-:W-:Y:S02]  /*8c50*/  ISETP.LT.OR P5, PT, R103, 0x1, P0 ;  /* 0x000000016700780c */ /* 0x000fe400007a1670 */
[----:B------:R-:W-:Y:S02]  /*8c60*/  ISETP.GT.AND P0, PT, R101, 0x1, !P6 ;  /* 0x000000016500780c */ /* 0x000fe40007704270 */
[----:B------:R-:W-:Y:S02]  /*8c70*/  LOP3.LUT R198, R198, 0xff7fffff, RZ, 0xc0, !PT ;  /* 0xff7fffffc6c67812 */ /* 0x000fe400078ec0ff */
[----:B------:R-:W-:Y:S07]  /*8c80*/  ISETP.LT.OR P0, PT, R103, 0x2, P0 ;  /* 0x000000026700780c */ /* 0x000fee0000701670 */
[----:B------:R-:W-:Y:S02]  /*8c90*/  @P5 LOP3.LUT R198, R198, 0x800000, RZ, 0xfc, !PT ;  /* 0x00800000c6c65812 */ /* 0x000fe400078efcff */
[----:B------:R-:W-:Y:S02]  /*8ca0*/  ISETP.GE.AND P5, PT, R100, 0x29, PT ;  /* 0x000000296400780c */ /* 0x000fe40003fa6270 */
[----:B------:R-:W-:Y:S04]  /*8cb0*/  LOP3.LUT R198, R198, 0xffffffbf, RZ, 0xc0, !PT ;  /* 0xffffffbfc6c67812 */ /* 0x000fe800078ec0ff */
[----:B------:R-:W-:Y:S04]  /*8cc0*/  LOP3.LUT R198, R198, 0xfffff7ff, RZ, 0xc0, !PT ;  /* 0xfffff7ffc6c67812 */ /* 0x000fe800078ec0ff */
[----:B------:R-:W-:Y:S02]  /*8cd0*/  @P0 LOP3.LUT R198, R198, 0x800, RZ, 0xfc, !PT ;  /* 0x00000800c6c60812 */ /* 0x000fe400078efcff */
[----:B------:R-:W-:Y:S02]  /*8ce0*/  ISETP.GT.AND P0, PT, R101, 0x28, !P5 ;  /* 0x000000286500780c */ /* 0x000fe40006f04270 */
[----:B------:R-:W-:Y:S02]  /*8cf0*/  @P5 LOP3.LUT R198, R198, 0x40, RZ, 0xfc, !PT ;  /* 0x00000040c6c65812 */ /* 0x000fe400078efcff */
[----:B------:R-:W-:Y:S02]  /*8d00*/  ISETP.LT.OR P0, PT, R103, 0x29, P0 ;  /* 0x000000296700780c */ /* 0x000fe40000701670 */
[----:B------:R-:W-:Y:S02]  /*8d10*/  ISETP.GE.AND P5, PT, R100, 0x2a, PT ;  /* 0x0000002a6400780c */ /* 0x000fe40003fa6270 */
[----:B------:R-:W-:Y:S04]  /*8d20*/  LOP3.LUT R198, R198, 0xffffefff, RZ, 0xc0, !PT ;  /* 0xffffefffc6c67812 */ /* 0x000fe800078ec0ff */
[----:B------:R-:W-:Y:S05]  /*8d30*/  LOP3.LUT R198, R198, 0xffff7fff, RZ, 0xc0, !PT ;  /* 0xffff7fffc6c67812 */ /* 0x000fea00078ec0ff */
[----:B------:R-:W-:Y:S02]  /*8d40*/  @P0 LOP3.LUT R198, R198, 0x8000, RZ, 0xfc, !PT ;  /* 0x00008000c6c60812 */ /* 0x000fe400078efcff */
[----:B------:R-:W-:Y:S02]  /*8d50*/  ISETP.GT.AND P0, PT, R101, 0x29, !P5 ;  /* 0x000000296500780c */ /* 0x000fe40006f04270 */
[----:B------:R-:W-:Y:S02]  /*8d60*/  @P5 LOP3.LUT R198, R198, 0x1000, RZ, 0xfc, !PT ;  /* 0x00001000c6c65812 */ /* 0x000fe400078efcff */
[----:B------:R-:W-:Y:S02]  /*8d70*/  ISETP.LT.OR P5, PT, R103, 0x2a, P0 ;  /* 0x0000002a6700780c */ /* 0x000fe400007a1670 */
[C---:B------:R-:W-:Y:S02]  /*8d80*/  LOP3.LUT P0, RZ, R198.reuse, 0x4, RZ, 0xc0, !PT ;  /* 0x00000004c6ff7812 */ /* 0x040fe4000780c0ff */
[----:B------:R-:W-:Y:S02]  /*8d90*/  LOP3.LUT R198, R198, 0xffffbfff, RZ, 0xc0, !PT ;  /* 0xffffbfffc6c67812 */ /* 0x000fe400078ec0ff */
[----:B------:R-:W-:Y:S04]  /*8da0*/  ISETP.GT.AND P0, PT, R0, 0x8, !P0 ;  /* 0x000000080000780c */ /* 0x000fe80004704270 */
[----:B------:R-:W-:Y:S03]  /*8db0*/  ISETP.LT.OR P0, PT, R102, 0x9, P0 ;  /* 0x000000096600780c */ /* 0x000fe60000701670 */
[----:B------:R-:W-:Y:S02]  /*8dc0*/  @P5 LOP3.LUT R198, R198, 0x4000, RZ, 0xfc, !PT ;  /* 0x00004000c6c65812 */ /* 0x000fe400078efcff */
[----:B------:R-:W-:Y:S02]  /*8dd0*/  FSEL R179, R18, -INF , !P0 ;  /* 0xff80000012b37808 */ /* 0x000fe40004000000 */
[C---:B------:R-:W-:Y:S02]  /*8de0*/  LOP3.LUT P0, RZ, R198.reuse, 0x2, RZ, 0xc0, !PT ;  /* 0x00000002c6ff7812 */ /* 0x040fe4000780c0ff */
[----:B------:R-:W-:Y:S02]  /*8df0*/  LOP3.LUT P2, RZ, R198, 0x1000, RZ, 0xc0, !PT ;  /* 0x00001000c6ff7812 */ /* 0x000fe4000784c0ff */
[----:B------:R-:W-:Y:S02]  /*8e00*/  ISETP.GT.AND P0, PT, R0, 0x9, !P0 ;  /* 0x000000090000780c */ /* 0x000fe40004704270 */
[----:B------:R-:W-:Y:S02]  /*8e10*/  LOP3.LUT P5, RZ, R198, 0x400, RZ, 0xc0, !PT ;  /* 0x00000400c6ff7812 */ /* 0x000fe400078ac0ff */
[----:B------:R-:W-:Y:S02]  /*8e20*/  ISETP.LT.OR P0, PT, R102, 0xa, P0 ;  /* 0x0000000a6600780c */ /* 0x000fe40000701670 */
[----:B------:R-:W-:Y:S02]  /*8e30*/  FSEL R165, R36, -INF , !P5 ;  /* 0xff80000024a57808 */ /* 0x000fe40006800000 */
[----:B------:R-:W-:Y:S02]  /*8e40*/  FSEL R178, R19, -INF , !P0 ;  /* 0xff80000013b27808 */ /* 0x000fe40004000000 */
[C---:B------:R-:W-:Y:S02]  /*8e50*/  LOP3.LUT P0, RZ, R198.reuse, 0x1, RZ, 0xc0, !PT ;  /* 0x00000001c6ff7812 */ /* 0x040fe4000780c0ff */
[----:B------:R-:W-:Y:S02]  /*8e60*/  LOP3.LUT R198, R198, 0xffdfffff, RZ, 0xc0, !PT ;  /* 0xffdfffffc6c67812 */ /* 0x000fe400078ec0ff */
[----:B------:R-:W-:Y:S02]  /*8e70*/  ISETP.GT.AND P0, PT, R0, 0x10, !P0 ;  /* 0x000000100000780c */ /* 0x000fe40004704270 */
[----:B------:R-:W-:Y:S02]  /*8e80*/  @P2 LOP3.LUT R198, R198, 0x200000, RZ, 0xfc, !PT ;  /* 0x00200000c6c62812 */ /* 0x000fe400078efcff */
[----:B------:R-:W-:Y:S02]  /*8e90*/  ISETP.LT.OR P0, PT, R102, 0x11, P0 ;  /* 0x000000116600780c */ /* 0x000fe40000701670 */
[----:B------:R-:W-:Y:S02]  /*8ea0*/  LOP3.LUT P3, RZ, R198, 0x80, RZ, 0xc0, !PT ;  /* 0x00000080c6ff7812 */ /* 0x000fe4000786c0ff */
        /* <DEDUP_REMOVED lines=9> */
[----:B------:R-:W-:Y:S02]  /*8f40*/  LOP3.LUT P5, RZ, R198, 0x400000, RZ, 0xc0, !PT ;  /* 0x00400000c6ff7812 */ /* 0x000fe400078ac0ff */
[----:B------:R-:W-:Y:S02]  /*8f50*/  ISETP.GT.AND P0, PT, R0, 0x18, !P0 ;  /* 0x000000180000780c */ /* 0x000fe40004704270 */
[----:B------:R-:W-:Y:S02]  /*8f60*/  LOP3.LUT P1, RZ, R198, 0x40, RZ, 0xc0, !PT ;  /* 0x00000040c6ff7812 */ /* 0x000fe4000782c0ff */
[----:B------:R-:W-:Y:S02]  /*8f70*/  ISETP.LT.OR P0, PT, R102, 0x19, P0 ;  /* 0x000000196600780c */ /* 0x000fe40000701670 */
[----:B------:R-:W-:Y:S02]  /*8f80*/  LOP3.LUT P2, RZ, R198, 0x8000, RZ, 0xc0, !PT ;  /* 0x00008000c6ff7812 */ /* 0x000fe4000784c0ff */
[----:B------:R-:W-:Y:S02]  /*8f90*/  FSEL R173, R34, -INF , !P0 ;  /* 0xff80000022ad7808 */ /* 0x000fe40004000000 */
[----:B------:R-:W-:Y:S04]  /*8fa0*/  LOP3.LUT P0, RZ, R198, 0x20, RZ, 0xc0, !PT ;  /* 0x00000020c6ff7812 */ /* 0x000fe8000780c0ff */
[----:B------:R-:W-:Y:S04]  /*8fb0*/  ISETP.GT.AND P0, PT, R0, 0x19, !P0 ;  /* 0x000000190000780c */ /* 0x000fe80004704270 */
[----:B------:R-:W-:Y:S04]  /*8fc0*/  ISETP.LT.OR P0, PT, R102, 0x1a, P0 ;  /* 0x0000001a6600780c */ /* 0x000fe80000701670 */
[----:B------:R-:W-:Y:S02]  /*8fd0*/  FSEL R171, R35, -INF , !P0 ;  /* 0xff80000023ab7808 */ /* 0x000fe40004000000 */
[----:B------:R-:W-:Y:S04]  /*8fe0*/  LOP3.LUT P0, RZ, R198, 0x200, RZ, 0xc0, !PT ;  /* 0x00000200c6ff7812 */ /* 0x000fe8000780c0ff */
[----:B------:R-:W-:Y:S02]  /*8ff0*/  FSEL R164, R37, -INF , !P0 ;  /* 0xff80000025a47808 */ /* 0x000fe40004000000 */
[----:B------:R-:W-:Y:S04]  /*9000*/  ISETP.GT.AND P0, PT, R0, 0x20, !P3 ;  /* 0x000000200000780c */ /* 0x000fe80005f04270 */
[----:B------:R-:W-:Y:S04]  /*9010*/  ISETP.LT.OR P0, PT, R102, 0x21, P0 ;  /* 0x000000216600780c */ /* 0x000fe80000701670 */
[----:B------:R-:W-:Y:S02]  /*9020*/  FSEL R169, R38, -INF , !P0 ;  /* 0xff80000026a97808 */ /* 0x000fe40004000000 */
[----:B------:R-:W-:Y:S02]  /*9030*/  ISETP.GT.AND P0, PT, R0, 0x21, !P4 ;  /* 0x000000210000780c */ /* 0x000fe40006704270 */
[----:B------:R-:W-:Y:S02]  /*9040*/  FSEL R38, R48, -INF , !P2 ;  /* 0xff80000030267808 */ /* 0x000fe40005000000 */
[----:B------:R-:W-:Y:S02]  /*9050*/  ISETP.LT.OR P0, PT, R102, 0x22, P0 ;  /* 0x000000226600780c */ /* 0x000fe40000701670 */
[C---:B------:R-:W-:Y:S02]  /*9060*/  LOP3.LUT P2, RZ, R198.reuse, 0x200000, RZ, 0xc0, !PT ;  /* 0x00200000c6ff7812 */ /* 0x040fe4000784c0ff */
[----:B------:R-:W-:Y:S02]  /*9070*/  FSEL R167, R39, -INF , !P0 ;  /* 0xff80000027a77808 */ /* 0x000fe40004000000 */
[----:B------:R-:W-:Y:S04]  /*9080*/  LOP3.LUT P0, RZ, R198, 0x800, RZ, 0xc0, !PT ;  /* 0x00000800c6ff7812 */ /* 0x000fe8000780c0ff */
[----:B------:R-:W-:Y:S02]  /*9090*/  FSEL R39, R5, -INF , !P0 ;  /* 0xff80000005277808 */ /* 0x000fe40004000000 */
[----:B------:R-:W-:Y:S04]  /*90a0*/  ISETP.GT.AND P0, PT, R0, 0x1, !P6 ;  /* 0x000000010000780c */ /* 0x000fe80007704270 */
[----:B------:R-:W-:Y:S04]  /*90b0*/  ISETP.LT.OR P0, PT, R102, 0x2, P0 ;  /* 0x000000026600780c */ /* 0x000fe80000701670 */
[----:B------:R-:W-:Y:S02]  /*90c0*/  FSEL R163, R7, -INF , !P0 ;  /* 0xff80000007a37808 */ /* 0x000fe40004000000 */
[----:B------:R-:W-:Y:S04]  /*90d0*/  ISETP.GT.AND P0, PT, R0, RZ, !P5 ;  /* 0x000000ff0000720c */ /* 0x000fe80006f04270 */
[----:B------:R-:W-:Y:S04]  /*90e0*/  ISETP.LT.OR P0, PT, R102, 0x1, P0 ;  /* 0x000000016600780c */ /* 0x000fe80000701670 */
[----:B------:R-:W-:Y:S02]  /*90f0*/  FSEL R36, R6, -INF , !P0 ;  /* 0xff80000006247808 */ /* 0x000fe40004000000 */
[----:B------:R-:W-:Y:S04]  /*9100*/  LOP3.LUT P0, RZ, R198, 0x4000, RZ, 0xc0, !PT ;  /* 0x00004000c6ff7812 */ /* 0x000fe8000780c0ff */
        /* <DEDUP_REMOVED lines=46> */
[----:B------:R-:W-:Y:S04]  /*93f0*/  ISETP.GT.AND P0, PT, R2, 0x29, !P2 ;  /* 0x000000290200780c */ /* 0x000fe80005704270 */
[----:B------:R-:W-:Y:S04]  /*9400*/  ISETP.LT.OR P0, PT, R3, 0x2a, P0 ;  /* 0x0000002a0300780c */ /* 0x000fe80000701670 */
[----:B------:R-:W-:Y:S01]  /*9410*/  FSEL R28, R45, -INF , !P0 ;  /* 0xff8000002d1c7808 */ /* 0x000fe20004000000 */
[----:B------:R-:W-:-:S06]  /*9420*/  BRA.DIV ~URZ, `(.L_x_2461) ;  /* 0x0000fbb27f007947 */ /* 0x000fcc000b800000 */
[----:B------:R4:W1:Y:S02]  /*9430*/  SHFL.IDX PT, R3, R109, 0x3, 0x1c1f ;  /* 0x007c1f006d037f89 */ /* 0x00086400000e0000 */
.L_x_2619:
        /* <DEDUP_REMOVED lines=19> */
.L_x_2464:
[----:B------:R-:W-:Y:S04]  /*9570*/  MOV R4, c[0x0][0x32c] ;  /* 0x0000cb0000047a02 */ /* 0x000fe80000000f00 */
[----:B------:R-:W-:Y:S11]  /*9580*/  ISETP.NE.AND P0, PT, R4, 0x1, PT ;  /* 0x000000010400780c */ /* 0x000ff60003f05270 */
[----:B------:R-:W-:Y:S02]  /*9590*/  @!UPT UIADD3 URZ, URZ, URZ, URZ ;  /* 0x0000003f3f3ff290 */ /* 0x000fe4000fffe03f */
[----:B------:R-:W-:Y:S05]  /*95a0*/  @P0 IMAD.HI.U32 R4, R3, c[0x0][0x330], RZ ;  /* 0x0000cc0003040a27 */ /* 0x000fea00078e00ff */
[----:B------:R-:W-:Y:S02]  /*95b0*/  @P0 SHF.R.U32.HI R3, RZ, c[0x0][0x334], R4 ;  /* 0x0000cd00ff030a19 */ /* 0x000fe40000011604 */
.L_x_2465:
[----:B------:R-:W-:Y:S05]  /*95c0*/  BSYNC B0 ;  /* 0x0000000000007941 */ /* 0x000fea0003800000 */
.L_x_2463:
[----:B------:R-:W-:Y:S04]  /*95d0*/  IMAD.IADD R4, R100, 0x1, -R236 ;  /* 0x0000000164047824 */ /* 0x000fe800078e0aec */
[----:B------:R-:W-:Y:S05]  /*95e0*/  IMAD R3, R3, c[0x0][0x32c], R4 ;  /* 0x0000cb0003037a24 */ /* 0x000fea00078e0204 */
[----:B------:R-:W-:Y:S02]  /*95f0*/  IADD3 R4, R3, c[0x0][0x32c], RZ ;  /* 0x0000cb0003047a10 */ /* 0x000fe40007ffe0ff */
[----:B------:R-:W-:Y:S02]  /*9600*/  IMNMX R0, R0, R3, !PT ;  /* 0x0000000300007217 */ /* 0x000fe40007800200 */
[----:B------:R-:W-:Y:S02]  /*9610*/  IMNMX R2, R2, R4, PT ;  /* 0x0000000402027217 */ /* 0x000fe40003800200 */
.L_x_2462:
[----:B------:R-:W-:Y:S02]  /*9620*/  ISETP.GT.AND P0, PT, R0, RZ, !P5 ;  /* 0x000000ff0000720c */ /* 0x000fe40006f04270 */
[----:B------:R-:W-:Y:S02]  /*9630*/  LOP3.LUT P3, RZ, R198, 0x4, RZ, 0xc0, !PT ;  /* 0x00000004c6ff7812 */ /* 0x000fe4000786c0ff */
[----:B------:R-:W-:Y:S02]  /*9640*/  ISETP.LT.OR P0, PT, R2, 0x1, P0 ;  /* 0x000000010200780c */ /* 0x000fe40000701670 */
[----:B------:R-:W-:Y:S02]  /*9650*/  LOP3.LUT P2, RZ, R198, 0x2, RZ, 0xc0, !PT ;  /* 0x00000002c6ff7812 */ /* 0x000fe4000784c0ff */
[----:B------:R-:W-:Y:S02]  /*9660*/  FSEL R19, R10, -INF , !P0 ;  /* 0xff8000000a137808 */ /* 0x000fe40004000000 */
[----:B------:R-:W-:Y:S02]  /*9670*/  ISETP.GT.AND P0, PT, R0, 0x1, !P6 ;  /* 0x000000010000780c */ /* 0x000fe40007704270 */
        /* <DEDUP_REMOVED lines=17> */
[----:B------:R-:W-:Y:S02]  /*9790*/  ISETP.GT.AND P1, PT, R0, 0x28, !P1 ;  /* 0x000000280000780c */ /* 0x000fe40004f24270 */
[----:B------:R-:W-:Y:S02]  /*97a0*/  FSEL R21, R26, -INF , !P0 ;  /* 0xff8000001a157808 */ /* 0x000fe40004000000 */
[----:B------:R-:W-:Y:S02]  /*97b0*/  LOP3.LUT P0, RZ, R198, 0x8, RZ, 0xc0, !PT ;  /* 0x00000008c6ff7812 */ /* 0x000fe4000780c0ff */
[----:B------:R-:W-:Y:S02]  /*97c0*/  ISETP.LT.OR P1, PT, R2, 0x29, P1 ;  /* 0x000000290200780c */ /* 0x000fe40000f21670 */
        /* <DEDUP_REMOVED lines=69> */
.L_x_2620:
        /* <DEDUP_REMOVED lines=15> */
.L_x_2621:
        /* <DEDUP_REMOVED lines=21> */
[----:B------:R-:W-:Y:S02]  /*9e60*/  FFMA.FTZ R176, R168, c[0x0][0x2d0], -R2 ;  /* 0x0000b400a8b07a23 */ /* 0x000fe40000010802 */
[C---:B------:R-:W-:Y:S02]  /*9e70*/  FMUL.FTZ R2, R103.reuse, c[0x0][0x2d0] ;  /* 0x0000b40067027a20 */ /* 0x040fe40000410000 */
[----:B------:R-:W-:Y:S01]  /*9e80*/  FADD.FTZ R4, -R0, R105 ;  /* 0x0000006900047221 */ /* 0x000fe20000010100 */
[----:B------:R-:W-:Y:S02]  /*9e90*/  FSEL R0, R103, RZ, P1 ;  /* 0x000000ff67007208 */ /* 0x000fe40000800000 */
[----:B------:R-:W-:Y:S02]  /*9ea0*/  FSEL R2, R2, RZ, P1 ;  /* 0x000000ff02027208 */ /* 0x000fe40000800000 */
[----:B------:R-:W-:Y:S01]  /*9eb0*/  MUFU.EX2 R105, R10 ;  /* 0x0000000a00697308 */ /* 0x000fe20000000800 */
[----:B------:R-:W-:Y:S01]  /*9ec0*/  FADD.FTZ R5, -R0, R106 ;  /* 0x0000006a00057221 */ /* 0x000fe20000010100 */
[----:B------:R-:W-:Y:S01]  /*9ed0*/  FSEL R0, R102, RZ, P0 ;  /* 0x000000ff66007208 */ /* 0x000fe20000000000 */
[--C-:B------:R-:W-:Y:S02]  /*9ee0*/  FFMA.FTZ R39, R178, c[0x0][0x2d0], -R2.reuse ;  /* 0x0000b400b2277a23 */ /* 0x100fe40000010802 */
[--C-:B------:R-:W-:Y:S02]  /*9ef0*/  FFMA.FTZ R7, R36, c[0x0][0x2d0], -R2.reuse ;  /* 0x0000b40024077a23 */ /* 0x100fe40000010802 */
[--C-:B------:R-:W-:Y:S02]  /*9f00*/  FFMA.FTZ R6, R163, c[0x0][0x2d0], -R2.reuse ;  /* 0x0000b400a3067a23 */ /* 0x100fe40000010802 */
[--C-:B------:R-:W-:Y:S01]  /*9f10*/  FFMA.FTZ R8, R179, c[0x0][0x2d0], -R2.reuse ;  /* 0x0000b400b3087a23 */ /* 0x100fe20000010802 */
[----:B---34-:R-:W-:Y:S01]  /*9f20*/  MUFU.EX2 R109, R7 ;  /* 0x00000007006d7308 */ /* 0x018fe20000000800 */
        /* <DEDUP_REMOVED lines=9> */
[----:B------:R-:W-:Y:S02]  /*9fc0*/  FMUL.FTZ R2, R102, c[0x0][0x2d0] ;  /* 0x0000b40066027a20 */ /* 0x000fe40000410000 */
[----:B------:R-:W-:Y:S01]  /*9fd0*/  FADD.FTZ R0, -R0, R107 ;  /* 0x0000006b00007221 */ /* 0x000fe20000010100 */
[----:B------:R-:W-:Y:S02]  /*9fe0*/  MUFU.EX2 R51, R9 ;  /* 0x0000000900337308 */ /* 0x000fe40000000800 */
[----:B------:R-:W-:Y:S01]  /*9ff0*/  FSEL R2, R2, RZ, P0 ;  /* 0x000000ff02027208 */ /* 0x000fe20000000000 */
[----:B------:R-:W-:Y:S01]  /*a000*/  FMUL.FTZ R0, R0, c[0x0][0x2d0] ;  /* 0x0000b40000007a20 */ /* 0x000fe20000410000 */
[----:B------:R-:W-:Y:S03]  /*a010*/  FSETP.NEU.FTZ.AND P0, PT, R101, -INF , PT ;  /* 0xff8000006500780b */ /* 0x000fe60003f1d000 */
        /* <DEDUP_REMOVED lines=8> */
[----:B------:R3:W4:Y:S01]  /*a0a0*/  MUFU.EX2 R167, R3 ;  /* 0x0000000300a77308 */ /* 0x0007220000000800 */
[--C-:B------:R-:W-:Y:S02]  /*a0b0*/  FFMA.FTZ R173, R29, c[0x0][0x2d0], -R2.reuse ;  /* 0x0000b4001dad7a23 */ /* 0x100fe40000010802 */
[--C-:B------:R-:W-:Y:S02]  /*a0c0*/  FFMA.FTZ R179, R28, c[0x0][0x2d0], -R2.reuse ;  /* 0x0000b4001cb37a23 */ /* 0x100fe40000010802 */
[--C-:B------:R-:W-:Y:S05]  /*a0d0*/  FFMA.FTZ R174, R33, c[0x0][0x2d0], -R2.reuse ;  /* 0x0000b40021ae7a23 */ /* 0x100fea0000010802 */
[----:B------:R-:W-:Y:S10]  /*a0e0*/  MUFU.EX2 R220, R8 ;  /* 0x0000000800dc7308 */ /* 0x000ff40000000800 */
[----:B------:R-:W-:Y:S01]  /*a0f0*/  MUFU.EX2 R212, R38 ;  /* 0x0000002600d47308 */ /* 0x000fe20000000800 */
[--C-:B---3--:R-:W-:Y:S02]  /*a100*/  FFMA.FTZ R3, R161, c[0x0][0x2d0], -R2.reuse ;  /* 0x0000b400a1037a23 */ /* 0x108fe40000010802 */
[----:B------:R-:W-:Y:S01]  /*a110*/  FFMA.FTZ R161, R35, c[0x0][0x2d0], -R2 ;  /* 0x0000b40023a17a23 */ /* 0x000fe20000010802 */
[C---:B------:R-:W-:Y:S06]  /*a120*/  FSEL R2, R101.reuse, RZ, P0 ;  /* 0x000000ff65027208 */ /* 0x040fec0000000000 */
[----:B------:R3:W5:Y:S10]  /*a130*/  MUFU.EX2 R110, R3 ;  /* 0x00000003006e7308 */ /* 0x0007740000000800 */
[----:B------:R-:W-:Y:S10]  /*a140*/  MUFU.EX2 R225, R176 ;  /* 0x000000b000e17308 */ /* 0x000ff40000000800 */
[----:B------:R-:W-:Y:S01]  /*a150*/  MUFU.EX2 R229, R175 ;  /* 0x000000af00e57308 */ /* 0x000fe20000000800 */
[----:B---3--:R-:W-:Y:S02]  /*a160*/  FADD.FTZ R3, -R2, R108 ;  /* 0x0000006c02037221 */ /* 0x008fe40000010100 */
        /* <DEDUP_REMOVED lines=8> */
[----:B-1----:R1:W-:Y:S01]  /*a1f0*/  MUFU.EX2 R100, R2 ;  /* 0x0000000200647308 */ /* 0x0023e20000000800 */
        /* <DEDUP_REMOVED lines=8> */
[--C-:B------:R-:W-:Y:S05]  /*a280*/  FFMA.FTZ R169, R16, c[0x0][0x2d0], -R6.reuse ;  /* 0x0000b40010a97a23 */ /* 0x100fea0000010806 */
[----:B------:R-:W-:Y:S01]  /*a290*/  MUFU.EX2 R228, R171 ;  /* 0x000000ab00e47308 */ /* 0x000fe20000000800 */
[--C-:B-1----:R-:W-:Y:S02]  /*a2a0*/  FFMA.FTZ R2, R19, c[0x0][0x2d0], -R6.reuse ;  /* 0x0000b40013027a23 */ /* 0x102fe40000010806 */
[----:B------:R-:W-:Y:S02]  /*a2b0*/  FFMA.FTZ R19, R23, c[0x0][0x2d0], -R6 ;  /* 0x0000b40017137a23 */ /* 0x000fe40000010806 */
[----:B------:R-:W1:Y:S05]  /*a2c0*/  LDSM.16.MT88.4 R20, [R185] ;  /* 0x00000000b914783b */ /* 0x000e6a0000004200 */
[----:B------:R3:W-:Y:S10]  /*a2d0*/  MUFU.EX2 R33, R2 ;  /* 0x0000000200217308 */ /* 0x0007f40000000800 */
[----:B------:R-:W-:Y:S10]  /*a2e0*/  MUFU.EX2 R226, R161 ;  /* 0x000000a100e27308 */ /* 0x000ff40000000800 */
[----:B------:R-:W-:Y:S01]  /*a2f0*/  MUFU.EX2 R107, R107 ;  /* 0x0000006b006b7308 */ /* 0x000fe20000000800 */
[----:B---3--:R-:W-:Y:S02]  /*a300*/  FMUL.FTZ R2, R3, c[0x0][0x2d0] ;  /* 0x0000b40003027a20 */ /* 0x008fe40000410000 */
[----:B------:R-:W-:Y:S07]  /*a310*/  FMUL.FTZ R3, R5, c[0x0][0x2d0] ;  /* 0x0000b40005037a20 */ /* 0x000fee0000410000 */
[----:B------:R-:W3:Y:S10]  /*a320*/  MUFU.EX2 R2, R2 ;  /* 0x0000000200027308 */ /* 0x000ef40000000800 */
        /* <DEDUP_REMOVED lines=10> */
[C---:B--2---:R-:W-:Y:S01]  /*a3d0*/  FMUL.FTZ R24, R0.reuse, R124 ;  /* 0x0000007c00187220 */ /* 0x044fe20000410000 */
[----:B------:R-:W-:Y:S01]  /*a3e0*/  F2FP.PACK_AB R108, R51, R105 ;  /* 0x00000069336c723e */ /* 0x000fe200000000ff */
[C---:B------:R-:W-:Y:S02]  /*a3f0*/  FMUL.FTZ R25, R0.reuse, R125 ;  /* 0x0000007d00197220 */ /* 0x040fe40000410000 */
[C---:B------:R-:W-:Y:S02]  /*a400*/  FMUL.FTZ R28, R0.reuse, R120 ;  /* 0x00000078001c7220 */ /* 0x040fe40000410000 */
[C---:B------:R-:W-:Y:S02]  /*a410*/  FMUL.FTZ R29, R0.reuse, R121 ;  /* 0x00000079001d7220 */ /* 0x040fe40000410000 */
[C---:B------:R-:W-:Y:S02]  /*a420*/  FMUL.FTZ R40, R0.reuse, R116 ;  /* 0x0000007400287220 */ /* 0x040fe40000410000 */
[C---:B------:R-:W-:Y:S02]  /*a430*/  FMUL.FTZ R41, R0.reuse, R117 ;  /* 0x0000007500297220 */ /* 0x040fe40000410000 */
[C---:B----4-:R-:W-:Y:S02]  /*a440*/  FFMA.FTZ R4, R0.reuse, R213, R167 ;  /* 0x000000d500047223 */ /* 0x050fe400000100a7 */
[C---:B------:R-:W-:Y:S01]  /*a450*/  FMUL.FTZ R8, R0.reuse, R132 ;  /* 0x0000008400087220 */ /* 0x040fe20000410000 */
[----:B------:R-:W2:Y:S01]  /*a460*/  MUFU.EX2 R213, R36 ;  /* 0x0000002400d57308 */ /* 0x000ea20000000800 */
[C---:B------:R-:W-:Y:S02]  /*a470*/  FMUL.FTZ R9, R0.reuse, R133 ;  /* 0x0000008500097220 */ /* 0x040fe40000410000 */
[C---:B------:R-:W-:Y:S02]  /*a480*/  FMUL.FTZ R12, R0.reuse, R128 ;  /* 0x00000080000c7220 */ /* 0x040fe40000410000 */
[C---:B------:R-:W-:Y:S02]  /*a490*/  FMUL.FTZ R13, R0.reuse, R129 ;  /* 0x00000081000d7220 */ /* 0x040fe40000410000 */
[----:B------:R-:W-:Y:S01]  /*a4a0*/  FMUL.FTZ R44, R0, R112 ;  /* 0x00000070002c7220 */ /* 0x000fe20000410000 */
[----:B-----5:R-:W-:Y:S01]  /*a4b0*/  F2FP.PACK_AB R112, R110, R167 ;  /* 0x000000a76e70723e */ /* 0x020fe200000000ff */
        /* <DEDUP_REMOVED lines=16> */
[C---:B---3--:R-:W-:Y:S02]  /*a5c0*/  FFMA.FTZ R106, R2.reuse, R214, R33 ;  /* 0x000000d6026a7223 */ /* 0x048fe40000010021 */
[C---:B------:R-:W-:Y:S02]  /*a5d0*/  FMUL.FTZ R10, R2.reuse, R134 ;  /* 0x00000086020a7220 */ /* 0x040fe40000410000 */
[C---:B------:R-:W-:Y:S01]  /*a5e0*/  FMUL.FTZ R11, R2.reuse, R135 ;  /* 0x00000087020b7220 */ /* 0x040fe20000410000 */
[----:B------:R-:W-:Y:S01]  /*a5f0*/  MUFU.EX2 R0, R3 ;  /* 0x0000000300007308 */ /* 0x000fe20000000800 */
[C---:B------:R-:W-:Y:S02]  /*a600*/  FMUL.FTZ R26, R2.reuse, R126 ;  /* 0x0000007e021a7220 */ /* 0x040fe40000410000 */
[C---:B------:R-:W-:Y:S02]  /*a610*/  FMUL.FTZ R27, R2.reuse, R127 ;  /* 0x0000007f021b7220 */ /* 0x040fe40000410000 */
[C---:B------:R-:W-:Y:S01]  /*a620*/  FMUL.FTZ R30, R2.reuse, R122 ;  /* 0x0000007a021e7220 */ /* 0x040fe20000410000 */
[----:B------:R-:W-:Y:S01]  /*a630*/  LDSM.16.MT88.4 R124, [R185+0x1000] ;  /* 0x00100000b97c783b */ /* 0x000fe20000004200 */
[C---:B------:R-:W-:Y:S02]  /*a640*/  FMUL.FTZ R31, R2.reuse, R123 ;  /* 0x0000007b021f7220 */ /* 0x040fe40000410000 */
[C---:B------:R-:W-:Y:S01]  /*a650*/  FMUL.FTZ R42, R2.reuse, R118 ;  /* 0x00000076022a7220 */ /* 0x040fe20000410000 */
[----:B------:R3:W-:Y:S01]  /*a660*/  MUFU.EX2 R214, R39 ;  /* 0x0000002700d67308 */ /* 0x0007e20000000800 */
[C---:B------:R-:W-:Y:S02]  /*a670*/  FMUL.FTZ R43, R2.reuse, R119 ;  /* 0x00000077022b7220 */ /* 0x040fe40000410000 */
[C---:B------:R-:W-:Y:S01]  /*a680*/  FMUL.FTZ R14, R2.reuse, R130 ;  /* 0x00000082020e7220 */ /* 0x040fe20000410000 */
[----:B------:R-:W-:Y:S01]  /*a690*/  LDSM.16.MT88.4 R116, [R185+0xc00] ;  /* 0x000c0000b974783b */ /* 0x000fe20000004200 */
[C---:B------:R-:W-:Y:S02]  /*a6a0*/  FMUL.FTZ R15, R2.reuse, R131 ;  /* 0x00000083020f7220 */ /* 0x040fe40000410000 */
[C---:B------:R-:W-:Y:S01]  /*a6b0*/  FMUL.FTZ R46, R2.reuse, R114 ;  /* 0x00000072022e7220 */ /* 0x040fe20000410000 */
[----:B--2---:R-:W-:Y:S01]  /*a6c0*/  F2FP.PACK_AB R114, R213, R212 ;  /* 0x000000d4d572723e */ /* 0x004fe200000000ff */
[C---:B------:R-:W-:Y:S01]  /*a6d0*/  FMUL.FTZ R47, R2.reuse, R115 ;  /* 0x00000073022f7220 */ /* 0x040fe20000410000 */
[----:B------:R-:W2:Y:S01]  /*a6e0*/  MUFU.EX2 R134, R32 ;  /* 0x0000002000867308 */ /* 0x000ea20000000800 */
[C---:B------:R-:W-:Y:S01]  /*a6f0*/  FMUL.FTZ R58, R2.reuse, R58 ;  /* 0x0000003a023a7220 */ /* 0x040fe20000410000 */
[----:B------:R-:W-:Y:S01]  /*a700*/  LDSM.16.MT88.4 R120, [R186+0x400] ;  /* 0x00040000ba78783b */ /* 0x000fe20000004200 */
[C---:B------:R-:W-:Y:S02]  /*a710*/  FMUL.FTZ R59, R2.reuse, R59 ;  /* 0x0000003b023b7220 */ /* 0x040fe40000410000 */
[C---:B------:R-:W-:Y:S02]  /*a720*/  FMUL.FTZ R62, R2.reuse, R62 ;  /* 0x0000003e023e7220 */ /* 0x040fe40000410000 */
[C---:B------:R-:W-:Y:S02]  /*a730*/  FMUL.FTZ R63, R2.reuse, R63 ;  /* 0x0000003f023f7220 */ /* 0x040fe40000410000 */
[C---:B------:R-:W-:Y:S01]  /*a740*/  FMUL.FTZ R74, R2.reuse, R74 ;  /* 0x0000004a024a7220 */ /* 0x040fe20000410000 */
[----:B------:R-:W4:Y:S01]  /*a750*/  MUFU.EX2 R135, R19 ;  /* 0x0000001300877308 */ /* 0x000f220000000800 */
[C---:B------:R-:W-:Y:S02]  /*a760*/  FMUL.FTZ R75, R2.reuse, R75 ;  /* 0x0000004b024b7220 */ /* 0x040fe40000410000 */
[C---:B------:R-:W-:Y:S01]  /*a770*/  FMUL.FTZ R78, R2.reuse, R78 ;  /* 0x0000004e024e7220 */ /* 0x040fe20000410000 */
[----:B---3--:R-:W3:Y:S01]  /*a780*/  LDSM.16.MT88.4 R36, [R186] ;  /* 0x00000000ba24783b */ /* 0x008ee20000004200 */
[C---:B------:R-:W-:Y:S02]  /*a790*/  FMUL.FTZ R79, R2.reuse, R79 ;  /* 0x0000004f024f7220 */ /* 0x040fe40000410000 */
[C---:B------:R-:W-:Y:S02]  /*a7a0*/  FMUL.FTZ R90, R2.reuse, R90 ;  /* 0x0000005a025a7220 */ /* 0x040fe40000410000 */
[C---:B------:R-:W-:Y:S01]  /*a7b0*/  FMUL.FTZ R91, R2.reuse, R91 ;  /* 0x0000005b025b7220 */ /* 0x040fe20000410000 */
[----:B------:R-:W-:Y:S01]  /*a7c0*/  MUFU.EX2 R130, R181 ;  /* 0x000000b500827308 */ /* 0x000fe20000000800 */
[C---:B------:R-:W-:Y:S02]  /*a7d0*/  FMUL.FTZ R94, R2.reuse, R94 ;  /* 0x0000005e025e7220 */ /* 0x040fe40000410000 */
[----:B------:R-:W-:Y:S01]  /*a7e0*/  FMUL.FTZ R95, R2, R95 ;  /* 0x0000005f025f7220 */ /* 0x000fe20000410000 */
[----:B--2---:R-:W-:Y:S01]  /*a7f0*/  F2FP.PACK_AB R113, R134, R33 ;  /* 0x000000218671723e */ /* 0x004fe200000000ff */
[----:B------:R-:W-:Y:S01]  /*a800*/  FFMA.FTZ R2, R0, R224, R109 ;  /* 0x000000e000027223 */ /* 0x000fe2000001006d */
[----:B------:R-:W-:Y:S01]  /*a810*/  F2FP.PACK_AB R109, R111, R109 ;  /* 0x0000006d6f6d723e */ /* 0x000fe200000000ff */
[----:B------:R-:W-:Y:S02]  /*a820*/  FMUL.FTZ R5, R100, R137 ;  /* 0x0000008964057220 */ /* 0x000fe40000410000 */
[C---:B------:R-:W-:Y:S01]  /*a830*/  FMUL.FTZ R6, R0.reuse, R138 ;  /* 0x0000008a00067220 */ /* 0x040fe20000410000 */
[----:B------:R-:W-:Y:S01]  /*a840*/  MUFU.EX2 R128, R165 ;  /* 0x000000a500807308 */ /* 0x000fe20000000800 */
[----:B------:R-:W-:Y:S02]  /*a850*/  FMUL.FTZ R7, R0, R139 ;  /* 0x0000008b00077220 */ /* 0x000fe40000410000 */
[----:B------:R-:W-:Y:S01]  /*a860*/  FFMA.FTZ R3, R100, R221, R105 ;  /* 0x000000dd64037223 */ /* 0x000fe20000010069 */
[----:B----4-:R-:W-:Y:S01]  /*a870*/  F2FP.PACK_AB R115, R231, R135 ;  /* 0x00000087e773723e */ /* 0x010fe200000000ff */
[----:B------:R-:W-:Y:S01]  /*a880*/  FADD.FTZ R2, R111, R2 ;  /* 0x000000026f027221 */ /* 0x000fe20000010000 */
[----:B------:R-:W-:Y:S01]  /*a890*/  F2FP.PACK_AB R111, R214, R220 ;  /* 0x000000dcd66f723e */ /* 0x000fe200000000ff */
[----:B------:R-:W-:Y:S01]  /*a8a0*/  FADD.FTZ R105, R110, R4 ;  /* 0x000000046e697221 */ /* 0x000fe20000010000 */
[----:B------:R-:W-:Y:S01]  /*a8b0*/  F2FP.PACK_AB R110, R223, R222 ;  /* 0x000000dedf6e723e */ /* 0x000fe200000000ff */
[C---:B------:R-:W-:Y:S01]  /*a8c0*/  FMUL.FTZ R4, R100.reuse, R136 ;  /* 0x0000008864047220 */ /* 0x040fe20000410000 */
[----:B------:R-:W-:Y:S01]  /*a8d0*/  MUFU.EX2 R131, R164 ;  /* 0x000000a400837308 */ /* 0x000fe20000000800 */
[C---:B------:R-:W-:Y:S02]  /*a8e0*/  FMUL.FTZ R16, R100.reuse, R140 ;  /* 0x0000008c64107220 */ /* 0x040fe40000410000 */
[----:B------:R-:W-:Y:S02]  /*a8f0*/  FMUL.FTZ R17, R100, R141 ;  /* 0x0000008d64117220 */ /* 0x000fe40000410000 */
[C---:B------:R-:W-:Y:S01]  /*a900*/  FMUL.FTZ R18, R0.reuse, R142 ;  /* 0x0000008e00127220 */ /* 0x040fe20000410000 */
[-C--:B-1----:R-:W-:Y:S04]  /*a910*/  HMMA.16816.F32 R4, R108, R20.reuse, R4 ;  /* 0x000000146c04723c */ /* 0x082fe80000001804 */
[----:B------:R-:W-:Y:S01]  /*a920*/  MUFU.EX2 R224, R163 ;  /* 0x000000a300e07308 */ /* 0x000fe20000000800 */
[----:B------:R-:W-:Y:S02]  /*a930*/  FMUL.FTZ R19, R0, R143 ;  /* 0x0000008f00137220 */ /* 0x000fe40000410000 */
[----:B------:R-:W-:Y:S01]  /*a940*/  LDSM.16.MT88.4 R140, [R185+0x800] ;  /* 0x00080000b98c783b */ /* 0x000fe20000004200 */
[C---:B------:R-:W-:Y:S04]  /*a950*/  HMMA.16816.F32 R8, R112.reuse, R20, R8 ;  /* 0x000000147008723c */ /* 0x040fe80000001808 */
[C---:B------:R-:W-:Y:S02]  /*a960*/  FMUL.FTZ R32, R100.reuse, R148 ;  /* 0x0000009464207220 */ /* 0x040fe40000410000 */
[----:B------:R-:W-:Y:S01]  /*a970*/  FMUL.FTZ R33, R100, R149 ;  /* 0x0000009564217220 */ /* 0x000fe20000410000 */
[----:B------:R-:W-:Y:S01]  /*a980*/  MUFU.EX2 R221, R160 ;  /* 0x000000a000dd7308 */ /* 0x000fe20000000800 */
[-C--:B------:R-:W-:Y:S04]  /*a990*/  HMMA.16816.F32 R12, R112, R22.reuse, R12 ;  /* 0x00000016700c723c */ /* 0x080fe8000000180c */
[C---:B------:R-:W-:Y:S02]  /*a9a0*/  FMUL.FTZ R34, R0.reuse, R150 ;  /* 0x0000009600227220 */ /* 0x040fe40000410000 */
[----:B------:R-:W-:Y:S02]  /*a9b0*/  FMUL.FTZ R35, R0, R151 ;  /* 0x0000009700237220 */ /* 0x000fe40000410000 */
[C---:B------:R-:W-:Y:S01]  /*a9c0*/  HMMA.16816.F32 R16, R108.reuse, R22, R16 ;  /* 0x000000166c10723c */ /* 0x040fe20000001810 */
[----:B------:R-:W-:Y:S01]  /*a9d0*/  LDSM.16.MT88.4 R148, [R186+0x800] ;  /* 0x00080000ba94783b */ /* 0x000fe20000004200 */
[----:B------:R-:W-:Y:S02]  /*a9e0*/  MUFU.EX2 R172, R211 ;  /* 0x000000d300ac7308 */ /* 0x000fe40000000800 */
[C---:B------:R-:W-:Y:S02]  /*a9f0*/  FMUL.FTZ R20, R100.reuse, R144 ;  /* 0x0000009064147220 */ /* 0x040fe40000410000 */
[----:B------:R-:W-:Y:S02]  /*aa00*/  FMUL.FTZ R21, R100, R145 ;  /* 0x0000009164157220 */ /* 0x000fe40000410000 */
[C---:B------:R-:W-:Y:S04]  /*aa10*/  FMUL.FTZ R22, R0.reuse, R146 ;  /* 0x0000009200167220 */ /* 0x040fe80000410000 */
[----:B------:R-:W-:Y:S01]  /*aa20*/  FMUL.FTZ R23, R0, R147 ;  /* 0x0000009300177220 */ /* 0x000fe20000410000 */
[----:B------:R-:W-:Y:S01]  /*aa30*/  MUFU.EX2 R181, R209 ;  /* 0x000000d100b57308 */ /* 0x000fe20000000800 */
[C---:B------:R-:W-:Y:S02]  /*aa40*/  FMUL.FTZ R48, R100.reuse, R156 ;  /* 0x0000009c64307220 */ /* 0x040fe40000410000 */
[----:B------:R-:W-:Y:S02]  /*aa50*/  FMUL.FTZ R49, R100, R157 ;  /* 0x0000009d64317220 */ /* 0x000fe40000410000 */
[C---:B------:R-:W-:Y:S01]  /*aa60*/  FMUL.FTZ R50, R0.reuse, R158 ;  /* 0x0000009e00327220 */ /* 0x040fe20000410000 */
[-C--:B---3--:R-:W-:Y:S03]  /*aa70*/  HMMA.16816.F32 R20, R108, R36.reuse, R20 ;  /* 0x000000246c14723c */ /* 0x088fe60000001814 */
[----:B------:R-:W-:Y:S01]  /*aa80*/  FADD.FTZ R3, R51, R3 ;  /* 0x0000000333037221 */ /* 0x000fe20000010000 */
[----:B------:R-:W-:Y:S01]  /*aa90*/  MUFU.EX2 R180, R205 ;  /* 0x000000cd00b47308 */ /* 0x000fe20000000800 */
[----:B------:R-:W-:Y:S02]  /*aaa0*/  FMUL.FTZ R51, R0, R159 ;  /* 0x0000009f00337220 */ /* 0x000fe40000410000 */
[----:B------:R-:W-:Y:S01]  /*aab0*/  LDSM.16.MT88.4 R156, [R185+0x1400] ;  /* 0x00140000b99c783b */ /* 0x000fe20000004200 */
[C---:B------:R-:W-:Y:S04]  /*aac0*/  HMMA.16816.F32 R24, R112.reuse, R36, R24 ;  /* 0x000000247018723c */ /* 0x040fe80000001818 */
[C---:B------:R-:W-:Y:S02]  /*aad0*/  FMUL.FTZ R52, R100.reuse, R52 ;  /* 0x0000003464347220 */ /* 0x040fe40000410000 */
[C---:B------:R-:W-:Y:S01]  /*aae0*/  FMUL.FTZ R53, R100.reuse, R53 ;  /* 0x0000003564357220 */ /* 0x040fe20000410000 */
[----:B------:R-:W1:Y:S01]  /*aaf0*/  MUFU.EX2 R170, R174 ;  /* 0x000000ae00aa7308 */ /* 0x000e620000000800 */
[-C--:B------:R-:W-:Y:S04]  /*ab00*/  HMMA.16816.F32 R28, R112, R38.reuse, R28 ;  /* 0x00000026701c723c */ /* 0x080fe8000000181c */
[C---:B------:R-:W-:Y:S02]  /*ab10*/  FMUL.FTZ R36, R100.reuse, R152 ;  /* 0x0000009864247220 */ /* 0x040fe40000410000 */
[----:B------:R-:W-:Y:S02]  /*ab20*/  FMUL.FTZ R37, R100, R153 ;  /* 0x0000009964257220 */ /* 0x000fe40000410000 */
[C---:B------:R-:W-:Y:S01]  /*ab30*/  HMMA.16816.F32 R32, R108.reuse, R38, R32 ;  /* 0x000000266c20723c */ /* 0x040fe20000001820 */
[----:B------:R-:W2:Y:S03]  /*ab40*/  MUFU.EX2 R167, R179 ;  /* 0x000000b300a77308 */ /* 0x000ea60000000800 */
[C---:B------:R-:W-:Y:S02]  /*ab50*/  FMUL.FTZ R54, R0.reuse, R54 ;  /* 0x0000003600367220 */ /* 0x040fe40000410000 */
[C---:B------:R-:W-:Y:S02]  /*ab60*/  FMUL.FTZ R55, R0.reuse, R55 ;  /* 0x0000003700377220 */ /* 0x040fe40000410000 */
[C---:B------:R-:W-:Y:S03]  /*ab70*/  FMUL.FTZ R38, R0.reuse, R154 ;  /* 0x0000009a00267220 */ /* 0x040fe60000410000 */
[----:B------:R-:W3:Y:S01]  /*ab80*/  MUFU.EX2 R165, R178 ;  /* 0x000000b200a57308 */ /* 0x000ee20000000800 */
[----:B------:R-:W-:Y:S02]  /*ab90*/  FMUL.FTZ R39, R0, R155 ;  /* 0x0000009b00277220 */ /* 0x000fe40000410000 */
[----:B------:R-:W-:Y:S01]  /*aba0*/  FMUL.FTZ R64, R100, R64 ;  /* 0x0000004064407220 */ /* 0x000fe20000410000 */
[----:B-1----:R-:W-:Y:S01]  /*abb0*/  F2FP.PACK_AB R160, R170, R168 ;  /* 0x000000a8aaa0723e */ /* 0x002fe200000000ff */
[----:B------:R-:W-:Y:S02]  /*abc0*/  FMUL.FTZ R65, R100, R65 ;  /* 0x0000004164417220 */ /* 0x000fe40000410000 */
[C---:B------:R-:W-:Y:S01]  /*abd0*/  FMUL.FTZ R66, R0.reuse, R66 ;  /* 0x0000004200427220 */ /* 0x040fe20000410000 */
[-C--:B------:R-:W-:Y:S02]  /*abe0*/  HMMA.16816.F32 R36, R108, R116.reuse, R36 ;  /* 0x000000746c24723c */ /* 0x080fe40000001824 */
[----:B------:R-:W-:Y:S01]  /*abf0*/  MUFU.EX2 R164, R182 ;  /* 0x000000b600a47308 */ /* 0x000fe20000000800 */
[----:B------:R-:W-:Y:S02]  /*ac00*/  FMUL.FTZ R67, R0, R67 ;  /* 0x0000004300437220 */ /* 0x000fe40000410000 */
[C---:B------:R-:W-:Y:S01]  /*ac10*/  FMUL.FTZ R68, R100.reuse, R68 ;  /* 0x0000004464447220 */ /* 0x040fe20000410000 */
[----:B--2---:R-:W-:Y:S01]  /*ac20*/  F2FP.PACK_AB R162, R167, R173 ;  /* 0x000000ada7a2723e */ /* 0x004fe200000000ff */
[----:B------:R-:W-:Y:S01]  /*ac30*/  FMUL.FTZ R69, R100, R69 ;  /* 0x0000004564457220 */ /* 0x000fe20000410000 */
[C---:B------:R-:W-:Y:S04]  /*ac40*/  HMMA.16816.F32 R40, R112.reuse, R116, R40 ;  /* 0x000000747028723c */ /* 0x040fe80000001828 */
[C---:B------:R-:W-:Y:S02]  /*ac50*/  FMUL.FTZ R70, R0.reuse, R70 ;  /* 0x0000004600467220 */ /* 0x040fe40000410000 */
[----:B------:R-:W-:Y:S02]  /*ac60*/  FMUL.FTZ R71, R0, R71 ;  /* 0x0000004700477220 */ /* 0x000fe40000410000 */
[-C--:B------:R-:W-:Y:S04]  /*ac70*/  HMMA.16816.F32 R44, R112, R118.reuse, R44 ;  /* 0x00000076702c723c */ /* 0x080fe8000000182c */
[C---:B------:R-:W-:Y:S01]  /*ac80*/  FMUL.FTZ R80, R100.reuse, R80 ;  /* 0x0000005064507220 */ /* 0x040fe20000410000 */
[----:B---3--:R-:W-:Y:S01]  /*ac90*/  F2FP.PACK_AB R161, R165, R166 ;  /* 0x000000a6a5a1723e */ /* 0x008fe200000000ff */
[----:B------:R-:W-:Y:S02]  /*aca0*/  FMUL.FTZ R81, R100, R81 ;  /* 0x0000005164517220 */ /* 0x000fe40000410000 */
[C---:B------:R-:W-:Y:S01]  /*acb0*/  HMMA.16816.F32 R48, R108.reuse, R118, R48 ;  /* 0x000000766c30723c */ /* 0x040fe20000001830 */
[----:B------:R-:W1:Y:S03]  /*acc0*/  LDSM.16.MT88.4 R116, [R186+0xc00] ;  /* 0x000c0000ba74783b */ /* 0x000e660000004200 */
        /* <DEDUP_REMOVED lines=8> */
[----:B------:R-:W-:Y:S02]  /*ad50*/  FADD.FTZ R100, R134, R106 ;  /* 0x0000006a86647221 */ /* 0x000fe40000010000 */
[C---:B------:R-:W-:Y:S01]  /*ad60*/  FMUL.FTZ R98, R0.reuse, R98 ;  /* 0x0000006200627220 */ /* 0x040fe20000410000 */
[----:B------:R-:W2:Y:S01]  /*ad70*/  MUFU.EX2 R106, R204 ;  /* 0x000000cc006a7308 */ /* 0x000ea20000000800 */
[----:B------:R-:W-:Y:S02]  /*ad80*/  FMUL.FTZ R99, R0, R99 ;  /* 0x0000006300637220 */ /* 0x000fe40000410000 */
[----:B------:R-:W-:Y:S02]  /*ad90*/  FADD.FTZ R0, R212, R105 ;  /* 0x00000069d4007221 */ /* 0x000fe40000010000 */
[----:B------:R-:W-:Y:S02]  /*ada0*/  FADD.FTZ R105, R135, R100 ;  /* 0x0000006487697221 */ /* 0x000fe40000010000 */
[----:B------:R-:W-:Y:S02]  /*adb0*/  FADD.FTZ R3, R222, R3 ;  /* 0x00000003de037221 */ /* 0x000fe40000010000 */
[----:B------:R-:W-:Y:S02]  /*adc0*/  FADD.FTZ R2, R220, R2 ;  /* 0x00000002dc027221 */ /* 0x000fe40000010000 */
[----:B------:R-:W-:Y:S02]  /*add0*/  FADD.FTZ R100, R223, R3 ;  /* 0x00000003df647221 */ /* 0x000fe40000010000 */
[----:B------:R-:W-:Y:S02]  /*ade0*/  FADD.FTZ R3, R214, R2 ;  /* 0x00000002d6037221 */ /* 0x000fe40000010000 */
[----:B------:R-:W-:Y:S01]  /*adf0*/  FADD.FTZ R100, R130, R100 ;  /* 0x0000006482647221 */ /* 0x000fe20000010000 */
[-C--:B-1----:R-:W-:Y:S03]  /*ae00*/  HMMA.16816.F32 R52, R108, R116.reuse, R52 ;  /* 0x000000746c34723c */ /* 0x082fe60000001834 */
[----:B------:R-:W-:Y:S02]  /*ae10*/  FADD.FTZ R3, R129, R3 ;  /* 0x0000000381037221 */ /* 0x000fe40000010000 */
[----:B------:R-:W-:Y:S02]  /*ae20*/  FADD.FTZ R100, R133, R100 ;  /* 0x0000006485647221 */ /* 0x000fe40000010000 */
[----:B------:R-:W-:Y:S01]  /*ae30*/  FADD.FTZ R3, R132, R3 ;  /* 0x0000000384037221 */ /* 0x000fe20000010000 */
[C---:B------:R-:W-:Y:S04]  /*ae40*/  HMMA.16816.F32 R56, R112.reuse, R116, R56 ;  /* 0x000000747038723c */ /* 0x040fe80000001838 */
[----:B--2---:R-:W-:Y:S01]  /*ae50*/  F2FP.PACK_AB R163, R106, R164 ;  /* 0x000000a46aa3723e */ /* 0x004fe200000000ff */
[----:B------:R-:W-:Y:S02]  /*ae60*/  FADD.FTZ R2, R213, R0 ;  /* 0x00000000d5027221 */ /* 0x000fe40000010000 */
[----:B------:R-:W-:Y:S01]  /*ae70*/  FADD.FTZ R0, R231, R105 ;  /* 0x00000069e7007221 */ /* 0x000fe20000010000 */
[-C--:B------:R-:W-:Y:S04]  /*ae80*/  HMMA.16816.F32 R60, R112, R118.reuse, R60 ;  /* 0x00000076703c723c */ /* 0x080fe8000000183c */
[----:B------:R-:W-:Y:S01]  /*ae90*/  FADD.FTZ R2, R128, R2 ;  /* 0x0000000280027221 */ /* 0x000fe20000010000 */
[----:B------:R-:W-:Y:S01]  /*aea0*/  MOV R105, R104 ;  /* 0x0000006800697202 */ /* 0x000fe20000000f00 */
[----:B------:R-:W-:Y:S02]  /*aeb0*/  FADD.FTZ R0, R107, R0 ;  /* 0x000000006b007221 */ /* 0x000fe40000010000 */
[C---:B------:R-:W-:Y:S01]  /*aec0*/  HMMA.16816.F32 R64, R108.reuse, R118, R64 ;  /* 0x000000766c40723c */ /* 0x040fe20000001840 */
[----:B------:R-:W1:Y:S03]  /*aed0*/  LDSM.16.MT88.4 R116, [R185+0x1800] ;  /* 0x00180000b974783b */ /* 0x000e660000004200 */
[----:B------:R-:W-:Y:S02]  /*aee0*/  FADD.FTZ R2, R131, R2 ;  /* 0x0000000283027221 */ /* 0x000fe40000010000 */
[----:B------:R-:W-:Y:S02]  /*aef0*/  FADD.FTZ R0, R221, R0 ;  /* 0x00000000dd007221 */ /* 0x000fe40000010000 */
[----:B------:R-:W-:Y:S04]  /*af00*/  FADD.FTZ R3, R227, R3 ;  /* 0x00000003e3037221 */ /* 0x000fe80000010000 */
[----:B------:R-:W-:Y:S02]  /*af10*/  FADD.FTZ R2, R224, R2 ;  /* 0x00000002e0027221 */ /* 0x000fe40000010000 */
[----:B------:R-:W-:Y:S01]  /*af20*/  FADD.FTZ R0, R219, R0 ;  /* 0x00000000db007221 */ /* 0x000fe20000010000 */
        /* <DEDUP_REMOVED lines=45> */
[----:B------:R-:W-:Y:S07]  /*b200*/  HMMA.16816.F32 R96, R108, R126, R96 ;  /* 0x0000007e6c60723c */ /* 0x000fee0000001860 */
[----:B------:R-:W-:Y:S02]  /*b210*/  F2FP.PACK_AB R108, R176, R172 ;  /* 0x000000acb06c723e */ /* 0x000fe400000000ff */
[----:B------:R-:W-:Y:S03]  /*b220*/  F2FP.PACK_AB R109, R175, R171 ;  /* 0x000000abaf6d723e */ /* 0x000fe600000000ff */
[----:B------:R-:W-:Y:S02]  /*b230*/  F2FP.PACK_AB R110, R206, R181 ;  /* 0x000000b5ce6e723e */ /* 0x000fe400000000ff */
[----:B------:R-:W-:Y:S07]  /*b240*/  F2FP.PACK_AB R111, R183, R180 ;  /* 0x000000b4b76f723e */ /* 0x000fee00000000ff */
        /* <DEDUP_REMOVED lines=48> */
[----:B------:R-:W-:Y:S02]  /*b550*/  MOV R106, R103 ;  /* 0x00000067006a7202 */ /* 0x000fe40000000f00 */
[----:B------:R-:W-:Y:S01]  /*b560*/  MOV R108, R101 ;  /* 0x00000065006c7202 */ /* 0x000fe20000000f00 */
[----:B------:R-:W-:-:S05]  /*b570*/  @P0 BRA `(.L_x_2468) ;  /* 0xffffbcb000000947 */ /* 0x000fca000383ffff */
.L_x_2435:
        /* <DEDUP_REMOVED lines=21> */
.L_x_2471:
[----:B------:R-:W-:-:S04]  /*b6d0*/  MOV R3, 0x1 ;  /* 0x0000000100037802 */ /* 0x000fc80000000f00 */
[----:B------:R-:W-:-:S13]  /*b6e0*/  ISETP.NE.AND P0, PT, R3, c[0x0][0x32c], PT ;  /* 0x0000cb0003007a0c */ /* 0x000fda0003f05270 */
[----:B------:R-:W-:-:S05]  /*b6f0*/  @P0 IMAD.HI.U32 R3, R0, c[0x0][0x330], RZ ;  /* 0x0000cc0000030a27 */ /* 0x000fca00078e00ff */
[----:B------:R-:W-:Y:S02]  /*b700*/  @P0 SHF.R.U32.HI R0, RZ, c[0x0][0x334], R3 ;  /* 0x0000cd00ff000a19 */ /* 0x000fe40000011603 */
.L_x_2472:
[----:B------:R-:W-:Y:S05]  /*b710*/  BSYNC B0 ;  /* 0x0000000000007941 */ /* 0x000fea0003800000 */
.L_x_2470:
[----:B------:R-:W-:-:S05]  /*b720*/  IMAD R0, R0, c[0x0][0x32c], RZ ;  /* 0x0000cb0000007a24 */ /* 0x000fca00078e02ff */
[----:B------:R-:W-:-:S04]  /*b730*/  IMNMX R2, R2, R0, !PT ;  /* 0x0000000002027217 */ /* 0x000fc80007800200 */
.L_x_2469:
[----:B------:R-:W-:-:S05]  /*b740*/  IADD3 R2, R2, 0x2f, RZ ;  /* 0x0000002f02027810 */ /* 0x000fca0007ffe0ff */
[----:B------:R-:W-:-:S05]  /*b750*/  IMAD.HI R2, R2, 0x2aaaaaab, RZ ;  /* 0x2aaaaaab02027827 */ /* 0x000fca00078e02ff */
[----:B------:R-:W-:-:S04]  /*b760*/  SHF.R.U32.HI R0, RZ, 0x1f, R2 ;  /* 0x0000001fff007819 */ /* 0x000fc80000011602 */
[----:B------:R-:W-:-:S04]  /*b770*/  LEA.HI.SX32 R0, R2, R0, 0x1d ;  /* 0x0000000002007211 */ /* 0x000fc800078feaff */
[----:B------:R-:W-:-:S04]  /*b780*/  IMNMX R231, R239, R0, !PT ;  /* 0x00000000efe77217 */ /* 0x000fc80007800200 */
[----:B------:R-:W-:-:S13]  /*b790*/  ISETP.GE.AND P0, PT, R201, R231, PT ;  /* 0x000000e7c900720c */ /* 0x000fda0003f06270 */
[----:B------:R-:W-:Y:S05]  /*b7a0*/  @!P0 BRA `(.L_x_2473) ;  /* 0x00002bd000008947 */ /* 0x000fea0003800000 */
.L_x_2486:
        /* <DEDUP_REMOVED lines=34> */
.L_x_2622:
[----:B------:R-:W-:-:S05]  /*b9d0*/  BRA.DIV ~URZ, `(.L_x_2477) ;  /* 0x0000d9027f007947 */ /* 0x000fca000b800000 */
[----:B------:R4:W3:Y:S02]  /*b9e0*/  SHFL.IDX PT, R0, R10, RZ, 0x1c1f ;  /* 0x001c1fff0a007589 */ /* 0x0008e400000e0000 */
.L_x_2623:
        /* <DEDUP_REMOVED lines=24> */
.L_x_2624:
        /* <DEDUP_REMOVED lines=15> */
.L_x_2475:
[----:B------:R-:W-:Y:S05]  /*bc60*/  BSYNC B0 ;  /* 0x0000000000007941 */ /* 0x000fea0003800000 */
.L_x_2474:
        /* <DEDUP_REMOVED lines=102> */
[----:B------:R-:W-:Y:S01]  /*c2d0*/  IMAD R2, R201, 0x30, R242 ;  /* 0x00000030c9027824 */ /* 0x000fe200078e02f2 */
[----:B------:R-:W-:Y:S01]  /*c2e0*/  IADD3 R105, -R241, 0x30, RZ ;  /* 0x00000030f1697810 */ /* 0x000fe20007ffe1ff */
[----:B------:R-:W-:Y:S01]  /*c2f0*/  IMAD.MOV.U32 R200, RZ, RZ, RZ ;  /* 0x000000ffffc87224 */ /* 0x000fe200078e00ff */
[----:B------:R-:W-:Y:S02]  /*c300*/  ISETP.NE.AND P2, PT, R0, 0x1, PT ;  /* 0x000000010000780c */ /* 0x000fe40003f45270 */
[----:B------:R-:W-:Y:S05]  /*c310*/  IADD3 R2, R2, -0x30, R240 ;  /* 0xffffffd002027810 */ /* 0x000fea0007ffe0f0 */
[----:B------:R-:W-:Y:S06]  /*c320*/  IMAD.MOV.U32 R0, RZ, RZ, R2 ;  /* 0x000000ffff007224 */ /* 0x000fec00078e0002 */
        /* <DEDUP_REMOVED lines=25> */
.L_x_2625:
[----:B------:R-:W-:-:S05]  /*c4c0*/  BRA.DIV ~URZ, `(.L_x_2482) ;  /* 0x0000cfc27f007947 */ /* 0x000fca000b800000 */
[----:B------:R3:W4:Y:S02]  /*c4d0*/  SHFL.IDX PT, R0, R111, RZ, 0x1c1f ;  /* 0x001c1fff6f007589 */ /* 0x00072400000e0000 */
.L_x_2626:
        /* <DEDUP_REMOVED lines=25> */
.L_x_2627:
[----:B--2---:R-:W-:Y:S02]  /*c670*/  IMAD.SHL.U32 R2, R203, 0x2, RZ ;  /* 0x00000002cb027824 */ /* 0x004fe400078e00ff */
[----:B------:R-:W-:Y:S03]  /*c680*/  IMAD.SHL.U32 R105, R237, 0x2, RZ ;  /* 0x00000002ed697824 */ /* 0x000fe600078e00ff */
        /* <DEDUP_REMOVED lines=19> */
.L_x_2480:
[----:B------:R-:W-:Y:S05]  /*c7c0*/  BSYNC B0 ;  /* 0x0000000000007941 */ /* 0x000fea0003800000 */
.L_x_2479:
        /* <DEDUP_REMOVED lines=51> */
.L_x_2628:
        /* <DEDUP_REMOVED lines=15> */
.L_x_2629:
[----:B--2---:R-:W-:Y:S01]  /*cbf0*/  FMNMX.FTZ R105, R0, R100, !PT ;  /* 0x0000006400697209 */ /* 0x004fe20007810000 */
[----:B------:R-:W-:Y:S01]  /*cc00*/  FMUL.FTZ R0, R104, c[0x0][0x2d0] ;  /* 0x0000b40068007a20 */ /* 0x000fe20000410000 */
[----:B------:R-:W-:Y:S01]  /*cc10*/  WARPSYNC 0xffffffff ;  /* 0xffffffff00007948 */ /* 0x000fe20003800000 */
[----:B------:R-:W-:Y:S01]  /*cc20*/  FMUL.FTZ R3, R103, c[0x0][0x2d0] ;  /* 0x0000b40067037a20 */ /* 0x000fe20000410000 */
[----:B------:R-:W-:Y:S01]  /*cc30*/  ISETP.GT.AND P0, PT, R201, R231, PT ;  /* 0x000000e7c900720c */ /* 0x000fe20003f04270 */
        /* <DEDUP_REMOVED lines=14> */
[C---:B------:R-:W-:Y:S02]  /*cd20*/  FADD.FTZ R0, -R102.reuse, R106 ;  /* 0x0000006a66007221 */ /* 0x040fe40000010100 */
[----:B------:R-:W-:Y:S01]  /*cd30*/  FMUL.FTZ R4, R102, c[0x0][0x2d0] ;  /* 0x0000b40066047a20 */ /* 0x000fe20000410000 */
[----:B------:R-:W-:Y:S01]  /*cd40*/  MUFU.EX2 R219, R16 ;  /* 0x0000001000db7308 */ /* 0x000fe20000000800 */
[----:B------:R-:W-:Y:S02]  /*cd50*/  FMUL.FTZ R0, R0, c[0x0][0x2d0] ;  /* 0x0000b40000007a20 */ /* 0x000fe40000410000 */
        /* <DEDUP_REMOVED lines=14> */
[--C-:B------:R-:W-:Y:S02]  /*ce40*/  FFMA.FTZ R19, R12, c[0x0][0x2d0], -R4.reuse ;  /* 0x0000b4000c137a23 */ /* 0x100fe40000010804 */
[--C-:B------:R-:W-:Y:S01]  /*ce50*/  FFMA.FTZ R18, R13, c[0x0][0x2d0], -R4.reuse ;  /* 0x0000b4000d127a23 */ /* 0x100fe20000010804 */
[----:B------:R-:W-:Y:S01]  /*ce60*/  MUFU.EX2 R35, R6 ;  /* 0x0000000600237308 */ /* 0x000fe20000000800 */
[--C-:B------:R-:W-:Y:S02]  /*ce70*/  FFMA.FTZ R163, R24, c[0x0][0x2d0], -R4.reuse ;  /* 0x0000b40018a37a23 */ /* 0x100fe40000010804 */
[--C-:B------:R-:W-:Y:S02]  /*ce80*/  FFMA.FTZ R162, R25, c[0x0][0x2d0], -R4.reuse ;  /* 0x0000b40019a27a23 */ /* 0x100fe40000010804 */
[--C-:B--2---:R-:W-:Y:S02]  /*ce90*/  FFMA.FTZ R0, R8, c[0x0][0x2d0], -R4.reuse ;  /* 0x0000b40008007a23 */ /* 0x104fe40000010804 */
[--C-:B------:R-:W-:Y:S02]  /*cea0*/  FFMA.FTZ R161, R28, c[0x0][0x2d0], -R4.reuse ;  /* 0x0000b4001ca17a23 */ /* 0x100fe40000010804 */
[--C-:B------:R-:W-:Y:S01]  /*ceb0*/  FFMA.FTZ R160, R29, c[0x0][0x2d0], -R4.reuse ;  /* 0x0000b4001da07a23 */ /* 0x100fe20000010804 */
[----:B------:R2:W5:Y:S01]  /*cec0*/  MUFU.EX2 R36, R0 ;  /* 0x0000000000247308 */ /* 0x0005620000000800 */
[--C-:B------:R-:W-:Y:S02]  /*ced0*/  FFMA.FTZ R176, R40, c[0x0][0x2d0], -R4.reuse ;  /* 0x0000b40028b07a23 */ /* 0x100fe40000010804 */
[--C-:B------:R-:W-:Y:S02]  /*cee0*/  FFMA.FTZ R175, R41, c[0x0][0x2d0], -R4.reuse ;  /* 0x0000b40029af7a23 */ /* 0x100fe40000010804 */
[--C-:B------:R-:W-:Y:S02]  /*cef0*/  FFMA.FTZ R174, R44, c[0x0][0x2d0], -R4.reuse ;  /* 0x0000b4002cae7a23 */ /* 0x100fe40000010804 */
[----:B------:R-:W-:Y:S03]  /*cf00*/  FFMA.FTZ R178, R45, c[0x0][0x2d0], -R4 ;  /* 0x0000b4002db27a23 */ /* 0x000fe60000010804 */
[----:B------:R-:W1:Y:S10]  /*cf10*/  MUFU.EX2 R34, R7 ;  /* 0x0000000700227308 */ /* 0x000e740000000800 */
[----:B------:R-:W-:Y:S01]  /*cf20*/  MUFU.EX2 R212, R20 ;  /* 0x0000001400d47308 */ /* 0x000fe20000000800 */
[----:B--2---:R-:W-:Y:S04]  /*cf30*/  FADD.FTZ R0, -R104, R107 ;  /* 0x0000006b68007221 */ /* 0x004fe80000010100 */
[----:B------:R-:W-:Y:S05]  /*cf40*/  FMUL.FTZ R0, R0, c[0x0][0x2d0] ;  /* 0x0000b40000007a20 */ /* 0x000fea0000410000 */
[----:B------:R-:W2:Y:S10]  /*cf50*/  MUFU.EX2 R220, R17 ;  /* 0x0000001100dc7308 */ /* 0x000eb40000000800 */
[----:B-1----:R1:W-:Y:S10]  /*cf60*/  MUFU.EX2 R100, R0 ;  /* 0x0000000000647308 */ /* 0x0023f40000000800 */
        /* <DEDUP_REMOVED lines=40> */
[----:B------:R-:W-:Y:S01]  /*d1f0*/  MUFU.EX2 R107, R204 ;  /* 0x000000cc006b7308 */ /* 0x000fe20000000800 */
[C---:B-----5:R-:W-:Y:S01]  /*d200*/  FFMA.FTZ R4, R2.reuse, R213, R36 ;  /* 0x000000d502047223 */ /* 0x060fe20000010024 */
[----:B------:R-:W-:Y:S01]  /*d210*/  F2FP.PACK_AB R108, R21, R22 ;  /* 0x00000016156c723e */ /* 0x000fe200000000ff */
[----:B------:R-:W-:Y:S01]  /*d220*/  FMUL.FTZ R24, R2, R124 ;  /* 0x0000007c02187220 */ /* 0x000fe20000410000 */
[----:B------:R-:W-:Y:S01]  /*d230*/  F2FP.PACK_AB R109, R34, R35 ;  /* 0x00000023226d723e */ /* 0x000fe200000000ff */
[----:B------:R-:W-:Y:S01]  /*d240*/  FMUL.FTZ R25, R2, R125 ;  /* 0x0000007d02197220 */ /* 0x000fe20000410000 */
[----:B--2-4-:R-:W-:Y:S01]  /*d250*/  F2FP.PACK_AB R110, R220, R219 ;  /* 0x000000dbdc6e723e */ /* 0x014fe200000000ff */
        /* <DEDUP_REMOVED lines=11> */
[C---:B------:R-:W-:Y:S01]  /*d310*/  FMUL.FTZ R44, R2.reuse, R112 ;  /* 0x00000070022c7220 */ /* 0x040fe20000410000 */
[----:B------:R-:W-:Y:S01]  /*d320*/  F2FP.PACK_AB R112, R33, R36 ;  /* 0x000000242170723e */ /* 0x000fe200000000ff */
[C---:B------:R-:W-:Y:S01]  /*d330*/  FMUL.FTZ R45, R2.reuse, R113 ;  /* 0x00000071022d7220 */ /* 0x040fe20000410000 */
[----:B------:R-:W-:Y:S01]  /*d340*/  LDSM.16.MT88.4 R36, [R186] ;  /* 0x00000000ba24783b */ /* 0x000fe20000004200 */
        /* <DEDUP_REMOVED lines=14> */
[----:B------:R-:W1:Y:S01]  /*d430*/  MUFU.EX2 R168, R176 ;  /* 0x000000b000a87308 */ /* 0x000e620000000800 */
[----:B------:R-:W-:Y:S02]  /*d440*/  FFMA.FTZ R2, R100, R221, R22 ;  /* 0x000000dd64027223 */ /* 0x000fe40000010016 */
[C---:B------:R-:W-:Y:S02]  /*d450*/  FFMA.FTZ R101, R0.reuse, R214, R17 ;  /* 0x000000d600657223 */ /* 0x040fe40000010011 */
[----:B------:R-:W-:Y:S02]  /*d460*/  FADD.FTZ R128, R21, R2 ;  /* 0x0000000215807221 */ /* 0x000fe40000010000 */
[----:B------:R-:W2:Y:S01]  /*d470*/  LDSM.16.MT88.4 R20, [R185] ;  /* 0x00000000b914783b */ /* 0x000ea20000004200 */
[C---:B------:R-:W-:Y:S02]  /*d480*/  FMUL.FTZ R11, R0.reuse, R135 ;  /* 0x00000087000b7220 */ /* 0x040fe40000410000 */
[----:B------:R-:W4:Y:S01]  /*d490*/  MUFU.EX2 R214, R32 ;  /* 0x0000002000d67308 */ /* 0x000f220000000800 */
[C---:B------:R-:W-:Y:S02]  /*d4a0*/  FMUL.FTZ R26, R0.reuse, R126 ;  /* 0x0000007e001a7220 */ /* 0x040fe40000410000 */
[C---:B------:R-:W-:Y:S02]  /*d4b0*/  FMUL.FTZ R27, R0.reuse, R127 ;  /* 0x0000007f001b7220 */ /* 0x040fe40000410000 */
[C---:B------:R-:W-:Y:S01]  /*d4c0*/  FMUL.FTZ R30, R0.reuse, R122 ;  /* 0x0000007a001e7220 */ /* 0x040fe20000410000 */
[----:B------:R-:W-:Y:S01]  /*d4d0*/  LDSM.16.MT88.4 R124, [R185+0x1000] ;  /* 0x00100000b97c783b */ /* 0x000fe20000004200 */
[C---:B------:R-:W-:Y:S02]  /*d4e0*/  FMUL.FTZ R31, R0.reuse, R123 ;  /* 0x0000007b001f7220 */ /* 0x040fe40000410000 */
[C---:B------:R-:W-:Y:S01]  /*d4f0*/  FMUL.FTZ R42, R0.reuse, R118 ;  /* 0x00000076002a7220 */ /* 0x040fe20000410000 */
[----:B------:R-:W5:Y:S01]  /*d500*/  MUFU.EX2 R135, R16 ;  /* 0x0000001000877308 */ /* 0x000f620000000800 */
[C---:B------:R-:W-:Y:S02]  /*d510*/  FMUL.FTZ R43, R0.reuse, R119 ;  /* 0x00000077002b7220 */ /* 0x040fe40000410000 */
[C---:B------:R-:W-:Y:S01]  /*d520*/  FMUL.FTZ R10, R0.reuse, R134 ;  /* 0x00000086000a7220 */ /* 0x040fe20000410000 */
[----:B------:R-:W3:Y:S01]  /*d530*/  LDSM.16.MT88.4 R116, [R185+0xc00] ;  /* 0x000c0000b974783b */ /* 0x000ee20000004200 */
[C---:B------:R-:W-:Y:S01]  /*d540*/  FMUL.FTZ R14, R0.reuse, R130 ;  /* 0x00000082000e7220 */ /* 0x040fe20000410000 */
[----:B-1----:R-:W-:Y:S01]  /*d550*/  F2FP.PACK_AB R160, R171, R168 ;  /* 0x000000a8aba0723e */ /* 0x002fe200000000ff */
[C---:B------:R-:W-:Y:S02]  /*d560*/  FMUL.FTZ R15, R0.reuse, R131 ;  /* 0x00000083000f7220 */ /* 0x040fe40000410000 */
[C---:B------:R-:W-:Y:S01]  /*d570*/  FMUL.FTZ R46, R0.reuse, R114 ;  /* 0x00000072002e7220 */ /* 0x040fe20000410000 */
[----:B------:R-:W-:Y:S01]  /*d580*/  F2FP.PACK_AB R114, R213, R211 ;  /* 0x000000d3d572723e */ /* 0x000fe200000000ff */
[C---:B------:R-:W-:Y:S01]  /*d590*/  FMUL.FTZ R47, R0.reuse, R115 ;  /* 0x00000073002f7220 */ /* 0x040fe20000410000 */
[----:B------:R-:W-:Y:S01]  /*d5a0*/  F2FP.PACK_AB R115, R229, R210 ;  /* 0x000000d2e573723e */ /* 0x000fe200000000ff */
[----:B------:R-:W-:Y:S01]  /*d5b0*/  FMUL.FTZ R58, R0, R58 ;  /* 0x0000003a003a7220 */ /* 0x000fe20000410000 */
[----:B---34-:R-:W-:Y:S01]  /*d5c0*/  F2FP.PACK_AB R111, R214, R212 ;  /* 0x000000d4d66f723e */ /* 0x018fe200000000ff */
[C---:B------:R-:W-:Y:S01]  /*d5d0*/  FMUL.FTZ R59, R0.reuse, R59 ;  /* 0x0000003b003b7220 */ /* 0x040fe20000410000 */
[----:B------:R-:W-:Y:S01]  /*d5e0*/  LDSM.16.MT88.4 R120, [R186+0x400] ;  /* 0x00040000ba78783b */ /* 0x000fe20000004200 */
[C---:B------:R-:W-:Y:S01]  /*d5f0*/  FMUL.FTZ R62, R0.reuse, R62 ;  /* 0x0000003e003e7220 */ /* 0x040fe20000410000 */
[----:B------:R-:W-:Y:S01]  /*d600*/  MUFU.EX2 R131, R173 ;  /* 0x000000ad00837308 */ /* 0x000fe20000000800 */
[C---:B------:R-:W-:Y:S02]  /*d610*/  FMUL.FTZ R63, R0.reuse, R63 ;  /* 0x0000003f003f7220 */ /* 0x040fe40000410000 */
[C---:B------:R-:W-:Y:S02]  /*d620*/  FMUL.FTZ R74, R0.reuse, R74 ;  /* 0x0000004a004a7220 */ /* 0x040fe40000410000 */
[C---:B------:R-:W-:Y:S01]  /*d630*/  FMUL.FTZ R75, R0.reuse, R75 ;  /* 0x0000004b004b7220 */ /* 0x040fe20000410000 */
[----:B-----5:R-:W-:Y:S01]  /*d640*/  F2FP.PACK_AB R113, R135, R17 ;  /* 0x000000118771723e */ /* 0x020fe200000000ff */
[C---:B------:R-:W-:Y:S02]  /*d650*/  FMUL.FTZ R78, R0.reuse, R78 ;  /* 0x0000004e004e7220 */ /* 0x040fe40000410000 */
[C---:B------:R-:W-:Y:S01]  /*d660*/  FMUL.FTZ R79, R0.reuse, R79 ;  /* 0x0000004f004f7220 */ /* 0x040fe20000410000 */
[----:B------:R-:W-:Y:S01]  /*d670*/  MUFU.EX2 R134, R172 ;  /* 0x000000ac00867308 */ /* 0x000fe20000000800 */
[C---:B------:R-:W-:Y:S02]  /*d680*/  FMUL.FTZ R90, R0.reuse, R90 ;  /* 0x0000005a005a7220 */ /* 0x040fe40000410000 */
[C---:B------:R-:W-:Y:S02]  /*d690*/  FMUL.FTZ R91, R0.reuse, R91 ;  /* 0x0000005b005b7220 */ /* 0x040fe40000410000 */
[C---:B------:R-:W-:Y:S02]  /*d6a0*/  FMUL.FTZ R94, R0.reuse, R94 ;  /* 0x0000005e005e7220 */ /* 0x040fe40000410000 */
[----:B------:R-:W-:Y:S02]  /*d6b0*/  FMUL.FTZ R95, R0, R95 ;  /* 0x0000005f005f7220 */ /* 0x000fe40000410000 */
[----:B------:R-:W-:Y:S01]  /*d6c0*/  FFMA.FTZ R0, R3, R224, R35 ;  /* 0x000000e003007223 */ /* 0x000fe20000010023 */
[----:B------:R-:W-:Y:S01]  /*d6d0*/  MUFU.EX2 R130, R169 ;  /* 0x000000a900827308 */ /* 0x000fe20000000800 */
[----:B------:R-:W-:Y:S02]  /*d6e0*/  FMUL.FTZ R5, R100, R137 ;  /* 0x0000008964057220 */ /* 0x000fe40000410000 */
[----:B------:R-:W-:Y:S02]  /*d6f0*/  FADD.FTZ R2, R34, R0 ;  /* 0x0000000022027221 */ /* 0x000fe40000010000 */
[----:B------:R-:W-:Y:S02]  /*d700*/  FADD.FTZ R0, R33, R4 ;  /* 0x0000000421007221 */ /* 0x000fe40000010000 */
[C---:B------:R-:W-:Y:S02]  /*d710*/  FMUL.FTZ R4, R100.reuse, R136 ;  /* 0x0000008864047220 */ /* 0x040fe40000410000 */
[C---:B------:R-:W-:Y:S01]  /*d720*/  FMUL.FTZ R6, R3.reuse, R138 ;  /* 0x0000008a03067220 */ /* 0x040fe20000410000 */
[----:B------:R-:W-:Y:S01]  /*d730*/  MUFU.EX2 R224, R167 ;  /* 0x000000a700e07308 */ /* 0x000fe20000000800 */
[C---:B------:R-:W-:Y:S02]  /*d740*/  FMUL.FTZ R7, R3.reuse, R139 ;  /* 0x0000008b03077220 */ /* 0x040fe40000410000 */
[C---:B------:R-:W-:Y:S02]  /*d750*/  FMUL.FTZ R16, R100.reuse, R140 ;  /* 0x0000008c64107220 */ /* 0x040fe40000410000 */
[C---:B------:R-:W-:Y:S02]  /*d760*/  FMUL.FTZ R17, R100.reuse, R141 ;  /* 0x0000008d64117220 */ /* 0x040fe40000410000 */
[C---:B------:R-:W-:Y:S01]  /*d770*/  FMUL.FTZ R18, R3.reuse, R142 ;  /* 0x0000008e03127220 */ /* 0x040fe20000410000 */
[-C--:B--2---:R-:W-:Y:S02]  /*d780*/  HMMA.16816.F32 R4, R108, R20.reuse, R4 ;  /* 0x000000146c04723c */ /* 0x084fe40000001804 */
[----:B------:R-:W-:Y:S03]  /*d790*/  MUFU.EX2 R221, R164 ;  /* 0x000000a400dd7308 */ /* 0x000fe60000000800 */
[C---:B------:R-:W-:Y:S02]  /*d7a0*/  FMUL.FTZ R19, R3.reuse, R143 ;  /* 0x0000008f03137220 */ /* 0x040fe40000410000 */
[----:B------:R-:W-:Y:S01]  /*d7b0*/  LDSM.16.MT88.4 R140, [R185+0x800] ;  /* 0x00080000b98c783b */ /* 0x000fe20000004200 */
        /* <DEDUP_REMOVED lines=8> */
[C---:B------:R-:W-:Y:S01]  /*d840*/  HMMA.16816.F32 R16, R108.reuse, R22, R16 ;  /* 0x000000166c10723c */ /* 0x040fe20000001810 */
[----:B------:R-:W-:Y:S03]  /*d850*/  LDSM.16.MT88.4 R148, [R186+0x800] ;  /* 0x00080000ba94783b */ /* 0x000fe60000004200 */
        /* <DEDUP_REMOVED lines=11> */
[----:B------:R-:W-:Y:S01]  /*d910*/  LDSM.16.MT88.4 R156, [R185+0x1400] ;  /* 0x00140000b99c783b */ /* 0x000fe20000004200 */
[C---:B------:R-:W-:Y:S02]  /*d920*/  FMUL.FTZ R52, R100.reuse, R52 ;  /* 0x0000003464347220 */ /* 0x040fe40000410000 */
[C---:B------:R-:W-:Y:S03]  /*d930*/  HMMA.16816.F32 R24, R112.reuse, R36, R24 ;  /* 0x000000247018723c */ /* 0x040fe60000001818 */
[----:B------:R-:W1:Y:S01]  /*d940*/  MUFU.EX2 R167, R178 ;  /* 0x000000b200a77308 */ /* 0x000e620000000800 */
[C---:B------:R-:W-:Y:S02]  /*d950*/  FMUL.FTZ R53, R100.reuse, R53 ;  /* 0x0000003564357220 */ /* 0x040fe40000410000 */
[C---:B------:R-:W-:Y:S02]  /*d960*/  FMUL.FTZ R54, R3.reuse, R54 ;  /* 0x0000003603367220 */ /* 0x040fe40000410000 */
[-C--:B------:R-:W-:Y:S04]  /*d970*/  HMMA.16816.F32 R28, R112, R38.reuse, R28 ;  /* 0x00000026701c723c */ /* 0x080fe8000000181c */
[C---:B------:R-:W-:Y:S01]  /*d980*/  FMUL.FTZ R36, R100.reuse, R152 ;  /* 0x0000009864247220 */ /* 0x040fe20000410000 */
[----:B------:R-:W2:Y:S01]  /*d990*/  MUFU.EX2 R164, R180 ;  /* 0x000000b400a47308 */ /* 0x000ea20000000800 */
[C---:B------:R-:W-:Y:S02]  /*d9a0*/  FMUL.FTZ R37, R100.reuse, R153 ;  /* 0x0000009964257220 */ /* 0x040fe40000410000 */
[C---:B------:R-:W-:Y:S04]  /*d9b0*/  HMMA.16816.F32 R32, R108.reuse, R38, R32 ;  /* 0x000000266c20723c */ /* 0x040fe80000001820 */
[C---:B------:R-:W-:Y:S02]  /*d9c0*/  FMUL.FTZ R55, R3.reuse, R55 ;  /* 0x0000003703377220 */ /* 0x040fe40000410000 */
[C---:B------:R-:W-:Y:S02]  /*d9d0*/  FMUL.FTZ R64, R100.reuse, R64 ;  /* 0x0000004064407220 */ /* 0x040fe40000410000 */
[C---:B------:R-:W-:Y:S04]  /*d9e0*/  FMUL.FTZ R38, R3.reuse, R154 ;  /* 0x0000009a03267220 */ /* 0x040fe80000410000 */
[----:B------:R-:W-:Y:S01]  /*d9f0*/  FMUL.FTZ R39, R3, R155 ;  /* 0x0000009b03277220 */ /* 0x000fe20000410000 */
[----:B-1----:R-:W-:Y:S01]  /*da00*/  F2FP.PACK_AB R162, R167, R174 ;  /* 0x000000aea7a2723e */ /* 0x002fe200000000ff */
[C---:B------:R-:W-:Y:S02]  /*da10*/  FMUL.FTZ R65, R100.reuse, R65 ;  /* 0x0000004164417220 */ /* 0x040fe40000410000 */
[C---:B------:R-:W-:Y:S02]  /*da20*/  FMUL.FTZ R66, R3.reuse, R66 ;  /* 0x0000004203427220 */ /* 0x040fe40000410000 */
[----:B------:R-:W-:Y:S01]  /*da30*/  FMUL.FTZ R67, R3, R67 ;  /* 0x0000004303437220 */ /* 0x000fe20000410000 */
[-C--:B------:R-:W-:Y:S03]  /*da40*/  HMMA.16816.F32 R36, R108, R116.reuse, R36 ;  /* 0x000000746c24723c */ /* 0x080fe60000001824 */
[C---:B------:R-:W-:Y:S01]  /*da50*/  FMUL.FTZ R68, R100.reuse, R68 ;  /* 0x0000004464447220 */ /* 0x040fe20000410000 */
[----:B--2---:R-:W-:Y:S01]  /*da60*/  F2FP.PACK_AB R163, R107, R164 ;  /* 0x000000a46ba3723e */ /* 0x004fe200000000ff */
        /* <DEDUP_REMOVED lines=14> */
[----:B------:R-:W-:Y:S02]  /*db50*/  FMUL.FTZ R87, R3, R87 ;  /* 0x0000005703577220 */ /* 0x000fe40000410000 */
[C---:B------:R-:W-:Y:S02]  /*db60*/  FMUL.FTZ R96, R100.reuse, R96 ;  /* 0x0000006064607220 */ /* 0x040fe40000410000 */
[----:B------:R-:W-:Y:S02]  /*db70*/  FMUL.FTZ R97, R100, R97 ;  /* 0x0000006164617220 */ /* 0x000fe40000410000 */
[----:B------:R-:W-:Y:S02]  /*db80*/  FADD.FTZ R100, R135, R101 ;  /* 0x0000006587647221 */ /* 0x000fe40000010000 */
[C---:B------:R-:W-:Y:S02]  /*db90*/  FMUL.FTZ R98, R3.reuse, R98 ;  /* 0x0000006203627220 */ /* 0x040fe40000410000 */
[----:B------:R-:W-:Y:S02]  /*dba0*/  FMUL.FTZ R99, R3, R99 ;  /* 0x0000006303637220 */ /* 0x000fe40000410000 */
        /* <DEDUP_REMOVED lines=36> */
[C---:B------:R-:W-:Y:S01]  /*ddf0*/  FADD.FTZ R3, R228.reuse, R3 ;  /* 0x00000003e4037221 */ /* 0x040fe20000010000 */
[----:B------:R-:W-:Y:S03]  /*de00*/  F2FP.PACK_AB R109, R133, R130 ;  /* 0x00000082856d723e */ /* 0x000fe600000000ff */
[----:B------:R-:W-:Y:S01]  /*de10*/  F2FP.PACK_AB R110, R228, R225 ;  /* 0x000000e1e46e723e */ /* 0x000fe200000000ff */
[C---:B------:R-:W-:Y:S01]  /*de20*/  FADD.FTZ R2, R227.reuse, R2 ;  /* 0x00000002e3027221 */ /* 0x040fe20000010000 */
[----:B------:R-:W-:Y:S02]  /*de30*/  F2FP.PACK_AB R111, R227, R224 ;  /* 0x000000e0e36f723e */ /* 0x000fe400000000ff */
[----:B------:R-:W-:Y:S02]  /*de40*/  F2FP.PACK_AB R118, R226, R223 ;  /* 0x000000dfe276723e */ /* 0x000fe400000000ff */
        /* <DEDUP_REMOVED lines=83> */
.L_x_2473:
[----:B------:R-:W-:-:S13]  /*e380*/  ISETP.GE.AND P0, PT, R201, R239, PT ;  /* 0x000000efc900720c */ /* 0x000fda0003f06270 */
[----:B------:R-:W-:Y:S05]  /*e390*/  @!P0 BRA `(.L_x_2487) ;  /* 0x000042a000008947 */ /* 0x000fea0003800000 */
[----:B------:R-:W-:Y:S01]  /*e3a0*/  IMAD.MOV.U32 R107, RZ, RZ, R103 ;  /* 0x000000ffff6b7224 */ /* 0x000fe200078e0067 */
[----:B------:R-:W-:Y:S01]  /*e3b0*/  MOV R108, R101 ;  /* 0x00000065006c7202 */ /* 0x000fe20000000f00 */
[----:B------:R-:W-:Y:S01]  /*e3c0*/  IMAD.MOV.U32 R106, RZ, RZ, R104 ;  /* 0x000000ffff6a7224 */ /* 0x000fe200078e0068 */
[----:B------:R-:W-:Y:S02]  /*e3d0*/  MOV R105, R102 ;  /* 0x0000006600697202 */ /* 0x000fe40000000f00 */
.L_x_2519:
[----:B------:R-:W-:Y:S04]  /*e3e0*/  DEPBAR.LE SB0, 0x0 ;  /* 0x000080000000791a */ /* 0x000fe80000000000 */
[----:B------:R-:W-:Y:S01]  /*e3f0*/  WARPSYNC 0xffffffff ;  /* 0xffffffff00007948 */ /* 0x000fe20003800000 */
[----:B------:R-:W-:Y:S01]  /*e400*/  BAR.SYNC.DEFER_BLOCKING 0x0 ;  /* 0x0000000000007b1d */ /* 0x000fe20000010000 */
[----:B------:R-:W-:Y:S01]  /*e410*/  SHF.R.S32.HI R0, RZ, 0x1f, R202 ;  /* 0x0000001fff007819 */ /* 0x000fe200000114ca */
[----:B------:R-:W-:Y:S04]  /*e420*/  IMAD.WIDE.U32 R2, R202, c[0x0][0x208], RZ ;  /* 0x00008200ca027a25 */ /* 0x000fe800078e00ff */
[----:B------:R-:W-:Y:S04]  /*e430*/  IMAD R0, R0, c[0x0][0x208], RZ ;  /* 0x0000820000007a24 */ /* 0x000fe800078e02ff */
[----:B------:R-:W-:Y:S05]  /*e440*/  IMAD R0, R202, c[0x0][0x20c], R0 ;  /* 0x00008300ca007a24 */ /* 0x000fea00078e0200 */
[----:B------:R-:W-:Y:S02]  /*e450*/  IADD3 R3, R3, R0, RZ ;  /* 0x0000000003037210 */ /* 0x000fe40007ffe0ff */
[----:B------:R-:W-:Y:S03]  /*e460*/  SHF.R.S32.HI R0, RZ, 0x1f, R200 ;  /* 0x0000001fff007819 */ /* 0x000fe600000114c8 */
[----:B------:R-:W-:Y:S01]  /*e470*/  IMAD.WIDE.U32 R2, R200, c[0x0][0x218], R2 ;  /* 0x00008600c8027a25 */ /* 0x000fe200078e0002 */
        /* <DEDUP_REMOVED lines=18> */
.L_x_2630:
[----:B------:R-:W5:Y:S01]  /*e5a0*/  SHFL.IDX PT, R2, R8, RZ, 0x1c1f ;  /* 0x001c1fff08027589 */ /* 0x000f6200000e0000 */
[C---:B------:R-:W-:Y:S01]  /*e5b0*/  IMAD.SHL.U32 R5, R203.reuse, 0x2, RZ ;  /* 0x00000002cb057824 */ /* 0x040fe200078e00ff */
[----:B------:R-:W-:Y:S01]  /*e5c0*/  ISETP.GE.AND P4, PT, R203, c[0x0][0x1d4], PT ;  /* 0x00007500cb007a0c */ /* 0x000fe20003f86270 */
[C---:B------:R-:W-:Y:S01]  /*e5d0*/  IMAD.SHL.U32 R4, R237.reuse, 0x2, RZ ;  /* 0x00000002ed047824 */ /* 0x040fe200078e00ff */
[----:B------:R-:W4:Y:S01]  /*e5e0*/  S2R R9, SR_TID.X ;  /* 0x0000000000097919 */ /* 0x000f220000002100 */
[----:B------:R-:W-:Y:S01]  /*e5f0*/  ISETP.GE.AND P3, PT, R237, c[0x0][0x1d4], PT ;  /* 0x00007500ed007a0c */ /* 0x000fe20003f66270 */
[C---:B------:R-:W-:Y:S01]  /*e600*/  IMAD.SHL.U32 R3, R238.reuse, 0x2, RZ ;  /* 0x00000002ee037824 */ /* 0x040fe200078e00ff */
[----:B------:R-:W-:Y:S01]  /*e610*/  ISETP.GE.AND P2, PT, R238, c[0x0][0x1d4], PT ;  /* 0x00007500ee007a0c */ /* 0x000fe20003f46270 */
[----:B------:R-:W-:Y:S01]  /*e620*/  BSSY B0, `(.L_x_2489) ;  /* 0x0000020000007945 */ /* 0x000fe20003800000 */
[----:B----4-:R-:W-:Y:S02]  /*e630*/  ISETP.GT.AND P5, PT, R9, 0x3f, PT ;  /* 0x0000003f0900780c */ /* 0x010fe40003fa4270 */
[C---:B-----5:R-:W-:Y:S02]  /*e640*/  IADD3 R6, P0, R2.reuse, R5, RZ ;  /* 0x0000000502067210 */ /* 0x060fe40007f1e0ff */
[----:B------:R-:W-:Y:S03]  /*e650*/  IADD3 R4, P1, R2, R4, RZ ;  /* 0x0000000402047210 */ /* 0x000fe60007f3e0ff */
        /* <DEDUP_REMOVED lines=9> */
[----:B------:R-:W-:-:S05]  /*e6f0*/  @P5 BRA `(.L_x_2490) ;  /* 0x0000012000005947 */ /* 0x000fca0003800000 */
[----:B------:R-:W-:-:S05]  /*e700*/  BRA.DIV ~URZ, `(.L_x_2491) ;  /* 0x0000b1527f007947 */ /* 0x000fca000b800000 */
[----:B---3--:R3:W4:Y:S04]  /*e710*/  SHFL.IDX PT, R4, R109, 0x1, 0x1c1f ;  /* 0x003c1f006d047f89 */ /* 0x00872800000e0000 */
[----:B------:R3:W2:Y:S02]  /*e720*/  SHFL.IDX PT, R0, R8, 0x1, 0x1c1f ;  /* 0x003c1f0008007f89 */ /* 0x0006a400000e0000 */
.L_x_2631:
[----:B------:R-:W-:Y:S02]  /*e730*/  IMAD.SHL.U32 R2, R203, 0x2, RZ ;  /* 0x00000002cb027824 */ /* 0x000fe400078e00ff */
[----:B------:R-:W-:Y:S03]  /*e740*/  IMAD.SHL.U32 R3, R237, 0x2, RZ ;  /* 0x00000002ed037824 */ /* 0x000fe600078e00ff */
[----:B--23--:R-:W-:Y:S02]  /*e750*/  IADD3 R8, P0, R0, R2, RZ ;  /* 0x0000000200087210 */ /* 0x00cfe40007f1e0ff */
        /* <DEDUP_REMOVED lines=12> */
.L_x_2490:
[----:B------:R-:W-:Y:S05]  /*e820*/  BSYNC B0 ;  /* 0x0000000000007941 */ /* 0x000fea0003800000 */
.L_x_2489:
        /* <DEDUP_REMOVED lines=133> */
.L_x_2632:
[----:B------:R-:W-:-:S05]  /*f080*/  BRA.DIV ~URZ, `(.L_x_2495) ;  /* 0x0000a9027f007947 */ /* 0x000fca000b800000 */
[----:B------:R3:W4:Y:S02]  /*f090*/  SHFL.IDX PT, R0, R103, RZ, 0x1c1f ;  /* 0x001c1fff67007589 */ /* 0x00072400000e0000 */
.L_x_2633:
        /* <DEDUP_REMOVED lines=19> */
.L_x_2634:
[----:B--2---:R-:W-:Y:S02]  /*f1d0*/  IMAD.SHL.U32 R2, R203, 0x2, RZ ;  /* 0x00000002cb027824 */ /* 0x004fe400078e00ff */
[----:B------:R-:W-:Y:S03]  /*f1e0*/  IMAD.SHL.U32 R3, R237, 0x2, RZ ;  /* 0x00000002ed037824 */ /* 0x000fe600078e00ff */
[----:B------:R-:W-:Y:S02]  /*f1f0*/  @P0 IADD3 R110, P1, R0, R2, RZ ;  /* 0x00000002006e0210 */ /* 0x000fe40007f3e0ff */
[----:B------:R-:W-:Y:S03]  /*f200*/  SHF.L.U32 R2, R238, 0x1, RZ ;  /* 0x00000001ee027819 */ /* 0x000fe600000006ff */
[----:B-1----:R-:W-:Y:S01]  /*f210*/  @P0 IMAD.X R111, R100, 0x1, R218, P1 ;  /* 0x00000001646f0824 */ /* 0x002fe200008e06da */
[----:B----4-:R-:W-:Y:S04]  /*f220*/  @P0 IADD3 R102, P1, R0, R3, RZ ;  /* 0x0000000300660210 */ /* 0x010fe80007f3e0ff */
[----:B------:R-:W-:Y:S01]  /*f230*/  @!PT LDS RZ, [RZ] ;  /* 0x00000000fffff984 */ /* 0x000fe20000000800 */
[----:B------:R-:W-:Y:S01]  /*f240*/  @!PT LDS RZ, [RZ] ;  /* 0x00000000fffff984 */ /* 0x000fe20000000800 */
[----:B------:R-:W-:Y:S01]  /*f250*/  @!PT LDS RZ, [RZ] ;  /* 0x00000000fffff984 */ /* 0x000fe20000000800 */
[----:B------:R1:W-:Y:S01]  /*f260*/  @P0 LDGSTS.E.BYPASS.LTC128B.128 [R199+0x4480], [R110.64], !P4 ;  /* 0x044800006ec70fae */ /* 0x0003e2000e101d46 */
[----:B---3--:R-:W-:Y:S02]  /*f270*/  @P0 IADD3.X R103, R100, R216, RZ, P1, !PT ;  /* 0x000000d864670210 */ /* 0x008fe40000ffe4ff */
[----:B------:R-:W-:Y:S03]  /*f280*/  @P0 IADD3 R2, P1, R0, R2, RZ ;  /* 0x0000000200020210 */ /* 0x000fe60007f3e0ff */
[----:B------:R1:W-:Y:S02]  /*f290*/  @P0 LDGSTS.E.BYPASS.LTC128B.128 [R199+0x5080], [R102.64], !P3 ;  /* 0x0508000066c70fae */ /* 0x0003e4000d901d46 */
[----:B------:R-:W-:Y:S05]  /*f2a0*/  @P0 IMAD.X R3, R100, 0x1, R217, P1 ;  /* 0x0000000164030824 */ /* 0x000fea00008e06d9 */
[----:B------:R1:W-:Y:S03]  /*f2b0*/  @P0 LDGSTS.E.BYPASS.LTC128B.128 [R199+0x5c80], [R2.64], !P2 ;  /* 0x05c8000002c70fae */ /* 0x0003e6000d101d46 */
.L_x_2493:
[----:B------:R-:W-:Y:S05]  /*f2c0*/  BSYNC B0 ;  /* 0x0000000000007941 */ /* 0x000fea0003800000 */
.L_x_2492:
[----:B-1----:R-:W-:Y:S01]  /*f2d0*/  LOP3.LUT R111, RZ, c[0x0][0x324], RZ, 0x33, !PT ;  /* 0x0000c900ff6f7a12 */ /* 0x002fe200078e33ff */
[----:B------:R-:W2:Y:S01]  /*f2e0*/  LDL R0, [R1+0x10] ;  /* 0x0000100001007983 */ /* 0x000ea20000100800 */
[----:B------:R-:W-:Y:S02]  /*f2f0*/  IMAD.MOV.U32 R2, RZ, RZ, c[0x0][0x2c4] ;  /* 0x0000b100ff027624 */ /* 0x000fe400078e00ff */
        /* <DEDUP_REMOVED lines=11> */
.L_x_2635:
        /* <DEDUP_REMOVED lines=19> */
.L_x_2500:
[----:B------:R-:W-:Y:S04]  /*f4e0*/  MOV R2, 0x1 ;  /* 0x0000000100027802 */ /* 0x000fe80000000f00 */
[----:B------:R-:W-:Y:S11]  /*f4f0*/  ISETP.NE.AND P0, PT, R2, c[0x0][0x32c], PT ;  /* 0x0000cb0002007a0c */ /* 0x000ff60003f05270 */
[----:B------:R-:W-:Y:S02]  /*f500*/  @!UPT UIADD3 URZ, URZ, URZ, URZ ;  /* 0x0000003f3f3ff290 */ /* 0x000fe4000fffe03f */
[----:B------:R-:W-:Y:S05]  /*f510*/  @P0 IMAD.HI.U32 R2, R0, c[0x0][0x330], RZ ;  /* 0x0000cc0000020a27 */ /* 0x000fea00078e00ff */
[----:B------:R-:W-:Y:S02]  /*f520*/  @P0 SHF.R.U32.HI R0, RZ, c[0x0][0x334], R2 ;  /* 0x0000cd00ff000a19 */ /* 0x000fe40000011602 */
.L_x_2501:
[----:B------:R-:W-:Y:S05]  /*f530*/  BSYNC B0 ;  /* 0x0000000000007941 */ /* 0x000fea0003800000 */
.L_x_2499:
[----:B------:R-:W-:Y:S04]  /*f540*/  IMAD.IADD R2, R100, 0x1, -R236 ;  /* 0x0000000164027824 */ /* 0x000fe800078e0aec */
[----:B------:R-:W-:Y:S05]  /*f550*/  IMAD R0, R0, c[0x0][0x32c], R2 ;  /* 0x0000cb0000007a24 */ /* 0x000fea00078e0202 */
[----:B------:R-:W-:Y:S02]  /*f560*/  IMNMX R101, R101, R0, !PT ;  /* 0x0000000065657217 */ /* 0x000fe40007800200 */
[----:B------:R-:W-:Y:S04]  /*f570*/  IADD3 R0, R0, c[0x0][0x32c], RZ ;  /* 0x0000cb0000007a10 */ /* 0x000fe80007ffe0ff */
[----:B------:R-:W-:Y:S02]  /*f580*/  IMNMX R103, R103, R0, PT ;  /* 0x0000000067677217 */ /* 0x000fe40003800200 */
.L_x_2498:
[----:B------:R-:W-:-:S05]  /*f590*/  BRA.DIV ~URZ, `(.L_x_2502) ;  /* 0x0000a5927f007947 */ /* 0x000fca000b800000 */
[----:B------:R2:W3:Y:S02]  /*f5a0*/  SHFL.IDX PT, R2, R109, 0x1, 0x1c1f ;  /* 0x003c1f006d027f89 */ /* 0x0004e400000e0000 */
.L_x_2636:
        /* <DEDUP_REMOVED lines=19> */
.L_x_2505:
[----:B------:R-:W-:Y:S04]  /*f6e0*/  MOV R3, 0x1 ;  /* 0x0000000100037802 */ /* 0x000fe80000000f00 */
[----:B------:R-:W-:Y:S11]  /*f6f0*/  ISETP.NE.AND P0, PT, R3, c[0x0][0x32c], PT ;  /* 0x0000cb0003007a0c */ /* 0x000ff60003f05270 */
[----:B------:R-:W-:Y:S02]  /*f700*/  @!UPT UIADD3 URZ, URZ, URZ, URZ ;  /* 0x0000003f3f3ff290 */ /* 0x000fe4000fffe03f */
[----:B------:R-:W-:Y:S05]  /*f710*/  @P0 IMAD.HI.U32 R3, R2, c[0x0][0x330], RZ ;  /* 0x0000cc0002030a27 */ /* 0x000fea00078e00ff */
[----:B------:R-:W-:Y:S02]  /*f720*/  @P0 SHF.R.U32.HI R2, RZ, c[0x0][0x334], R3 ;  /* 0x0000cd00ff020a19 */ /* 0x000fe40000011603 */
.L_x_2506:
[----:B------:R-:W-:Y:S05]  /*f730*/  BSYNC B0 ;  /* 0x0000000000007941 */ /* 0x000fea0003800000 */
.L_x_2504:
[----:B------:R-:W-:Y:S04]  /*f740*/  IMAD.IADD R3, R100, 0x1, -R236 ;  /* 0x0000000164037824 */ /* 0x000fe800078e0aec */
[----:B------:R-:W-:Y:S05]  /*f750*/  IMAD R2, R2, c[0x0][0x32c], R3 ;  /* 0x0000cb0002027a24 */ /* 0x000fea00078e0203 */
[----:B------:R-:W-:Y:S02]  /*f760*/  IMNMX R0, R0, R2, !PT ;  /* 0x0000000200007217 */ /* 0x000fe40007800200 */
[----:B------:R-:W-:Y:S04]  /*f770*/  IADD3 R2, R2, c[0x0][0x32c], RZ ;  /* 0x0000cb0002027a10 */ /* 0x000fe80007ffe0ff */
[----:B------:R-:W-:Y:S02]  /*f780*/  IMNMX R102, R102, R2, PT ;  /* 0x0000000266667217 */ /* 0x000fe40003800200 */
.L_x_2503:
[----:B------:R-:W-:-:S05]  /*f790*/  BRA.DIV ~URZ, `(.L_x_2507) ;  /* 0x0000a3f27f007947 */ /* 0x000fca000b800000 */
[----:B------:R3:W4:Y:S02]  /*f7a0*/  SHFL.IDX PT, R104, R109, 0x2, 0x1c1f ;  /* 0x005c1f006d687f89 */ /* 0x00072400000e0000 */
.L_x_2637:
        /* <DEDUP_REMOVED lines=19> */
.L_x_2510:
[----:B------:R-:W-:Y:S04]  /*f8e0*/  MOV R160, 0x1 ;  /* 0x0000000100a07802 */ /* 0x000fe80000000f00 */
[----:B------:R-:W-:Y:S11]  /*f8f0*/  ISETP.NE.AND P0, PT, R160, c[0x0][0x32c], PT ;  /* 0x0000cb00a0007a0c */ /* 0x000ff60003f05270 */
[----:B------:R-:W-:Y:S02]  /*f900*/  @!UPT UIADD3 URZ, URZ, URZ, URZ ;  /* 0x0000003f3f3ff290 */ /* 0x000fe4000fffe03f */
[----:B------:R-:W-:Y:S05]  /*f910*/  @P0 IMAD.HI.U32 R160, R104, c[0x0][0x330], RZ ;  /* 0x0000cc0068a00a27 */ /* 0x000fea00078e00ff */
[----:B------:R-:W-:Y:S02]  /*f920*/  @P0 SHF.R.U32.HI R104, RZ, c[0x0][0x334], R160 ;  /* 0x0000cd00ff680a19 */ /* 0x000fe400000116a0 */
.L_x_2511:
[----:B------:R-:W-:Y:S05]  /*f930*/  BSYNC B0 ;  /* 0x0000000000007941 */ /* 0x000fea0003800000 */
.L_x_2509:
[----:B------:R-:W-:Y:S04]  /*f940*/  IMAD.IADD R160, R100, 0x1, -R236 ;  /* 0x0000000164a07824 */ /* 0x000fe800078e0aec */
[----:B------:R-:W-:Y:S05]  /*f950*/  IMAD R104, R104, c[0x0][0x32c], R160 ;  /* 0x0000cb0068687a24 */ /* 0x000fea00078e02a0 */
[----:B------:R-:W-:Y:S02]  /*f960*/  IMNMX R2, R2, R104, !PT ;  /* 0x0000006802027217 */ /* 0x000fe40007800200 */
[----:B------:R-:W-:Y:S04]  /*f970*/  IADD3 R104, R104, c[0x0][0x32c], RZ ;  /* 0x0000cb0068687a10 */ /* 0x000fe80007ffe0ff */
[----:B------:R-:W-:Y:S02]  /*f980*/  IMNMX R3, R3, R104, PT ;  /* 0x0000006803037217 */ /* 0x000fe40003800200 */
.L_x_2508:
        /* <DEDUP_REMOVED lines=108> */
[----:B------:R-:W-:Y:S02]  /*10050*/  LOP3.LUT P0, RZ, R198, 0x20, RZ, 0xc0, !PT ;  /* 0x00000020c6ff7812 */ /* 0x000fe4000780c0ff */
[----:B------:R-:W-:Y:S02]  /*10060*/  FSEL R160, R48, -INF , !P2 ;  /* 0xff80000030a07808 */ /* 0x000fe40005000000 */
[----:B------:R-:W-:Y:S02]  /*10070*/  ISETP.GT.AND P0, PT, R0, 0x19, !P0 ;  /* 0x000000190000780c */ /* 0x000fe40004704270 */
[----:B------:R-:W-:Y:S02]  /*10080*/  LOP3.LUT P2, RZ, R198, 0x200000, RZ, 0xc0, !PT ;  /* 0x00200000c6ff7812 */ /* 0x000fe4000784c0ff */
        /* <DEDUP_REMOVED lines=70> */
.L_x_2638:
        /* <DEDUP_REMOVED lines=19> */
.L_x_2515:
[----:B------:R-:W-:Y:S04]  /*10620*/  MOV R4, 0x1 ;  /* 0x0000000100047802 */ /* 0x000fe80000000f00 */
[----:B------:R-:W-:Y:S11]  /*10630*/  ISETP.NE.AND P0, PT, R4, c[0x0][0x32c], PT ;  /* 0x0000cb0004007a0c */ /* 0x000ff60003f05270 */
[----:B------:R-:W-:Y:S02]  /*10640*/  @!UPT UIADD3 URZ, URZ, URZ, URZ ;  /* 0x0000003f3f3ff290 */ /* 0x000fe4000fffe03f */
[----:B------:R-:W-:Y:S05]  /*10650*/  @P0 IMAD.HI.U32 R4, R3, c[0x0][0x330], RZ ;  /* 0x0000cc0003040a27 */ /* 0x000fea00078e00ff */
[----:B------:R-:W-:Y:S02]  /*10660*/  @P0 SHF.R.U32.HI R3, RZ, c[0x0][0x334], R4 ;  /* 0x0000cd00ff030a19 */ /* 0x000fe40000011604 */
.L_x_2516:
[----:B------:R-:W-:Y:S05]  /*10670*/  BSYNC B0 ;  /* 0x0000000000007941 */ /* 0x000fea0003800000 */
.L_x_2514:
[----:B------:R-:W-:Y:S04]  /*10680*/  IMAD.IADD R4, R100, 0x1, -R236 ;  /* 0x0000000164047824 */ /* 0x000fe800078e0aec */
[----:B------:R-:W-:Y:S05]  /*10690*/  IMAD R3, R3, c[0x0][0x32c], R4 ;  /* 0x0000cb0003037a24 */ /* 0x000fea00078e0204 */
[----:B------:R-:W-:Y:S02]  /*106a0*/  IADD3 R4, R3, c[0x0][0x32c], RZ ;  /* 0x0000cb0003047a10 */ /* 0x000fe40007ffe0ff */
[----:B------:R-:W-:Y:S02]  /*106b0*/  IMNMX R0, R0, R3, !PT ;  /* 0x0000000300007217 */ /* 0x000fe40007800200 */
[----:B------:R-:W-:Y:S02]  /*106c0*/  IMNMX R2, R2, R4, PT ;  /* 0x0000000402027217 */ /* 0x000fe40003800200 */
.L_x_2513:
        /* <DEDUP_REMOVED lines=96> */
.L_x_2639:
        /* <DEDUP_REMOVED lines=10> */
[----:B------:R-:W5:Y:S01]  /*10d70*/  SHFL.BFLY PT, R3, R6, 0x2, 0x1f ;  /* 0x0c401f0006037f89 */ /* 0x000f6200000e0000 */
[----:B-1----:R-:W-:Y:S02]  /*10d80*/  FMNMX.FTZ R102, R2, R5, !PT ;  /* 0x0000000502667209 */ /* 0x002fe40007810000 */
[----:B--2---:R-:W-:Y:S02]  /*10d90*/  FMNMX.FTZ R103, R0, R4, !PT ;  /* 0x0000000400677209 */ /* 0x004fe40007810000 */
[----:B-----5:R-:W-:Y:S05]  /*10da0*/  FMNMX.FTZ R4, R6, R3, !PT ;  /* 0x0000000306047209 */ /* 0x020fea0007810000 */
[----:B------:R1:W2:Y:S02]  /*10db0*/  SHFL.BFLY PT, R0, R4, 0x1, 0x1f ;  /* 0x0c201f0004007f89 */ /* 0x0002a400000e0000 */
.L_x_2640:
        /* <DEDUP_REMOVED lines=9> */
[----:B------:R-:W-:Y:S01]  /*10e50*/  FSETP.NEU.FTZ.AND P0, PT, R103, -INF , PT ;  /* 0xff8000006700780b */ /* 0x000fe20003f1d000 */
[--C-:B------:R-:W-:Y:S02]  /*10e60*/  FFMA.FTZ R6, R7, c[0x0][0x2d0], -R5.reuse ;  /* 0x0000b40007067a23 */ /* 0x100fe40000010805 */
[----:B------:R-:W-:Y:S01]  /*10e70*/  FADD.FTZ R3, -R0, R106 ;  /* 0x0000006a00037221 */ /* 0x000fe20000010100 */
[----:B------:R-:W-:Y:S01]  /*10e80*/  FSEL R0, R103, RZ, P0 ;  /* 0x000000ff67007208 */ /* 0x000fe20000000000 */
[----:B------:R2:W-:Y:S01]  /*10e90*/  MUFU.EX2 R180, R6 ;  /* 0x0000000600b47308 */ /* 0x0005e20000000800 */
[--C-:B------:R-:W-:Y:S02]  /*10ea0*/  FFMA.FTZ R38, R38, c[0x0][0x2d0], -R5.reuse ;  /* 0x0000b40026267a23 */ /* 0x100fe40000010805 */
[----:B------:R-:W-:Y:S02]  /*10eb0*/  FFMA.FTZ R181, R23, c[0x0][0x2d0], -R5 ;  /* 0x0000b40017b57a23 */ /* 0x000fe40000010805 */
[----:B-1----:R-:W-:Y:S02]  /*10ec0*/  FADD.FTZ R4, -R0, R107 ;  /* 0x0000006b00047221 */ /* 0x002fe40000010100 */
[----:B------:R-:W-:Y:S02]  /*10ed0*/  FMUL.FTZ R0, R104, c[0x0][0x2d0] ;  /* 0x0000b40068007a20 */ /* 0x000fe40000410000 */
[----:B------:R-:W-:Y:S02]  /*10ee0*/  FMUL.FTZ R4, R4, c[0x0][0x2d0] ;  /* 0x0000b40004047a20 */ /* 0x000fe40000410000 */
[----:B------:R-:W-:Y:S01]  /*10ef0*/  FMUL.FTZ R3, R3, c[0x0][0x2d0] ;  /* 0x0000b40003037a20 */ /* 0x000fe20000410000 */
[----:B------:R-:W-:Y:S05]  /*10f00*/  FSEL R0, R0, RZ, P1 ;  /* 0x000000ff00007208 */ /* 0x000fea0000800000 */
[--C-:B------:R-:W-:Y:S01]  /*10f10*/  FFMA.FTZ R7, R32, c[0x0][0x2d0], -R0.reuse ;  /* 0x0000b40020077a23 */ /* 0x100fe20000010800 */
[----:B------:R-:W-:Y:S01]  /*10f20*/  MUFU.EX2 R3, R3 ;  /* 0x0000000300037308 */ /* 0x000fe20000000800 */
[--C-:B------:R-:W-:Y:S02]  /*10f30*/  FFMA.FTZ R209, R39, c[0x0][0x2d0], -R0.reuse ;  /* 0x0000b40027d17a23 */ /* 0x100fe40000010800 */
        /* <DEDUP_REMOVED lines=11> */
[----:B------:R-:W-:Y:S02]  /*10ff0*/  FFMA.FTZ R211, R163, c[0x0][0x2d0], -R0 ;  /* 0x0000b400a3d37a23 */ /* 0x000fe40000010800 */
[----:B------:R-:W-:Y:S02]  /*11000*/  FMUL.FTZ R0, R103, c[0x0][0x2d0] ;  /* 0x0000b40067007a20 */ /* 0x000fe40000410000 */
[--C-:B------:R-:W-:Y:S02]  /*11010*/  FFMA.FTZ R32, R37, c[0x0][0x2d0], -R5.reuse ;  /* 0x0000b40025207a23 */ /* 0x100fe40000010805 */
[--C-:B------:R-:W-:Y:S01]  /*11020*/  FFMA.FTZ R164, R34, c[0x0][0x2d0], -R5.reuse ;  /* 0x0000b40022a47a23 */ /* 0x100fe20000010805 */
[----:B------:R-:W-:Y:S01]  /*11030*/  FSEL R0, R0, RZ, P0 ;  /* 0x000000ff00007208 */ /* 0x000fe20000000000 */
[--C-:B------:R-:W-:Y:S01]  /*11040*/  FFMA.FTZ R163, R33, c[0x0][0x2d0], -R5.reuse ;  /* 0x0000b40021a37a23 */ /* 0x100fe20000010805 */
[----:B------:R-:W-:Y:S01]  /*11050*/  FSETP.NEU.FTZ.AND P0, PT, R101, -INF , PT ;  /* 0xff8000006500780b */ /* 0x000fe20003f1d000 */
[----:B------:R-:W-:Y:S02]  /*11060*/  MUFU.EX2 R228, R9 ;  /* 0x0000000900e47308 */ /* 0x000fe40000000800 */
[--C-:B--2---:R-:W-:Y:S02]  /*11070*/  FFMA.FTZ R6, R36, c[0x0][0x2d0], -R0.reuse ;  /* 0x0000b40024067a23 */ /* 0x104fe40000010800 */
[--C-:B------:R-:W-:Y:S02]  /*11080*/  FFMA.FTZ R39, R177, c[0x0][0x2d0], -R0.reuse ;  /* 0x0000b400b1277a23 */ /* 0x100fe40000010800 */
[--C-:B------:R-:W-:Y:S02]  /*11090*/  FFMA.FTZ R204, R50, c[0x0][0x2d0], -R0.reuse ;  /* 0x0000b40032cc7a23 */ /* 0x100fe40000010800 */
[--C-:B------:R-:W-:Y:S02]  /*110a0*/  FFMA.FTZ R183, R51, c[0x0][0x2d0], -R0.reuse ;  /* 0x0000b40033b77a23 */ /* 0x100fe40000010800 */
        /* <DEDUP_REMOVED lines=14> */
[--C-:B-1----:R-:W-:Y:S02]  /*11190*/  FFMA.FTZ R6, R162, c[0x0][0x2d0], -R0.reuse ;  /* 0x0000b400a2067a23 */ /* 0x102fe40000010800 */
[----:B------:R-:W-:Y:S05]  /*111a0*/  FFMA.FTZ R162, R29, c[0x0][0x2d0], -R5 ;  /* 0x0000b4001da27a23 */ /* 0x000fea0000010805 */
[----:B------:R1:W-:Y:S10]  /*111b0*/  MUFU.EX2 R49, R6 ;  /* 0x0000000600317308 */ /* 0x0003f40000000800 */
[----:B------:R-:W-:Y:S10]  /*111c0*/  MUFU.EX2 R235, R32 ;  /* 0x0000002000eb7308 */ /* 0x000ff40000000800 */
[----:B------:R-:W-:Y:S01]  /*111d0*/  MUFU.EX2 R225, R175 ;  /* 0x000000af00e17308 */ /* 0x000fe20000000800 */
[----:B-1----:R-:W-:Y:S02]  /*111e0*/  FFMA.FTZ R6, R178, c[0x0][0x2d0], -R0 ;  /* 0x0000b400b2067a23 */ /* 0x002fe40000010800 */
[----:B------:R-:W-:Y:S07]  /*111f0*/  FMUL.FTZ R0, R101, c[0x0][0x2d0] ;  /* 0x0000b40065007a20 */ /* 0x000fee0000410000 */
[----:B------:R1:W-:Y:S10]  /*11200*/  MUFU.EX2 R222, R6 ;  /* 0x0000000600de7308 */ /* 0x0003f40000000800 */
[----:B------:R-:W-:Y:S10]  /*11210*/  MUFU.EX2 R233, R172 ;  /* 0x000000ac00e97308 */ /* 0x000ff40000000800 */
[----:B------:R-:W-:Y:S01]  /*11220*/  MUFU.EX2 R227, R170 ;  /* 0x000000aa00e37308 */ /* 0x000fe20000000800 */
[----:B-1----:R-:W-:Y:S01]  /*11230*/  FSEL R6, R0, RZ, P0 ;  /* 0x000000ff00067208 */ /* 0x002fe20000000000 */
[----:B------:R-:W-:Y:S04]  /*11240*/  FMUL.FTZ R0, R2, c[0x0][0x2d0] ;  /* 0x0000b40002007a20 */ /* 0x000fe80000410000 */
[--C-:B------:R-:W-:Y:S04]  /*11250*/  FFMA.FTZ R5, R16, c[0x0][0x2d0], -R6.reuse ;  /* 0x0000b40010057a23 */ /* 0x100fe80000010806 */
        /* <DEDUP_REMOVED lines=12> */
[----:B------:R-:W-:Y:S01]  /*11320*/  MUFU.EX2 R229, R169 ;  /* 0x000000a900e57308 */ /* 0x000fe20000000800 */
[----:B-1----:R-:W-:Y:S02]  /*11330*/  FSEL R0, R101, RZ, P0 ;  /* 0x000000ff65007208 */ /* 0x002fe40000000000 */
[----:B------:R-:W-:Y:S03]  /*11340*/  ISETP.GT.AND P0, PT, R201, R239, PT ;  /* 0x000000efc900720c */ /* 0x000fe60003f04270 */
[----:B------:R-:W-:Y:S04]  /*11350*/  FADD.FTZ R0, -R0, R108 ;  /* 0x0000006c00007221 */ /* 0x000fe80000010100 */
[----:B------:R-:W-:Y:S01]  /*11360*/  MUFU.EX2 R223, R164 ;  /* 0x000000a400df7308 */ /* 0x000fe20000000800 */
[----:B------:R-:W-:Y:S02]  /*11370*/  FMUL.FTZ R0, R0, c[0x0][0x2d0] ;  /* 0x0000b40000007a20 */ /* 0x000fe40000410000 */
[----:B---3--:R-:W-:Y:S02]  /*11380*/  FFMA.FTZ R5, R20, c[0x0][0x2d0], -R6 ;  /* 0x0000b40014057a23 */ /* 0x008fe40000010806 */
[----:B------:R-:W1:Y:S05]  /*11390*/  LDSM.16.MT88.4 R20, [R185] ;  /* 0x00000000b914783b */ /* 0x000e6a0000004200 */
        /* <DEDUP_REMOVED lines=13> */
[----:B--2---:R-:W-:Y:S01]  /*11470*/  FMUL.FTZ R24, R2, R124 ;  /* 0x0000007c02187220 */ /* 0x004fe20000410000 */
[----:B------:R-:W-:Y:S01]  /*11480*/  F2FP.PACK_AB R108, R106, R109 ;  /* 0x0000006d6a6c723e */ /* 0x000fe200000000ff */
[C---:B------:R-:W-:Y:S01]  /*11490*/  FMUL.FTZ R25, R2.reuse, R125 ;  /* 0x0000007d02197220 */ /* 0x040fe20000410000 */
[----:B------:R-:W-:Y:S01]  /*114a0*/  F2FP.PACK_AB R110, R231, R228 ;  /* 0x000000e4e76e723e */ /* 0x000fe200000000ff */
[C---:B------:R-:W-:Y:S01]  /*114b0*/  FMUL.FTZ R28, R2.reuse, R120 ;  /* 0x00000078021c7220 */ /* 0x040fe20000410000 */
[----:B------:R-:W-:Y:S01]  /*114c0*/  F2FP.PACK_AB R111, R215, R222 ;  /* 0x000000ded76f723e */ /* 0x000fe200000000ff */
        /* <DEDUP_REMOVED lines=26> */
[C---:B---3--:R-:W-:Y:S02]  /*11670*/  FFMA.FTZ R100, R0.reuse, R214, R33 ;  /* 0x000000d600647223 */ /* 0x048fe40000010021 */
[C---:B------:R-:W-:Y:S02]  /*11680*/  FMUL.FTZ R11, R0.reuse, R135 ;  /* 0x00000087000b7220 */ /* 0x040fe40000410000 */
[C---:B------:R-:W-:Y:S01]  /*11690*/  FMUL.FTZ R10, R0.reuse, R134 ;  /* 0x00000086000a7220 */ /* 0x040fe20000410000 */
[----:B------:R-:W2:Y:S01]  /*116a0*/  MUFU.EX2 R2, R4 ;  /* 0x0000000400027308 */ /* 0x000ea20000000800 */
[C---:B------:R-:W-:Y:S02]  /*116b0*/  FMUL.FTZ R26, R0.reuse, R126 ;  /* 0x0000007e001a7220 */ /* 0x040fe40000410000 */
[C---:B------:R-:W-:Y:S02]  /*116c0*/  FMUL.FTZ R27, R0.reuse, R127 ;  /* 0x0000007f001b7220 */ /* 0x040fe40000410000 */
[C---:B------:R-:W-:Y:S01]  /*116d0*/  FMUL.FTZ R30, R0.reuse, R122 ;  /* 0x0000007a001e7220 */ /* 0x040fe20000410000 */
[----:B------:R-:W-:Y:S01]  /*116e0*/  LDSM.16.MT88.4 R124, [R185+0x1000] ;  /* 0x00100000b97c783b */ /* 0x000fe20000004200 */
[C---:B------:R-:W-:Y:S02]  /*116f0*/  FMUL.FTZ R31, R0.reuse, R123 ;  /* 0x0000007b001f7220 */ /* 0x040fe40000410000 */
[C---:B------:R-:W-:Y:S01]  /*11700*/  FMUL.FTZ R42, R0.reuse, R118 ;  /* 0x00000076002a7220 */ /* 0x040fe20000410000 */
[----:B------:R-:W3:Y:S01]  /*11710*/  MUFU.EX2 R214, R7 ;  /* 0x0000000700d67308 */ /* 0x000ee20000000800 */
[C---:B------:R-:W-:Y:S02]  /*11720*/  FMUL.FTZ R43, R0.reuse, R119 ;  /* 0x00000077002b7220 */ /* 0x040fe40000410000 */
[C---:B------:R-:W-:Y:S01]  /*11730*/  FMUL.FTZ R14, R0.reuse, R130 ;  /* 0x00000082000e7220 */ /* 0x040fe20000410000 */
[----:B------:R-:W-:Y:S01]  /*11740*/  LDSM.16.MT88.4 R116, [R185+0xc00] ;  /* 0x000c0000b974783b */ /* 0x000fe20000004200 */
[C---:B------:R-:W-:Y:S02]  /*11750*/  FMUL.FTZ R15, R0.reuse, R131 ;  /* 0x00000083000f7220 */ /* 0x040fe40000410000 */
[C---:B------:R-:W-:Y:S02]  /*11760*/  FMUL.FTZ R46, R0.reuse, R114 ;  /* 0x00000072002e7220 */ /* 0x040fe40000410000 */
[C---:B------:R-:W-:Y:S01]  /*11770*/  FMUL.FTZ R47, R0.reuse, R115 ;  /* 0x00000073002f7220 */ /* 0x040fe20000410000 */
[----:B------:R-:W4:Y:S01]  /*11780*/  MUFU.EX2 R135, R36 ;  /* 0x0000002400877308 */ /* 0x000f220000000800 */
[C---:B------:R-:W-:Y:S01]  /*11790*/  FMUL.FTZ R58, R0.reuse, R58 ;  /* 0x0000003a003a7220 */ /* 0x040fe20000410000 */
[----:B------:R-:W-:Y:S01]  /*117a0*/  LDSM.16.MT88.4 R120, [R186+0x400] ;  /* 0x00040000ba78783b */ /* 0x000fe20000004200 */
[----:B------:R-:W-:Y:S02]  /*117b0*/  FMUL.FTZ R59, R0, R59 ;  /* 0x0000003b003b7220 */ /* 0x000fe40000410000 */
[----:B--2---:R-:W-:Y:S02]  /*117c0*/  FFMA.FTZ R4, R2, R224, R105 ;  /* 0x000000e002047223 */ /* 0x004fe40000010069 */
[C---:B------:R-:W-:Y:S02]  /*117d0*/  FMUL.FTZ R62, R0.reuse, R62 ;  /* 0x0000003e003e7220 */ /* 0x040fe40000410000 */
[C---:B------:R-:W-:Y:S01]  /*117e0*/  FMUL.FTZ R63, R0.reuse, R63 ;  /* 0x0000003f003f7220 */ /* 0x040fe20000410000 */
[----:B------:R2:W5:Y:S01]  /*117f0*/  MUFU.EX2 R213, R38 ;  /* 0x0000002600d57308 */ /* 0x0005620000000800 */
[C---:B------:R-:W-:Y:S02]  /*11800*/  FMUL.FTZ R74, R0.reuse, R74 ;  /* 0x0000004a004a7220 */ /* 0x040fe40000410000 */
[----:B------:R-:W-:Y:S01]  /*11810*/  FMUL.FTZ R75, R0, R75 ;  /* 0x0000004b004b7220 */ /* 0x000fe20000410000 */
[----:B---3--:R-:W-:Y:S01]  /*11820*/  F2FP.PACK_AB R115, R234, R214 ;  /* 0x000000d6ea73723e */ /* 0x008fe200000000ff */
[C---:B------:R-:W-:Y:S02]  /*11830*/  FMUL.FTZ R78, R0.reuse, R78 ;  /* 0x0000004e004e7220 */ /* 0x040fe40000410000 */
[C---:B------:R-:W-:Y:S02]  /*11840*/  FMUL.FTZ R79, R0.reuse, R79 ;  /* 0x0000004f004f7220 */ /* 0x040fe40000410000 */
[C---:B------:R-:W-:Y:S01]  /*11850*/  FMUL.FTZ R90, R0.reuse, R90 ;  /* 0x0000005a005a7220 */ /* 0x040fe20000410000 */
[----:B------:R-:W3:Y:S01]  /*11860*/  MUFU.EX2 R134, R16 ;  /* 0x0000001000867308 */ /* 0x000ee20000000800 */
[C---:B------:R-:W-:Y:S02]  /*11870*/  FMUL.FTZ R91, R0.reuse, R91 ;  /* 0x0000005b005b7220 */ /* 0x040fe40000410000 */
[C---:B------:R-:W-:Y:S01]  /*11880*/  FMUL.FTZ R94, R0.reuse, R94 ;  /* 0x0000005e005e7220 */ /* 0x040fe20000410000 */
[----:B----4-:R-:W-:Y:S01]  /*11890*/  F2FP.PACK_AB R112, R135, R180 ;  /* 0x000000b48770723e */ /* 0x010fe200000000ff */
[----:B------:R-:W-:Y:S02]  /*118a0*/  FMUL.FTZ R95, R0, R95 ;  /* 0x0000005f005f7220 */ /* 0x000fe40000410000 */
[C---:B------:R-:W-:Y:S02]  /*118b0*/  FMUL.FTZ R5, R3.reuse, R137 ;  /* 0x0000008903057220 */ /* 0x040fe40000410000 */
[C---:B------:R-:W-:Y:S01]  /*118c0*/  FMUL.FTZ R6, R2.reuse, R138 ;  /* 0x0000008a02067220 */ /* 0x040fe20000410000 */
[----:B------:R-:W-:Y:S01]  /*118d0*/  MUFU.EX2 R131, R179 ;  /* 0x000000b300837308 */ /* 0x000fe20000000800 */
[C---:B------:R-:W-:Y:S02]  /*118e0*/  FMUL.FTZ R7, R2.reuse, R139 ;  /* 0x0000008b02077220 */ /* 0x040fe40000410000 */
[----:B------:R-:W-:Y:S01]  /*118f0*/  FFMA.FTZ R0, R3, R221, R109 ;  /* 0x000000dd03007223 */ /* 0x000fe2000001006d */
[C---:B------:R-:W-:Y:S01]  /*11900*/  F2FP.PACK_AB R109, R49.reuse, R105 ;  /* 0x00000069316d723e */ /* 0x040fe200000000ff */
[----:B------:R-:W-:Y:S01]  /*11910*/  FADD.FTZ R105, R49, R4 ;  /* 0x0000000431697221 */ /* 0x000fe20000010000 */
[----:B--2---:R-:W2:Y:S01]  /*11920*/  LDSM.16.MT88.4 R36, [R186] ;  /* 0x00000000ba24783b */ /* 0x004ea20000004200 */
[----:B------:R-:W-:Y:S01]  /*11930*/  FMUL.FTZ R4, R3, R136 ;  /* 0x0000008803047220 */ /* 0x000fe20000410000 */
[----:B-----5:R-:W-:Y:S01]  /*11940*/  F2FP.PACK_AB R114, R235, R213 ;  /* 0x000000d5eb72723e */ /* 0x020fe200000000ff */
[C---:B------:R-:W-:Y:S01]  /*11950*/  FMUL.FTZ R17, R3.reuse, R141 ;  /* 0x0000008d03117220 */ /* 0x040fe20000410000 */
[----:B------:R-:W-:Y:S01]  /*11960*/  MUFU.EX2 R130, R171 ;  /* 0x000000ab00827308 */ /* 0x000fe20000000800 */
[C---:B------:R-:W-:Y:S02]  /*11970*/  FMUL.FTZ R18, R2.reuse, R142 ;  /* 0x0000008e02127220 */ /* 0x040fe40000410000 */
[----:B------:R-:W-:Y:S01]  /*11980*/  FMUL.FTZ R19, R2, R143 ;  /* 0x0000008f02137220 */ /* 0x000fe20000410000 */
[-C--:B-1----:R-:W-:Y:S05]  /*11990*/  HMMA.16816.F32 R4, R108, R20.reuse, R4 ;  /* 0x000000146c04723c */ /* 0x082fea0000001804 */
[----:B---3--:R-:W-:Y:S01]  /*119a0*/  F2FP.PACK_AB R113, R134, R33 ;  /* 0x000000218671723e */ /* 0x008fe200000000ff */
[C---:B------:R-:W-:Y:S01]  /*119b0*/  FMUL.FTZ R16, R3.reuse, R140 ;  /* 0x0000008c03107220 */ /* 0x040fe20000410000 */
[----:B------:R-:W-:Y:S01]  /*119c0*/  MUFU.EX2 R224, R163 ;  /* 0x000000a300e07308 */ /* 0x000fe20000000800 */
[----:B------:R-:W-:Y:S01]  /*119d0*/  LDSM.16.MT88.4 R140, [R185+0x800] ;  /* 0x00080000b98c783b */ /* 0x000fe20000004200 */
[C---:B------:R-:W-:Y:S03]  /*119e0*/  FMUL.FTZ R32, R3.reuse, R148 ;  /* 0x0000009403207220 */ /* 0x040fe60000410000 */
[C---:B------:R-:W-:Y:S04]  /*119f0*/  HMMA.16816.F32 R8, R112.reuse, R20, R8 ;  /* 0x000000147008723c */ /* 0x040fe80000001808 */
[C---:B------:R-:W-:Y:S01]  /*11a00*/  FMUL.FTZ R33, R3.reuse, R149 ;  /* 0x0000009503217220 */ /* 0x040fe20000410000 */
[----:B------:R1:W-:Y:S01]  /*11a10*/  MUFU.EX2 R221, R161 ;  /* 0x000000a100dd7308 */ /* 0x0003e20000000800 */
[C---:B------:R-:W-:Y:S02]  /*11a20*/  FMUL.FTZ R34, R2.reuse, R150 ;  /* 0x0000009602227220 */ /* 0x040fe40000410000 */
[-C--:B------:R-:W-:Y:S04]  /*11a30*/  HMMA.16816.F32 R12, R112, R22.reuse, R12 ;  /* 0x00000016700c723c */ /* 0x080fe8000000180c */
[C---:B------:R-:W-:Y:S02]  /*11a40*/  FMUL.FTZ R35, R2.reuse, R151 ;  /* 0x0000009702237220 */ /* 0x040fe40000410000 */
[----:B------:R-:W-:Y:S01]  /*11a50*/  LDSM.16.MT88.4 R148, [R186+0x800] ;  /* 0x00080000ba94783b */ /* 0x000fe20000004200 */
[C---:B------:R-:W-:Y:S01]  /*11a60*/  FMUL.FTZ R48, R3.reuse, R156 ;  /* 0x0000009c03307220 */ /* 0x040fe20000410000 */
[C---:B------:R-:W-:Y:S01]  /*11a70*/  HMMA.16816.F32 R16, R108.reuse, R22, R16 ;  /* 0x000000166c10723c */ /* 0x040fe20000001810 */
[----:B------:R-:W-:Y:S03]  /*11a80*/  MUFU.EX2 R171, R205 ;  /* 0x000000cd00ab7308 */ /* 0x000fe60000000800 */
[C---:B------:R-:W-:Y:S02]  /*11a90*/  FMUL.FTZ R20, R3.reuse, R144 ;  /* 0x0000009003147220 */ /* 0x040fe40000410000 */
[C---:B------:R-:W-:Y:S02]  /*11aa0*/  FMUL.FTZ R21, R3.reuse, R145 ;  /* 0x0000009103157220 */ /* 0x040fe40000410000 */
[C---:B------:R-:W-:Y:S03]  /*11ab0*/  FMUL.FTZ R22, R2.reuse, R146 ;  /* 0x0000009202167220 */ /* 0x040fe60000410000 */
[----:B------:R-:W-:Y:S01]  /*11ac0*/  MUFU.EX2 R176, R210 ;  /* 0x000000d200b07308 */ /* 0x000fe20000000800 */
[----:B------:R-:W-:Y:S01]  /*11ad0*/  FMUL.FTZ R23, R2, R147 ;  /* 0x0000009302177220 */ /* 0x000fe20000410000 */
[----:B-1----:R-:W-:Y:S01]  /*11ae0*/  F2FP.PACK_AB R161, R164, R165 ;  /* 0x000000a5a4a1723e */ /* 0x002fe200000000ff */
[C---:B------:R-:W-:Y:S02]  /*11af0*/  FMUL.FTZ R49, R3.reuse, R157 ;  /* 0x0000009d03317220 */ /* 0x040fe40000410000 */
[C---:B------:R-:W-:Y:S02]  /*11b00*/  FMUL.FTZ R50, R2.reuse, R158 ;  /* 0x0000009e02327220 */ /* 0x040fe40000410000 */
[C---:B------:R-:W-:Y:S01]  /*11b10*/  FMUL.FTZ R51, R2.reuse, R159 ;  /* 0x0000009f02337220 */ /* 0x040fe20000410000 */
[-C--:B--2---:R-:W-:Y:S01]  /*11b20*/  HMMA.16816.F32 R20, R108, R36.reuse, R20 ;  /* 0x000000246c14723c */ /* 0x084fe20000001814 */
[----:B------:R-:W-:Y:S01]  /*11b30*/  LDSM.16.MT88.4 R156, [R185+0x1400] ;  /* 0x00140000b99c783b */ /* 0x000fe20000004200 */
[----:B------:R-:W-:Y:S01]  /*11b40*/  MUFU.EX2 R180, R209 ;  /* 0x000000d100b47308 */ /* 0x000fe20000000800 */
[C---:B------:R-:W-:Y:S02]  /*11b50*/  FMUL.FTZ R52, R3.reuse, R52 ;  /* 0x0000003403347220 */ /* 0x040fe40000410000 */
        /* <DEDUP_REMOVED lines=9> */
[----:B------:R-:W1:Y:S01]  /*11bf0*/  MUFU.EX2 R168, R174 ;  /* 0x000000ae00a87308 */ /* 0x000e620000000800 */
[C---:B------:R-:W-:Y:S04]  /*11c00*/  HMMA.16816.F32 R32, R108.reuse, R38, R32 ;  /* 0x000000266c20723c */ /* 0x040fe80000001820 */
[C---:B------:R-:W-:Y:S02]  /*11c10*/  FMUL.FTZ R65, R3.reuse, R65 ;  /* 0x0000004103417220 */ /* 0x040fe40000410000 */
[C---:B------:R-:W-:Y:S02]  /*11c20*/  FMUL.FTZ R66, R2.reuse, R66 ;  /* 0x0000004202427220 */ /* 0x040fe40000410000 */
[C---:B------:R-:W-:Y:S01]  /*11c30*/  FMUL.FTZ R38, R2.reuse, R154 ;  /* 0x0000009a02267220 */ /* 0x040fe20000410000 */
[----:B------:R-:W2:Y:S03]  /*11c40*/  MUFU.EX2 R166, R181 ;  /* 0x000000b500a67308 */ /* 0x000ea60000000800 */
[C---:B------:R-:W-:Y:S02]  /*11c50*/  FMUL.FTZ R39, R2.reuse, R155 ;  /* 0x0000009b02277220 */ /* 0x040fe40000410000 */
[C---:B------:R-:W-:Y:S02]  /*11c60*/  FMUL.FTZ R67, R2.reuse, R67 ;  /* 0x0000004302437220 */ /* 0x040fe40000410000 */
[C---:B------:R-:W-:Y:S02]  /*11c70*/  FMUL.FTZ R68, R3.reuse, R68 ;  /* 0x0000004403447220 */ /* 0x040fe40000410000 */
[C---:B------:R-:W-:Y:S01]  /*11c80*/  FMUL.FTZ R69, R3.reuse, R69 ;  /* 0x0000004503457220 */ /* 0x040fe20000410000 */
[-C--:B------:R-:W-:Y:S03]  /*11c90*/  HMMA.16816.F32 R36, R108, R116.reuse, R36 ;  /* 0x000000746c24723c */ /* 0x080fe60000001824 */
[----:B------:R-:W-:Y:S01]  /*11ca0*/  FMUL.FTZ R70, R2, R70 ;  /* 0x0000004602467220 */ /* 0x000fe20000410000 */
[----:B-1----:R-:W-:Y:S01]  /*11cb0*/  F2FP.PACK_AB R160, R168, R167 ;  /* 0x000000a7a8a0723e */ /* 0x002fe200000000ff */
[C---:B------:R-:W-:Y:S02]  /*11cc0*/  FMUL.FTZ R71, R2.reuse, R71 ;  /* 0x0000004702477220 */ /* 0x040fe40000410000 */
[C---:B------:R-:W-:Y:S01]  /*11cd0*/  FMUL.FTZ R80, R3.reuse, R80 ;  /* 0x0000005003507220 */ /* 0x040fe20000410000 */
[C---:B------:R-:W-:Y:S04]  /*11ce0*/  HMMA.16816.F32 R40, R112.reuse, R116, R40 ;  /* 0x000000747028723c */ /* 0x040fe80000001828 */
[C---:B------:R-:W-:Y:S02]  /*11cf0*/  FMUL.FTZ R81, R3.reuse, R81 ;  /* 0x0000005103517220 */ /* 0x040fe40000410000 */
[----:B------:R-:W-:Y:S01]  /*11d00*/  FMUL.FTZ R82, R2, R82 ;  /* 0x0000005202527220 */ /* 0x000fe20000410000 */
[----:B--2---:R-:W-:Y:S01]  /*11d10*/  F2FP.PACK_AB R162, R166, R173 ;  /* 0x000000ada6a2723e */ /* 0x004fe200000000ff */
[-C--:B------:R-:W-:Y:S04]  /*11d20*/  HMMA.16816.F32 R44, R112, R118.reuse, R44 ;  /* 0x00000076702c723c */ /* 0x080fe8000000182c */
[----:B------:R-:W-:Y:S02]  /*11d30*/  FMUL.FTZ R83, R2, R83 ;  /* 0x0000005302537220 */ /* 0x000fe40000410000 */
[----:B------:R-:W-:Y:S02]  /*11d40*/  FADD.FTZ R100, R134, R100 ;  /* 0x0000006486647221 */ /* 0x000fe40000010000 */
[C---:B------:R-:W-:Y:S01]  /*11d50*/  HMMA.16816.F32 R48, R108.reuse, R118, R48 ;  /* 0x000000766c30723c */ /* 0x040fe20000001830 */
[----:B------:R-:W1:Y:S03]  /*11d60*/  LDSM.16.MT88.4 R116, [R186+0xc00] ;  /* 0x000c0000ba74783b */ /* 0x000e660000004200 */
[C---:B------:R-:W-:Y:S02]  /*11d70*/  FMUL.FTZ R84, R3.reuse, R84 ;  /* 0x0000005403547220 */ /* 0x040fe40000410000 */
[C---:B------:R-:W-:Y:S02]  /*11d80*/  FMUL.FTZ R85, R3.reuse, R85 ;  /* 0x0000005503557220 */ /* 0x040fe40000410000 */
[C---:B------:R-:W-:Y:S04]  /*11d90*/  FMUL.FTZ R86, R2.reuse, R86 ;  /* 0x0000005602567220 */ /* 0x040fe80000410000 */
[C---:B------:R-:W-:Y:S02]  /*11da0*/  FMUL.FTZ R87, R2.reuse, R87 ;  /* 0x0000005702577220 */ /* 0x040fe40000410000 */
[C---:B------:R-:W-:Y:S02]  /*11db0*/  FMUL.FTZ R96, R3.reuse, R96 ;  /* 0x0000006003607220 */ /* 0x040fe40000410000 */
[----:B------:R-:W-:Y:S02]  /*11dc0*/  FMUL.FTZ R97, R3, R97 ;  /* 0x0000006103617220 */ /* 0x000fe40000410000 */
[C---:B------:R-:W-:Y:S02]  /*11dd0*/  FMUL.FTZ R98, R2.reuse, R98 ;  /* 0x0000006202627220 */ /* 0x040fe40000410000 */
[----:B------:R-:W-:Y:S02]  /*11de0*/  FMUL.FTZ R99, R2, R99 ;  /* 0x0000006302637220 */ /* 0x000fe40000410000 */
        /* <DEDUP_REMOVED lines=8> */
[----:B------:R-:W2:Y:S01]  /*11e70*/  MUFU.EX2 R106, R208 ;  /* 0x000000d0006a7308 */ /* 0x000ea20000000800 */
        /* <DEDUP_REMOVED lines=10> */
[----:B--2---:R-:W-:Y:S01]  /*11f20*/  F2FP.PACK_AB R163, R106, R107 ;  /* 0x0000006b6aa3723e */ /* 0x004fe200000000ff */
[----:B------:R-:W-:Y:S02]  /*11f30*/  FADD.FTZ R0, R129, R100 ;  /* 0x0000006481007221 */ /* 0x000fe40000010000 */
[----:B------:R-:W-:Y:S01]  /*11f40*/  FADD.FTZ R100, R132, R2 ;  /* 0x0000000284647221 */ /* 0x000fe20000010000 */
[C---:B------:R-:W-:Y:S01]  /*11f50*/  HMMA.16816.F32 R64, R108.reuse, R118, R64 ;  /* 0x000000766c40723c */ /* 0x040fe20000001840 */
[----:B------:R-:W1:Y:S03]  /*11f60*/  LDSM.16.MT88.4 R116, [R185+0x1800] ;  /* 0x00180000b974783b */ /* 0x000e660000004200 */
[----:B------:R-:W-:Y:S01]  /*11f70*/  FADD.FTZ R2, R223, R105 ;  /* 0x00000069df027221 */ /* 0x000fe20000010000 */
[----:B------:R-:W-:Y:S01]  /*11f80*/  MOV R105, R102 ;  /* 0x0000006600697202 */ /* 0x000fe20000000f00 */
[----:B------:R-:W-:Y:S02]  /*11f90*/  FADD.FTZ R0, R221, R0 ;  /* 0x00000000dd007221 */ /* 0x000fe40000010000 */
[----:B------:R-:W-:Y:S04]  /*11fa0*/  FADD.FTZ R2, R224, R2 ;  /* 0x00000002e0027221 */ /* 0x000fe80000010000 */
        /* <DEDUP_REMOVED lines=98> */
[----:B------:R-:W-:Y:S01]  /*125d0*/  MOV R201, R0 ;  /* 0x0000000000c97202 */ /* 0x000fe20000000f00 */
[----:B------:R-:W-:Y:S02]  /*125e0*/  FADD.FTZ R224, R179, R5 ;  /* 0x00000005b3e07221 */ /* 0x000fe40000010000 */
[----:B------:R-:W-:Y:S01]  /*125f0*/  MOV R108, R101 ;  /* 0x00000065006c7202 */ /* 0x000fe20000000f00 */
[----:B------:R-:W-:Y:S04]  /*12600*/  FADD.FTZ R213, R166, R4 ;  /* 0x00000004a6d57221 */ /* 0x000fe80000010000 */
[----:B------:R-:W-:Y:S01]  /*12610*/  FADD.FTZ R214, R106, R2 ;  /* 0x000000026ad67221 */ /* 0x000fe20000010000 */
[----:B------:R-:W-:Y:S01]  /*12620*/  MOV R106, R104 ;  /* 0x00000068006a7202 */ /* 0x000fe20000000f00 */
[----:B------:R-:W-:-:S05]  /*12630*/  @P0 BRA `(.L_x_2519) ;  /* 0xffffbda000000947 */ /* 0x000fca000383ffff */
.L_x_2487:
[----:B------:R-:W-:Y:S05]  /*12640*/  BRA.DIV ~URZ, `(.L_x_2520) ;  /* 0x000078427f007947 */ /* 0x000fea000b800000 */
[----:B------:R1:W2:Y:S02]  /*12650*/  SHFL.BFLY PT, R0, R221, 0x2, 0x1f ;  /* 0x0c401f00dd007f89 */ /* 0x0002a400000e0000 */
.L_x_2641:
        /* <DEDUP_REMOVED lines=15> */
.L_x_2642:
        /* <DEDUP_REMOVED lines=134> */
.L_x_2386:
        /* <DEDUP_REMOVED lines=19> */
.L_x_2523:
[----:B---3--:R-:W-:Y:S05]  /*130e0*/  BSYNC B0 ;  /* 0x0000000000007941 */ /* 0x008fea0003800000 */
.L_x_2522:
        /* <DEDUP_REMOVED lines=128> */
.L_x_2526:
[----:B--2---:R-:W2:Y:S04]  /*138f0*/  LDL R4, [R1+0x10] ;  /* 0x0000100001047983 */ /* 0x004ea80000100800 */
[----:B------:R-:W3:Y:S04]  /*13900*/  LDL.LU R7, [R1+0x8] ;  /* 0x0000080001077983 */ /* 0x000ee80000300800 */
[----:B------:R-:W4:Y:S01]  /*13910*/  LDL R16, [R1+0x30] ;  /* 0x0000300001107983 */ /* 0x000f220000100800 */
[----:B------:R-:W-:Y:S01]  /*13920*/  IMAD.MOV.U32 R2, RZ, RZ, 0x368 ;  /* 0x00000368ff027424 */ /* 0x000fe200078e00ff */
[----:B------:R-:W-:-:S02]  /*13930*/  ISETP.GT.AND P2, PT, R3, 0x1, PT ;  /* 0x000000010300780c */ /* 0x000fc40003f44270 */
[----:B------:R-:W4:Y:S01]  /*13940*/  LDL R75, [R1+0x38] ;  /* 0x00003800014b7983 */ /* 0x000f220000100800 */
[----:B------:R-:W-:Y:S02]  /*13950*/  ISETP.NE.U32.AND P0, PT, RZ, c[0x0][0x500], PT ;  /* 0x00014000ff007a0c */ /* 0x000fe40003f05070 */
[----:B------:R-:W-:Y:S02]  /*13960*/  SEL R2, R2, 0x328, P2 ;  /* 0x0000032802027807 */ /* 0x000fe40001000000 */
[----:B------:R-:W-:Y:S02]  /*13970*/  ISETP.NE.AND.EX P0, PT, RZ, c[0x0][0x504], PT, P0 ;  /* 0x00014100ff007a0c */ /* 0x000fe40003f05300 */
[----:B------:R1:W2:Y:S01]  /*13980*/  LDC.64 R8, c[0x0][R2+0x170] ;  /* 0x00005c0002087b82 */ /* 0x0002a20000000a00 */
[----:B------:R-:W-:-:S04]  /*13990*/  SHF.R.S32.HI R3, RZ, 0x1f, R10 ;  /* 0x0000001fff037819 */ /* 0x000fc8000001140a */
[----:B------:R-:W-:-:S03]  /*139a0*/  SEL R6, R3, RZ, !P0 ;  /* 0x000000ff03067207 */ /* 0x000fc60004000000 */
[----:B------:R1:W2:Y:S08]  /*139b0*/  LDC.64 R14, c[0x0][R2+0x168] ;  /* 0x00005a00020e7b82 */ /* 0x0002b00000000a00 */
[----:B------:R1:W2:Y:S08]  /*139c0*/  LDC.64 R18, c[0x0][R2+0x178] ;  /* 0x00005e0002127b82 */ /* 0x0002b00000000a00 */
[----:B------:R1:W2:Y:S02]  /*139d0*/  LDC.64 R20, c[0x0][R2+0x160] ;  /* 0x0000580002147b82 */ /* 0x0002a40000000a00 */
[----:B-1----:R-:W-:-:S05]  /*139e0*/  IMAD.MOV.U32 R2, RZ, RZ, c[0x0][0x4e8] ;  /* 0x00013a00ff027624 */ /* 0x002fca00078e00ff */
[----:B------:R-:W-:Y:S02]  /*139f0*/  ISETP.NE.AND P5, PT, R2, 0x1, PT ;  /* 0x000000010200780c */ /* 0x000fe40003fa5270 */
[----:B------:R-:W-:Y:S01]  /*13a00*/  SEL R2, R10, RZ, !P0 ;  /* 0x000000ff0a027207 */ /* 0x000fe20004000000 */
[----:B------:R-:W1:Y:S01]  /*13a10*/  S2R R76, SR_TID.X ;  /* 0x00000000004c7919 */ /* 0x000e620000002100 */
[----:B-----5:R-:W-:Y:S02]  /*13a20*/  SHF.R.S32.HI R17, RZ, 0x1f, R0 ;  /* 0x0000001fff117819 */ /* 0x020fe40000011400 */
[----:B------:R-:W-:-:S04]  /*13a30*/  LOP3.LUT R198, R198, 0xfffffffd, RZ, 0xc0, !PT ;  /* 0xfffffffdc6c67812 */ /* 0x000fc800078ec0ff */
[----:B------:R-:W-:Y:S01]  /*13a40*/  LOP3.LUT R198, R198, 0xfffffffe, RZ, 0xc0, !PT ;  /* 0xfffffffec6c67812 */ /* 0x000fe200078ec0ff */
[----:B--2---:R-:W-:Y:S02]  /*13a50*/  IMAD.IADD R5, R4, 0x1, R252 ;  /* 0x0000000104057824 */ /* 0x004fe400078e02fc */
[----:B------:R-:W-:Y:S01]  /*13a60*/  IMAD R4, R9, R2, RZ ;  /* 0x0000000209047224 */ /* 0x000fe200078e02ff */
[----:B---3--:R-:W-:Y:S01]  /*13a70*/  LOP3.LUT R3, R7, 0xffff, RZ, 0xc0, !PT ;  /* 0x0000ffff07037812 */ /* 0x008fe200078ec0ff */
[----:B------:R-:W-:-:S04]  /*13a80*/  @P5 IMAD.HI.U32 R10, R5, c[0x0][0x4ec], RZ ;  /* 0x00013b00050a5a27 */ /* 0x000fc800078e00ff */
[C---:B------:R-:W-:Y:S02]  /*13a90*/  IMAD R12, R8.reuse, R6, R4 ;  /* 0x00000006080c7224 */ /* 0x040fe400078e0204 */
[----:B------:R-:W-:-:S04]  /*13aa0*/  IMAD.WIDE.U32 R6, R8, R2, RZ ;  /* 0x0000000208067225 */ /* 0x000fc800078e00ff */
[----:B------:R-:W-:-:S04]  /*13ab0*/  IMAD.WIDE.U32 R8, R14, R3, RZ ;  /* 0x000000030e087225 */ /* 0x000fc800078e00ff */
[----:B------:R-:W-:Y:S01]  /*13ac0*/  IMAD.MOV.U32 R4, RZ, RZ, R5 ;  /* 0x000000ffff047224 */ /* 0x000fe200078e0005 */
[----:B------:R-:W-:Y:S01]  /*13ad0*/  @P5 SHF.R.U32.HI R4, RZ, c[0x0][0x4f0], R10 ;  /* 0x00013c00ff045a19 */ /* 0x000fe2000001160a */
[----:B------:R-:W-:Y:S01]  /*13ae0*/  IMAD R13, R15, R3, RZ ;  /* 0x000000030f0d7224 */ /* 0x000fe200078e02ff */
[----:B----4-:R-:W-:Y:S01]  /*13af0*/  SEL R10, R16, RZ, P2 ;  /* 0x000000ff100a7207 */ /* 0x010fe20001000000 */
[----:B------:R-:W-:Y:S01]  /*13b00*/  IMAD.IADD R14, R7, 0x1, R12 ;  /* 0x00000001070e7824 */ /* 0x000fe200078e020c */
[----:B------:R-:W-:Y:S01]  /*13b10*/  IADD3 R15, P1, P0, R6, R8, R0 ;  /* 0x00000008060f7210 */ /* 0x000fe2000783e000 */
[----:B------:R-:W-:Y:S02]  /*13b20*/  IMAD.IADD R6, R9, 0x1, R13 ;  /* 0x0000000109067824 */ /* 0x000fe400078e020d */
[----:B------:R-:W-:Y:S02]  /*13b30*/  IMAD R12, R19, R10, RZ ;  /* 0x0000000a130c7224 */ /* 0x000fe400078e02ff */
[----:B------:R-:W-:-:S02]  /*13b40*/  IMAD.MOV R7, RZ, RZ, -R4 ;  /* 0x000000ffff077224 */ /* 0x000fc400078e0a04 */
        /* <DEDUP_REMOVED lines=31> */
[----:B------:R1:W1:Y:S01]  /*13d40*/  SHFL.IDX PT, R8, R7, 0x3, 0x1c1f ;  /* 0x007c1f0007087f89 */ /* 0x00026200000e0000 */
[----:B---3--:R-:W-:-:S05]  /*13d50*/  IMAD.IADD R6, R75, 0x1, R252 ;  /* 0x000000014b067824 */ /* 0x008fca00078e02fc */
        /* <DEDUP_REMOVED lines=63> */
.L_x_2643:
[----:B------:R-:W-:Y:S05]  /*14150*/  BRA.DIV ~URZ, `(.L_x_2529) ;  /* 0x000060227f007947 */ /* 0x000fea000b800000 */
[----:B------:R3:W4:Y:S02]  /*14160*/  SHFL.IDX PT, R0, R12, RZ, 0x1c1f ;  /* 0x001c1fff0c007589 */ /* 0x00072400000e0000 */
.L_x_2644:
        /* <DEDUP_REMOVED lines=19> */
.L_x_2531:
[----:B------:R-:W-:Y:S05]  /*142a0*/  BSYNC B0 ;  /* 0x0000000000007941 */ /* 0x000fea0003800000 */
.L_x_2530:
[----:B------:R-:W-:Y:S05]  /*142b0*/  BRA.DIV ~URZ, `(.L_x_2532) ;  /* 0x00005f327f007947 */ /* 0x000fea000b800000 */
[----:B--2---:R2:W1:Y:S04]  /*142c0*/  SHFL.IDX PT, R5, R10, 0x1, 0x1c1f ;  /* 0x003c1f000a057f89 */ /* 0x00446800000e0000 */
[----:B----4-:R2:W4:Y:S02]  /*142d0*/  SHFL.IDX PT, R0, R12, 0x1, 0x1c1f ;  /* 0x003c1f000c007f89 */ /* 0x01052400000e0000 */
.L_x_2645:
        /* <DEDUP_REMOVED lines=19> */
.L_x_2534:
[----:B------:R-:W-:Y:S05]  /*14410*/  BSYNC B0 ;  /* 0x0000000000007941 */ /* 0x000fea0003800000 */
.L_x_2533:
[----:B------:R-:W-:Y:S05]  /*14420*/  BRA.DIV ~URZ, `(.L_x_2535) ;  /* 0x00005e927f007947 */ /* 0x000fea000b800000 */
[----:B-1----:R1:W2:Y:S02]  /*14430*/  SHFL.IDX PT, R5, R10, 0x2, 0x1c1f ;  /* 0x005c1f000a057f89 */ /* 0x0022a400000e0000 */
.L_x_2646:
[----:B------:R-:W-:Y:S05]  /*14440*/  BRA.DIV ~URZ, `(.L_x_2536) ;  /* 0x00005ee27f007947 */ /* 0x000fea000b800000 */
[----:B----4-:R4:W1:Y:S02]  /*14450*/  SHFL.IDX PT, R0, R12, 0x2, 0x1c1f ;  /* 0x005c1f000c007f89 */ /* 0x01086400000e0000 */
.L_x_2647:
        /* <DEDUP_REMOVED lines=19> */
.L_x_2538:
[----:B------:R-:W-:Y:S05]  /*14590*/  BSYNC B0 ;  /* 0x0000000000007941 */ /* 0x000fea0003800000 */
.L_x_2537:
[----:B------:R-:W-:Y:S05]  /*145a0*/  BRA.DIV ~URZ, `(.L_x_2539) ;  /* 0x00005df27f007947 */ /* 0x000fea000b800000 */
[----:B-1----:R1:W3:Y:S04]  /*145b0*/  SHFL.IDX PT, R6, R10, 0x3, 0x1c1f ;  /* 0x007c1f000a067f89 */ /* 0x0022e800000e0000 */
[----:B------:R1:W4:Y:S02]  /*145c0*/  SHFL.IDX PT, R0, R12, 0x3, 0x1c1f ;  /* 0x007c1f000c007f89 */ /* 0x00032400000e0000 */
.L_x_2648:
        /* <DEDUP_REMOVED lines=20> */
.L_x_2527:
        /* <DEDUP_REMOVED lines=33> */
.L_x_2649:
[----:B------:R-:W-:Y:S05]  /*14920*/  BRA.DIV ~URZ, `(.L_x_2542) ;  /* 0x00005bb27f007947 */ /* 0x000fea000b800000 */
[----:B------:R3:W4:Y:S02]  /*14930*/  SHFL.IDX PT, R0, R12, RZ, 0x1c1f ;  /* 0x001c1fff0c007589 */ /* 0x00072400000e0000 */
.L_x_2650:
        /* <DEDUP_REMOVED lines=84> */
.L_x_2544:
[----:B------:R-:W-:Y:S05]  /*14e80*/  BSYNC B0 ;  /* 0x0000000000007941 */ /* 0x000fea0003800000 */
.L_x_2543:
[----:B------:R-:W-:Y:S05]  /*14e90*/  BRA.DIV ~URZ, `(.L_x_2545) ;  /* 0x000056b27f007947 */ /* 0x000fea000b800000 */
[----:B--2---:R2:W1:Y:S04]  /*14ea0*/  SHFL.IDX PT, R4, R5, 0x1, 0x1c1f ;  /* 0x003c1f0005047f89 */ /* 0x00446800000e0000 */
[----:B----4-:R2:W4:Y:S02]  /*14eb0*/  SHFL.IDX PT, R0, R12, 0x1, 0x1c1f ;  /* 0x003c1f000c007f89 */ /* 0x01052400000e0000 */
.L_x_2651:
        /* <DEDUP_REMOVED lines=12> */
[----:B-1----:R-:W-:Y:S02]  /*14f80*/  @!P1 LEA.HI.X R3, R236, R4, R6, 0x2, P2 ;  /* 0x00000004ec039211 */ /* 0x002fe400010f1406 */
[----:B------:R-:W-:Y:S02]  /*14f90*/  SHF.R.S32.HI R11, RZ, 0x1f, R11 ;  /* 0x0000001fff0b7819 */ /* 0x000fe4000001140b */
[----:B------:R-:W-:Y:S01]  /*14fa0*/  @!P0 LEA R6, P2, R10, R0, 0x2 ;  /* 0x000000000a068211 */ /* 0x000fe200078410ff */
[----:B------:R1:W-:Y:S01]  /*14fb0*/  @!P1 ST.E.64 [R2.64], R144 ;  /* 0x0000009002009985 */ /* 0x0003e2000c101b06 */
[----:B------:R-:W-:Y:S02]  /*14fc0*/  IADD3 R8, R236, 0x20, RZ ;  /* 0x00000020ec087810 */ /* 0x000fe40007ffe0ff */
        /* <DEDUP_REMOVED lines=67> */
.L_x_2547:
[----:B------:R-:W-:Y:S05]  /*15400*/  BSYNC B0 ;  /* 0x0000000000007941 */ /* 0x000fea0003800000 */
.L_x_2546:
[----:B------:R-:W-:Y:S05]  /*15410*/  BRA.DIV ~URZ, `(.L_x_2548) ;  /* 0x000052027f007947 */ /* 0x000fea000b800000 */
[----:B-1----:R1:W2:Y:S02]  /*15420*/  SHFL.IDX PT, R4, R5, 0x2, 0x1c1f ;  /* 0x005c1f0005047f89 */ /* 0x0022a400000e0000 */
.L_x_2652:
[----:B------:R-:W-:Y:S05]  /*15430*/  BRA.DIV ~URZ, `(.L_x_2549) ;  /* 0x000052527f007947 */ /* 0x000fea000b800000 */
[----:B----4-:R4:W1:Y:S02]  /*15440*/  SHFL.IDX PT, R0, R12, 0x2, 0x1c1f ;  /* 0x005c1f000c007f89 */ /* 0x01086400000e0000 */
.L_x_2653:
[----:B------:R-:W-:Y:S01]  /*15450*/  LOP3.LUT P0, RZ, R198, 0x1, RZ, 0xc0, !PT ;  /* 0x00000001c6ff7812 */ /* 0x000fe2000780c0ff */
[----:B------:R-:W-:-:S12]  /*15460*/  BSSY B0, `(.L_x_2550) ;  /* 0x0000054000007945 */ /* 0x000fd80003800000 */
[----:B------:R-:W-:Y:S05]  /*15470*/  @P0 BRA `(.L_x_2551) ;  /* 0x0000052000000947 */ /* 0x000fea0003800000 */
[C---:B------:R-:W-:Y:S02]  /*15480*/  IADD3 R6, R236.reuse, 0x8, RZ ;  /* 0x00000008ec067810 */ /* 0x040fe40007ffe0ff */
[----:B------:R-:W-:Y:S02]  /*15490*/  ISETP.GE.AND P0, PT, R236, c[0x0][0x3c8], PT ;  /* 0x0000f200ec007a0c */ /* 0x000fe40003f06270 */
        /* <DEDUP_REMOVED lines=12> */
[----:B------:R-:W-:Y:S01]  /*15560*/  IADD3 R14, R236, 0x20, RZ ;  /* 0x00000020ec0e7810 */ /* 0x000fe20007ffe0ff */
        /* <DEDUP_REMOVED lines=67> */
.L_x_2551:
[----:B------:R-:W-:Y:S05]  /*159a0*/  BSYNC B0 ;  /* 0x0000000000007941 */ /* 0x000fea0003800000 */
.L_x_2550:
[----:B------:R-:W-:Y:S05]  /*159b0*/  BRA.DIV ~URZ, `(.L_x_2552) ;  /* 0x00004d427f007947 */ /* 0x000fea000b800000 */
[----:B--2---:R2:W3:Y:S04]  /*159c0*/  SHFL.IDX PT, R4, R5, 0x3, 0x1c1f ;  /* 0x007c1f0005047f89 */ /* 0x0044e800000e0000 */
[----:B-1----:R2:W1:Y:S02]  /*159d0*/  SHFL.IDX PT, R0, R12, 0x3, 0x1c1f ;  /* 0x007c1f000c007f89 */ /* 0x00246400000e0000 */
.L_x_2654:
[----:B------:R-:W-:-:S13]  /*159e0*/  LOP3.LUT P0, RZ, R198, 0x2, RZ, 0xc0, !PT ;  /* 0x00000002c6ff7812 */ /* 0x000fda000780c0ff */
[----:B------:R-:W-:Y:S05]  /*159f0*/  @P0 BRA `(.L_x_2540) ;  /* 0x0000124000000947 */ /* 0x000fea0003800000 */
[C---:B------:R-:W-:Y:S02]  /*15a00*/  ISETP.GE.AND P4, PT, R236.reuse, c[0x0][0x3c8], PT ;  /* 0x0000f200ec007a0c */ /* 0x040fe40003f86270 */
[C---:B---3--:R-:W-:Y:S02]  /*15a10*/  IADD3 R8, R236.reuse, 0x8, RZ ;  /* 0x00000008ec087810 */ /* 0x048fe40007ffe0ff */
[----:B--2-4-:R-:W-:Y:S02]  /*15a20*/  IADD3 R12, R236, 0x18, RZ ;  /* 0x00000018ec0c7810 */ /* 0x014fe40007ffe0ff */
        /* <DEDUP_REMOVED lines=13> */
[----:B------:R-:W-:Y:S02]  /*15b00*/  IADD3 R13, R236, 0x10, RZ ;  /* 0x00000010ec0d7810 */ /* 0x000fe40007ffe0ff */
        /* <DEDUP_REMOVED lines=71> */
.L_x_2525:
        /* <DEDUP_REMOVED lines=20> */
.L_x_2553:
        /* <DEDUP_REMOVED lines=58> */
.L_x_2555:
[----:B------:R-:W-:Y:S05]  /*16460*/  BSYNC B0 ;  /* 0x0000000000007941 */ /* 0x000fea0003800000 */
.L_x_2554:
        /* <DEDUP_REMOVED lines=34> */
.L_x_2655:
[----:B------:R-:W-:Y:S05]  /*16690*/  BRA.DIV ~URZ, `(.L_x_2557) ;  /* 0x000041a27f007947 */ /* 0x000fea000b800000 */
[----:B------:R3:W4:Y:S02]  /*166a0*/  SHFL.IDX PT, R0, R12, RZ, 0x1c1f ;  /* 0x001c1fff0c007589 */ /* 0x00072400000e0000 */
.L_x_2656:
        /* <DEDUP_REMOVED lines=20> */
.L_x_2559:
[----:B------:R-:W-:Y:S05]  /*167f0*/  BSYNC B0 ;  /* 0x0000000000007941 */ /* 0x000fea0003800000 */
.L_x_2558:
[----:B------:R-:W-:Y:S05]  /*16800*/  BRA.DIV ~URZ, `(.L_x_2560) ;  /* 0x000040a27f007947 */ /* 0x000fea000b800000 */
[----:B--2---:R2:W1:Y:S04]  /*16810*/  SHFL.IDX PT, R4, R5, 0x1, 0x1c1f ;  /* 0x003c1f0005047f89 */ /* 0x00446800000e0000 */
[----:B----4-:R2:W4:Y:S02]  /*16820*/  SHFL.IDX PT, R0, R12, 0x1, 0x1c1f ;  /* 0x003c1f000c007f89 */ /* 0x01052400000e0000 */
.L_x_2657:
        /* <DEDUP_REMOVED lines=19> */
.L_x_2562:
[----:B------:R-:W-:Y:S05]  /*16960*/  BSYNC B0 ;  /* 0x0000000000007941 */ /* 0x000fea0003800000 */
.L_x_2561:
[----:B------:R-:W-:Y:S05]  /*16970*/  BRA.DIV ~URZ, `(.L_x_2563) ;  /* 0x000040027f007947 */ /* 0x000fea000b800000 */
[----:B-1----:R1:W2:Y:S02]  /*16980*/  SHFL.IDX PT, R4, R5, 0x2, 0x1c1f ;  /* 0x005c1f0005047f89 */ /* 0x0022a400000e0000 */
.L_x_2658:
[----:B------:R-:W-:Y:S05]  /*16990*/  BRA.DIV ~URZ, `(.L_x_2564) ;  /* 0x000040527f007947 */ /* 0x000fea000b800000 */
[----:B----4-:R4:W1:Y:S02]  /*169a0*/  SHFL.IDX PT, R0, R12, 0x2, 0x1c1f ;  /* 0x005c1f000c007f89 */ /* 0x01086400000e0000 */
.L_x_2659:
        /* <DEDUP_REMOVED lines=19> */
.L_x_2566:
[----:B------:R-:W-:Y:S05]  /*16ae0*/  BSYNC B0 ;  /* 0x0000000000007941 */ /* 0x000fea0003800000 */
.L_x_2565:
[----:B------:R-:W-:Y:S05]  /*16af0*/  BRA.DIV ~URZ, `(.L_x_2567) ;  /* 0x00003f627f007947 */ /* 0x000fea000b800000 */
[----:B--2---:R2:W3:Y:S04]  /*16b00*/  SHFL.IDX PT, R4, R5, 0x3, 0x1c1f ;  /* 0x007c1f0005047f89 */ /* 0x0044e800000e0000 */
[----:B-1----:R2:W1:Y:S02]  /*16b10*/  SHFL.IDX PT, R0, R12, 0x3, 0x1c1f ;  /* 0x007c1f000c007f89 */ /* 0x00246400000e0000 */
.L_x_2660:
        /* <DEDUP_REMOVED lines=18> */
.L_x_2540:
[----:B------:R-:W-:Y:S05]  /*16c40*/  BSYNC B1 ;  /* 0x0000000000017941 */ /* 0x000fea0003800000 */
.L_x_2524:
        /* <DEDUP_REMOVED lines=15> */
.L_x_2661:
[----:B------:R-:W-:Y:S05]  /*16d40*/  BRA.DIV ~URZ, `(.L_x_2570) ;  /* 0x00003e527f007947 */ /* 0x000fea000b800000 */
[----:B------:R3:W4:Y:S02]  /*16d50*/  SHFL.IDX PT, R8, R74, 0x1, 0x1f ;  /* 0x00201f004a087f89 */ /* 0x00072400000e0000 */
.L_x_2662:
        /* <DEDUP_REMOVED lines=19> */
.L_x_2663:
        /* <DEDUP_REMOVED lines=16> */
.L_x_2664:
[----:B---3--:R-:W-:Y:S01]  /*16f90*/  IMAD R0, R0, c[0x0][0x538], RZ ;  /* 0x00014e0000007a24 */ /* 0x008fe200078e02ff */
[----:B------:R-:W-:Y:S04]  /*16fa0*/  BSSY B1, `(.L_x_2573) ;  /* 0x00000ce000017945 */ /* 0x000fe80003800000 */
[----:B----4-:R-:W-:-:S04]  /*16fb0*/  IADD3 R8, R0, R8, RZ ;  /* 0x0000000800087210 */ /* 0x010fc80007ffe0ff */
[----:B--2---:R-:W-:-:S13]  /*16fc0*/  ISETP.GT.AND P0, PT, R8, R9, PT ;  /* 0x000000090800720c */ /* 0x004fda0003f04270 */
[----:B------:R-:W-:Y:S05]  /*16fd0*/  @P0 BRA `(.L_x_2574) ;  /* 0x0000025000000947 */ /* 0x000fea0003800000 */
.L_x_2578:
        /* <DEDUP_REMOVED lines=17> */
.L_x_2665:
        /* <DEDUP_REMOVED lines=16> */
.L_x_2666:
[----:B--2---:R-:W-:-:S05]  /*171f0*/  IMAD R0, R0, c[0x0][0x538], RZ ;  /* 0x00014e0000007a24 */ /* 0x004fca00078e02ff */
[----:B------:R-:W-:-:S04]  /*17200*/  IADD3 R8, R0, R8, RZ ;  /* 0x0000000800087210 */ /* 0x000fc80007ffe0ff */
[----:B------:R-:W-:-:S13]  /*17210*/  ISETP.GT.AND P0, PT, R8, R9, PT ;  /* 0x000000090800720c */ /* 0x000fda0003f04270 */
[----:B-1----:R-:W-:Y:S05]  /*17220*/  @!P0 BRA `(.L_x_2578) ;  /* 0xfffffdb000008947 */ /* 0x002fea000383ffff */
.L_x_2574:
[----:B------:R-:W-:-:S05]  /*17230*/  IADD3 R5, -R0, R8, RZ ;  /* 0x0000000800057210 */ /* 0x000fca0007ffe1ff */
[----:B------:R-:W-:-:S05]  /*17240*/  IMAD R0, R4, c[0x0][0x538], R5 ;  /* 0x00014e0004007a24 */ /* 0x000fca00078e0205 */
[----:B------:R-:W-:Y:S01]  /*17250*/  ISETP.GT.AND P0, PT, R0, R9, PT ;  /* 0x000000090000720c */ /* 0x000fe20003f04270 */
[----:B------:R-:W-:-:S12]  /*17260*/  BRA.DIV ~URZ, `(.L_x_2579) ;  /* 0x00003d927f007947 */ /* 0x000fd8000b800000 */
[----:B------:R-:W-:-:S03]  /*17270*/  VOTE.ANY R10, PT, !P0 ;  /* 0x00000000000a7806 */ /* 0x000fc600040e0100 */
.L_x_2667:
[----:B------:R-:W2:Y:S01]  /*17280*/  LDL.LU R2, [R1+0xc] ;  /* 0x00000c0001027983 */ /* 0x000ea20000300800 */
[----:B------:R-:W2:Y:S02]  /*17290*/  POPC R0, R10 ;  /* 0x0000000a00007309 */ /* 0x000ea40000000000 */
[----:B--2---:R-:W-:-:S05]  /*172a0*/  IADD3 R2, R0, R2, RZ ;  /* 0x0000000200027210 */ /* 0x004fca0007ffe0ff */
[----:B------:R2:W-:Y:S01]  /*172b0*/  STL [R1+0xc], R2 ;  /* 0x00000c0201007387 */ /* 0x0005e20000100800 */
[----:B------:R-:W-:Y:S05]  /*172c0*/  BRA.DIV ~URZ, `(.L_x_2580) ;  /* 0x00003d827f007947 */ /* 0x000fea000b800000 */
[----:B------:R3:W4:Y:S04]  /*172d0*/  SHFL.IDX PT, R8, R6, R0, 0x1f ;  /* 0x00001f0006087589 */ /* 0x00072800000e0000 */
[----:B------:R3:W1:Y:S02]  /*172e0*/  SHFL.IDX PT, R7, R7, R0, 0x1f ;  /* 0x00001f0007077589 */ /* 0x00066400000e0000 */
.L_x_2668:
[----:B------:R-:W-:Y:S01]  /*172f0*/  ISETP.NE.AND P0, PT, R10, RZ, PT ;  /* 0x000000ff0a00720c */ /* 0x000fe20003f05270 */
[----:B------:R-:W-:-:S12]  /*17300*/  BSSY B0, `(.L_x_2581) ;  /* 0x0000005000007945 */ /* 0x000fd80003800000 */
[----:B------:R-:W-:Y:S05]  /*17310*/  @!P0 BRA `(.L_x_2582) ;  /* 0x0000003000008947 */ /* 0x000fea0003800000 */
[----:B---3--:R-:W-:Y:S01]  /*17320*/  IADD3 R0, R0, -0x1, RZ ;  /* 0xffffffff00007810 */ /* 0x008fe20007ffe0ff */
[----:B------:R-:W-:Y:S05]  /*17330*/  BRA.DIV ~URZ, `(.L_x_2583) ;  /* 0x00003de27f007947 */ /* 0x000fea000b800000 */
[----:B------:R3:W2:Y:S02]  /*17340*/  SHFL.IDX PT, R11, R4, R0, 0x1f ;  /* 0x00001f00040b7589 */ /* 0x0006a400000e0000 */
.L_x_2582:
[----:B------:R-:W-:Y:S05]  /*17350*/  BSYNC B0 ;  /* 0x0000000000007941 */ /* 0x000fea0003800000 */
.L_x_2581:
        /* <DEDUP_REMOVED lines=68> */
.L_x_2585:
        /* <DEDUP_REMOVED lines=68> */
.L_x_2586:
[----:B------:R-:W-:Y:S05]  /*17be0*/  BSYNC B0 ;  /* 0x0000000000007941 */ /* 0x000fea0003800000 */
.L_x_2584:
[----:B------:R-:W-:-:S04]  /*17bf0*/  LOP3.LUT R2, RZ, R2, RZ, 0x33, !PT ;  /* 0x00000002ff027212 */ /* 0x000fc800078e33ff */
[----:B-1----:R-:W-:-:S05]  /*17c00*/  IADD3 R0, R2, R8, RZ ;  /* 0x0000000802007210 */ /* 0x002fca0007ffe0ff */
[----:B------:R1:W-:Y:S01]  /*17c10*/  STL [R1+0x4], R0 ;  /* 0x0000040001007387 */ /* 0x0003e20000100800 */
[----:B------:R-:W-:Y:S05]  /*17c20*/  BRA `(.L_x_2587) ;  /* 0x0000005000007947 */ /* 0x000fea0003800000 */
.L_x_2575:
[----:B------:R-:W-:Y:S01]  /*17c30*/  MOV R0, c[0x0][0x53c] ;  /* 0x00014f0000007a02 */ /* 0x000fe20000000f00 */
[----:B------:R2:W-:Y:S04]  /*17c40*/  STL [R1], R9 ;  /* 0x0000000901007387 */ /* 0x0005e80000100800 */
[----:B------:R2:W-:Y:S04]  /*17c50*/  STL [R1+0x4], RZ ;  /* 0x000004ff01007387 */ /* 0x0005e80000100800 */
[----:B------:R2:W-:Y:S04]  /*17c60*/  STL [R1+0x8], RZ ;  /* 0x000008ff01007387 */ /* 0x0005e80000100800 */
[----:B------:R2:W-:Y:S02]  /*17c70*/  STL [R1+0xc], R0 ;  /* 0x00000c0001007387 */ /* 0x0005e40000100800 */
.L_x_2587:
[----:B------:R-:W-:Y:S05]  /*17c80*/  BSYNC B1 ;  /* 0x0000000000017941 */ /* 0x000fea0003800000 */
.L_x_2573:
        /* <DEDUP_REMOVED lines=9> */
.L_x_2568:
[----:B--2---:R-:W2:Y:S02]  /*17d20*/  LDL R0, [R1+0xc] ;  /* 0x00000c0001007983 */ /* 0x004ea40000100800 */
[----:B--2---:R-:W-:-:S13]  /*17d30*/  ISETP.GE.AND P0, PT, R0, c[0x0][0x53c], PT ;  /* 0x00014f0000007a0c */ /* 0x004fda0003f06270 */
[----:B-1----:R-:W-:Y:S01]  /*17d40*/  @P0 CALL.REL.NOINC `(.L_x_2588) ;  /* 0x0000001000000944 */ /* 0x002fe20003c00000 */
[----:B------:R-:W-:Y:S05]  /*17d50*/  BRA `(.L_x_2589) ;  /* 0xfffe9df000007947 */ /* 0x000fea000383ffff */
.L_x_2588:
[----:B------:R-:W-:Y:S05]  /*17d60*/  EXIT ;  /* 0x000000000000794d */ /* 0x000fea0003800000 */
.L_x_2361:
[----:B------:R-:W-:Y:S01]  /*17d70*/  IMAD.MOV.U32 R0, RZ, RZ, R5 ;  /* 0x000000ffff007224 */ /* 0x000fe200078e0005 */
[----:B------:R-:W-:Y:S02]  /*17d80*/  MOV R2, 0x1 ;  /* 0x0000000100027802 */ /* 0x000fe40000000f00 */
[----:B------:R-:W-:Y:S02]  /*17d90*/  MOV R3, 0x17db0 ;  /* 0x00017db000037802 */ /* 0x000fe40000000f00 */
[----:B------:R-:W-:Y:S05]  /*17da0*/  CALL.REL.NOINC `($__internal_38_$__cuda_sm70_shflsync_up_p) ;  /* 0x000034a000007944 */ /* 0x000fea0003c00000 */
[----:B------:R-:W-:Y:S01]  /*17db0*/  MOV R0, R4 ;  /* 0x0000000400007202 */ /* 0x000fe20000000f00 */
[----:B------:R-:W-:Y:S05]  /*17dc0*/  BRA `(.L_x_2590) ;  /* 0xfffe869000007947 */ /* 0x000fea000383ffff */
.L_x_2362:
[----:B------:R-:W-:Y:S01]  /*17dd0*/  IMAD.MOV.U32 R0, RZ, RZ, R5 ;  /* 0x000000ffff007224 */ /* 0x000fe200078e0005 */
[----:B------:R-:W-:Y:S02]  /*17de0*/  MOV R2, 0x2 ;  /* 0x0000000200027802 */ /* 0x000fe40000000f00 */
[----:B------:R-:W-:Y:S02]  /*17df0*/  MOV R3, 0x17e10 ;  /* 0x00017e1000037802 */ /* 0x000fe40000000f00 */
[----:B------:R-:W-:Y:S05]  /*17e00*/  CALL.REL.NOINC `($__internal_38_$__cuda_sm70_shflsync_up_p) ;  /* 0x0000344000007944 */ /* 0x000fea0003c00000 */
[----:B------:R-:W-:Y:S01]  /*17e10*/  SEL R0, R4, RZ, P4 ;  /* 0x000000ff04007207 */ /* 0x000fe20002000000 */
[----:B------:R-:W-:Y:S01]  /*17e20*/  IMAD.MOV.U32 R2, RZ, RZ, 0x4 ;  /* 0x00000004ff027424 */ /* 0x000fe200078e00ff */
[----:B------:R-:W-:-:S03]  /*17e30*/  MOV R3, 0x17e60 ;  /* 0x00017e6000037802 */ /* 0x000fc60000000f00 */
[----:B------:R-:W-:Y:S02]  /*17e40*/  IMAD.IADD R0, R5, 0x1, R0 ;  /* 0x0000000105007824 */ /* 0x000fe400078e0200 */
        /* <DEDUP_REMOVED lines=13> */
[----:B------:R-:W-:Y:S02]  /*17f20*/  MOV R204, 0x1f ;  /* 0x0000001f00cc7802 */ /* 0x000fe40000000f00 */
[----:B------:R-:W-:Y:S01]  /*17f30*/  MOV R3, 0x17f70 ;  /* 0x00017f7000037802 */ /* 0x000fe20000000f00 */
[----:B------:R-:W-:-:S04]  /*17f40*/  IMAD.IADD R4, R0, 0x1, R4 ;  /* 0x0000000100047824 */ /* 0x000fc800078e0204 */
[----:B------:R-:W-:Y:S02]  /*17f50*/  IMAD.MOV.U32 R109, RZ, RZ, R4 ;  /* 0x000000ffff6d7224 */ /* 0x000fe400078e0004 */
[----:B------:R-:W-:Y:S05]  /*17f60*/  CALL.REL.NOINC `($__internal_37_$__cuda_sm70_shflsync_idx_p) ;  /* 0x0000328000007944 */ /* 0x000fea0003c00000 */
[----:B------:R-:W-:Y:S01]  /*17f70*/  MOV R0, R204 ;  /* 0x000000cc00007202 */ /* 0x000fe20000000f00 */
[----:B------:R-:W-:Y:S05]  /*17f80*/  BRA `(.L_x_2591) ;  /* 0xfffe85d000007947 */ /* 0x000fea000383ffff */
.L_x_2364:
[----:B------:R-:W-:Y:S02]  /*17f90*/  SEL R0, RZ, 0x1, P0 ;  /* 0x00000001ff007807 */ /* 0x000fe40000000000 */
[----:B------:R-:W-:Y:S02]  /*17fa0*/  MOV R2, 0x17fc0 ;  /* 0x00017fc000027802 */ /* 0x000fe40000000f00 */
[----:B------:R-:W-:Y:S05]  /*17fb0*/  CALL.REL.NOINC `($__internal_39_$__cuda_sm70_votesync_ballot) ;  /* 0x0000330000007944 */ /* 0x000fea0003c00000 */
[----:B------:R-:W-:Y:S01]  /*17fc0*/  MOV R7, R0 ;  /* 0x0000000000077202 */ /* 0x000fe20000000f00 */
[----:B------:R-:W-:Y:S05]  /*17fd0*/  BRA `(.L_x_2592) ;  /* 0xfffe861000007947 */ /* 0x000fea000383ffff */
.L_x_2365:
[----:B------:R-:W-:Y:S01]  /*17fe0*/  IMAD.MOV.U32 R109, RZ, RZ, R9 ;  /* 0x000000ffff6d7224 */ /* 0x000fe200078e0009 */
[----:B-1----:R-:W-:Y:S01]  /*17ff0*/  MOV R2, R0 ;  /* 0x0000000000027202 */ /* 0x002fe20000000f00 */
[----:B------:R-:W-:Y:S01]  /*18000*/  IMAD.MOV.U32 R204, RZ, RZ, 0x1f ;  /* 0x0000001fffcc7424 */ /* 0x000fe200078e00ff */
[----:B------:R-:W-:Y:S02]  /*18010*/  MOV R3, 0x18030 ;  /* 0x0001803000037802 */ /* 0x000fe40000000f00 */
[----:B------:R-:W-:Y:S05]  /*18020*/  CALL.REL.NOINC `($__internal_37_$__cuda_sm70_shflsync_idx_p) ;  /* 0x000031c000007944 */ /* 0x000fea0003c00000 */
[----:B------:R-:W-:Y:S01]  /*18030*/  IMAD.MOV.U32 R12, RZ, RZ, R204 ;  /* 0x000000ffff0c7224 */ /* 0x000fe200078e00cc */
[----:B------:R-:W-:Y:S01]  /*18040*/  MOV R109, R8 ;  /* 0x00000008006d7202 */ /* 0x000fe20000000f00 */
[----:B------:R-:W-:Y:S01]  /*18050*/  IMAD.MOV.U32 R5, RZ, RZ, RZ ;  /* 0x000000ffff057224 */ /* 0x000fe200078e00ff */
[----:B------:R-:W-:Y:S01]  /*18060*/  MOV R2, R0 ;  /* 0x0000000000027202 */ /* 0x000fe20000000f00 */
[----:B------:R-:W-:Y:S01]  /*18070*/  IMAD.MOV.U32 R204, RZ, RZ, 0x1f ;  /* 0x0000001fffcc7424 */ /* 0x000fe200078e00ff */
[----:B------:R-:W-:-:S02]  /*18080*/  MOV R3, 0x180a0 ;  /* 0x000180a000037802 */ /* 0x000fc40000000f00 */
[----:B------:R-:W-:Y:S05]  /*18090*/  CALL.REL.NOINC `($__internal_37_$__cuda_sm70_shflsync_idx_p) ;  /* 0x0000315000007944 */ /* 0x000fea0003c00000 */
[----:B------:R-:W-:Y:S01]  /*180a0*/  MOV R9, R204 ;  /* 0x000000cc00097202 */ /* 0x000fe20000000f00 */
[----:B------:R-:W-:Y:S05]  /*180b0*/  BRA `(.L_x_2593) ;  /* 0xfffe85a000007947 */ /* 0x000fea000383ffff */
.L_x_2368:
[----:B------:R-:W-:Y:S01]  /*180c0*/  IMAD.MOV.U32 R109, RZ, RZ, R4 ;  /* 0x000000ffff6d7224 */ /* 0x000fe200078e0004 */
[----:B-1----:R-:W-:Y:S01]  /*180d0*/  MOV R2, R0 ;  /* 0x0000000000027202 */ /* 0x002fe20000000f00 */
[----:B------:R-:W-:Y:S01]  /*180e0*/  IMAD.MOV.U32 R204, RZ, RZ, 0x1f ;  /* 0x0000001fffcc7424 */ /* 0x000fe200078e00ff */
[----:B------:R-:W-:-:S02]  /*180f0*/  MOV R3, 0x18110 ;  /* 0x0001811000037802 */ /* 0x000fc40000000f00 */
[----:B---34-:R-:W-:Y:S05]  /*18100*/  CALL.REL.NOINC `($__internal_37_$__cuda_sm70_shflsync_idx_p) ;  /* 0x000030e000007944 */ /* 0x018fea0003c00000 */
[----:B------:R-:W-:Y:S01]  /*18110*/  MOV R5, R204 ;  /* 0x000000cc00057202 */ /* 0x000fe20000000f00 */
[----:B------:R-:W-:Y:S05]  /*18120*/  BRA `(.L_x_2367) ;  /* 0xfffe859000007947 */ /* 0x000fea000383ffff */
.L_x_2387:
[----:B------:R-:W-:Y:S01]  /*18130*/  IMAD.MOV.U32 R109, RZ, RZ, R5 ;  /* 0x000000ffff6d7224 */ /* 0x000fe200078e0005 */
[----:B------:R-:W-:Y:S01]  /*18140*/  MOV R2, RZ ;  /* 0x000000ff00027202 */ /* 0x000fe20000000f00 */
[----:B------:R-:W-:Y:S01]  /*18150*/  IMAD.MOV.U32 R204, RZ, RZ, 0x1c1f ;  /* 0x00001c1fffcc7424 */ /* 0x000fe200078e00ff */
[----:B------:R-:W-:-:S02]  /*18160*/  MOV R3, 0x18180 ;  /* 0x0001818000037802 */ /* 0x000fc40000000f00 */
[----:B-----5:R-:W-:Y:S05]  /*18170*/  CALL.REL.NOINC `($__internal_37_$__cuda_sm70_shflsync_idx_p) ;  /* 0x0000307000007944 */ /* 0x020fea0003c00000 */
[----:B------:R-:W-:Y:S01]  /*18180*/  MOV R4, R204 ;  /* 0x000000cc00047202 */ /* 0x000fe20000000f00 */
[----:B------:R-:W-:Y:S05]  /*18190*/  BRA `(.L_x_2594) ;  /* 0xfffea98000007947 */ /* 0x000fea000383ffff */
.L_x_2388:
[----:B------:R-:W-:Y:S01]  /*181a0*/  IMAD.MOV.U32 R109, RZ, RZ, R12 ;  /* 0x000000ffff6d7224 */ /* 0x000fe200078e000c */
[----:B------:R-:W-:Y:S01]  /*181b0*/  MOV R2, RZ ;  /* 0x000000ff00027202 */ /* 0x000fe20000000f00 */
[----:B------:R-:W-:Y:S01]  /*181c0*/  IMAD.MOV.U32 R204, RZ, RZ, 0x1c1f ;  /* 0x00001c1fffcc7424 */ /* 0x000fe200078e00ff */
[----:B------:R-:W-:-:S02]  /*181d0*/  MOV R3, 0x181f0 ;  /* 0x000181f000037802 */ /* 0x000fc40000000f00 */
[----:B-12--5:R-:W-:Y:S05]  /*181e0*/  CALL.REL.NOINC `($__internal_37_$__cuda_sm70_shflsync_idx_p) ;  /* 0x0000300000007944 */ /* 0x026fea0003c00000 */
[----:B------:R-:W-:Y:S01]  /*181f0*/  MOV R0, R204 ;  /* 0x000000cc00007202 */ /* 0x000fe20000000f00 */
[----:B------:R-:W-:Y:S05]  /*18200*/  BRA `(.L_x_2595) ;  /* 0xfffea93000007947 */ /* 0x000fea000383ffff */
.L_x_2391:
[----:B------:R-:W-:Y:S01]  /*18210*/  IMAD.MOV.U32 R109, RZ, RZ, R5 ;  /* 0x000000ffff6d7224 */ /* 0x000fe200078e0005 */
[----:B--2---:R-:W-:Y:S01]  /*18220*/  MOV R2, 0x1 ;  /* 0x0000000100027802 */ /* 0x004fe20000000f00 */
[----:B------:R-:W-:Y:S01]  /*18230*/  IMAD.MOV.U32 R204, RZ, RZ, 0x1c1f ;  /* 0x00001c1fffcc7424 */ /* 0x000fe200078e00ff */
[----:B------:R-:W-:-:S02]  /*18240*/  MOV R3, 0x18260 ;  /* 0x0001826000037802 */ /* 0x000fc40000000f00 */
[----:B-1-345:R-:W-:Y:S05]  /*18250*/  CALL.REL.NOINC `($__internal_37_$__cuda_sm70_shflsync_idx_p) ;  /* 0x00002f9000007944 */ /* 0x03afea0003c00000 */
[----:B------:R-:W-:Y:S01]  /*18260*/  IMAD.MOV.U32 R4, RZ, RZ, R204 ;  /* 0x000000ffff047224 */ /* 0x000fe200078e00cc */
[----:B------:R-:W-:Y:S01]  /*18270*/  MOV R2, 0x1 ;  /* 0x0000000100027802 */ /* 0x000fe20000000f00 */
[----:B------:R-:W-:Y:S01]  /*18280*/  IMAD.MOV.U32 R109, RZ, RZ, R12 ;  /* 0x000000ffff6d7224 */ /* 0x000fe200078e000c */
[----:B------:R-:W-:-:S02]  /*18290*/  MOV R204, 0x1c1f ;  /* 0x00001c1f00cc7802 */ /* 0x000fc40000000f00 */
[----:B------:R-:W-:Y:S02]  /*182a0*/  MOV R3, 0x182c0 ;  /* 0x000182c000037802 */ /* 0x000fe40000000f00 */
[----:B------:R-:W-:Y:S05]  /*182b0*/  CALL.REL.NOINC `($__internal_37_$__cuda_sm70_shflsync_idx_p) ;  /* 0x00002f3000007944 */ /* 0x000fea0003c00000 */
[----:B------:R-:W-:Y:S01]  /*182c0*/  MOV R0, R204 ;  /* 0x000000cc00007202 */ /* 0x000fe20000000f00 */
[----:B------:R-:W-:Y:S05]  /*182d0*/  BRA `(.L_x_2596) ;  /* 0xfffeaa0000007947 */ /* 0x000fea000383ffff */
.L_x_2394:
[----:B------:R-:W-:Y:S01]  /*182e0*/  IMAD.MOV.U32 R109, RZ, RZ, R5 ;  /* 0x000000ffff6d7224 */ /* 0x000fe200078e0005 */
[----:B-1----:R-:W-:Y:S01]  /*182f0*/  MOV R2, 0x2 ;  /* 0x0000000200027802 */ /* 0x002fe20000000f00 */
[----:B------:R-:W-:Y:S01]  /*18300*/  IMAD.MOV.U32 R204, RZ, RZ, 0x1c1f ;  /* 0x00001c1fffcc7424 */ /* 0x000fe200078e00ff */
[----:B------:R-:W-:Y:S02]  /*18310*/  MOV R3, 0x18330 ;  /* 0x0001833000037802 */ /* 0x000fe40000000f00 */
[----:B--2345:R-:W-:Y:S05]  /*18320*/  CALL.REL.NOINC `($__internal_37_$__cuda_sm70_shflsync_idx_p) ;  /* 0x00002ec000007944 */ /* 0x03cfea0003c00000 */
[----:B------:R-:W-:Y:S01]  /*18330*/  MOV R4, R204 ;  /* 0x000000cc00047202 */ /* 0x000fe20000000f00 */
[----:B------:R-:W-:Y:S05]  /*18340*/  BRA `(.L_x_2597) ;  /* 0xfffeab1000007947 */ /* 0x000fea000383ffff */
.L_x_2395:
[----:B------:R-:W-:Y:S01]  /*18350*/  IMAD.MOV.U32 R109, RZ, RZ, R12 ;  /* 0x000000ffff6d7224 */ /* 0x000fe200078e000c */
[----:B------:R-:W-:Y:S01]  /*18360*/  MOV R2, 0x2 ;  /* 0x0000000200027802 */ /* 0x000fe20000000f00 */
[----:B------:R-:W-:Y:S01]  /*18370*/  IMAD.MOV.U32 R204, RZ, RZ, 0x1c1f ;  /* 0x00001c1fffcc7424 */ /* 0x000fe200078e00ff */
[----:B------:R-:W-:Y:S02]  /*18380*/  MOV R3, 0x183a0 ;  /* 0x000183a000037802 */ /* 0x000fe40000000f00 */
[----:B-12345:R-:W-:Y:S05]  /*18390*/  CALL.REL.NOINC `($__internal_37_$__cuda_sm70_shflsync_idx_p) ;  /* 0x00002e5000007944 */ /* 0x03efea0003c00000 */
[----:B------:R-:W-:Y:S01]  /*183a0*/  MOV R0, R204 ;  /* 0x000000cc00007202 */ /* 0x000fe20000000f00 */
[----:B------:R-:W-:Y:S05]  /*183b0*/  BRA `(.L_x_2598) ;  /* 0xfffeaac000007947 */ /* 0x000fea000383ffff */
.L_x_2398:
[----:B------:R-:W-:Y:S01]  /*183c0*/  IMAD.MOV.U32 R109, RZ, RZ, R5 ;  /* 0x000000ffff6d7224 */ /* 0x000fe200078e0005 */
[----:B-1----:R-:W-:Y:S01]  /*183d0*/  MOV R2, 0x3 ;  /* 0x0000000300027802 */ /* 0x002fe20000000f00 */
[----:B------:R-:W-:Y:S01]  /*183e0*/  IMAD.MOV.U32 R204, RZ, RZ, 0x1c1f ;  /* 0x00001c1fffcc7424 */ /* 0x000fe200078e00ff */
[----:B------:R-:W-:-:S02]  /*183f0*/  MOV R3, 0x18410 ;  /* 0x0001841000037802 */ /* 0x000fc40000000f00 */
[----:B--2345:R-:W-:Y:S05]  /*18400*/  CALL.REL.NOINC `($__internal_37_$__cuda_sm70_shflsync_idx_p) ;  /* 0x00002de000007944 */ /* 0x03cfea0003c00000 */
        /* <DEDUP_REMOVED lines=8> */
.L_x_2401:
[----:B------:R-:W-:Y:S01]  /*18490*/  IMAD.MOV.U32 R109, RZ, RZ, R24 ;  /* 0x000000ffff6d7224 */ /* 0x000fe200078e0018 */
[----:B-1----:R-:W-:Y:S01]  /*184a0*/  MOV R2, 0x1 ;  /* 0x0000000100027802 */ /* 0x002fe20000000f00 */
[----:B------:R-:W-:Y:S01]  /*184b0*/  IMAD.MOV.U32 R204, RZ, RZ, 0x1c1f ;  /* 0x00001c1fffcc7424 */ /* 0x000fe200078e00ff */
[----:B------:R-:W-:Y:S02]  /*184c0*/  MOV R3, 0x184e0 ;  /* 0x000184e000037802 */ /* 0x000fe40000000f00 */
[----:B------:R-:W-:Y:S05]  /*184d0*/  CALL.REL.NOINC `($__internal_37_$__cuda_sm70_shflsync_idx_p) ;  /* 0x00002d1000007944 */ /* 0x000fea0003c00000 */
[----:B------:R-:W-:Y:S01]  /*184e0*/  IMAD.MOV.U32 R20, RZ, RZ, R204 ;  /* 0x000000ffff147224 */ /* 0x000fe200078e00cc */
[----:B------:R-:W-:Y:S01]  /*184f0*/  MOV R2, 0x1 ;  /* 0x0000000100027802 */ /* 0x000fe20000000f00 */
[----:B------:R-:W-:Y:S01]  /*18500*/  IMAD.MOV.U32 R109, RZ, RZ, R25 ;  /* 0x000000ffff6d7224 */ /* 0x000fe200078e0019 */
[----:B------:R-:W-:Y:S02]  /*18510*/  MOV R204, 0x1c1f ;  /* 0x00001c1f00cc7802 */ /* 0x000fe40000000f00 */
[----:B------:R-:W-:Y:S02]  /*18520*/  MOV R3, 0x18540 ;  /* 0x0001854000037802 */ /* 0x000fe40000000f00 */
[----:B------:R-:W-:Y:S05]  /*18530*/  CALL.REL.NOINC `($__internal_37_$__cuda_sm70_shflsync_idx_p) ;  /* 0x00002cb000007944 */ /* 0x000fea0003c00000 */
[----:B------:R-:W-:Y:S01]  /*18540*/  MOV R2, R204 ;  /* 0x000000cc00027202 */ /* 0x000fe20000000f00 */
[----:B------:R-:W-:Y:S05]  /*18550*/  BRA `(.L_x_2600) ;  /* 0xfffeb50000007947 */ /* 0x000fea000383ffff */
.L_x_2404:
[----:B------:R-:W-:Y:S01]  /*18560*/  IMAD.MOV.U32 R109, RZ, RZ, R5 ;  /* 0x000000ffff6d7224 */ /* 0x000fe200078e0005 */
[----:B------:R-:W-:Y:S01]  /*18570*/  MOV R2, RZ ;  /* 0x000000ff00027202 */ /* 0x000fe20000000f00 */
[----:B------:R-:W-:Y:S01]  /*18580*/  IMAD.MOV.U32 R204, RZ, RZ, 0x1c1f ;  /* 0x00001c1fffcc7424 */ /* 0x000fe200078e00ff */
[----:B------:R-:W-:-:S02]  /*18590*/  MOV R3, 0x185b0 ;  /* 0x000185b000037802 */ /* 0x000fc40000000f00 */
[----:B------:R-:W-:Y:S05]  /*185a0*/  CALL.REL.NOINC `($__internal_37_$__cuda_sm70_shflsync_idx_p) ;  /* 0x00002c4000007944 */ /* 0x000fea0003c00000 */
[----:B------:R-:W-:Y:S01]  /*185b0*/  MOV R4, R204 ;  /* 0x000000cc00047202 */ /* 0x000fe20000000f00 */
[----:B------:R-:W-:Y:S05]  /*185c0*/  BRA `(.L_x_2601) ;  /* 0xfffebe1000007947 */ /* 0x000fea000383ffff */
.L_x_2405:
[----:B------:R-:W-:Y:S01]  /*185d0*/  IMAD.MOV.U32 R109, RZ, RZ, R8 ;  /* 0x000000ffff6d7224 */ /* 0x000fe200078e0008 */
[----:B------:R-:W-:Y:S01]  /*185e0*/  MOV R2, RZ ;  /* 0x000000ff00027202 */ /* 0x000fe20000000f00 */
[----:B------:R-:W-:Y:S01]  /*185f0*/  IMAD.MOV.U32 R204, RZ, RZ, 0x1c1f ;  /* 0x00001c1fffcc7424 */ /* 0x000fe200078e00ff */
[----:B------:R-:W-:-:S02]  /*18600*/  MOV R3, 0x18620 ;  /* 0x0001862000037802 */ /* 0x000fc40000000f00 */
[----:B-12---:R-:W-:Y:S05]  /*18610*/  CALL.REL.NOINC `($__internal_37_$__cuda_sm70_shflsync_idx_p) ;  /* 0x00002bd000007944 */ /* 0x006fea0003c00000 */
[----:B------:R-:W-:Y:S01]  /*18620*/  MOV R0, R204 ;  /* 0x000000cc00007202 */ /* 0x000fe20000000f00 */
[----:B------:R-:W-:Y:S05]  /*18630*/  BRA `(.L_x_2602) ;  /* 0xfffebdc000007947 */ /* 0x000fea000383ffff */
.L_x_2408:
[----:B------:R-:W-:Y:S01]  /*18640*/  IMAD.MOV.U32 R109, RZ, RZ, R5 ;  /* 0x000000ffff6d7224 */ /* 0x000fe200078e0005 */
[----:B----4-:R-:W-:Y:S01]  /*18650*/  MOV R2, 0x1 ;  /* 0x0000000100027802 */ /* 0x010fe20000000f00 */
[----:B------:R-:W-:Y:S01]  /*18660*/  IMAD.MOV.U32 R204, RZ, RZ, 0x1c1f ;  /* 0x00001c1fffcc7424 */ /* 0x000fe200078e00ff */
[----:B------:R-:W-:-:S03]  /*18670*/  MOV R3, 0x18690 ;  /* 0x0001869000037802 */ /* 0x000fc60000000f00 */
[----:B-123--:R-:W-:Y:S05]  /*18680*/  CALL.REL.NOINC `($__internal_37_$__cuda_sm70_shflsync_idx_p) ;  /* 0x00002b6000007944 */ /* 0x00efea0003c00000 */
        /* <DEDUP_REMOVED lines=8> */
.L_x_2409:
[----:B------:R-:W-:Y:S01]  /*18710*/  IMAD.MOV.U32 R109, RZ, RZ, R7 ;  /* 0x000000ffff6d7224 */ /* 0x000fe200078e0007 */
[----:B------:R-:W-:Y:S01]  /*18720*/  MOV R2, RZ ;  /* 0x000000ff00027202 */ /* 0x000fe20000000f00 */
[----:B------:R-:W-:Y:S01]  /*18730*/  IMAD.MOV.U32 R204, RZ, RZ, 0x1c1f ;  /* 0x00001c1fffcc7424 */ /* 0x000fe200078e00ff */
[----:B------:R-:W-:Y:S02]  /*18740*/  MOV R3, 0x18760 ;  /* 0x0001876000037802 */ /* 0x000fe40000000f00 */
[----:B-1----:R-:W-:Y:S05]  /*18750*/  CALL.REL.NOINC `($__internal_37_$__cuda_sm70_shflsync_idx_p) ;  /* 0x00002a9000007944 */ /* 0x002fea0003c00000 */
[----:B------:R-:W-:Y:S01]  /*18760*/  MOV R2, R204 ;  /* 0x000000cc00027202 */ /* 0x000fe20000000f00 */
[----:B------:R-:W-:Y:S05]  /*18770*/  BRA `(.L_x_2604) ;  /* 0xfffec07000007947 */ /* 0x000fea000383ffff */
.L_x_2414:
[----:B------:R-:W-:Y:S01]  /*18780*/  IMAD.MOV.U32 R109, RZ, RZ, R7 ;  /* 0x000000ffff6d7224 */ /* 0x000fe200078e0007 */
[----:B------:R-:W-:Y:S01]  /*18790*/  MOV R2, 0x1 ;  /* 0x0000000100027802 */ /* 0x000fe20000000f00 */
[----:B------:R-:W-:Y:S01]  /*187a0*/  IMAD.MOV.U32 R204, RZ, RZ, 0x1c1f ;  /* 0x00001c1fffcc7424 */ /* 0x000fe200078e00ff */
[----:B------:R-:W-:Y:S02]  /*187b0*/  MOV R3, 0x187d0 ;  /* 0x000187d000037802 */ /* 0x000fe40000000f00 */
[----:B--2---:R-:W-:Y:S05]  /*187c0*/  CALL.REL.NOINC `($__internal_37_$__cuda_sm70_shflsync_idx_p) ;  /* 0x00002a2000007944 */ /* 0x004fea0003c00000 */
[----:B------:R-:W-:Y:S01]  /*187d0*/  MOV R2, R204 ;  /* 0x000000cc00027202 */ /* 0x000fe20000000f00 */
[----:B------:R-:W-:Y:S05]  /*187e0*/  BRA `(.L_x_2605) ;  /* 0xfffec1c000007947 */ /* 0x000fea000383ffff */
.L_x_2419:
[----:B------:R-:W-:Y:S01]  /*187f0*/  IMAD.MOV.U32 R109, RZ, RZ, R7 ;  /* 0x000000ffff6d7224 */ /* 0x000fe200078e0007 */
[----:B------:R-:W-:Y:S01]  /*18800*/  MOV R2, 0x2 ;  /* 0x0000000200027802 */ /* 0x000fe20000000f00 */
[----:B------:R-:W-:Y:S01]  /*18810*/  IMAD.MOV.U32 R204, RZ, RZ, 0x1c1f ;  /* 0x00001c1fffcc7424 */ /* 0x000fe200078e00ff */
[----:B------:R-:W-:-:S02]  /*18820*/  MOV R3, 0x18840 ;  /* 0x0001884000037802 */ /* 0x000fc40000000f00 */
[----:B-12---:R-:W-:Y:S05]  /*18830*/  CALL.REL.NOINC `($__internal_37_$__cuda_sm70_shflsync_idx_p) ;  /* 0x000029b000007944 */ /* 0x006fea0003c00000 */
[----:B------:R-:W-:Y:S01]  /*18840*/  MOV R3, R204 ;  /* 0x000000cc00037202 */ /* 0x000fe20000000f00 */
[----:B------:R-:W-:Y:S05]  /*18850*/  BRA `(.L_x_2606) ;  /* 0xfffec6d000007947 */ /* 0x000fea000383ffff */
.L_x_2424:
[----:B------:R-:W-:Y:S01]  /*18860*/  IMAD.MOV.U32 R109, RZ, RZ, R7 ;  /* 0x000000ffff6d7224 */ /* 0x000fe200078e0007 */
[----:B------:R-:W-:Y:S01]  /*18870*/  MOV R2, 0x3 ;  /* 0x0000000300027802 */ /* 0x000fe20000000f00 */
[----:B------:R-:W-:Y:S01]  /*18880*/  IMAD.MOV.U32 R204, RZ, RZ, 0x1c1f ;  /* 0x00001c1fffcc7424 */ /* 0x000fe200078e00ff */
[----:B------:R-:W-:-:S02]  /*18890*/  MOV R3, 0x188b0 ;  /* 0x000188b000037802 */ /* 0x000fc40000000f00 */
[----:B-123--:R-:W-:Y:S05]  /*188a0*/  CALL.REL.NOINC `($__internal_37_$__cuda_sm70_shflsync_idx_p) ;  /* 0x0000294000007944 */ /* 0x00efea0003c00000 */
[----:B------:R-:W-:Y:S01]  /*188b0*/  MOV R3, R204 ;  /* 0x000000cc00037202 */ /* 0x000fe20000000f00 */
[----:B------:R-:W-:Y:S05]  /*188c0*/  BRA `(.L_x_2607) ;  /* 0xfffecd7000007947 */ /* 0x000fea000383ffff */
.L_x_2429:
[----:B------:R-:W-:Y:S01]  /*188d0*/  IMAD.MOV.U32 R100, RZ, RZ, R4 ;  /* 0x000000ffff647224 */ /* 0x000fe200078e0004 */
[----:B------:R-:W-:-:S02]  /*188e0*/  MOV R0, 0x2 ;  /* 0x0000000200007802 */ /* 0x000fc40000000f00 */
[----:B------:R-:W-:Y:S02]  /*188f0*/  MOV R2, 0x18910 ;  /* 0x0001891000027802 */ /* 0x000fe40000000f00 */
[----:B------:R-:W-:Y:S05]  /*18900*/  CALL.REL.NOINC `($__internal_36_$__cuda_sm70_shflsync_bfly_p) ;  /* 0x0000288000007944 */ /* 0x000fea0003c00000 */
[----:B------:R-:W-:Y:S05]  /*18910*/  BRA `(.L_x_2608) ;  /* 0xfffed44000007947 */ /* 0x000fea000383ffff */
.L_x_2430:
[----:B------:R-:W-:Y:S01]  /*18920*/  IMAD.MOV.U32 R100, RZ, RZ, R4 ;  /* 0x000000ffff647224 */ /* 0x000fe200078e0004 */
[----:B------:R-:W-:Y:S02]  /*18930*/  MOV R0, 0x1 ;  /* 0x0000000100007802 */ /* 0x000fe40000000f00 */
[----:B------:R-:W-:Y:S02]  /*18940*/  MOV R2, 0x18960 ;  /* 0x0001896000027802 */ /* 0x000fe40000000f00 */
[----:B------:R-:W-:Y:S05]  /*18950*/  CALL.REL.NOINC `($__internal_36_$__cuda_sm70_shflsync_bfly_p) ;  /* 0x0000283000007944 */ /* 0x000fea0003c00000 */
[----:B------:R-:W-:Y:S01]  /*18960*/  FMNMX.FTZ R104, R4, R0, !PT ;  /* 0x0000000004687209 */ /* 0x000fe20007810000 */
[----:B------:R-:W-:Y:S01]  /*18970*/  IMAD.MOV.U32 R100, RZ, RZ, R5 ;  /* 0x000000ffff647224 */ /* 0x000fe200078e0005 */
[----:B------:R-:W-:Y:S01]  /*18980*/  MOV R2, 0x189b0 ;  /* 0x000189b000027802 */ /* 0x000fe20000000f00 */
[----:B------:R-:W-:Y:S02]  /*18990*/  IMAD.MOV.U32 R0, RZ, RZ, 0x2 ;  /* 0x00000002ff007424 */ /* 0x000fe400078e00ff */
[----:B------:R-:W-:Y:S05]  /*189a0*/  CALL.REL.NOINC `($__internal_36_$__cuda_sm70_shflsync_bfly_p) ;  /* 0x000027e000007944 */ /* 0x000fea0003c00000 */
[----:B------:R-:W-:Y:S01]  /*189b0*/  FMNMX.FTZ R5, R5, R0, !PT ;  /* 0x0000000005057209 */ /* 0x000fe20007810000 */
[----:B------:R-:W-:Y:S01]  /*189c0*/  IMAD.MOV.U32 R0, RZ, RZ, 0x1 ;  /* 0x00000001ff007424 */ /* 0x000fe200078e00ff */
[----:B------:R-:W-:-:S03]  /*189d0*/  MOV R2, 0x18a00 ;  /* 0x00018a0000027802 */ /* 0x000fc60000000f00 */
[----:B------:R-:W-:Y:S02]  /*189e0*/  IMAD.MOV.U32 R100, RZ, RZ, R5 ;  /* 0x000000ffff647224 */ /* 0x000fe400078e0005 */
        /* <DEDUP_REMOVED lines=21> */
[----:B------:R-:W-:Y:S01]  /*18b40*/  MOV R8, R0 ;  /* 0x0000000000087202 */ /* 0x000fe20000000f00 */
[----:B------:R-:W-:Y:S05]  /*18b50*/  BRA `(.L_x_2609) ;  /* 0xfffed2f000007947 */ /* 0x000fea000383ffff */
.L_x_2438:
[----:B------:R-:W-:Y:S01]  /*18b60*/  MOV R2, RZ ;  /* 0x000000ff00027202 */ /* 0x000fe20000000f00 */
[----:B------:R-:W-:Y:S01]  /*18b70*/  IMAD.MOV.U32 R109, RZ, RZ, R5 ;  /* 0x000000ffff6d7224 */ /* 0x000fe200078e0005 */
[----:B------:R-:W-:Y:S01]  /*18b80*/  MOV R3, 0x18bb0 ;  /* 0x00018bb000037802 */ /* 0x000fe20000000f00 */
[----:B------:R-:W-:Y:S02]  /*18b90*/  IMAD.MOV.U32 R204, RZ, RZ, 0x1c1f ;  /* 0x00001c1fffcc7424 */ /* 0x000fe400078e00ff */
[----:B-1234-:R-:W-:Y:S05]  /*18ba0*/  CALL.REL.NOINC `($__internal_37_$__cuda_sm70_shflsync_idx_p) ;  /* 0x0000264000007944 */ /* 0x01efea0003c00000 */
[----:B------:R-:W-:Y:S01]  /*18bb0*/  MOV R4, R204 ;  /* 0x000000cc00047202 */ /* 0x000fe20000000f00 */
[----:B------:R-:W-:-:S05]  /*18bc0*/  BRA `(.L_x_2610) ;  /* 0xfffee85000007947 */ /* 0x000fca000383ffff */
.L_x_2439:
[----:B------:R-:W-:Y:S01]  /*18bd0*/  MOV R2, RZ ;  /* 0x000000ff00027202 */ /* 0x000fe20000000f00 */
[----:B------:R-:W-:Y:S01]  /*18be0*/  IMAD.MOV.U32 R109, RZ, RZ, R10 ;  /* 0x000000ffff6d7224 */ /* 0x000fe200078e000a */
[----:B------:R-:W-:Y:S01]  /*18bf0*/  MOV R3, 0x18c20 ;  /* 0x00018c2000037802 */ /* 0x000fe20000000f00 */
[----:B------:R-:W-:Y:S02]  /*18c00*/  IMAD.MOV.U32 R204, RZ, RZ, 0x1c1f ;  /* 0x00001c1fffcc7424 */ /* 0x000fe400078e00ff */
[----:B-1234-:R-:W-:Y:S05]  /*18c10*/  CALL.REL.NOINC `($__internal_37_$__cuda_sm70_shflsync_idx_p) ;  /* 0x000025d000007944 */ /* 0x01efea0003c00000 */
[----:B------:R-:W-:Y:S01]  /*18c20*/  MOV R0, R204 ;  /* 0x000000cc00007202 */ /* 0x000fe20000000f00 */
[----:B------:R-:W-:-:S05]  /*18c30*/  BRA `(.L_x_2611) ;  /* 0xfffee80000007947 */ /* 0x000fca000383ffff */
.L_x_2440:
[----:B---3--:R-:W-:Y:S01]  /*18c40*/  MOV R2, 0x1 ;  /* 0x0000000100027802 */ /* 0x008fe20000000f00 */
[----:B------:R-:W-:Y:S01]  /*18c50*/  IMAD.MOV.U32 R109, RZ, RZ, R5 ;  /* 0x000000ffff6d7224 */ /* 0x000fe200078e0005 */
[----:B------:R-:W-:Y:S01]  /*18c60*/  MOV R3, 0x18c90 ;  /* 0x00018c9000037802 */ /* 0x000fe20000000f00 */
[----:B------:R-:W-:Y:S02]  /*18c70*/  IMAD.MOV.U32 R204, RZ, RZ, 0x1c1f ;  /* 0x00001c1fffcc7424 */ /* 0x000fe400078e00ff */
[----:B-12-4-:R-:W-:Y:S05]  /*18c80*/  CALL.REL.NOINC `($__internal_37_$__cuda_sm70_shflsync_idx_p) ;  /* 0x0000256000007944 */ /* 0x016fea0003c00000 */
[----:B------:R-:W-:Y:S01]  /*18c90*/  MOV R2, 0x1 ;  /* 0x0000000100027802 */ /* 0x000fe20000000f00 */
[----:B------:R-:W-:Y:S01]  /*18ca0*/  IMAD.MOV.U32 R4, RZ, RZ, R204 ;  /* 0x000000ffff047224 */ /* 0x000fe200078e00cc */
[----:B------:R-:W-:Y:S01]  /*18cb0*/  MOV R204, 0x1c1f ;  /* 0x00001c1f00cc7802 */ /* 0x000fe20000000f00 */
[----:B------:R-:W-:Y:S01]  /*18cc0*/  IMAD.MOV.U32 R109, RZ, RZ, R10 ;  /* 0x000000ffff6d7224 */ /* 0x000fe200078e000a */
[----:B------:R-:W-:Y:S02]  /*18cd0*/  MOV R3, 0x18cf0 ;  /* 0x00018cf000037802 */ /* 0x000fe40000000f00 */
[----:B------:R-:W-:Y:S05]  /*18ce0*/  CALL.REL.NOINC `($__internal_37_$__cuda_sm70_shflsync_idx_p) ;  /* 0x0000250000007944 */ /* 0x000fea0003c00000 */
[----:B------:R-:W-:Y:S01]  /*18cf0*/  MOV R0, R204 ;  /* 0x000000cc00007202 */ /* 0x000fe20000000f00 */
[----:B------:R-:W-:-:S05]  /*18d00*/  BRA `(.L_x_2612) ;  /* 0xfffee8b000007947 */ /* 0x000fca000383ffff */
.L_x_2443:
[----:B------:R-:W-:Y:S01]  /*18d10*/  MOV R2, RZ ;  /* 0x000000ff00027202 */ /* 0x000fe20000000f00 */
[----:B------:R-:W-:Y:S01]  /*18d20*/  IMAD.MOV.U32 R109, RZ, RZ, R102 ;  /* 0x000000ffff6d7224 */ /* 0x000fe200078e0066 */
[----:B------:R-:W-:Y:S01]  /*18d30*/  MOV R3, 0x18d60 ;  /* 0x00018d6000037802 */ /* 0x000fe20000000f00 */
[----:B------:R-:W-:Y:S02]  /*18d40*/  IMAD.MOV.U32 R204, RZ, RZ, 0x1c1f ;  /* 0x00001c1fffcc7424 */ /* 0x000fe400078e00ff */
[----:B------:R-:W-:Y:S05]  /*18d50*/  CALL.REL.NOINC `($__internal_37_$__cuda_sm70_shflsync_idx_p) ;  /* 0x0000249000007944 */ /* 0x000fea0003c00000 */
[----:B------:R-:W-:Y:S01]  /*18d60*/  MOV R100, R204 ;  /* 0x000000cc00647202 */ /* 0x000fe20000000f00 */
[----:B------:R-:W-:-:S05]  /*18d70*/  BRA `(.L_x_2613) ;  /* 0xfffef19000007947 */ /* 0x000fca000383ffff */
.L_x_2444:
[----:B------:R-:W-:Y:S01]  /*18d80*/  MOV R2, RZ ;  /* 0x000000ff00027202 */ /* 0x000fe20000000f00 */
[----:B------:R-:W-:Y:S01]  /*18d90*/  IMAD.MOV.U32 R109, RZ, RZ, R103 ;  /* 0x000000ffff6d7224 */ /* 0x000fe200078e0067 */
[----:B------:R-:W-:Y:S01]  /*18da0*/  MOV R3, 0x18dd0 ;  /* 0x00018dd000037802 */ /* 0x000fe20000000f00 */
[----:B------:R-:W-:Y:S02]  /*18db0*/  IMAD.MOV.U32 R204, RZ, RZ, 0x1c1f ;  /* 0x00001c1fffcc7424 */ /* 0x000fe400078e00ff */
[----:B-12---:R-:W-:Y:S05]  /*18dc0*/  CALL.REL.NOINC `($__internal_37_$__cuda_sm70_shflsync_idx_p) ;  /* 0x0000242000007944 */ /* 0x006fea0003c00000 */
[----:B------:R-:W-:Y:S01]  /*18dd0*/  MOV R0, R204 ;  /* 0x000000cc00007202 */ /* 0x000fe20000000f00 */
[----:B------:R-:W-:-:S05]  /*18de0*/  BRA `(.L_x_2614) ;  /* 0xfffef14000007947 */ /* 0x000fca000383ffff */
.L_x_2445:
[----:B--2---:R-:W-:Y:S01]  /*18df0*/  MOV R2, 0x1 ;  /* 0x0000000100027802 */ /* 0x004fe20000000f00 */
[----:B------:R-:W-:Y:S01]  /*18e00*/  IMAD.MOV.U32 R109, RZ, RZ, R102 ;  /* 0x000000ffff6d7224 */ /* 0x000fe200078e0066 */
[----:B------:R-:W-:Y:S01]  /*18e10*/  MOV R3, 0x18e40 ;  /* 0x00018e4000037802 */ /* 0x000fe20000000f00 */
[----:B------:R-:W-:Y:S03]  /*18e20*/  IMAD.MOV.U32 R204, RZ, RZ, 0x1c1f ;  /* 0x00001c1fffcc7424 */ /* 0x000fe600078e00ff */
[----:B-1-3--:R-:W-:Y:S05]  /*18e30*/  CALL.REL.NOINC `($__internal_37_$__cuda_sm70_shflsync_idx_p) ;  /* 0x000023b000007944 */ /* 0x00afea0003c00000 */
        /* <DEDUP_REMOVED lines=8> */
.L_x_2446:
[----:B------:R-:W-:Y:S01]  /*18ec0*/  MOV R204, 0x1c1f ;  /* 0x00001c1f00cc7802 */ /* 0x000fe20000000f00 */
[----:B------:R-:W-:Y:S01]  /*18ed0*/  IMAD.MOV.U32 R2, RZ, RZ, RZ ;  /* 0x000000ffff027224 */ /* 0x000fe200078e00ff */
[----:B------:R-:W-:Y:S02]  /*18ee0*/  MOV R3, 0x18f00 ;  /* 0x00018f0000037802 */ /* 0x000fe40000000f00 */
[----:B------:R-:W-:Y:S05]  /*18ef0*/  CALL.REL.NOINC `($__internal_37_$__cuda_sm70_shflsync_idx_p) ;  /* 0x000022f000007944 */ /* 0x000fea0003c00000 */
[----:B------:R-:W-:Y:S01]  /*18f00*/  MOV R0, R204 ;  /* 0x000000cc00007202 */ /* 0x000fe20000000f00 */
[----:B------:R-:W-:-:S05]  /*18f10*/  BRA `(.L_x_2616) ;  /* 0xfffef3e000007947 */ /* 0x000fca000383ffff */
.L_x_2451:
[----:B------:R-:W-:Y:S01]  /*18f20*/  MOV R204, 0x1c1f ;  /* 0x00001c1f00cc7802 */ /* 0x000fe20000000f00 */
[----:B------:R-:W-:Y:S01]  /*18f30*/  IMAD.MOV.U32 R2, RZ, RZ, 0x1 ;  /* 0x00000001ff027424 */ /* 0x000fe200078e00ff */
[----:B------:R-:W-:Y:S02]  /*18f40*/  MOV R3, 0x18f60 ;  /* 0x00018f6000037802 */ /* 0x000fe40000000f00 */
[----:B-1----:R-:W-:Y:S05]  /*18f50*/  CALL.REL.NOINC `($__internal_37_$__cuda_sm70_shflsync_idx_p) ;  /* 0x0000229000007944 */ /* 0x002fea0003c00000 */
[----:B------:R-:W-:Y:S01]  /*18f60*/  MOV R2, R204 ;  /* 0x000000cc00027202 */ /* 0x000fe20000000f00 */
[----:B------:R-:W-:-:S05]  /*18f70*/  BRA `(.L_x_2617) ;  /* 0xfffef58000007947 */ /* 0x000fca000383ffff */
.L_x_2456:
[----:B------:R-:W-:Y:S01]  /*18f80*/  MOV R204, 0x1c1f ;  /* 0x00001c1f00cc7802 */ /* 0x000fe20000000f00 */
[----:B------:R-:W-:Y:S01]  /*18f90*/  IMAD.MOV.U32 R2, RZ, RZ, 0x2 ;  /* 0x00000002ff027424 */ /* 0x000fe200078e00ff */
[----:B------:R-:W-:Y:S02]  /*18fa0*/  MOV R3, 0x18fc0 ;  /* 0x00018fc000037802 */ /* 0x000fe40000000f00 */
[----:B-12---:R-:W-:Y:S05]  /*18fb0*/  CALL.REL.NOINC `($__internal_37_$__cuda_sm70_shflsync_idx_p) ;  /* 0x0000223000007944 */ /* 0x006fea0003c00000 */
[----:B------:R-:W-:Y:S01]  /*18fc0*/  MOV R104, R204 ;  /* 0x000000cc00687202 */ /* 0x000fe20000000f00 */
[----:B------:R-:W-:-:S05]  /*18fd0*/  BRA `(.L_x_2618) ;  /* 0xfffef72000007947 */ /* 0x000fca000383ffff */
.L_x_2461:
[----:B------:R-:W-:Y:S01]  /*18fe0*/  MOV R204, 0x1c1f ;  /* 0x00001c1f00cc7802 */ /* 0x000fe20000000f00 */
[----:B------:R-:W-:Y:S01]  /*18ff0*/  IMAD.MOV.U32 R2, RZ, RZ, 0x3 ;  /* 0x00000003ff027424 */ /* 0x000fe200078e00ff */
[----:B------:R-:W-:Y:S02]  /*19000*/  MOV R3, 0x19020 ;  /* 0x0001902000037802 */ /* 0x000fe40000000f00 */
[----:B-123--:R-:W-:Y:S05]  /*19010*/  CALL.REL.NOINC `($__internal_37_$__cuda_sm70_shflsync_idx_p) ;  /* 0x000021d000007944 */ /* 0x00efea0003c00000 */
[----:B------:R-:W-:Y:S01]  /*19020*/  MOV R3, R204 ;  /* 0x000000cc00037202 */ /* 0x000fe20000000f00 */
[----:B------:R-:W-:-:S05]  /*19030*/  BRA `(.L_x_2619) ;  /* 0xffff040000007947 */ /* 0x000fca000383ffff */
.L_x_2466:
[----:B------:R-:W-:Y:S02]  /*19040*/  MOV R0, 0x2 ;  /* 0x0000000200007802 */ /* 0x000fe40000000f00 */
[----:B------:R-:W-:Y:S02]  /*19050*/  MOV R2, 0x19070 ;  /* 0x0001907000027802 */ /* 0x000fe40000000f00 */
[----:B--234-:R-:W-:Y:S05]  /*19060*/  CALL.REL.NOINC `($__internal_36_$__cuda_sm70_shflsync_bfly_p) ;  /* 0x0000212000007944 */ /* 0x01cfea0003c00000 */
[----:B------:R-:W-:-:S05]  /*19070*/  BRA `(.L_x_2620) ;  /* 0xffff0ba000007947 */ /* 0x000fca000383ffff */
.L_x_2467:
[----:B------:R-:W-:Y:S02]  /*19080*/  MOV R0, 0x1 ;  /* 0x0000000100007802 */ /* 0x000fe40000000f00 */
[----:B------:R-:W-:Y:S02]  /*19090*/  MOV R2, 0x190b0 ;  /* 0x000190b000027802 */ /* 0x000fe40000000f00 */
[----:B---34-:R-:W-:Y:S05]  /*190a0*/  CALL.REL.NOINC `($__internal_36_$__cuda_sm70_shflsync_bfly_p) ;  /* 0x000020e000007944 */ /* 0x018fea0003c00000 */
[----:B------:R-:W-:Y:S01]  /*190b0*/  FMNMX.FTZ R104, R100, R0, !PT ;  /* 0x0000000064687209 */ /* 0x000fe20007810000 */
[----:B------:R-:W-:Y:S01]  /*190c0*/  IMAD.MOV.U32 R100, RZ, RZ, R4 ;  /* 0x000000ffff647224 */ /* 0x000fe200078e0004 */
[----:B------:R-:W-:Y:S01]  /*190d0*/  MOV R2, 0x19100 ;  /* 0x0001910000027802 */ /* 0x000fe20000000f00 */
[----:B------:R-:W-:Y:S02]  /*190e0*/  IMAD.MOV.U32 R0, RZ, RZ, 0x2 ;  /* 0x00000002ff007424 */ /* 0x000fe400078e00ff */
[----:B------:R-:W-:Y:S05]  /*190f0*/  CALL.REL.NOINC `($__internal_36_$__cuda_sm70_shflsync_bfly_p) ;  /* 0x0000209000007944 */ /* 0x000fea0003c00000 */
[----:B------:R-:W-:Y:S01]  /*19100*/  FMNMX.FTZ R100, R4, R0, !PT ;  /* 0x0000000004647209 */ /* 0x000fe20007810000 */
[----:B------:R-:W-:Y:S01]  /*19110*/  IMAD.MOV.U32 R0, RZ, RZ, 0x1 ;  /* 0x00000001ff007424 */ /* 0x000fe200078e00ff */
        /* <DEDUP_REMOVED lines=20> */
[----:B------:R-:W-:-:S05]  /*19260*/  BRA `(.L_x_2621) ;  /* 0xffff0aa000007947 */ /* 0x000fca000383ffff */
.L_x_2476:
[----:B------:R-:W-:Y:S01]  /*19270*/  MOV R2, RZ ;  /* 0x000000ff00027202 */ /* 0x000fe20000000f00 */
[----:B------:R-:W-:Y:S01]  /*19280*/  IMAD.MOV.U32 R109, RZ, RZ, R5 ;  /* 0x000000ffff6d7224 */ /* 0x000fe200078e0005 */
[----:B------:R-:W-:Y:S01]  /*19290*/  MOV R3, 0x192c0 ;  /* 0x000192c000037802 */ /* 0x000fe20000000f00 */
[----:B------:R-:W-:Y:S02]  /*192a0*/  IMAD.MOV.U32 R204, RZ, RZ, 0x1c1f ;  /* 0x00001c1fffcc7424 */ /* 0x000fe400078e00ff */
[----:B-1234-:R-:W-:Y:S05]  /*192b0*/  CALL.REL.NOINC `($__internal_37_$__cuda_sm70_shflsync_idx_p) ;  /* 0x00001f3000007944 */ /* 0x01efea0003c00000 */
[----:B------:R-:W-:Y:S01]  /*192c0*/  MOV R4, R204 ;  /* 0x000000cc00047202 */ /* 0x000fe20000000f00 */
[----:B------:R-:W-:-:S05]  /*192d0*/  BRA `(.L_x_2622) ;  /* 0xffff26f000007947 */ /* 0x000fca000383ffff */
.L_x_2477:
[----:B------:R-:W-:Y:S01]  /*192e0*/  MOV R2, RZ ;  /* 0x000000ff00027202 */ /* 0x000fe20000000f00 */
[----:B------:R-:W-:Y:S01]  /*192f0*/  IMAD.MOV.U32 R109, RZ, RZ, R10 ;  /* 0x000000ffff6d7224 */ /* 0x000fe200078e000a */
[----:B------:R-:W-:Y:S01]  /*19300*/  MOV R3, 0x19330 ;  /* 0x0001933000037802 */ /* 0x000fe20000000f00 */
[----:B------:R-:W-:Y:S02]  /*19310*/  IMAD.MOV.U32 R204, RZ, RZ, 0x1c1f ;  /* 0x00001c1fffcc7424 */ /* 0x000fe400078e00ff */
[----:B-1234-:R-:W-:Y:S05]  /*19320*/  CALL.REL.NOINC `($__internal_37_$__cuda_sm70_shflsync_idx_p) ;  /* 0x00001ec000007944 */ /* 0x01efea0003c00000 */
[----:B------:R-:W-:Y:S01]  /*19330*/  MOV R0, R204 ;  /* 0x000000cc00007202 */ /* 0x000fe20000000f00 */
[----:B------:R-:W-:-:S05]  /*19340*/  BRA `(.L_x_2623) ;  /* 0xffff26a000007947 */ /* 0x000fca000383ffff */
.L_x_2478:
        /* <DEDUP_REMOVED lines=13> */
.L_x_2481:
[----:B------:R-:W-:Y:S01]  /*19420*/  MOV R2, RZ ;  /* 0x000000ff00027202 */ /* 0x000fe20000000f00 */
[----:B------:R-:W-:Y:S01]  /*19430*/  IMAD.MOV.U32 R109, RZ, RZ, R110 ;  /* 0x000000ffff6d7224 */ /* 0x000fe200078e006e */
[----:B------:R-:W-:Y:S01]  /*19440*/  MOV R3, 0x19470 ;  /* 0x0001947000037802 */ /* 0x000fe20000000f00 */
[----:B------:R-:W-:Y:S02]  /*19450*/  IMAD.MOV.U32 R204, RZ, RZ, 0x1c1f ;  /* 0x00001c1fffcc7424 */ /* 0x000fe400078e00ff */
[----:B------:R-:W-:Y:S05]  /*19460*/  CALL.REL.NOINC `($__internal_37_$__cuda_sm70_shflsync_idx_p) ;  /* 0x00001d8000007944 */ /* 0x000fea0003c00000 */
[----:B------:R-:W-:Y:S01]  /*19470*/  MOV R100, R204 ;  /* 0x000000cc00647202 */ /* 0x000fe20000000f00 */
[----:B------:R-:W-:-:S05]  /*19480*/  BRA `(.L_x_2625) ;  /* 0xffff303000007947 */ /* 0x000fca000383ffff */
.L_x_2482:
[----:B------:R-:W-:Y:S01]  /*19490*/  MOV R2, RZ ;  /* 0x000000ff00027202 */ /* 0x000fe20000000f00 */
[----:B------:R-:W-:Y:S01]  /*194a0*/  IMAD.MOV.U32 R109, RZ, RZ, R111 ;  /* 0x000000ffff6d7224 */ /* 0x000fe200078e006f */
[----:B------:R-:W-:Y:S01]  /*194b0*/  MOV R3, 0x194e0 ;  /* 0x000194e000037802 */ /* 0x000fe20000000f00 */
[----:B------:R-:W-:Y:S02]  /*194c0*/  IMAD.MOV.U32 R204, RZ, RZ, 0x1c1f ;  /* 0x00001c1fffcc7424 */ /* 0x000fe400078e00ff */
[----:B-12---:R-:W-:Y:S05]  /*194d0*/  CALL.REL.NOINC `($__internal_37_$__cuda_sm70_shflsync_idx_p) ;  /* 0x00001d1000007944 */ /* 0x006fea0003c00000 */
[----:B------:R-:W-:Y:S01]  /*194e0*/  MOV R0, R204 ;  /* 0x000000cc00007202 */ /* 0x000fe20000000f00 */
[----:B------:R-:W-:-:S05]  /*194f0*/  BRA `(.L_x_2626) ;  /* 0xffff2fe000007947 */ /* 0x000fca000383ffff */
.L_x_2483:
        /* <DEDUP_REMOVED lines=13> */
.L_x_2484:
[----:B------:R-:W-:Y:S02]  /*195d0*/  MOV R0, 0x2 ;  /* 0x0000000200007802 */ /* 0x000fe40000000f00 */
[----:B------:R-:W-:Y:S02]  /*195e0*/  MOV R2, 0x19600 ;  /* 0x0001960000027802 */ /* 0x000fe40000000f00 */
[----:B---34-:R-:W-:Y:S05]  /*195f0*/  CALL.REL.NOINC `($__internal_36_$__cuda_sm70_shflsync_bfly_p) ;  /* 0x00001b9000007944 */ /* 0x018fea0003c00000 */
[----:B------:R-:W-:-:S05]  /*19600*/  BRA `(.L_x_2628) ;  /* 0xffff34f000007947 */ /* 0x000fca000383ffff */
.L_x_2485:
        /* <DEDUP_REMOVED lines=31> */
.L_x_2488:
[----:B------:R-:W-:Y:S01]  /*19800*/  MOV R204, 0x1c1f ;  /* 0x00001c1f00cc7802 */ /* 0x000fe20000000f00 */
[----:B------:R-:W-:Y:S01]  /*19810*/  IMAD.MOV.U32 R2, RZ, RZ, RZ ;  /* 0x000000ffff027224 */ /* 0x000fe200078e00ff */
[----:B------:R-:W-:Y:S02]  /*19820*/  MOV R3, 0x19840 ;  /* 0x0001984000037802 */ /* 0x000fe40000000f00 */
[----:B-1234-:R-:W-:Y:S05]  /*19830*/  CALL.REL.NOINC `($__internal_37_$__cuda_sm70_shflsync_idx_p) ;  /* 0x000019b000007944 */ /* 0x01efea0003c00000 */
[----:B------:R-:W-:Y:S01]  /*19840*/  MOV R0, R204 ;  /* 0x000000cc00007202 */ /* 0x000fe20000000f00 */
[----:B------:R-:W-:-:S05]  /*19850*/  BRA `(.L_x_2630) ;  /* 0xffff4d4000007947 */ /* 0x000fca000383ffff */
.L_x_2491:
[----:B------:R-:W-:Y:S01]  /*19860*/  MOV R204, 0x1c1f ;  /* 0x00001c1f00cc7802 */ /* 0x000fe20000000f00 */
[----:B---3--:R-:W-:Y:S01]  /*19870*/  IMAD.MOV.U32 R2, RZ, RZ, 0x1 ;  /* 0x00000001ff027424 */ /* 0x008fe200078e00ff */
[----:B------:R-:W-:Y:S02]  /*19880*/  MOV R3, 0x198a0 ;  /* 0x000198a000037802 */ /* 0x000fe40000000f00 */
[----:B-12---:R-:W-:Y:S05]  /*19890*/  CALL.REL.NOINC `($__internal_37_$__cuda_sm70_shflsync_idx_p) ;  /* 0x0000195000007944 */ /* 0x006fea0003c00000 */
        /* <DEDUP_REMOVED lines=8> */
.L_x_2494:
[----:B------:R-:W-:Y:S01]  /*19920*/  MOV R2, RZ ;  /* 0x000000ff00027202 */ /* 0x000fe20000000f00 */
[----:B------:R-:W-:Y:S01]  /*19930*/  IMAD.MOV.U32 R109, RZ, RZ, R102 ;  /* 0x000000ffff6d7224 */ /* 0x000fe200078e0066 */
[----:B------:R-:W-:Y:S01]  /*19940*/  MOV R3, 0x19970 ;  /* 0x0001997000037802 */ /* 0x000fe20000000f00 */
[----:B------:R-:W-:Y:S02]  /*19950*/  IMAD.MOV.U32 R204, RZ, RZ, 0x1c1f ;  /* 0x00001c1fffcc7424 */ /* 0x000fe400078e00ff */
[----:B------:R-:W-:Y:S05]  /*19960*/  CALL.REL.NOINC `($__internal_37_$__cuda_sm70_shflsync_idx_p) ;  /* 0x0000188000007944 */ /* 0x000fea0003c00000 */
[----:B------:R-:W-:Y:S01]  /*19970*/  MOV R100, R204 ;  /* 0x000000cc00647202 */ /* 0x000fe20000000f00 */
[----:B------:R-:W-:-:S05]  /*19980*/  BRA `(.L_x_2632) ;  /* 0xffff56f000007947 */ /* 0x000fca000383ffff */
.L_x_2495:
[----:B------:R-:W-:Y:S01]  /*19990*/  MOV R2, RZ ;  /* 0x000000ff00027202 */ /* 0x000fe20000000f00 */
[----:B------:R-:W-:Y:S01]  /*199a0*/  IMAD.MOV.U32 R109, RZ, RZ, R103 ;  /* 0x000000ffff6d7224 */ /* 0x000fe200078e0067 */
[----:B------:R-:W-:Y:S01]  /*199b0*/  MOV R3, 0x199e0 ;  /* 0x000199e000037802 */ /* 0x000fe20000000f00 */
[----:B------:R-:W-:Y:S02]  /*199c0*/  IMAD.MOV.U32 R204, RZ, RZ, 0x1c1f ;  /* 0x00001c1fffcc7424 */ /* 0x000fe400078e00ff */
[----:B-12---:R-:W-:Y:S05]  /*199d0*/  CALL.REL.NOINC `($__internal_37_$__cuda_sm70_shflsync_idx_p) ;  /* 0x0000181000007944 */ /* 0x006fea0003c00000 */
[----:B------:R-:W-:Y:S01]  /*199e0*/  MOV R0, R204 ;  /* 0x000000cc00007202 */ /* 0x000fe20000000f00 */
[----:B------:R-:W-:-:S05]  /*199f0*/  BRA `(.L_x_2633) ;  /* 0xffff56a000007947 */ /* 0x000fca000383ffff */
.L_x_2496:
        /* <DEDUP_REMOVED lines=13> */
.L_x_2497:
[----:B------:R-:W-:Y:S01]  /*19ad0*/  MOV R204, 0x1c1f ;  /* 0x00001c1f00cc7802 */ /* 0x000fe20000000f00 */
[----:B------:R-:W-:Y:S01]  /*19ae0*/  IMAD.MOV.U32 R2, RZ, RZ, RZ ;  /* 0x000000ffff027224 */ /* 0x000fe200078e00ff */
[----:B------:R-:W-:Y:S02]  /*19af0*/  MOV R3, 0x19b10 ;  /* 0x00019b1000037802 */ /* 0x000fe40000000f00 */
[----:B------:R-:W-:Y:S05]  /*19b00*/  CALL.REL.NOINC `($__internal_37_$__cuda_sm70_shflsync_idx_p) ;  /* 0x000016e000007944 */ /* 0x000fea0003c00000 */
[----:B------:R-:W-:Y:S01]  /*19b10*/  MOV R0, R204 ;  /* 0x000000cc00007202 */ /* 0x000fe20000000f00 */
[----:B------:R-:W-:-:S05]  /*19b20*/  BRA `(.L_x_2635) ;  /* 0xffff588000007947 */ /* 0x000fca000383ffff */
.L_x_2502:
[----:B------:R-:W-:Y:S01]  /*19b30*/  MOV R204, 0x1c1f ;  /* 0x00001c1f00cc7802 */ /* 0x000fe20000000f00 */
[----:B------:R-:W-:Y:S01]  /*19b40*/  IMAD.MOV.U32 R2, RZ, RZ, 0x1 ;  /* 0x00000001ff027424 */ /* 0x000fe200078e00ff */
[----:B------:R-:W-:Y:S02]  /*19b50*/  MOV R3, 0x19b70 ;  /* 0x00019b7000037802 */ /* 0x000fe40000000f00 */
[----:B-1----:R-:W-:Y:S05]  /*19b60*/  CALL.REL.NOINC `($__internal_37_$__cuda_sm70_shflsync_idx_p) ;  /* 0x0000168000007944 */ /* 0x002fea0003c00000 */
[----:B------:R-:W-:Y:S01]  /*19b70*/  MOV R2, R204 ;  /* 0x000000cc00027202 */ /* 0x000fe20000000f00 */
[----:B------:R-:W-:-:S05]  /*19b80*/  BRA `(.L_x_2636) ;  /* 0xffff5a2000007947 */ /* 0x000fca000383ffff */
.L_x_2507:
[----:B------:R-:W-:Y:S01]  /*19b90*/  MOV R204, 0x1c1f ;  /* 0x00001c1f00cc7802 */ /* 0x000fe20000000f00 */
[----:B------:R-:W-:Y:S01]  /*19ba0*/  IMAD.MOV.U32 R2, RZ, RZ, 0x2 ;  /* 0x00000002ff027424 */ /* 0x000fe200078e00ff */
[----:B------:R-:W-:Y:S02]  /*19bb0*/  MOV R3, 0x19bd0 ;  /* 0x00019bd000037802 */ /* 0x000fe40000000f00 */
[----:B-12---:R-:W-:Y:S05]  /*19bc0*/  CALL.REL.NOINC `($__internal_37_$__cuda_sm70_shflsync_idx_p) ;  /* 0x0000162000007944 */ /* 0x006fea0003c00000 */
[----:B------:R-:W-:Y:S01]  /*19bd0*/  MOV R104, R204 ;  /* 0x000000cc00687202 */ /* 0x000fe20000000f00 */
[----:B------:R-:W-:-:S05]  /*19be0*/  BRA `(.L_x_2637) ;  /* 0xffff5bc000007947 */ /* 0x000fca000383ffff */
.L_x_2512:
[----:B------:R-:W-:Y:S01]  /*19bf0*/  MOV R204, 0x1c1f ;  /* 0x00001c1f00cc7802 */ /* 0x000fe20000000f00 */
[----:B------:R-:W-:Y:S01]  /*19c00*/  IMAD.MOV.U32 R2, RZ, RZ, 0x3 ;  /* 0x00000003ff027424 */ /* 0x000fe200078e00ff */
[----:B------:R-:W-:Y:S02]  /*19c10*/  MOV R3, 0x19c30 ;  /* 0x00019c3000037802 */ /* 0x000fe40000000f00 */
[----:B-123--:R-:W-:Y:S05]  /*19c20*/  CALL.REL.NOINC `($__internal_37_$__cuda_sm70_shflsync_idx_p) ;  /* 0x000015c000007944 */ /* 0x00efea0003c00000 */
[----:B------:R-:W-:Y:S01]  /*19c30*/  MOV R3, R204 ;  /* 0x000000cc00037202 */ /* 0x000fe20000000f00 */
[----:B------:R-:W-:-:S05]  /*19c40*/  BRA `(.L_x_2638) ;  /* 0xffff68a000007947 */ /* 0x000fca000383ffff */
.L_x_2517:
[----:B------:R-:W-:Y:S02]  /*19c50*/  MOV R0, 0x2 ;  /* 0x0000000200007802 */ /* 0x000fe40000000f00 */
[----:B------:R-:W-:Y:S02]  /*19c60*/  MOV R2, 0x19c80 ;  /* 0x00019c8000027802 */ /* 0x000fe40000000f00 */
[----:B--234-:R-:W-:Y:S05]  /*19c70*/  CALL.REL.NOINC `($__internal_36_$__cuda_sm70_shflsync_bfly_p) ;  /* 0x0000151000007944 */ /* 0x01cfea0003c00000 */
[----:B------:R-:W-:-:S05]  /*19c80*/  BRA `(.L_x_2639) ;  /* 0xffff704000007947 */ /* 0x000fca000383ffff */
.L_x_2518:
        /* <DEDUP_REMOVED lines=28> */
[----:B------:R-:W-:Y:S03]  /*19e50*/  MOV R2, 0x19e80 ;  /* 0x00019e8000027802 */ /* 0x000fe60000000f00 */
[----:B------:R-:W-:Y:S02]  /*19e60*/  IMAD.MOV.U32 R100, RZ, RZ, R4 ;  /* 0x000000ffff647224 */ /* 0x000fe400078e0004 */
[----:B------:R-:W-:Y:S05]  /*19e70*/  CALL.REL.NOINC `($__internal_36_$__cuda_sm70_shflsync_bfly_p) ;  /* 0x0000131000007944 */ /* 0x000fea0003c00000 */
[----:B------:R-:W-:-:S05]  /*19e80*/  BRA `(.L_x_2640) ;  /* 0xffff6f3000007947 */ /* 0x000fca000383ffff */
.L_x_2520:
[----:B------:R-:W-:Y:S01]  /*19e90*/  IMAD.MOV.U32 R100, RZ, RZ, R221 ;  /* 0x000000ffff647224 */ /* 0x000fe200078e00dd */
[----:B------:R-:W-:-:S02]  /*19ea0*/  MOV R0, 0x2 ;  /* 0x0000000200007802 */ /* 0x000fc40000000f00 */
[----:B------:R-:W-:Y:S02]  /*19eb0*/  MOV R2, 0x19ed0 ;  /* 0x00019ed000027802 */ /* 0x000fe40000000f00 */
[----:B------:R-:W-:Y:S05]  /*19ec0*/  CALL.REL.NOINC `($__internal_36_$__cuda_sm70_shflsync_bfly_p) ;  /* 0x000012c000007944 */ /* 0x000fea0003c00000 */
[----:B------:R-:W-:Y:S05]  /*19ed0*/  BRA `(.L_x_2641) ;  /* 0xffff878000007947 */ /* 0x000fea000383ffff */
.L_x_2521:
[----:B------:R-:W-:Y:S01]  /*19ee0*/  IMAD.MOV.U32 R100, RZ, RZ, R7 ;  /* 0x000000ffff647224 */ /* 0x000fe200078e0007 */
[----:B------:R-:W-:Y:S02]  /*19ef0*/  MOV R0, 0x1 ;  /* 0x0000000100007802 */ /* 0x000fe40000000f00 */
[----:B------:R-:W-:Y:S02]  /*19f00*/  MOV R2, 0x19f20 ;  /* 0x00019f2000027802 */ /* 0x000fe40000000f00 */
[----:B-1----:R-:W-:Y:S05]  /*19f10*/  CALL.REL.NOINC `($__internal_36_$__cuda_sm70_shflsync_bfly_p) ;  /* 0x0000127000007944 */ /* 0x002fea0003c00000 */
[----:B------:R-:W-:Y:S01]  /*19f20*/  FADD.FTZ R7, R7, R0 ;  /* 0x0000000007077221 */ /* 0x000fe20000010000 */
[----:B------:R-:W-:Y:S02]  /*19f30*/  MOV R100, R224 ;  /* 0x000000e000647202 */ /* 0x000fe40000000f00 */
[----:B------:R-:W-:Y:S02]  /*19f40*/  MOV R0, 0x2 ;  /* 0x0000000200007802 */ /* 0x000fe40000000f00 */
[----:B------:R-:W-:Y:S02]  /*19f50*/  MOV R2, 0x19f70 ;  /* 0x00019f7000027802 */ /* 0x000fe40000000f00 */
[----:B------:R-:W-:Y:S05]  /*19f60*/  CALL.REL.NOINC `($__internal_36_$__cuda_sm70_shflsync_bfly_p) ;  /* 0x0000122000007944 */ /* 0x000fea0003c00000 */
[----:B------:R-:W-:Y:S01]  /*19f70*/  FADD.FTZ R100, R224, R0 ;  /* 0x00000000e0647221 */ /* 0x000fe20000010000 */
[----:B------:R-:W-:Y:S02]  /*19f80*/  MOV R0, 0x1 ;  /* 0x0000000100007802 */ /* 0x000fe40000000f00 */
[----:B------:R-:W-:-:S02]  /*19f90*/  MOV R2, 0x19fb0 ;  /* 0x00019fb000027802 */ /* 0x000fc40000000f00 */
[----:B------:R-:W-:Y:S05]  /*19fa0*/  CALL.REL.NOINC `($__internal_36_$__cuda_sm70_shflsync_bfly_p) ;  /* 0x000011e000007944 */ /* 0x000fea0003c00000 */
[----:B------:R-:W-:Y:S01]  /*19fb0*/  FADD.FTZ R6, R100, R0 ;  /* 0x0000000064067221 */ /* 0x000fe20000010000 */
[----:B------:R-:W-:-:S02]  /*19fc0*/  MOV R100, R213 ;  /* 0x000000d500647202 */ /* 0x000fc40000000f00 */
[----:B------:R-:W-:Y:S02]  /*19fd0*/  MOV R0, 0x2 ;  /* 0x0000000200007802 */ /* 0x000fe40000000f00 */
[----:B------:R-:W-:Y:S02]  /*19fe0*/  MOV R2, 0x1a000 ;  /* 0x0001a00000027802 */ /* 0x000fe40000000f00 */
[----:B------:R-:W-:Y:S05]  /*19ff0*/  CALL.REL.NOINC `($__internal_36_$__cuda_sm70_shflsync_bfly_p) ;  /* 0x0000119000007944 */ /* 0x000fea0003c00000 */
[----:B------:R-:W-:Y:S01]  /*1a000*/  FADD.FTZ R5, R213, R0 ;  /* 0x00000000d5057221 */ /* 0x000fe20000010000 */
[----:B------:R-:W-:Y:S02]  /*1a010*/  MOV R0, 0x1 ;  /* 0x0000000100007802 */ /* 0x000fe40000000f00 */
[----:B------:R-:W-:Y:S02]  /*1a020*/  MOV R2, 0x1a050 ;  /* 0x0001a05000027802 */ /* 0x000fe40000000f00 */
[----:B------:R-:W-:Y:S02]  /*1a030*/  MOV R100, R5 ;  /* 0x0000000500647202 */ /* 0x000fe40000000f00 */
[----:B------:R-:W-:Y:S05]  /*1a040*/  CALL.REL.NOINC `($__internal_36_$__cuda_sm70_shflsync_bfly_p) ;  /* 0x0000114000007944 */ /* 0x000fea0003c00000 */
[----:B------:R-:W-:Y:S01]  /*1a050*/  FADD.FTZ R5, R5, R0 ;  /* 0x0000000005057221 */ /* 0x000fe20000010000 */
[----:B------:R-:W-:Y:S02]  /*1a060*/  MOV R100, R214 ;  /* 0x000000d600647202 */ /* 0x000fe40000000f00 */
[----:B------:R-:W-:-:S02]  /*1a070*/  MOV R0, 0x2 ;  /* 0x0000000200007802 */ /* 0x000fc40000000f00 */
[----:B------:R-:W-:Y:S02]  /*1a080*/  MOV R2, 0x1a0a0 ;  /* 0x0001a0a000027802 */ /* 0x000fe40000000f00 */
[----:B------:R-:W-:Y:S05]  /*1a090*/  CALL.REL.NOINC `($__internal_36_$__cuda_sm70_shflsync_bfly_p) ;  /* 0x000010f000007944 */ /* 0x000fea0003c00000 */
[----:B------:R-:W-:Y:S01]  /*1a0a0*/  FADD.FTZ R4, R214, R0 ;  /* 0x00000000d6047221 */ /* 0x000fe20000010000 */
[----:B------:R-:W-:Y:S02]  /*1a0b0*/  MOV R0, 0x1 ;  /* 0x0000000100007802 */ /* 0x000fe40000000f00 */
[----:B------:R-:W-:Y:S02]  /*1a0c0*/  MOV R2, 0x1a0f0 ;  /* 0x0001a0f000027802 */ /* 0x000fe40000000f00 */
[----:B------:R-:W-:Y:S02]  /*1a0d0*/  MOV R100, R4 ;  /* 0x0000000400647202 */ /* 0x000fe40000000f00 */
[----:B------:R-:W-:Y:S05]  /*1a0e0*/  CALL.REL.NOINC `($__internal_36_$__cuda_sm70_shflsync_bfly_p) ;  /* 0x000010a000007944 */ /* 0x000fea0003c00000 */
[----:B------:R-:W-:Y:S01]  /*1a0f0*/  MOV R8, R0 ;  /* 0x0000000000087202 */ /* 0x000fe20000000f00 */
[----:B------:R-:W-:Y:S05]  /*1a100*/  BRA `(.L_x_2642) ;  /* 0xffff864000007947 */ /* 0x000fea000383ffff */
.L_x_2528:
[----:B-1234-:R-:W-:Y:S01]  /*1a110*/  IMAD.MOV.U32 R109, RZ, RZ, R10 ;  /* 0x000000ffff6d7224 */ /* 0x01efe200078e000a */
[----:B------:R-:W-:Y:S01]  /*1a120*/  MOV R2, RZ ;  /* 0x000000ff00027202 */ /* 0x000fe20000000f00 */
[----:B------:R-:W-:Y:S01]  /*1a130*/  IMAD.MOV.U32 R204, RZ, RZ, 0x1c1f ;  /* 0x00001c1fffcc7424 */ /* 0x000fe200078e00ff */
[----:B------:R-:W-:Y:S02]  /*1a140*/  MOV R3, 0x1a160 ;  /* 0x0001a16000037802 */ /* 0x000fe40000000f00 */
[----:B------:R-:W-:Y:S05]  /*1a150*/  CALL.REL.NOINC `($__internal_37_$__cuda_sm70_shflsync_idx_p) ;  /* 0x0000109000007944 */ /* 0x000fea0003c00000 */
[----:B------:R-:W-:Y:S01]  /*1a160*/  MOV R5, R204 ;  /* 0x000000cc00057202 */ /* 0x000fe20000000f00 */
[----:B------:R-:W-:Y:S05]  /*1a170*/  BRA `(.L_x_2643) ;  /* 0xffff9fd000007947 */ /* 0x000fea000383ffff */
.L_x_2529:
[----:B------:R-:W-:Y:S01]  /*1a180*/  IMAD.MOV.U32 R109, RZ, RZ, R12 ;  /* 0x000000ffff6d7224 */ /* 0x000fe200078e000c */
[----:B------:R-:W-:Y:S01]  /*1a190*/  MOV R2, RZ ;  /* 0x000000ff00027202 */ /* 0x000fe20000000f00 */
[----:B------:R-:W-:Y:S01]  /*1a1a0*/  IMAD.MOV.U32 R204, RZ, RZ, 0x1c1f ;  /* 0x00001c1fffcc7424 */ /* 0x000fe200078e00ff */
[----:B------:R-:W-:-:S02]  /*1a1b0*/  MOV R3, 0x1a1d0 ;  /* 0x0001a1d000037802 */ /* 0x000fc40000000f00 */
[----:B-12---:R-:W-:Y:S05]  /*1a1c0*/  CALL.REL.NOINC `($__internal_37_$__cuda_sm70_shflsync_idx_p) ;  /* 0x0000102000007944 */ /* 0x006fea0003c00000 */
[----:B------:R-:W-:Y:S01]  /*1a1d0*/  MOV R0, R204 ;  /* 0x000000cc00007202 */ /* 0x000fe20000000f00 */
[----:B------:R-:W-:Y:S05]  /*1a1e0*/  BRA `(.L_x_2644) ;  /* 0xffff9f8000007947 */ /* 0x000fea000383ffff */
.L_x_2532:
[----:B------:R-:W-:Y:S01]  /*1a1f0*/  IMAD.MOV.U32 R109, RZ, RZ, R10 ;  /* 0x000000ffff6d7224 */ /* 0x000fe200078e000a */
[----:B--2---:R-:W-:Y:S01]  /*1a200*/  MOV R2, 0x1 ;  /* 0x0000000100027802 */ /* 0x004fe20000000f00 */
[----:B------:R-:W-:Y:S01]  /*1a210*/  IMAD.MOV.U32 R204, RZ, RZ, 0x1c1f ;  /* 0x00001c1fffcc7424 */ /* 0x000fe200078e00ff */
[----:B------:R-:W-:-:S02]  /*1a220*/  MOV R3, 0x1a240 ;  /* 0x0001a24000037802 */ /* 0x000fc40000000f00 */
[----:B-1-34-:R-:W-:Y:S05]  /*1a230*/  CALL.REL.NOINC `($__internal_37_$__cuda_sm70_shflsync_idx_p) ;  /* 0x00000fb000007944 */ /* 0x01afea0003c00000 */
        /* <DEDUP_REMOVED lines=8> */
.L_x_2535:
[----:B------:R-:W-:Y:S01]  /*1a2c0*/  IMAD.MOV.U32 R109, RZ, RZ, R10 ;  /* 0x000000ffff6d7224 */ /* 0x000fe200078e000a */
[----:B-1----:R-:W-:Y:S01]  /*1a2d0*/  MOV R2, 0x2 ;  /* 0x0000000200027802 */ /* 0x002fe20000000f00 */
[----:B------:R-:W-:Y:S01]  /*1a2e0*/  IMAD.MOV.U32 R204, RZ, RZ, 0x1c1f ;  /* 0x00001c1fffcc7424 */ /* 0x000fe200078e00ff */
[----:B------:R-:W-:Y:S02]  /*1a2f0*/  MOV R3, 0x1a310 ;  /* 0x0001a31000037802 */ /* 0x000fe40000000f00 */
[----:B--234-:R-:W-:Y:S05]  /*1a300*/  CALL.REL.NOINC `($__internal_37_$__cuda_sm70_shflsync_idx_p) ;  /* 0x00000ee000007944 */ /* 0x01cfea0003c00000 */
[----:B------:R-:W-:Y:S01]  /*1a310*/  MOV R5, R204 ;  /* 0x000000cc00057202 */ /* 0x000fe20000000f00 */
[----:B------:R-:W-:Y:S05]  /*1a320*/  BRA `(.L_x_2646) ;  /* 0xffffa11000007947 */ /* 0x000fea000383ffff */
.L_x_2536:
[----:B------:R-:W-:Y:S01]  /*1a330*/  IMAD.MOV.U32 R109, RZ, RZ, R12 ;  /* 0x000000ffff6d7224 */ /* 0x000fe200078e000c */
[----:B------:R-:W-:Y:S01]  /*1a340*/  MOV R2, 0x2 ;  /* 0x0000000200027802 */ /* 0x000fe20000000f00 */
[----:B------:R-:W-:Y:S01]  /*1a350*/  IMAD.MOV.U32 R204, RZ, RZ, 0x1c1f ;  /* 0x00001c1fffcc7424 */ /* 0x000fe200078e00ff */
[----:B------:R-:W-:Y:S02]  /*1a360*/  MOV R3, 0x1a380 ;  /* 0x0001a38000037802 */ /* 0x000fe40000000f00 */
[----:B-1234-:R-:W-:Y:S05]  /*1a370*/  CALL.REL.NOINC `($__internal_37_$__cuda_sm70_shflsync_idx_p) ;  /* 0x00000e7000007944 */ /* 0x01efea0003c00000 */
[----:B------:R-:W-:Y:S01]  /*1a380*/  MOV R0, R204 ;  /* 0x000000cc00007202 */ /* 0x000fe20000000f00 */
[----:B------:R-:W-:Y:S05]  /*1a390*/  BRA `(.L_x_2647) ;  /* 0xffffa0c000007947 */ /* 0x000fea000383ffff */
.L_x_2539:
[----:B------:R-:W-:Y:S01]  /*1a3a0*/  IMAD.MOV.U32 R109, RZ, RZ, R10 ;  /* 0x000000ffff6d7224 */ /* 0x000fe200078e000a */
[----:B-1----:R-:W-:Y:S01]  /*1a3b0*/  MOV R2, 0x3 ;  /* 0x0000000300027802 */ /* 0x002fe20000000f00 */
[----:B------:R-:W-:Y:S01]  /*1a3c0*/  IMAD.MOV.U32 R204, RZ, RZ, 0x1c1f ;  /* 0x00001c1fffcc7424 */ /* 0x000fe200078e00ff */
[----:B------:R-:W-:-:S02]  /*1a3d0*/  MOV R3, 0x1a3f0 ;  /* 0x0001a3f000037802 */ /* 0x000fc40000000f00 */
[----:B--234-:R-:W-:Y:S05]  /*1a3e0*/  CALL.REL.NOINC `($__internal_37_$__cuda_sm70_shflsync_idx_p) ;  /* 0x00000e0000007944 */ /* 0x01cfea0003c00000 */
        /* <DEDUP_REMOVED lines=8> */
.L_x_2541:
[----:B------:R-:W-:Y:S01]  /*1a470*/  IMAD.MOV.U32 R109, RZ, RZ, R5 ;  /* 0x000000ffff6d7224 */ /* 0x000fe200078e0005 */
[----:B------:R-:W-:Y:S01]  /*1a480*/  MOV R2, RZ ;  /* 0x000000ff00027202 */ /* 0x000fe20000000f00 */
[----:B------:R-:W-:Y:S01]  /*1a490*/  IMAD.MOV.U32 R204, RZ, RZ, 0x1c1f ;  /* 0x00001c1fffcc7424 */ /* 0x000fe200078e00ff */
[----:B------:R-:W-:Y:S02]  /*1a4a0*/  MOV R3, 0x1a4c0 ;  /* 0x0001a4c000037802 */ /* 0x000fe40000000f00 */
[----:B------:R-:W-:Y:S05]  /*1a4b0*/  CALL.REL.NOINC `($__internal_37_$__cuda_sm70_shflsync_idx_p) ;  /* 0x00000d3000007944 */ /* 0x000fea0003c00000 */
[----:B------:R-:W-:Y:S01]  /*1a4c0*/  MOV R4, R204 ;  /* 0x000000cc00047202 */ /* 0x000fe20000000f00 */
[----:B------:R-:W-:Y:S05]  /*1a4d0*/  BRA `(.L_x_2649) ;  /* 0xffffa44000007947 */ /* 0x000fea000383ffff */
.L_x_2542:
[----:B------:R-:W-:Y:S01]  /*1a4e0*/  IMAD.MOV.U32 R109, RZ, RZ, R12 ;  /* 0x000000ffff6d7224 */ /* 0x000fe200078e000c */
[----:B------:R-:W-:Y:S01]  /*1a4f0*/  MOV R2, RZ ;  /* 0x000000ff00027202 */ /* 0x000fe20000000f00 */
[----:B------:R-:W-:Y:S01]  /*1a500*/  IMAD.MOV.U32 R204, RZ, RZ, 0x1c1f ;  /* 0x00001c1fffcc7424 */ /* 0x000fe200078e00ff */
[----:B------:R-:W-:Y:S02]  /*1a510*/  MOV R3, 0x1a530 ;  /* 0x0001a53000037802 */ /* 0x000fe40000000f00 */
[----:B-12---:R-:W-:Y:S05]  /*1a520*/  CALL.REL.NOINC `($__internal_37_$__cuda_sm70_shflsync_idx_p) ;  /* 0x00000cc000007944 */ /* 0x006fea0003c00000 */
[----:B------:R-:W-:Y:S01]  /*1a530*/  MOV R0, R204 ;  /* 0x000000cc00007202 */ /* 0x000fe20000000f00 */
[----:B------:R-:W-:Y:S05]  /*1a540*/  BRA `(.L_x_2650) ;  /* 0xffffa3f000007947 */ /* 0x000fea000383ffff */
.L_x_2545:
[----:B------:R-:W-:Y:S01]  /*1a550*/  IMAD.MOV.U32 R109, RZ, RZ, R5 ;  /* 0x000000ffff6d7224 */ /* 0x000fe200078e0005 */
[----:B----4-:R-:W-:Y:S01]  /*1a560*/  MOV R2, 0x1 ;  /* 0x0000000100027802 */ /* 0x010fe20000000f00 */
[----:B------:R-:W-:Y:S01]  /*1a570*/  IMAD.MOV.U32 R204, RZ, RZ, 0x1c1f ;  /* 0x00001c1fffcc7424 */ /* 0x000fe200078e00ff */
[----:B------:R-:W-:-:S02]  /*1a580*/  MOV R3, 0x1a5a0 ;  /* 0x0001a5a000037802 */ /* 0x000fc40000000f00 */
        /* <DEDUP_REMOVED lines=9> */
.L_x_2548:
[----:B------:R-:W-:Y:S01]  /*1a620*/  IMAD.MOV.U32 R109, RZ, RZ, R5 ;  /* 0x000000ffff6d7224 */ /* 0x000fe200078e0005 */
[----:B----4-:R-:W-:Y:S01]  /*1a630*/  MOV R2, 0x2 ;  /* 0x0000000200027802 */ /* 0x010fe20000000f00 */
[----:B------:R-:W-:Y:S01]  /*1a640*/  IMAD.MOV.U32 R204, RZ, RZ, 0x1c1f ;  /* 0x00001c1fffcc7424 */ /* 0x000fe200078e00ff */
[----:B------:R-:W-:Y:S02]  /*1a650*/  MOV R3, 0x1a670 ;  /* 0x0001a67000037802 */ /* 0x000fe40000000f00 */
[----:B-123--:R-:W-:Y:S05]  /*1a660*/  CALL.REL.NOINC `($__internal_37_$__cuda_sm70_shflsync_idx_p) ;  /* 0x00000b8000007944 */ /* 0x00efea0003c00000 */
[----:B------:R-:W-:Y:S01]  /*1a670*/  MOV R4, R204 ;  /* 0x000000cc00047202 */ /* 0x000fe20000000f00 */
[----:B------:R-:W-:Y:S05]  /*1a680*/  BRA `(.L_x_2652) ;  /* 0xffffada000007947 */ /* 0x000fea000383ffff */
.L_x_2549:
[----:B------:R-:W-:Y:S01]  /*1a690*/  IMAD.MOV.U32 R109, RZ, RZ, R12 ;  /* 0x000000ffff6d7224 */ /* 0x000fe200078e000c */
[----:B----4-:R-:W-:Y:S01]  /*1a6a0*/  MOV R2, 0x2 ;  /* 0x0000000200027802 */ /* 0x010fe20000000f00 */
[----:B------:R-:W-:Y:S01]  /*1a6b0*/  IMAD.MOV.U32 R204, RZ, RZ, 0x1c1f ;  /* 0x00001c1fffcc7424 */ /* 0x000fe200078e00ff */
[----:B------:R-:W-:Y:S02]  /*1a6c0*/  MOV R3, 0x1a6e0 ;  /* 0x0001a6e000037802 */ /* 0x000fe40000000f00 */
[----:B-123--:R-:W-:Y:S05]  /*1a6d0*/  CALL.REL.NOINC `($__internal_37_$__cuda_sm70_shflsync_idx_p) ;  /* 0x00000b1000007944 */ /* 0x00efea0003c00000 */
[----:B------:R-:W-:Y:S01]  /*1a6e0*/  MOV R0, R204 ;  /* 0x000000cc00007202 */ /* 0x000fe20000000f00 */
[----:B------:R-:W-:Y:S05]  /*1a6f0*/  BRA `(.L_x_2653) ;  /* 0xffffad5000007947 */ /* 0x000fea000383ffff */
.L_x_2552:
[----:B------:R-:W-:Y:S01]  /*1a700*/  IMAD.MOV.U32 R109, RZ, RZ, R5 ;  /* 0x000000ffff6d7224 */ /* 0x000fe200078e0005 */
[----:B---3--:R-:W-:Y:S01]  /*1a710*/  MOV R2, 0x3 ;  /* 0x0000000300027802 */ /* 0x008fe20000000f00 */
        /* <DEDUP_REMOVED lines=11> */
.L_x_2556:
[----:B------:R-:W-:Y:S01]  /*1a7d0*/  IMAD.MOV.U32 R109, RZ, RZ, R5 ;  /* 0x000000ffff6d7224 */ /* 0x000fe200078e0005 */
[----:B------:R-:W-:Y:S01]  /*1a7e0*/  MOV R2, RZ ;  /* 0x000000ff00027202 */ /* 0x000fe20000000f00 */
[----:B------:R-:W-:Y:S01]  /*1a7f0*/  IMAD.MOV.U32 R204, RZ, RZ, 0x1c1f ;  /* 0x00001c1fffcc7424 */ /* 0x000fe200078e00ff */
[----:B------:R-:W-:Y:S02]  /*1a800*/  MOV R3, 0x1a820 ;  /* 0x0001a82000037802 */ /* 0x000fe40000000f00 */
[----:B------:R-:W-:Y:S05]  /*1a810*/  CALL.REL.NOINC `($__internal_37_$__cuda_sm70_shflsync_idx_p) ;  /* 0x000009d000007944 */ /* 0x000fea0003c00000 */
[----:B------:R-:W-:Y:S01]  /*1a820*/  MOV R4, R204 ;  /* 0x000000cc00047202 */ /* 0x000fe20000000f00 */
[----:B------:R-:W-:Y:S05]  /*1a830*/  BRA `(.L_x_2655) ;  /* 0xffffbe5000007947 */ /* 0x000fea000383ffff */
.L_x_2557:
[----:B------:R-:W-:Y:S01]  /*1a840*/  IMAD.MOV.U32 R109, RZ, RZ, R12 ;  /* 0x000000ffff6d7224 */ /* 0x000fe200078e000c */
[----:B------:R-:W-:Y:S01]  /*1a850*/  MOV R2, RZ ;  /* 0x000000ff00027202 */ /* 0x000fe20000000f00 */
[----:B------:R-:W-:Y:S01]  /*1a860*/  IMAD.MOV.U32 R204, RZ, RZ, 0x1c1f ;  /* 0x00001c1fffcc7424 */ /* 0x000fe200078e00ff */
[----:B------:R-:W-:Y:S02]  /*1a870*/  MOV R3, 0x1a890 ;  /* 0x0001a89000037802 */ /* 0x000fe40000000f00 */
[----:B-12---:R-:W-:Y:S05]  /*1a880*/  CALL.REL.NOINC `($__internal_37_$__cuda_sm70_shflsync_idx_p) ;  /* 0x0000096000007944 */ /* 0x006fea0003c00000 */
[----:B------:R-:W-:Y:S01]  /*1a890*/  MOV R0, R204 ;  /* 0x000000cc00007202 */ /* 0x000fe20000000f00 */
[----:B------:R-:W-:Y:S05]  /*1a8a0*/  BRA `(.L_x_2656) ;  /* 0xffffbe0000007947 */ /* 0x000fea000383ffff */
.L_x_2560:
        /* <DEDUP_REMOVED lines=13> */
.L_x_2563:
[----:B------:R-:W-:Y:S01]  /*1a980*/  IMAD.MOV.U32 R109, RZ, RZ, R5 ;  /* 0x000000ffff6d7224 */ /* 0x000fe200078e0005 */
[----:B-1----:R-:W-:Y:S01]  /*1a990*/  MOV R2, 0x2 ;  /* 0x0000000200027802 */ /* 0x002fe20000000f00 */
[----:B------:R-:W-:Y:S01]  /*1a9a0*/  IMAD.MOV.U32 R204, RZ, RZ, 0x1c1f ;  /* 0x00001c1fffcc7424 */ /* 0x000fe200078e00ff */
[----:B------:R-:W-:Y:S02]  /*1a9b0*/  MOV R3, 0x1a9d0 ;  /* 0x0001a9d000037802 */ /* 0x000fe40000000f00 */
[----:B--234-:R-:W-:Y:S05]  /*1a9c0*/  CALL.REL.NOINC `($__internal_37_$__cuda_sm70_shflsync_idx_p) ;  /* 0x0000082000007944 */ /* 0x01cfea0003c00000 */
[----:B------:R-:W-:Y:S01]  /*1a9d0*/  MOV R4, R204 ;  /* 0x000000cc00047202 */ /* 0x000fe20000000f00 */
[----:B------:R-:W-:Y:S05]  /*1a9e0*/  BRA `(.L_x_2658) ;  /* 0xffffbfa000007947 */ /* 0x000fea000383ffff */
.L_x_2564:
[----:B------:R-:W-:Y:S01]  /*1a9f0*/  IMAD.MOV.U32 R109, RZ, RZ, R12 ;  /* 0x000000ffff6d7224 */ /* 0x000fe200078e000c */
[----:B------:R-:W-:Y:S01]  /*1aa00*/  MOV R2, 0x2 ;  /* 0x0000000200027802 */ /* 0x000fe20000000f00 */
[----:B------:R-:W-:Y:S01]  /*1aa10*/  IMAD.MOV.U32 R204, RZ, RZ, 0x1c1f ;  /* 0x00001c1fffcc7424 */ /* 0x000fe200078e00ff */
[----:B------:R-:W-:Y:S02]  /*1aa20*/  MOV R3, 0x1aa40 ;  /* 0x0001aa4000037802 */ /* 0x000fe40000000f00 */
[----:B-1234-:R-:W-:Y:S05]  /*1aa30*/  CALL.REL.NOINC `($__internal_37_$__cuda_sm70_shflsync_idx_p) ;  /* 0x000007b000007944 */ /* 0x01efea0003c00000 */
[----:B------:R-:W-:Y:S01]  /*1aa40*/  MOV R0, R204 ;  /* 0x000000cc00007202 */ /* 0x000fe20000000f00 */
[----:B------:R-:W-:Y:S05]  /*1aa50*/  BRA `(.L_x_2659) ;  /* 0xffffbf5000007947 */ /* 0x000fea000383ffff */
.L_x_2567:
        /* <DEDUP_REMOVED lines=13> */
.L_x_2569:
[----:B------:R-:W-:Y:S01]  /*1ab30*/  IMAD.MOV.U32 R109, RZ, RZ, R74 ;  /* 0x000000ffff6d7224 */ /* 0x000fe200078e004a */
[----:B------:R-:W-:Y:S01]  /*1ab40*/  MOV R2, RZ ;  /* 0x000000ff00027202 */ /* 0x000fe20000000f00 */
[----:B------:R-:W-:Y:S01]  /*1ab50*/  IMAD.MOV.U32 R204, RZ, RZ, 0x1f ;  /* 0x0000001fffcc7424 */ /* 0x000fe200078e00ff */
[----:B------:R-:W-:Y:S02]  /*1ab60*/  MOV R3, 0x1ab80 ;  /* 0x0001ab8000037802 */ /* 0x000fe40000000f00 */
[----:B------:R-:W-:Y:S05]  /*1ab70*/  CALL.REL.NOINC `($__internal_37_$__cuda_sm70_shflsync_idx_p) ;  /* 0x0000067000007944 */ /* 0x000fea0003c00000 */
[----:B------:R-:W-:Y:S01]  /*1ab80*/  MOV R9, R204 ;  /* 0x000000cc00097202 */ /* 0x000fe20000000f00 */
[----:B------:R-:W-:Y:S05]  /*1ab90*/  BRA `(.L_x_2661) ;  /* 0xffffc1a000007947 */ /* 0x000fea000383ffff */
.L_x_2570:
[----:B------:R-:W-:Y:S01]  /*1aba0*/  IMAD.MOV.U32 R109, RZ, RZ, R74 ;  /* 0x000000ffff6d7224 */ /* 0x000fe200078e004a */
[----:B------:R-:W-:Y:S01]  /*1abb0*/  MOV R2, 0x1 ;  /* 0x0000000100027802 */ /* 0x000fe20000000f00 */
[----:B------:R-:W-:Y:S01]  /*1abc0*/  IMAD.MOV.U32 R204, RZ, RZ, 0x1f ;  /* 0x0000001fffcc7424 */ /* 0x000fe200078e00ff */
[----:B------:R-:W-:Y:S02]  /*1abd0*/  MOV R3, 0x1abf0 ;  /* 0x0001abf000037802 */ /* 0x000fe40000000f00 */
[----:B-12---:R-:W-:Y:S05]  /*1abe0*/  CALL.REL.NOINC `($__internal_37_$__cuda_sm70_shflsync_idx_p) ;  /* 0x0000060000007944 */ /* 0x006fea0003c00000 */
[----:B------:R-:W-:Y:S01]  /*1abf0*/  MOV R8, R204 ;  /* 0x000000cc00087202 */ /* 0x000fe20000000f00 */
[----:B------:R-:W-:Y:S05]  /*1ac00*/  BRA `(.L_x_2662) ;  /* 0xffffc15000007947 */ /* 0x000fea000383ffff */
.L_x_2571:
[----:B------:R-:W-:Y:S02]  /*1ac10*/  MOV R2, 0x1 ;  /* 0x0000000100027802 */ /* 0x000fe40000000f00 */
[----:B------:R-:W-:-:S02]  /*1ac20*/  MOV R3, 0x1ac40 ;  /* 0x0001ac4000037802 */ /* 0x000fc40000000f00 */
[----:B-1234-:R-:W-:Y:S05]  /*1ac30*/  CALL.REL.NOINC `($__internal_38_$__cuda_sm70_shflsync_up_p) ;  /* 0x0000061000007944 */ /* 0x01efea0003c00000 */
[----:B------:R-:W-:Y:S05]  /*1ac40*/  BRA `(.L_x_2663) ;  /* 0xffffc24000007947 */ /* 0x000fea000383ffff */
.L_x_2572:
[----:B------:R-:W-:Y:S02]  /*1ac50*/  MOV R2, 0x2 ;  /* 0x0000000200027802 */ /* 0x000fe40000000f00 */
[----:B------:R-:W-:-:S02]  /*1ac60*/  MOV R3, 0x1ac80 ;  /* 0x0001ac8000037802 */ /* 0x000fc40000000f00 */
[----:B--2-4-:R-:W-:Y:S05]  /*1ac70*/  CALL.REL.NOINC `($__internal_38_$__cuda_sm70_shflsync_up_p) ;  /* 0x000005d000007944 */ /* 0x014fea0003c00000 */
        /* <DEDUP_REMOVED lines=24> */
.L_x_2576:
[----:B------:R-:W-:Y:S02]  /*1ae00*/  MOV R2, 0x1 ;  /* 0x0000000100027802 */ /* 0x000fe40000000f00 */
[----:B------:R-:W-:Y:S02]  /*1ae10*/  MOV R3, 0x1ae30 ;  /* 0x0001ae3000037802 */ /* 0x000fe40000000f00 */
[----:B------:R-:W-:Y:S05]  /*1ae20*/  CALL.REL.NOINC `($__internal_38_$__cuda_sm70_shflsync_up_p) ;  /* 0x0000042000007944 */ /* 0x000fea0003c00000 */
[----:B------:R-:W-:Y:S01]  /*1ae30*/  MOV R2, R4 ;  /* 0x0000000400027202 */ /* 0x000fe20000000f00 */
[----:B------:R-:W-:Y:S05]  /*1ae40*/  BRA `(.L_x_2665) ;  /* 0xffffc2a000007947 */ /* 0x000fea000383ffff */
.L_x_2577:
        /* <DEDUP_REMOVED lines=27> */
.L_x_2579:
[----:B------:R-:W-:Y:S02]  /*1b000*/  SEL R0, RZ, 0x1, P0 ;  /* 0x00000001ff007807 */ /* 0x000fe40000000000 */
[----:B------:R-:W-:Y:S02]  /*1b010*/  MOV R2, 0x1b030 ;  /* 0x0001b03000027802 */ /* 0x000fe40000000f00 */
[----:B-1----:R-:W-:Y:S05]  /*1b020*/  CALL.REL.NOINC `($__internal_39_$__cuda_sm70_votesync_ballot) ;  /* 0x0000029000007944 */ /* 0x002fea0003c00000 */
[----:B------:R-:W-:Y:S01]  /*1b030*/  MOV R10, R0 ;  /* 0x00000000000a7202 */ /* 0x000fe20000000f00 */
[----:B------:R-:W-:Y:S05]  /*1b040*/  BRA `(.L_x_2667) ;  /* 0xffffc23000007947 */ /* 0x000fea000383ffff */
.L_x_2580:
[----:B------:R-:W-:Y:S01]  /*1b050*/  IMAD.MOV.U32 R109, RZ, RZ, R6 ;  /* 0x000000ffff6d7224 */ /* 0x000fe200078e0006 */
[----:B--2---:R-:W-:Y:S01]  /*1b060*/  MOV R2, R0 ;  /* 0x0000000000027202 */ /* 0x004fe20000000f00 */
[----:B------:R-:W-:Y:S01]  /*1b070*/  IMAD.MOV.U32 R204, RZ, RZ, 0x1f ;  /* 0x0000001fffcc7424 */ /* 0x000fe200078e00ff */
[----:B------:R-:W-:Y:S02]  /*1b080*/  MOV R3, 0x1b0a0 ;  /* 0x0001b0a000037802 */ /* 0x000fe40000000f00 */
[----:B-1----:R-:W-:Y:S05]  /*1b090*/  CALL.REL.NOINC `($__internal_37_$__cuda_sm70_shflsync_idx_p) ;  /* 0x0000015000007944 */ /* 0x002fea0003c00000 */
[----:B------:R-:W-:Y:S01]  /*1b0a0*/  IMAD.MOV.U32 R8, RZ, RZ, R204 ;  /* 0x000000ffff087224 */ /* 0x000fe200078e00cc */
[----:B------:R-:W-:Y:S01]  /*1b0b0*/  MOV R2, R0 ;  /* 0x0000000000027202 */ /* 0x000fe20000000f00 */
[----:B------:R-:W-:Y:S01]  /*1b0c0*/  IMAD.MOV.U32 R109, RZ, RZ, R7 ;  /* 0x000000ffff6d7224 */ /* 0x000fe200078e0007 */
[----:B------:R-:W-:-:S02]  /*1b0d0*/  MOV R204, 0x1f ;  /* 0x0000001f00cc7802 */ /* 0x000fc40000000f00 */
[----:B------:R-:W-:Y:S02]  /*1b0e0*/  MOV R3, 0x1b100 ;  /* 0x0001b10000037802 */ /* 0x000fe40000000f00 */
[----:B------:R-:W-:Y:S05]  /*1b0f0*/  CALL.REL.NOINC `($__internal_37_$__cuda_sm70_shflsync_idx_p) ;  /* 0x000000f000007944 */ /* 0x000fea0003c00000 */
[----:B------:R-:W-:Y:S01]  /*1b100*/  MOV R7, R204 ;  /* 0x000000cc00077202 */ /* 0x000fe20000000f00 */
[----:B------:R-:W-:Y:S05]  /*1b110*/  BRA `(.L_x_2668) ;  /* 0xffffc1d000007947 */ /* 0x000fea000383ffff */
.L_x_2583:
[----:B------:R-:W-:Y:S01]  /*1b120*/  IMAD.MOV.U32 R109, RZ, RZ, R4 ;  /* 0x000000ffff6d7224 */ /* 0x000fe200078e0004 */
[----:B--2---:R-:W-:Y:S01]  /*1b130*/  MOV R2, R0 ;  /* 0x0000000000027202 */ /* 0x004fe20000000f00 */
[----:B------:R-:W-:Y:S01]  /*1b140*/  IMAD.MOV.U32 R204, RZ, RZ, 0x1f ;  /* 0x0000001fffcc7424 */ /* 0x000fe200078e00ff */
[----:B------:R-:W-:Y:S02]  /*1b150*/  MOV R3, 0x1b170 ;  /* 0x0001b17000037802 */ /* 0x000fe40000000f00 */
[----:B-1--4-:R-:W-:Y:S05]  /*1b160*/  CALL.REL.NOINC `($__internal_37_$__cuda_sm70_shflsync_idx_p) ;  /* 0x0000008000007944 */ /* 0x012fea0003c00000 */
[----:B------:R-:W-:Y:S01]  /*1b170*/  MOV R11, R204 ;  /* 0x000000cc000b7202 */ /* 0x000fe20000000f00 */
[----:B------:R-:W-:Y:S05]  /*1b180*/  BRA `(.L_x_2582) ;  /* 0xffffc1c000007947 */ /* 0x000fea000383ffff */
        .weak           $__internal_36_$__cuda_sm70_shflsync_bfly_p
        .type           $__internal_36_$__cuda_sm70_shflsync_bfly_p,@function
        .size           $__internal_36_$__cuda_sm70_shflsync_bfly_p,($__internal_37_$__cuda_sm70_shflsync_idx_p - $__internal_36_$__cuda_sm70_shflsync_bfly_p)
$__internal_36_$__cuda_sm70_shflsync_bfly_p:
[----:B------:R-:W-:Y:S02]  /*1b190*/  MOV R110, 0xffffffff ;  /* 0xffffffff006e7802 */ /* 0x000fe40000000f00 */
[----:B------:R-:W-:Y:S02]  /*1b1a0*/  MOV R3, 0x1f ;  /* 0x0000001f00037802 */ /* 0x000fe40000000f00 */
[----:B------:R-:W-:Y:S04]  /*1b1b0*/  WARPSYNC R110 ;  /* 0x0000006e00007348 */ /* 0x000fe80003800000 */
[----:B------:R1:W2:Y:S02]  /*1b1c0*/  SHFL.BFLY PT, R0, R100, R0, R3 ;  /* 0x0c00000064007389 */ /* 0x0002a400000e0003 */
[----:B-1----:R-:W-:-:S04]  /*1b1d0*/  MOV R3, 0x0 ;  /* 0x0000000000037802 */ /* 0x002fc80000000f00 */
[----:B--2---:R-:W-:Y:S05]  /*1b1e0*/  RET.REL.NODEC R2 `(_ZN7cutlass13device_kernelIN5flash19enable_sm80_to_sm89INS1_16FlashAttnFwdSm80INS1_25CollectiveMainloopFwdSm80ILi4ELi1ELb0EN4cute5tupleIJNS5_1CILi128EEENS7_ILi48EEENS7_ILi96EEEEEELi96ENS_6half_tEfNS_4arch4Sm80ELb0ELb1ELb0ELb1ELb1ELb0ELb1ELb1EEENS1_21CollectiveEpilogueFwdINS6_IJS8_SA_S9_EEENS6_IJNS7_ILi1EEESI_SI_EEESC_SE_Li128ELb1ELb1ELb1ELb0EEENS1_36VarlenDynamicPersistentTileSchedulerILi128ELi48ELi128ELi128ELb1ELb1ELb0ELb1ELb0ELb1EEEEEEEEEvNT_6ParamsE) ;  /* 0xfffe4e1002007950 */ /* 0x004fea0003c3ffff */
        .weak           $__internal_37_$__cuda_sm70_shflsync_idx_p
        .type           $__internal_37_$__cuda_sm70_shflsync_idx_p,@function
        .size           $__internal_37_$__cuda_sm70_shflsync_idx_p,($__internal_38_$__cuda_sm70_shflsync_up_p - $__internal_37_$__cuda_sm70_shflsync_idx_p)
$__internal_37_$__cuda_sm70_shflsync_idx_p:
[----:B------:R-:W-:-:S04]  /*1b1f0*/  MOV R205, 0xffffffff ;  /* 0xffffffff00cd7802 */ /* 0x000fc80000000f00 */
[----:B------:R-:W-:Y:S04]  /*1b200*/  WARPSYNC R205 ;  /* 0x000000cd00007348 */ /* 0x000fe80003800000 */
[----:B------:R1:W2:Y:S02]  /*1b210*/  SHFL.IDX PT, R204, R109, R2, R204 ;  /* 0x000000026dcc7389 */ /* 0x0002a400000e00cc */
[----:B-1----:R-:W-:Y:S02]  /*1b220*/  MOV R2, R3 ;  /* 0x0000000300027202 */ /* 0x002fe40000000f00 */
[----:B------:R-:W-:-:S04]  /*1b230*/  MOV R3, 0x0 ;  /* 0x0000000000037802 */ /* 0x000fc80000000f00 */
[----:B--2---:R-:W-:Y:S05]  /*1b240*/  RET.REL.NODEC R2 `(_ZN7cutlass13device_kernelIN5flash19enable_sm80_to_sm89INS1_16FlashAttnFwdSm80INS1_25CollectiveMainloopFwdSm80ILi4ELi1ELb0EN4cute5tupleIJNS5_1CILi128EEENS7_ILi48EEENS7_ILi96EEEEEELi96ENS_6half_tEfNS_4arch4Sm80ELb0ELb1ELb0ELb1ELb1ELb0ELb1ELb1EEENS1_21CollectiveEpilogueFwdINS6_IJS8_SA_S9_EEENS6_IJNS7_ILi1EEESI_SI_EEESC_SE_Li128ELb1ELb1ELb1ELb0EEENS1_36VarlenDynamicPersistentTileSchedulerILi128ELi48ELi128ELi128ELb1ELb1ELb0ELb1ELb0ELb1EEEEEEEEEvNT_6ParamsE) ;  /* 0xfffe4db002007950 */ /* 0x004fea0003c3ffff */
        .weak           $__internal_38_$__cuda_sm70_shflsync_up_p
        .type           $__internal_38_$__cuda_sm70_shflsync_up_p,@function
        .size           $__internal_38_$__cuda_sm70_shflsync_up_p,($__internal_39_$__cuda_sm70_votesync_ballot - $__internal_38_$__cuda_sm70_shflsync_up_p)
$__internal_38_$__cuda_sm70_shflsync_up_p:
[----:B------:R-:W-:Y:S02]  /*1b250*/  IMAD.MOV.U32 R4, RZ, RZ, RZ ;  /* 0x000000ffff047224 */ /* 0x000fe400078e00ff */
[----:B------:R-:W-:-:S04]  /*1b260*/  IMAD.MOV.U32 R10, RZ, RZ, -0x1 ;  /* 0xffffffffff0a7424 */ /* 0x000fc800078e00ff */
[----:B------:R-:W-:Y:S04]  /*1b270*/  WARPSYNC R10 ;  /* 0x0000000a00007348 */ /* 0x000fe80003800000 */
[----:B------:R1:W2:Y:S02]  /*1b280*/  SHFL.UP PT, R4, R0, R2, R4 ;  /* 0x0400000200047389 */ /* 0x0002a400000e0004 */
[----:B-1----:R-:W-:Y:S02]  /*1b290*/  MOV R2, R3 ;  /* 0x0000000300027202 */ /* 0x002fe40000000f00 */
[----:B------:R-:W-:-:S04]  /*1b2a0*/  MOV R3, 0x0 ;  /* 0x0000000000037802 */ /* 0x000fc80000000f00 */
[----:B--2---:R-:W-:Y:S05]  /*1b2b0*/  RET.REL.NODEC R2 `(_ZN7cutlass13device_kernelIN5flash19enable_sm80_to_sm89INS1_16FlashAttnFwdSm80INS1_25CollectiveMainloopFwdSm80ILi4ELi1ELb0EN4cute5tupleIJNS5_1CILi128EEENS7_ILi48EEENS7_ILi96EEEEEELi96ENS_6half_tEfNS_4arch4Sm80ELb0ELb1ELb0ELb1ELb1ELb0ELb1ELb1EEENS1_21CollectiveEpilogueFwdINS6_IJS8_SA_S9_EEENS6_IJNS7_ILi1EEESI_SI_EEESC_SE_Li128ELb1ELb1ELb1ELb0EEENS1_36VarlenDynamicPersistentTileSchedulerILi128ELi48ELi128ELi128ELb1ELb1ELb0ELb1ELb0ELb1EEEEEEEEEvNT_6ParamsE) ;  /* 0xfffe4d4002007950 */ /* 0x004fea0003c3ffff */
        .weak           $__internal_39_$__cuda_sm70_votesync_ballot
        .type           $__internal_39_$__cuda_sm70_votesync_ballot,@function
        .size           $__internal_39_$__cuda_sm70_votesync_ballot,(.L_x_3677 - $__internal_39_$__cuda_sm70_votesync_ballot)
$__internal_39_$__cuda_sm70_votesync_ballot:
[----:B------:R-:W-:Y:S01]  /*1b2c0*/  ISETP.NE.U32.AND P0, PT, R0, 0x1, PT ;  /* 0x000000010000780c */ /* 0x000fe20003f05070 */
[----:B------:R-:W-:-:S04]  /*1b2d0*/  IMAD.MOV.U32 R3, RZ, RZ, -0x1 ;  /* 0xffffffffff037424 */ /* 0x000fc800078e00ff */
[----:B------:R-:W-:Y:S08]  /*1b2e0*/  WARPSYNC R3 ;  /* 0x0000000300007348 */ /* 0x000ff00003800000 */
[----:B------:R-:W-:-:S04]  /*1b2f0*/  VOTE.ANY R0, PT, !P0 ;  /* 0x0000000000007806 */ /* 0x000fc800040e0100 */
[----:B------:R-:W-:Y:S01]  /*1b300*/  LOP3.LUT R0, R0, R3, RZ, 0xc0, !PT ;  /* 0x0000000300007212 */ /* 0x000fe200078ec0ff */
[----:B------:R-:W-:-:S04]  /*1b310*/  IMAD.MOV.U32 R3, RZ, RZ, 0x0 ;  /* 0x00000000ff037424 */ /* 0x000fc800078e00ff */
[----:B------:R-:W-:Y:S05]  /*1b320*/  RET.REL.NODEC R2 `(_ZN7cutlass13device_kernelIN5flash19enable_sm80_to_sm89INS1_16FlashAttnFwdSm80INS1_25CollectiveMainloopFwdSm80ILi4ELi1ELb0EN4cute5tupleIJNS5_1CILi128EEENS7_ILi48EEENS7_ILi96EEEEEELi96ENS_6half_tEfNS_4arch4Sm80ELb0ELb1ELb0ELb1ELb1ELb0ELb1ELb1EEENS1_21CollectiveEpilogueFwdINS6_IJS8_SA_S9_EEENS6_IJNS7_ILi1EEESI_SI_EEESC_SE_Li128ELb1ELb1ELb1ELb0EEENS1_36VarlenDynamicPersistentTileSchedulerILi128ELi48ELi128ELi128ELb1ELb1ELb0ELb1ELb0ELb1EEEEEEEEEvNT_6ParamsE) ;  /* 0xfffe4cd002007950 */ /* 0x000fea0003c3ffff */
.L_x_2669:
        /* <DEDUP_REMOVED lines=13> */
.L_x_3677:


//--------------------- .text._ZN7cutlass13device_kernelIN5flash19enable_sm80_to_sm89INS1_16FlashAttnFwdSm80INS1_25CollectiveMainloopFwdSm80ILi4ELi1ELb0EN4cute5tupleIJNS5_1CILi128EEENS7_ILi48EEENS7_ILi96EEEEEELi96ENS_6half_tEfNS_4arch4Sm80ELb0ELb1ELb0ELb1ELb1ELb1ELb1ELb1EEENS1_21CollectiveEpilogueFwdINS6_IJS8_SA_S9_EEENS6_IJNS7_ILi1EEESI_SI_EEESC_SE_Li128ELb1ELb1ELb1ELb0EEENS1_36VarlenDynamicPersistentTileSchedulerILi128ELi48ELi128ELi128ELb1ELb1ELb0ELb1ELb0ELb1EEEEEEEEEvNT_6ParamsE --------------------------
	.section	.text._ZN7cutlass13device_kernelIN5flash19enable_sm80_to_sm89INS1_16FlashAttnFwdSm80INS1_25CollectiveMainloopFwdSm80ILi4ELi1ELb0EN4cute5tupleIJNS5_1CILi128EEENS7_ILi48EEENS7_ILi96EEEEEELi96ENS_6half_tEfNS_4arch4Sm80ELb0ELb1ELb0ELb1ELb1ELb1ELb1ELb1EEENS1_21CollectiveEpilogueFwdINS6_IJS8_SA_S9_EEENS6_IJNS7_ILi1EEESI_SI_EEESC_SE_Li128ELb1ELb1ELb1ELb0EEENS1_36VarlenDynamicPersistentTileSchedulerILi128ELi48ELi128ELi128ELb1ELb1ELb0ELb1ELb0ELb1EEEEEEEEEvNT_6ParamsE,"ax",@progbits
	.sectioninfo	@"SHI_REGISTERS=255"
	.align	128
.text._ZN7cutlass13device_kernelIN5flash19enable_sm80_to_sm89INS1_16FlashAttnFwdSm80INS1_25CollectiveMainloopFwdSm80ILi4ELi1ELb0EN4cute5tupleIJNS5_1CILi128EEENS7_ILi48EEENS7_ILi96EEEEEELi96ENS_6half_tEfNS_4arch4Sm80ELb0ELb1ELb0ELb1ELb1ELb1ELb1ELb1EEENS1_21CollectiveEpilogueFwdINS6_IJS8_SA_S9_EEENS6_IJNS7_ILi1EEESI_SI_EEESC_SE_Li128ELb1ELb1ELb1ELb0EEENS1_36VarlenDynamicPersistentTileSchedulerILi128ELi48ELi128ELi128ELb1ELb1ELb0ELb1ELb0ELb1EEEEEEEEEvNT_6ParamsE:
        .type           _ZN7cutlass13device_kernelIN5flash19enable_sm80_to_sm89INS1_16FlashAttnFwdSm80INS1_25CollectiveMainloopFwdSm80ILi4ELi1ELb0EN4cute5tupleIJNS5_1CILi128EEENS7_ILi48EEENS7_ILi96EEEEEELi96ENS_6half_tEfNS_4arch4Sm80ELb0ELb1ELb0ELb1ELb1ELb1ELb1ELb1EEENS1_21CollectiveEpilogueFwdINS6_IJS8_SA_S9_EEENS6_IJNS7_ILi1EEESI_SI_EEESC_SE_Li128ELb1ELb1ELb1ELb0EEENS1_36VarlenDynamicPersistentTileSchedulerILi128ELi48ELi128ELi128ELb1ELb1ELb0ELb1ELb0ELb1EEEEEEEEEvNT_6ParamsE,@function
        .size           _ZN7cutlass13device_kernelIN5flash19enable_sm80_to_sm89INS1_16FlashAttnFwdSm80INS1_25CollectiveMainloopFwdSm80ILi4ELi1ELb0EN4cute5tupleIJNS5_1CILi128EEENS7_ILi48EEENS7_ILi96EEEEEELi96ENS_6half_tEfNS_4arch4Sm80ELb0ELb1ELb0ELb1ELb1ELb1ELb1ELb1EEENS1_21CollectiveEpilogueFwdINS6_IJS8_SA_S9_EEENS6_IJNS7_ILi1EEESI_SI_EEESC_SE_Li128ELb1ELb1ELb1ELb0EEENS1_36VarlenDynamicPersistentTileSchedulerILi128ELi48ELi128ELi128ELb1ELb1ELb0ELb1ELb0ELb1EEEEEEEEEvNT_6ParamsE,(.L_x_3682 - _ZN7cutlass13device_kernelIN5flash19enable_sm80_to_sm89INS1_16FlashAttnFwdSm80INS1_25CollectiveMainloopFwdSm80ILi4ELi1ELb0EN4cute5tupleIJNS5_1CILi128EEENS7_ILi48EEENS7_ILi96EEEEEELi96ENS_6half_tEfNS_4arch4Sm80ELb0ELb1ELb0ELb1ELb1ELb1ELb1ELb1EEENS1_21CollectiveEpilogueFwdINS6_IJS8_SA_S9_EEENS6_IJNS7_ILi1EEESI_SI_EEESC_SE_Li128ELb1ELb1ELb1ELb0EEENS1_36VarlenDynamicPersistentTileSchedulerILi128ELi48ELi128ELi128ELb1ELb1ELb0ELb1ELb0ELb1EEEEEEEEEvNT_6ParamsE)
        .other          _ZN7cutlass13device_kernelIN5flash19enable_sm80_to_sm89INS1_16FlashAttnFwdSm80INS1_25CollectiveMainloopFwdSm80ILi4ELi1ELb0EN4cute5tupleIJNS5_1CILi128EEENS7_ILi48EEENS7_ILi96EEEEEELi96ENS_6half_tEfNS_4arch4Sm80ELb0ELb1ELb0ELb1ELb1ELb1ELb1ELb1EEENS1_21CollectiveEpilogueFwdINS6_IJS8_SA_S9_EEENS6_IJNS7_ILi1EEESI_SI_EEESC_SE_Li128ELb1ELb1ELb1ELb0EEENS1_36VarlenDynamicPersistentTileSchedulerILi128ELi48ELi128ELi128ELb1ELb1ELb0ELb1ELb0ELb1EEEEEEEEEvNT_6ParamsE,@"STO_CUDA_ENTRY STV_DEFAULT"
_ZN7cutlass13device_kernelIN5flash19enable_sm80_to_sm89INS1_16FlashAttnFwdSm80INS1_25CollectiveMainloopFwdSm80ILi4ELi1ELb0EN4cute5tupleIJNS5_1CILi128EEENS7_ILi48EEENS7_ILi96EEEEEELi96ENS_6half_tEfNS_4arch4Sm80ELb0ELb1ELb0ELb1ELb1ELb1ELb1ELb1EEENS1_21CollectiveEpilogueFwdINS6_IJS8_SA_S9_EEENS6_IJNS7_ILi1EEESI_SI_EEESC_SE_Li128ELb1ELb1ELb1ELb0EEENS1_36VarlenDynamicPersistentTileSchedulerILi128ELi48ELi128ELi128ELb1ELb1ELb0ELb1ELb0ELb1EEEEEEEEEvNT_6ParamsE:
        /* <DEDUP_REMOVED lines=54> */
.L_x_2675:
        /* <DEDUP_REMOVED lines=16> */
.L_x_2984:
        /* <DEDUP_REMOVED lines=16> */
.L_x_2985:
[----:B--2---:R-:W-:-:S05]  /*0560*/  IMAD R0, R0, c[0x0][0x538], RZ ;  /* 0x00014e0000007a24 */ /* 0x004fca00078e02ff */
[----:B------:R-:W-:-:S04]  /*0570*/  IADD3 R7, R0, R7, RZ ;  /* 0x0000000700077210 */ /* 0x000fc80007ffe0ff */
[----:B------:R-:W-:-:S13]  /*0580*/  ISETP.GT.AND P0, PT, R7, UR4, PT ;  /* 0x0000000407007c0c */ /* 0x000fda000bf04270 */
[----:B-1----:R-:W-:Y:S05]  /*0590*/  @!P0 BRA `(.L_x_2675) ;  /* 0xfffffdc000008947 */ /* 0x002fea000383ffff */
.L_x_2671:
[----:B------:R-:W-:-:S05]  /*05a0*/  IADD3 R10, -R0, R7, RZ ;  /* 0x00000007000a7210 */ /* 0x000fca0007ffe1ff */
[----:B------:R-:W-:-:S05]  /*05b0*/  IMAD R0, R4, c[0x0][0x538], R10 ;  /* 0x00014e0004007a24 */ /* 0x000fca00078e020a */
[----:B------:R-:W-:Y:S01]  /*05c0*/  ISETP.GT.AND P0, PT, R0, UR4, PT ;  /* 0x0000000400007c0c */ /* 0x000fe2000bf04270 */
[----:B------:R-:W-:-:S12]  /*05d0*/  BRA.DIV ~URZ, `(.L_x_2676) ;  /* 0x00024e327f007947 */ /* 0x000fd8000b800000 */
[----:B------:R-:W-:-:S04]  /*05e0*/  VOTE.ANY R7, PT, !P0 ;  /* 0x0000000000077806 */ /* 0x000fc800040e0100 */
.L_x_2986:
[----:B------:R-:W1:Y:S02]  /*05f0*/  POPC R0, R7 ;  /* 0x0000000700007309 */ /* 0x000e640000000000 */
[----:B-1----:R-:W-:-:S05]  /*0600*/  IADD3 R2, R0, R6, RZ ;  /* 0x0000000600027210 */ /* 0x002fca0007ffe0ff */
[----:B------:R1:W-:Y:S01]  /*0610*/  STL [R1+0x8c], R2 ;  /* 0x00008c0201007387 */ /* 0x0003e20000100800 */
[----:B------:R-:W-:Y:S05]  /*0620*/  BRA.DIV ~URZ, `(.L_x_2677) ;  /* 0x00024e327f007947 */ /* 0x000fea000b800000 */
[----:B------:R2:W3:Y:S01]  /*0630*/  SHFL.IDX PT, R12, R9, R0, 0x1f ;  /* 0x00001f00090c7589 */ /* 0x0004e200000e0000 */
[----:B------:R-:W-:-:S03]  /*0640*/  MOV R5, RZ ;  /* 0x000000ff00057202 */ /* 0x000fc60000000f00 */
[----:B------:R2:W4:Y:S04]  /*0650*/  SHFL.IDX PT, R9, R8, R0, 0x1f ;  /* 0x00001f0008097589 */ /* 0x00052800000e0000 */
.L_x_2987:
[----:B------:R-:W-:Y:S01]  /*0660*/  ISETP.NE.AND P0, PT, R7, RZ, PT ;  /* 0x000000ff0700720c */ /* 0x000fe20003f05270 */
[----:B------:R-:W-:-:S12]  /*0670*/  BSSY B0, `(.L_x_2678) ;  /* 0x0000005000007945 */ /* 0x000fd80003800000 */
[----:B------:R-:W-:Y:S05]  /*0680*/  @!P0 BRA `(.L_x_2679) ;  /* 0x0000003000008947 */ /* 0x000fea0003800000 */
[----:B--2---:R-:W-:Y:S01]  /*0690*/  IADD3 R0, R0, -0x1, RZ ;  /* 0xffffffff00007810 */ /* 0x004fe20007ffe0ff */
[----:B------:R-:W-:Y:S05]  /*06a0*/  BRA.DIV ~URZ, `(.L_x_2680) ;  /* 0x00024e927f007947 */ /* 0x000fea000b800000 */
[----:B------:R2:W1:Y:S02]  /*06b0*/  SHFL.IDX PT, R5, R4, R0, 0x1f ;  /* 0x00001f0004057589 */ /* 0x00046400000e0000 */
.L_x_2679:
[----:B------:R-:W-:Y:S05]  /*06c0*/  BSYNC B0 ;  /* 0x0000000000007941 */ /* 0x000fea0003800000 */
.L_x_2678:
        /* <DEDUP_REMOVED lines=69> */
.L_x_2682:
        /* <DEDUP_REMOVED lines=70> */
.L_x_2683:
[----:B------:R-:W-:Y:S05]  /*0f80*/  BSYNC B0 ;  /* 0x0000000000007941 */ /* 0x000fea0003800000 */
.L_x_2681:
[----:B------:R-:W-:-:S04]  /*0f90*/  LOP3.LUT R0, RZ, R0, RZ, 0x33, !PT ;  /* 0x00000000ff007212 */ /* 0x000fc800078e33ff */
[----:B------:R-:W-:-:S05]  /*0fa0*/  IADD3 R0, R0, R12, RZ ;  /* 0x0000000c00007210 */ /* 0x000fca0007ffe0ff */
[----:B------:R2:W-:Y:S01]  /*0fb0*/  STL [R1+0x84], R0 ;  /* 0x0000840001007387 */ /* 0x0005e20000100800 */
[----:B------:R-:W-:Y:S05]  /*0fc0*/  BRA `(.L_x_2684) ;  /* 0x0000006000007947 */ /* 0x000fea0003800000 */
.L_x_2672:
[----:B------:R-:W-:Y:S01]  /*0fd0*/  MOV R0, UR4 ;  /* 0x0000000400007c02 */ /* 0x000fe20008000f00 */
[----:B------:R-:W-:Y:S04]  /*0fe0*/  STL [R1+0x84], RZ ;  /* 0x000084ff01007387 */ /* 0x000fe80000100800 */
[----:B------:R-:W-:Y:S04]  /*0ff0*/  STL [R1+0x88], RZ ;  /* 0x000088ff01007387 */ /* 0x000fe80000100800 */
[----:B------:R1:W-:Y:S02]  /*1000*/  STL [R1+0x80], R0 ;  /* 0x0000800001007387 */ /* 0x0003e40000100800 */
[----:B-1----:R-:W-:-:S05]  /*1010*/  MOV R0, c[0x0][0x53c] ;  /* 0x00014f0000007a02 */ /* 0x002fca0000000f00 */
[----:B------:R1:W-:Y:S02]  /*1020*/  STL [R1+0x8c], R0 ;  /* 0x00008c0001007387 */ /* 0x0003e40000100800 */
.L_x_2684:
        /* <DEDUP_REMOVED lines=8> */
.L_x_2670:
        /* <DEDUP_REMOVED lines=79> */
[----:B-1----:R-:W-:-:S04]  /*15a0*/  SHF.R.S32.HI R5, RZ, 0x1f, R23 ;  /* 0x0000001fff057819 */ /* 0x002fc80000011417 */
        /* <DEDUP_REMOVED lines=103> */
[----:B------:R-:W-:Y:S01]  /*1c20*/  SHF.R.S32.HI R5, RZ, 0x1f, R166 ;  /* 0x0000001fff057819 */ /* 0x000fe200000114a6 */
[----:B------:R1:W-:Y:S01]  /*1c30*/  STL [R1+0x24], R3 ;  /* 0x0000240301007387 */ /* 0x0003e20000100800 */
[C---:B------:R-:W-:Y:S02]  /*1c40*/  IADD3 R168, R164.reuse, 0x18, RZ ;  /* 0x00000018a4a87810 */ /* 0x040fe40007ffe0ff */
[----:B------:R-:W-:Y:S02]  /*1c50*/  IADD3 R167, R164, 0x28, RZ ;  /* 0x00000028a4a77810 */ /* 0x000fe40007ffe0ff */
[----:B------:R-:W-:-:S02]  /*1c60*/  LEA R171, R2, 0x3c80, 0x1 ;  /* 0x00003c8002ab7811 */ /* 0x000fc400078e08ff */
[----:B------:R-:W-:Y:S02]  /*1c70*/  SHF.R.S32.HI R13, RZ, 0x1f, R167 ;  /* 0x0000001fff0d7819 */ /* 0x000fe400000114a7 */
        /* <DEDUP_REMOVED lines=18> */
[----:B------:R-:W-:-:S03]  /*1da0*/  IADD3 R201, R200, 0x2000, RZ ;  /* 0x00002000c8c97810 */ /* 0x000fc60007ffe0ff */
[----:B------:R-:W-:Y:S04]  /*1db0*/  STL [R1+0x10], R15 ;  /* 0x0000100f01007387 */ /* 0x000fe80000100800 */
[----:B------:R3:W-:Y:S01]  /*1dc0*/  STL [R1+0xc0], R5 ;  /* 0x0000c00501007387 */ /* 0x0007e20000100800 */
[----:B-1----:R-:W-:Y:S02]  /*1dd0*/  SHF.R.S32.HI R16, RZ, 0x1f, R16 ;  /* 0x0000001fff107819 */ /* 0x002fe40000011410 */
[----:B--2---:R-:W-:-:S05]  /*1de0*/  SHF.R.S32.HI R8, RZ, 0x1f, R168 ;  /* 0x0000001fff087819 */ /* 0x004fca00000114a8 */
[----:B------:R1:W-:Y:S01]  /*1df0*/  STL [R1+0xbc], R8 ;  /* 0x0000bc0801007387 */ /* 0x0003e20000100800 */
[----:B---3--:R-:W-:-:S05]  /*1e00*/  SHF.R.S32.HI R5, RZ, 0x1f, R139 ;  /* 0x0000001fff057819 */ /* 0x008fca000001148b */
[----:B------:R2:W-:Y:S04]  /*1e10*/  STL [R1+0xb8], R5 ;  /* 0x0000b80501007387 */ /* 0x0005e80000100800 */
[----:B------:R3:W-:Y:S01]  /*1e20*/  STL [R1+0xb4], R13 ;  /* 0x0000b40d01007387 */ /* 0x0007e20000100800 */
[----:B-1----:R-:W-:-:S05]  /*1e30*/  IADD3 R8, R250, 0x20, RZ ;  /* 0x00000020fa087810 */ /* 0x002fca0007ffe0ff */
[----:B------:R1:W-:Y:S01]  /*1e40*/  STL [R1], R8 ;  /* 0x0000000801007387 */ /* 0x0003e20000100800 */
[----:B--2---:R-:W-:Y:S02]  /*1e50*/  IADD3 R5, R250, 0x40, RZ ;  /* 0x00000040fa057810 */ /* 0x004fe40007ffe0ff */
[----:B---3--:R-:W-:Y:S02]  /*1e60*/  SHF.R.S32.HI R13, RZ, 0x1f, R3 ;  /* 0x0000001fff0d7819 */ /* 0x008fe40000011403 */
        /* <DEDUP_REMOVED lines=9> */
[----:B-1----:R-:W-:Y:S02]  /*1f00*/  SHF.R.S32.HI R8, RZ, 0x1f, R8 ;  /* 0x0000001fff087819 */ /* 0x002fe40000011408 */
[----:B------:R-:W-:Y:S02]  /*1f10*/  LOP3.LUT R9, R9, R24, RZ, 0x3c, !PT ;  /* 0x0000001809097212 */ /* 0x000fe400078e3cff */
[----:B------:R-:W-:-:S03]  /*1f20*/  IADD3 R19, R252, 0x38, RZ ;  /* 0x00000038fc137810 */ /* 0x000fc60007ffe0ff */
[----:B------:R-:W-:Y:S01]  /*1f30*/  IMAD.IADD R9, R7, 0x1, R9 ;  /* 0x0000000107097824 */ /* 0x000fe200078e0209 */
[----:B--2---:R-:W-:Y:S02]  /*1f40*/  SHF.R.S32.HI R13, RZ, 0x1f, R15 ;  /* 0x0000001fff0d7819 */ /* 0x004fe4000001140f */
[----:B------:R-:W-:-:S03]  /*1f50*/  IADD3 R15, R252, 0x50, RZ ;  /* 0x00000050fc0f7810 */ /* 0x000fc60007ffe0ff */
[----:B------:R1:W-:Y:S01]  /*1f60*/  STL [R1+0x6c], R13 ;  /* 0x00006c0d01007387 */ /* 0x0003e20000100800 */
[----:B---3--:R-:W-:-:S03]  /*1f70*/  IADD3 R16, R252, 0x48, RZ ;  /* 0x00000048fc107810 */ /* 0x008fc60007ffe0ff */
[----:B------:R2:W-:Y:S01]  /*1f80*/  STL [R1+0x90], R8 ;  /* 0x0000900801007387 */ /* 0x0005e20000100800 */
[----:B------:R-:W-:Y:S02]  /*1f90*/  SHF.R.S32.HI R16, RZ, 0x1f, R16 ;  /* 0x0000001fff107819 */ /* 0x000fe40000011410 */
        /* <DEDUP_REMOVED lines=29> */
[----:B------:R-:W-:Y:S02]  /*2170*/  IADD3 R24, R252, 0x20, RZ ;  /* 0x00000020fc187810 */ /* 0x000fe40007ffe0ff */
        /* <DEDUP_REMOVED lines=24> */
.L_x_2983:
        /* <DEDUP_REMOVED lines=33> */
.L_x_2685:
[----:B------:R-:W-:-:S04]  /*2510*/  ISETP.NE.U32.AND P0, PT, RZ, c[0x0][0x368], PT ;  /* 0x0000da00ff007a0c */ /* 0x000fc80003f05070 */
[----:B------:R-:W-:-:S13]  /*2520*/  ISETP.NE.AND.EX P0, PT, RZ, c[0x0][0x36c], PT, P0 ;  /* 0x0000db00ff007a0c */ /* 0x000fda0003f05300 */
[----:B------:R-:W-:Y:S05]  /*2530*/  @!P0 BRA `(.L_x_2686) ;  /* 0x0000003000008947 */ /* 0x000fea0003800000 */
[----:B---3--:R-:W-:-:S05]  /*2540*/  IMAD.WIDE R4, R19, R18, c[0x0][0x368] ;  /* 0x0000da0013047625 */ /* 0x008fca00078e0212 */
[----:B------:R1:W5:Y:S01]  /*2550*/  LDG.E R14, [R4.64] ;  /* 0x00000008040e7981 */ /* 0x000362000c1e1900 */
[----:B------:R-:W-:Y:S05]  /*2560*/  BRA `(.L_x_2687) ;  /* 0x0000005000007947 */ /* 0x000fea0003800000 */
.L_x_2686:
[----:B------:R-:W-:Y:S01]  /*2570*/  MOV R14, UR6 ;  /* 0x00000006000e7c02 */ /* 0x000fe20008000f00 */
[----:B------:R-:W-:Y:S05]  /*2580*/  @!P3 BRA `(.L_x_2687) ;  /* 0x000000300000b947 */ /* 0x000fea0003800000 */
[----:B------:R-:W2:Y:S04]  /*2590*/  LDG.E R6, [R4.64] ;  /* 0x0000000804067981 */ /* 0x000ea8000c1e1900 */
[----:B------:R-:W2:Y:S02]  /*25a0*/  LDG.E R0, [R4.64+0x4] ;  /* 0x0000040804007981 */ /* 0x000ea4000c1e1900 */
[----:B--2---:R-:W-:Y:S02]  /*25b0*/  IADD3 R14, -R6, R0, RZ ;  /* 0x00000000060e7210 */ /* 0x004fe40007ffe1ff */
.L_x_2687:
        /* <DEDUP_REMOVED lines=43> */
.L_x_2690:
[----:B------:R-:W-:-:S13]  /*2870*/  ISETP.NE.AND P0, PT, R6, 0x1, PT ;  /* 0x000000010600780c */ /* 0x000fda0003f05270 */
[----:B------:R-:W-:-:S05]  /*2880*/  @P0 IMAD.HI.U32 R0, R3, c[0x0][0x330], RZ ;  /* 0x0000cc0003000a27 */ /* 0x000fca00078e00ff */
[----:B------:R-:W-:Y:S02]  /*2890*/  @P0 SHF.R.U32.HI R3, RZ, c[0x0][0x334], R0 ;  /* 0x0000cd00ff030a19 */ /* 0x000fe40000011600 */
.L_x_2691:
[----:B------:R-:W-:Y:S05]  /*28a0*/  BSYNC B0 ;  /* 0x0000000000007941 */ /* 0x000fea0003800000 */
.L_x_2689:
[----:B------:R-:W-:-:S05]  /*28b0*/  IMAD R3, R3, R6, c[0x0][0x32c] ;  /* 0x0000cb0003037624 */ /* 0x000fca00078e0206 */
[----:B------:R-:W-:-:S04]  /*28c0*/  IMNMX R4, R4, R3, PT ;  /* 0x0000000304047217 */ /* 0x000fc80003800200 */
.L_x_2688:
        /* <DEDUP_REMOVED lines=21> */
.L_x_2694:
[----:B------:R-:W-:-:S13]  /*2a20*/  ISETP.NE.AND P0, PT, R6, 0x1, PT ;  /* 0x000000010600780c */ /* 0x000fda0003f05270 */
[----:B------:R-:W-:-:S05]  /*2a30*/  @P0 IMAD.HI.U32 R4, R0, c[0x0][0x330], RZ ;  /* 0x0000cc0000040a27 */ /* 0x000fca00078e00ff */
[----:B------:R-:W-:Y:S02]  /*2a40*/  @P0 SHF.R.U32.HI R0, RZ, c[0x0][0x334], R4 ;  /* 0x0000cd00ff000a19 */ /* 0x000fe40000011604 */
.L_x_2695:
[----:B------:R-:W-:Y:S05]  /*2a50*/  BSYNC B0 ;  /* 0x0000000000007941 */ /* 0x000fea0003800000 */
.L_x_2693:
[----:B------:R-:W-:-:S05]  /*2a60*/  IMAD R0, R0, c[0x0][0x32c], RZ ;  /* 0x0000cb0000007a24 */ /* 0x000fca00078e02ff */
[----:B------:R-:W-:-:S04]  /*2a70*/  IMNMX R3, R3, R0, !PT ;  /* 0x0000000003037217 */ /* 0x000fc80007800200 */
.L_x_2692:
        /* <DEDUP_REMOVED lines=48> */
.L_x_2697:
[----:B------:R-:W-:Y:S05]  /*2d80*/  BSYNC B0 ;  /* 0x0000000000007941 */ /* 0x000fea0003800000 */
.L_x_2696:
        /* <DEDUP_REMOVED lines=17> */
[----:B------:R-:W2:Y:S01]  /*2ea0*/  S2R R10, SR_TID.X ;  /* 0x00000000000a7919 */ /* 0x000ea20000002100 */
[----:B------:R-:W-:Y:S02]  /*2eb0*/  SHF.R.S32.HI R3, RZ, 0x1f, R15 ;  /* 0x0000001fff037819 */ /* 0x000fe4000001140f */
[----:B------:R-:W-:Y:S01]  /*2ec0*/  LOP3.LUT R26, R16, 0xffff, RZ, 0xc0, !PT ;  /* 0x0000ffff101a7812 */ /* 0x000fe200078ec0ff */
[----:B------:R-:W3:Y:S04]  /*2ed0*/  LDL R13, [R1+0x4] ;  /* 0x00000400010d7983 */ /* 0x000ee80000100800 */
[----:B------:R-:W4:Y:S01]  /*2ee0*/  LDL R11, [R1+0x38] ;  /* 0x00003800010b7983 */ /* 0x000f220000100800 */
[----:B-12---:R-:W-:-:S04]  /*2ef0*/  SHF.R.S32.HI R9, RZ, 0x1f, R10 ;  /* 0x0000001fff097819 */ /* 0x006fc8000001140a */
[----:B------:R-:W-:-:S04]  /*2f00*/  LEA.HI R9, R9, R10, RZ, 0x2 ;  /* 0x0000000a09097211 */ /* 0x000fc800078f10ff */
[----:B------:R-:W-:-:S04]  /*2f10*/  SHF.R.S32.HI R9, RZ, 0x2, R9 ;  /* 0x00000002ff097819 */ /* 0x000fc80000011409 */
[C---:B------:R-:W-:Y:S02]  /*2f20*/  IADD3 R88, P0, R9.reuse, R15, RZ ;  /* 0x0000000f09587210 */ /* 0x040fe40007f1e0ff */
[----:B------:R-:W2:Y:S02]  /*2f30*/  LDL R15, [R1] ;  /* 0x00000000010f7983 */ /* 0x000ea40000100800 */
[----:B------:R-:W-:Y:S01]  /*2f40*/  LEA.HI.X.SX32 R89, R9, R3, 0x1, P0 ;  /* 0x0000000309597211 */ /* 0x000fe200000f0eff */
[----:B------:R-:W-:-:S04]  /*2f50*/  IMAD.WIDE.U32 R4, R88, c[0x0][0x238], R250 ;  /* 0x00008e0058047a25 */ /* 0x000fc800078e00fa */
[----:B------:R-:W-:Y:S01]  /*2f60*/  IMAD R3, R89, c[0x0][0x238], RZ ;  /* 0x00008e0059037a24 */ /* 0x000fe200078e02ff */
[----:B------:R-:W-:Y:S02]  /*2f70*/  IADD3 R33, R0, -0x1, RZ ;  /* 0xffffffff00217810 */ /* 0x000fe40007ffe0ff */
[----:B------:R-:W-:Y:S01]  /*2f80*/  SHF.R.S32.HI R10, RZ, 0x1f, R19 ;  /* 0x0000001fff0a7819 */ /* 0x000fe20000011413 */
[----:B------:R-:W-:-:S03]  /*2f90*/  IMAD R3, R88, c[0x0][0x23c], R3 ;  /* 0x00008f0058037a24 */ /* 0x000fc600078e0203 */
[----:B------:R-:W-:Y:S01]  /*2fa0*/  SEL R12, R10, RZ, !P4 ;  /* 0x000000ff0a0c7207 */ /* 0x000fe20006000000 */
[----:B------:R-:W-:Y:S02]  /*2fb0*/  IMAD.IADD R5, R5, 0x1, R3 ;  /* 0x0000000105057824 */ /* 0x000fe400078e0203 */
[----:B------:R-:W-:Y:S01]  /*2fc0*/  IMAD R3, R33, -0x30, R2 ;  /* 0xffffffd021037824 */ /* 0x000fe200078e0202 */
[----:B------:R-:W-:Y:S01]  /*2fd0*/  SEL R16, R19, RZ, !P4 ;  /* 0x000000ff13107207 */ /* 0x000fe20006000000 */
[----:B------:R-:W-:-:S03]  /*2fe0*/  IMAD R0, R12, c[0x0][0x248], RZ ;  /* 0x000092000c007a24 */ /* 0x000fc600078e02ff */
[----:B------:R-:W-:Y:S01]  /*2ff0*/  IMNMX R3, R3, 0x30, PT ;  /* 0x0000003003037817 */ /* 0x000fe20003800200 */
[----:B------:R-:W-:Y:S02]  /*3000*/  IMAD.MOV.U32 R126, RZ, RZ, 0x30 ;  /* 0x00000030ff7e7424 */ /* 0x000fe400078e00ff */
[----:B------:R-:W-:-:S04]  /*3010*/  IMAD.WIDE.U32 R4, R26, c[0x0][0x240], R4 ;  /* 0x000090001a047a25 */ /* 0x000fc800078e0004 */
[----:B------:R-:W-:Y:S02]  /*3020*/  IMAD R6, R16, c[0x0][0x24c], R0 ;  /* 0x0000930010067a24 */ /* 0x000fe400078e0200 */
[----:B------:R-:W-:Y:S02]  /*3030*/  IMAD.IADD R0, R3, 0x1, -R9 ;  /* 0x0000000103007824 */ /* 0x000fe400078e0a09 */
[----:B------:R-:W-:Y:S02]  /*3040*/  IMAD R141, R126, c[0x0][0x23c], RZ ;  /* 0x00008f007e8d7a24 */ /* 0x000fe400078e02ff */
[----:B------:R-:W-:Y:S02]  /*3050*/  IMAD R5, R26, c[0x0][0x244], R5 ;  /* 0x000091001a057a24 */ /* 0x000fe400078e0205 */
[----:B------:R-:W-:Y:S01]  /*3060*/  IMAD.WIDE.U32 R130, R126, c[0x0][0x238], RZ ;  /* 0x00008e007e827a25 */ /* 0x000fe200078e00ff */
[----:B------:R-:W-:-:S03]  /*3070*/  ISETP.GE.AND P1, PT, R0, 0x1, PT ;  /* 0x000000010000780c */ /* 0x000fc60003f26270 */
[----:B------:R-:W-:Y:S02]  /*3080*/  IMAD.IADD R141, R131, 0x1, R141 ;  /* 0x00000001838d7824 */ /* 0x000fe400078e028d */
[----:B------:R-:W-:Y:S01]  /*3090*/  IMAD.WIDE.U32 R92, R16, c[0x0][0x248], R4 ;  /* 0x00009200105c7a25 */ /* 0x000fe200078e0004 */
[----:B------:R-:W-:-:S03]  /*30a0*/  SHF.R.S32.HI R4, RZ, 0x1f, R33 ;  /* 0x0000001fff047819 */ /* 0x000fc60000011421 */
[----:B------:R-:W-:Y:S02]  /*30b0*/  IMAD R3, R141, R33, RZ ;  /* 0x000000218d037224 */ /* 0x000fe400078e02ff */
[----:B------:R-:W-:Y:S02]  /*30c0*/  IMAD.IADD R91, R93, 0x1, R6 ;  /* 0x000000015d5b7824 */ /* 0x000fe400078e0206 */
[----:B------:R-:W-:Y:S02]  /*30d0*/  IMAD.MOV.U32 R90, RZ, RZ, R92 ;  /* 0x000000ffff5a7224 */ /* 0x000fe400078e005c */
[-C--:B------:R-:W-:Y:S02]  /*30e0*/  IMAD R3, R4, R130.reuse, R3 ;  /* 0x0000008204037224 */ /* 0x080fe400078e0203 */
[----:B------:R-:W-:Y:S01]  /*30f0*/  IMAD.WIDE.U32 R8, R33, R130, R90 ;  /* 0x0000008221087225 */ /* 0x000fe200078e005a */
[----:B------:R-:W-:-:S03]  /*3100*/  ISETP.GE.AND P5, PT, R250, c[0x0][0x1d4], PT ;  /* 0x00007500fa007a0c */ /* 0x000fc60003fa6270 */
[----:B------:R-:W-:Y:S01]  /*3110*/  IMAD.IADD R3, R9, 0x1, R3 ;  /* 0x0000000109037824 */ /* 0x000fe200078e0203 */
[----:B------:R-:W-:Y:S01]  /*3120*/  @P1 LEA R4, P0, R8, c[0x0][0x220], 0x1 ;  /* 0x0000880008041a11 */ /* 0x000fe200078008ff */
[----:B------:R-:W-:-:S03]  /*3130*/  IMAD.MOV.U32 R142, RZ, RZ, c[0x0][0x238] ;  /* 0x00008e00ff8e7624 */ /* 0x000fc600078e00ff */
[----:B------:R-:W-:Y:S02]  /*3140*/  @P1 LEA.HI.X R5, R8, c[0x0][0x224], R3, 0x1, P0 ;  /* 0x0000890008051a11 */ /* 0x000fe400000f0c03 */
[----:B------:R-:W-:Y:S01]  /*3150*/  ISETP.GT.AND P0, PT, R0, 0x20, PT ;  /* 0x000000200000780c */ /* 0x000fe20003f04270 */
[----:B------:R-:W-:-:S05]  /*3160*/  IMAD.MOV.U32 R140, RZ, RZ, 0x5 ;  /* 0x00000005ff8c7424 */ /* 0x000fca00078e00ff */
[C---:B------:R-:W-:Y:S01]  /*3170*/  SHF.L.U64.HI R140, R142.reuse, R140, c[0x0][0x23c] ;  /* 0x00008f008e8c7619 */ /* 0x040fe2000001028c */
[----:B------:R-:W-:Y:S01]  /*3180*/  IMAD.SHL.U32 R142, R142, 0x20, RZ ;  /* 0x000000208e8e7824 */ /* 0x000fe200078e00ff */
[----:B---3--:R-:W-:Y:S01]  /*3190*/  ISETP.GE.AND P2, PT, R13, c[0x0][0x1d4], PT ;  /* 0x000075000d007a0c */ /* 0x008fe20003f46270 */
[----:B----4-:R-:W-:-:S05]  /*31a0*/  @P1 IMAD.SHL.U32 R0, R11, 0x2, RZ ;  /* 0x000000020b001824 */ /* 0x010fca00078e00ff */
[----:B------:R-:W-:Y:S01]  /*31b0*/  @!PT LDS RZ, [RZ] ;  /* 0x00000000fffff984 */ /* 0x000fe20000000800 */
[----:B------:R-:W-:Y:S01]  /*31c0*/  @!PT LDS RZ, [RZ] ;  /* 0x00000000fffff984 */ /* 0x000fe20000000800 */
[----:B------:R-:W-:Y:S01]  /*31d0*/  @!PT LDS RZ, [RZ] ;  /* 0x00000000fffff984 */ /* 0x000fe20000000800 */
[----:B------:R1:W-:Y:S01]  /*31e0*/  @P1 LDGSTS.E.BYPASS.LTC128B.128 [R0+0x3c80], [R4.64], !P5 ;  /* 0x03c8000004001fae */ /* 0x0003e2000e901d48 */
[----:B--2---:R-:W-:-:S13]  /*31f0*/  ISETP.GE.AND P3, PT, R15, c[0x0][0x1d4], PT ;  /* 0x000075000f007a0c */ /* 0x004fda0003f66270 */
        /* <DEDUP_REMOVED lines=32> */
[----:B------:R-:W2:Y:S04]  /*3400*/  LDL R21, [R1+0x64] ;  /* 0x0000640001157983 */ /* 0x000ea80000100800 */
[----:B------:R-:W3:Y:S01]  /*3410*/  LDL R27, [R1+0x68] ;  /* 0x00006800011b7983 */ /* 0x000ee20000100800 */
[----:B------:R-:W-:Y:S01]  /*3420*/  IMAD R0, R13, c[0x0][0x280], RZ ;  /* 0x0000a0000d007a24 */ /* 0x000fe200078e02ff */
[----:B------:R-:W-:Y:S01]  /*3430*/  ISETP.GE.AND P1, PT, R137, c[0x0][0x27c], PT ;  /* 0x00009f0089007a0c */ /* 0x000fe20003f26270 */
[----:B------:R-:W-:Y:S01]  /*3440*/  IMAD R6, R12, c[0x0][0x268], RZ ;  /* 0x00009a000c067a24 */ /* 0x000fe200078e02ff */
[----:B------:R-:W-:Y:S01]  /*3450*/  ISETP.GE.AND P3, PT, R136, c[0x0][0x27c], PT ;  /* 0x00009f0088007a0c */ /* 0x000fe20003f66270 */
[----:B------:R-:W-:Y:S01]  /*3460*/  IMAD R3, R13, c[0x0][0x290], RZ ;  /* 0x0000a4000d037a24 */ /* 0x000fe200078e02ff */
[----:B------:R-:W-:Y:S01]  /*3470*/  MOV R143, c[0x0][0x27c] ;  /* 0x00009f00008f7a02 */ /* 0x000fe20000000f00 */
[C---:B------:R-:W-:Y:S01]  /*3480*/  IMAD R0, R138.reuse, c[0x0][0x284], R0 ;  /* 0x0000a1008a007a24 */ /* 0x040fe200078e0200 */
[----:B------:R-:W-:Y:S01]  /*3490*/  LOP3.LUT R209, R209, 0xffffffef, RZ, 0xc0, !PT ;  /* 0xffffffefd1d17812 */ /* 0x000fe200078ec0ff */
[----:B------:R-:W-:Y:S01]  /*34a0*/  IMAD.WIDE.U32 R12, R138, c[0x0][0x280], R110 ;  /* 0x0000a0008a0c7a25 */ /* 0x000fe200078e006e */
[----:B------:R-:W-:Y:S01]  /*34b0*/  ISETP.GE.AND P0, PT, R143, 0x1, PT ;  /* 0x000000018f00780c */ /* 0x000fe20003f06270 */
[----:B------:R-:W-:Y:S01]  /*34c0*/  ULDC.U8 UR5, c[0x0][0x298] ;  /* 0x0000a60000057ab9 */ /* 0x000fe20000000000 */
[----:B------:R-:W-:Y:S01]  /*34d0*/  LOP3.LUT R209, R209, 0xfffffff7, RZ, 0xc0, !PT ;  /* 0xfffffff7d1d17812 */ /* 0x000fe200078ec0ff */
[----:B------:R-:W-:Y:S01]  /*34e0*/  IMAD.WIDE.U32 R4, R26, c[0x0][0x260], R250 ;  /* 0x000098001a047a25 */ /* 0x000fe200078e00fa */
[----:B------:R-:W-:-:S03]  /*34f0*/  IADD3 R13, R0, R13, RZ ;  /* 0x0000000d000d7210 */ /* 0x000fc60007ffe0ff */
[----:B------:R-:W-:-:S04]  /*3500*/  IMAD.WIDE.U32 R10, R138, c[0x0][0x280], R164 ;  /* 0x0000a0008a0a7a25 */ /* 0x000fc800078e00a4 */
[----:B------:R-:W-:Y:S02]  /*3510*/  IMAD.IADD R123, R14, 0x1, R17 ;  /* 0x000000010e7b7824 */ /* 0x000fe400078e0211 */
[----:B------:R-:W-:Y:S02]  /*3520*/  IMAD R5, R26, c[0x0][0x264], R5 ;  /* 0x000099001a057a24 */ /* 0x000fe400078e0205 */
[----:B------:R-:W-:Y:S01]  /*3530*/  IMAD.IADD R17, R11, 0x1, R0 ;  /* 0x000000010b117824 */ /* 0x000fe200078e0200 */
[----:B------:R-:W-:Y:S01]  /*3540*/  SEL R0, RZ, c[0x0][0x27c], !P2 ;  /* 0x00009f00ff007a07 */ /* 0x000fe20005000000 */
[C---:B------:R-:W-:Y:S01]  /*3550*/  IMAD R25, R16.reuse, c[0x0][0x26c], R6 ;  /* 0x00009b0010197a24 */ /* 0x040fe200078e0206 */
[----:B------:R-:W-:Y:S01]  /*3560*/  SEL R6, RZ, c[0x0][0x27c], !P3 ;  /* 0x00009f00ff067a07 */ /* 0x000fe20005800000 */
[----:B------:R-:W-:Y:S01]  /*3570*/  IMAD.WIDE.U32 R82, R16, c[0x0][0x268], R4 ;  /* 0x00009a0010527a25 */ /* 0x000fe200078e0004 */
[----:B------:R-:W-:Y:S02]  /*3580*/  MOV R16, R10 ;  /* 0x0000000a00107202 */ /* 0x000fe40000000f00 */
[----:B------:R-:W-:Y:S01]  /*3590*/  SEL R10, RZ, c[0x0][0x27c], !P1 ;  /* 0x00009f00ff0a7a07 */ /* 0x000fe20004800000 */
[----:B------:R-:W-:-:S02]  /*35a0*/  IMAD R3, R138, c[0x0][0x294], R3 ;  /* 0x0000a5008a037a24 */ /* 0x000fc400078e0203 */
[----:B------:R-:W-:-:S04]  /*35b0*/  IMAD.WIDE.U32 R4, R138, c[0x0][0x290], R110 ;  /* 0x0000a4008a047a25 */ /* 0x000fc800078e006e */
[----:B------:R-:W-:Y:S01]  /*35c0*/  IMAD.WIDE.U32 R14, R138, c[0x0][0x290], R164 ;  /* 0x0000a4008a0e7a25 */ /* 0x000fe200078e00a4 */
[----:B------:R-:W-:-:S03]  /*35d0*/  IADD3 R11, R3, R5, RZ ;  /* 0x00000005030b7210 */ /* 0x000fc60007ffe0ff */
[----:B------:R-:W-:Y:S02]  /*35e0*/  IMAD.IADD R0, R110, 0x1, R0 ;  /* 0x000000016e007824 */ /* 0x000fe400078e0200 */
[----:B------:R-:W-:Y:S02]  /*35f0*/  IMAD.IADD R15, R15, 0x1, R3 ;  /* 0x000000010f0f7824 */ /* 0x000fe400078e0203 */
[----:B------:R-:W-:Y:S01]  /*3600*/  IMAD.IADD R3, R137, 0x1, R10 ;  /* 0x0000000189037824 */ /* 0x000fe200078e020a */
[----:B------:R-:W-:Y:S01]  /*3610*/  SHF.R.S32.HI R5, RZ, 0x1f, R0 ;  /* 0x0000001fff057819 */ /* 0x000fe20000011400 */
[----:B------:R-:W-:Y:S01]  /*3620*/  IMAD.IADD R6, R136, 0x1, R6 ;  /* 0x0000000188067824 */ /* 0x000fe200078e0206 */
[----:B------:R-:W-:Y:S01]  /*3630*/  MOV R10, R4 ;  /* 0x00000004000a7202 */ /* 0x000fe20000000f00 */
[----:B------:R-:W-:Y:S01]  /*3640*/  IMAD.MOV.U32 R144, RZ, RZ, c[0x0][0x2b8] ;  /* 0x0000ae00ff907624 */ /* 0x000fe200078e00ff */
[----:B------:R-:W-:Y:S01]  /*3650*/  LEA.HI R4, R5, R0, RZ, 0x5 ;  /* 0x0000000005047211 */ /* 0x000fe200078f28ff */
[----:B------:R-:W-:Y:S01]  /*3660*/  IMAD.WIDE.U32 R106, R8, c[0x0][0x2b0], RZ ;  /* 0x0000ac00086a7a25 */ /* 0x000fe200078e00ff */
[----:B------:R-:W-:-:S02]  /*3670*/  SHF.R.S32.HI R18, RZ, 0x1f, R3 ;  /* 0x0000001fff127819 */ /* 0x000fc40000011403 */
[----:B------:R-:W-:Y:S01]  /*3680*/  LEA.HI R5, R5, R0, RZ, 0x3 ;  /* 0x0000000005057211 */ /* 0x000fe200078f18ff */
[C---:B------:R-:W-:Y:S01]  /*3690*/  IMAD R133, R126.reuse, c[0x0][0x284], RZ ;  /* 0x0000a1007e857a24 */ /* 0x040fe200078e02ff */
[----:B------:R-:W-:Y:S01]  /*36a0*/  SHF.R.S32.HI R0, RZ, 0x1f, R6 ;  /* 0x0000001fff007819 */ /* 0x000fe20000011406 */
[C---:B------:R-:W-:Y:S01]  /*36b0*/  IMAD R134, R126.reuse, c[0x0][0x294], RZ ;  /* 0x0000a5007e867a24 */ /* 0x040fe200078e02ff */
[----:B------:R-:W-:Y:S01]  /*36c0*/  SHF.R.S32.HI R20, RZ, 0x5, R4 ;  /* 0x00000005ff147819 */ /* 0x000fe20000011404 */
[----:B------:R-:W-:Y:S01]  /*36d0*/  IMAD.WIDE.U32 R128, R126, c[0x0][0x280], RZ ;  /* 0x0000a0007e807a25 */ /* 0x000fe200078e00ff */
[CC--:B------:R-:W-:Y:S02]  /*36e0*/  LEA.HI R4, R18.reuse, R3.reuse, RZ, 0x3 ;  /* 0x0000000312047211 */ /* 0x0c0fe400078f18ff */
[----:B------:R-:W-:Y:S01]  /*36f0*/  LEA.HI R18, R18, R3, RZ, 0x5 ;  /* 0x0000000312127211 */ /* 0x000fe200078f28ff */
[----:B------:R-:W-:Y:S01]  /*3700*/  IMAD R23, R20, 0x600, R7 ;  /* 0x0000060014177824 */ /* 0x000fe200078e0207 */
[CC--:B------:R-:W-:Y:S01]  /*3710*/  LEA.HI R3, R0.reuse, R6.reuse, RZ, 0x3 ;  /* 0x0000000600037211 */ /* 0x0c0fe200078f18ff */
[----:B------:R-:W-:Y:S01]  /*3720*/  IMAD.WIDE.U32 R100, R125, c[0x0][0x280], R16 ;  /* 0x0000a0007d647a25 */ /* 0x000fe200078e0010 */
[----:B------:R-:W-:-:S02]  /*3730*/  LEA.HI R0, R0, R6, RZ, 0x5 ;  /* 0x0000000600007211 */ /* 0x000fc400078f28ff */
[----:B------:R-:W-:Y:S01]  /*3740*/  SHF.R.S32.HI R18, RZ, 0x5, R18 ;  /* 0x00000005ff127819 */ /* 0x000fe20000011412 */
[----:B------:R-:W-:Y:S01]  /*3750*/  IMAD.WIDE.U32 R98, R125, c[0x0][0x290], R14 ;  /* 0x0000a4007d627a25 */ /* 0x000fe200078e000e */
[----:B------:R-:W-:Y:S02]  /*3760*/  SHF.R.S32.HI R0, RZ, 0x5, R0 ;  /* 0x00000005ff007819 */ /* 0x000fe40000011400 */
[----:B------:R-:W-:Y:S01]  /*3770*/  ISETP.NE.AND P4, PT, R144, 0x1, PT ;  /* 0x000000019000780c */ /* 0x000fe20003f85270 */
[----:B------:R-:W-:Y:S01]  /*3780*/  IMAD.WIDE.U32 R126, R126, c[0x0][0x290], RZ ;  /* 0x0000a4007e7e7a25 */ /* 0x000fe200078e00ff */
[----:B------:R-:W-:Y:S02]  /*3790*/  LOP3.LUT R86, R5, 0xfffffff8, RZ, 0xc0, !PT ;  /* 0xfffffff805567812 */ /* 0x000fe400078ec0ff */
[----:B------:R-:W-:Y:S01]  /*37a0*/  LOP3.LUT R85, R4, 0xfffffff8, RZ, 0xc0, !PT ;  /* 0xfffffff804557812 */ /* 0x000fe200078ec0ff */
[----:B------:R-:W-:Y:S01]  /*37b0*/  IMAD.WIDE.U32 R104, R26, c[0x0][0x1e8], RZ ;  /* 0x00007a001a687a25 */ /* 0x000fe200078e00ff */
[----:B------:R-:W-:-:S02]  /*37c0*/  LOP3.LUT R84, R3, 0xfffffff8, RZ, 0xc0, !PT ;  /* 0xfffffff803547812 */ /* 0x000fc400078ec0ff */
[----:B------:R-:W-:Y:S01]  /*37d0*/  IADD3 R133, R129, R133, RZ ;  /* 0x0000008581857210 */ /* 0x000fe20007ffe0ff */
[----:B------:R-:W-:Y:S01]  /*37e0*/  IMAD.WIDE.U32 R102, R26, c[0x0][0x210], RZ ;  /* 0x000084001a667a25 */ /* 0x000fe200078e00ff */
[----:B------:R-:W-:Y:S02]  /*37f0*/  SHF.R.S32.HI R63, RZ, 0x3, R5 ;  /* 0x00000003ff3f7819 */ /* 0x000fe40000011405 */
[----:B------:R-:W-:Y:S01]  /*3800*/  SHF.R.S32.HI R62, RZ, 0x3, R4 ;  /* 0x00000003ff3e7819 */ /* 0x000fe20000011404 */
[----:B------:R-:W-:Y:S01]  /*3810*/  IMAD.WIDE.U32 R96, R125, c[0x0][0x280], R12 ;  /* 0x0000a0007d607a25 */ /* 0x000fe200078e000c */
[----:B------:R-:W-:Y:S02]  /*3820*/  @P4 LOP3.LUT R209, R209, 0x8, RZ, 0xfc, !PT ;  /* 0x00000008d1d14812 */ /* 0x000fe400078efcff */
[----:B------:R-:W-:Y:S01]  /*3830*/  SHF.R.S32.HI R61, RZ, 0x3, R3 ;  /* 0x00000003ff3d7819 */ /* 0x000fe20000011403 */
[----:B------:R-:W-:Y:S01]  /*3840*/  IMAD.WIDE.U32 R94, R125, c[0x0][0x290], R10 ;  /* 0x0000a4007d5e7a25 */ /* 0x000fe200078e000a */
[----:B------:R-:W-:-:S02]  /*3850*/  SHF.R.S32.HI R116, RZ, 0x1f, R86 ;  /* 0x0000001fff747819 */ /* 0x000fc40000011456 */
[----:B------:R-:W-:Y:S01]  /*3860*/  SHF.R.S32.HI R115, RZ, 0x1f, R85 ;  /* 0x0000001fff737819 */ /* 0x000fe20000011455 */
[----:B------:R-:W-:Y:S01]  /*3870*/  IMAD.IADD R134, R127, 0x1, R134 ;  /* 0x000000017f867824 */ /* 0x000fe200078e0286 */
[----:B------:R-:W-:Y:S01]  /*3880*/  SHF.R.S32.HI R114, RZ, 0x1f, R84 ;  /* 0x0000001fff727819 */ /* 0x000fe20000011454 */
[C---:B------:R-:W-:Y:S01]  /*3890*/  IMAD R122, R26.reuse, c[0x0][0x1ec], R105 ;  /* 0x00007b001a7a7a24 */ /* 0x040fe200078e0269 */
[----:B------:R-:W-:Y:S01]  /*38a0*/  @P0 LOP3.LUT R209, R209, 0x10, RZ, 0xfc, !PT ;  /* 0x00000010d1d10812 */ /* 0x000fe200078efcff */
[----:B------:R-:W-:Y:S02]  /*38b0*/  IMAD R121, R26, c[0x0][0x214], R103 ;  /* 0x000085001a797a24 */ /* 0x000fe400078e0267 */
[----:B------:R-:W-:Y:S01]  /*38c0*/  IMAD.IADD R81, R83, 0x1, R25 ;  /* 0x0000000153517824 */ /* 0x000fe200078e0219 */
[C---:B--2---:R-:W-:Y:S02]  /*38d0*/  LOP3.LUT R19, R21.reuse, 0x18, R5, 0xf8, !PT ;  /* 0x0000001815137812 */ /* 0x044fe400078ef805 */
[----:B------:R-:W-:-:S02]  /*38e0*/  LOP3.LUT R6, R21, 0x18, R4, 0xf8, !PT ;  /* 0x0000001815067812 */ /* 0x000fc400078ef804 */
[-C--:B---3--:R-:W-:Y:S02]  /*38f0*/  LOP3.LUT R22, R19, R27.reuse, RZ, 0x3c, !PT ;  /* 0x0000001b13167212 */ /* 0x088fe400078e3cff */
[----:B------:R-:W-:Y:S01]  /*3900*/  LOP3.LUT R19, R21, 0x18, R3, 0xf8, !PT ;  /* 0x0000001815137812 */ /* 0x000fe200078ef803 */
[--C-:B------:R-:W-:Y:S01]  /*3910*/  IMAD R21, R18, 0x600, R7.reuse ;  /* 0x0000060012157824 */ /* 0x100fe200078e0207 */
[-C--:B------:R-:W-:Y:S01]  /*3920*/  LOP3.LUT R20, R6, R27.reuse, RZ, 0x3c, !PT ;  /* 0x0000001b06147212 */ /* 0x080fe200078e3cff */
[----:B------:R-:W-:Y:S01]  /*3930*/  IMAD R18, R0, 0x600, R7 ;  /* 0x0000060000127824 */ /* 0x000fe200078e0207 */
[----:B------:R-:W-:Y:S01]  /*3940*/  LOP3.LUT R6, R19, R27, RZ, 0x3c, !PT ;  /* 0x0000001b13067212 */ /* 0x000fe200078e3cff */
[----:B------:R-:W-:Y:S01]  /*3950*/  IMAD R0, R9, c[0x0][0x2b0], RZ ;  /* 0x0000ac0009007a24 */ /* 0x000fe200078e02ff */
[----:B------:R-:W-:Y:S01]  /*3960*/  IADD3 R22, R23, R22, RZ ;  /* 0x0000001617167210 */ /* 0x000fe20007ffe0ff */
[----:B------:R-:W-:Y:S01]  /*3970*/  IMAD R9, R24, c[0x0][0x290], RZ ;  /* 0x0000a40018097a24 */ /* 0x000fe200078e02ff */
[----:B------:R-:W-:Y:S01]  /*3980*/  IADD3 R19, R18, R6, RZ ;  /* 0x0000000612137210 */ /* 0x000fe20007ffe0ff */
[----:B------:R-:W-:Y:S01]  /*3990*/  IMAD R6, R24, c[0x0][0x280], RZ ;  /* 0x0000a00018067a24 */ /* 0x000fe200078e02ff */
[----:B------:R-:W-:Y:S01]  /*39a0*/  SHF.L.U32 R112, R22, 0x1, RZ ;  /* 0x0000000116707819 */ /* 0x000fe200000006ff */
[----:B------:R-:W-:Y:S01]  /*39b0*/  IMAD R18, R8, c[0x0][0x2b4], R0 ;  /* 0x0000ad0008127a24 */ /* 0x000fe200078e0200 */
[----:B------:R-:W-:Y:S01]  /*39c0*/  SHF.L.U32 R108, R19, 0x1, RZ ;  /* 0x00000001136c7819 */ /* 0x000fe200000006ff */
[----:B------:R-:W-:-:S02]  /*39d0*/  IMAD R8, R125, c[0x0][0x284], R6 ;  /* 0x0000a1007d087a24 */ /* 0x000fc400078e0206 */
[----:B------:R-:W-:Y:S01]  /*39e0*/  IMAD R6, R125, c[0x0][0x294], R9 ;  /* 0x0000a5007d067a24 */ /* 0x000fe200078e0209 */
[----:B------:R-:W-:Y:S01]  /*39f0*/  IADD3 R120, R107, R18, RZ ;  /* 0x000000126b787210 */ /* 0x000fe20007ffe0ff */
[----:B------:R-:W-:Y:S01]  /*3a00*/  IMAD.IADD R20, R21, 0x1, R20 ;  /* 0x0000000115147824 */ /* 0x000fe200078e0214 */
[----:B------:R-:W-:Y:S01]  /*3a10*/  IADD3 R119, R101, R8, RZ ;  /* 0x0000000865777210 */ /* 0x000fe20007ffe0ff */
[----:B------:R-:W-:Y:S01]  /*3a20*/  IMAD R0, R170, 0x40, R138 ;  /* 0x00000040aa007824 */ /* 0x000fe200078e028a */
[----:B------:R-:W-:Y:S01]  /*3a30*/  IADD3 R118, R99, R6, RZ ;  /* 0x0000000663767210 */ /* 0x000fe20007ffe0ff */
[----:B------:R-:W-:Y:S02]  /*3a40*/  IMAD.IADD R117, R8, 0x1, R97 ;  /* 0x0000000108757824 */ /* 0x000fe400078e0261 */
[----:B------:R-:W-:Y:S02]  /*3a50*/  IMAD.IADD R113, R6, 0x1, R95 ;  /* 0x0000000106717824 */ /* 0x000fe400078e025f */
[----:B------:R-:W-:Y:S01]  /*3a60*/  IMAD.SHL.U32 R109, R20, 0x2, RZ ;  /* 0x00000002146d7824 */ /* 0x000fe200078e00ff */
[----:B------:R-:W-:Y:S06]  /*3a70*/  BAR.SYNC.DEFER_BLOCKING 0x0 ;  /* 0x0000000000007b1d */ /* 0x000fec0000010000 */
.L_x_2725:
        /* <DEDUP_REMOVED lines=107> */
.L_x_2703:
[----:B------:R-:W-:Y:S05]  /*4130*/  BSYNC B0 ;  /* 0x0000000000007941 */ /* 0x000fea0003800000 */
.L_x_2702:
        /* <DEDUP_REMOVED lines=94> */
.L_x_2706:
[----:B------:R-:W-:Y:S05]  /*4720*/  BSYNC B0 ;  /* 0x0000000000007941 */ /* 0x000fea0003800000 */
.L_x_2705:
        /* <DEDUP_REMOVED lines=61> */
.L_x_2708:
[----:B------:R-:W-:Y:S05]  /*4b00*/  BSYNC B0 ;  /* 0x0000000000007941 */ /* 0x000fea0003800000 */
.L_x_2707:
        /* <DEDUP_REMOVED lines=64> */
.L_x_2710:
[----:B------:R-:W-:Y:S05]  /*4f10*/  BSYNC B0 ;  /* 0x0000000000007941 */ /* 0x000fea0003800000 */
.L_x_2709:
        /* <DEDUP_REMOVED lines=61> */
.L_x_2712:
[----:B------:R-:W-:Y:S05]  /*52f0*/  BSYNC B0 ;  /* 0x0000000000007941 */ /* 0x000fea0003800000 */
.L_x_2711:
        /* <DEDUP_REMOVED lines=61> */
.L_x_2714:
[----:B------:R-:W-:Y:S05]  /*56d0*/  BSYNC B0 ;  /* 0x0000000000007941 */ /* 0x000fea0003800000 */
.L_x_2713:
        /* <DEDUP_REMOVED lines=61> */
.L_x_2701:
        /* <DEDUP_REMOVED lines=47> */
.L_x_2716:
[----:B------:R-:W-:Y:S05]  /*5da0*/  BSYNC B0 ;  /* 0x0000000000007941 */ /* 0x000fea0003800000 */
.L_x_2715:
        /* <DEDUP_REMOVED lines=159> */
.L_x_2718:
[----:B------:R-:W-:Y:S05]  /*67a0*/  BSYNC B0 ;  /* 0x0000000000007941 */ /* 0x000fea0003800000 */
.L_x_2717:
        /* <DEDUP_REMOVED lines=122> */
.L_x_2720:
[----:B------:R-:W-:Y:S05]  /*6f50*/  BSYNC B0 ;  /* 0x0000000000007941 */ /* 0x000fea0003800000 */
.L_x_2719:
        /* <DEDUP_REMOVED lines=125> */
.L_x_2700:
        /* <DEDUP_REMOVED lines=51> */
.L_x_2704:
[----:B------:R-:W-:Y:S05]  /*7a60*/  BSYNC B1 ;  /* 0x0000000000017941 */ /* 0x000fea0003800000 */
.L_x_2699:
[----:B-12--5:R-:W-:Y:S01]  /*7a70*/  IMAD.WIDE R8, R33, 0x30, R88 ;  /* 0x0000003021087825 */ /* 0x026fe200078e0258 */
        /* <DEDUP_REMOVED lines=20> */
[----:B---3--:R-:W-:Y:S02]  /*7bc0*/  @P4 IMAD.MOV.U32 R4, RZ, RZ, R82 ;  /* 0x000000ffff044224 */ /* 0x008fe400078e0052 */
        /* <DEDUP_REMOVED lines=31> */
[----:B------:R-:W-:Y:S01]  /*7dc0*/  LOP3.LUT P4, RZ, R209, 0x4, RZ, 0xc0, !PT ;  /* 0x00000004d1ff7812 */ /* 0x000fe2000788c0ff */
[----:B-1----:R-:W-:Y:S11]  /*7dd0*/  @P0 IMAD.SHL.U32 R3, R24, 0x2, RZ ;  /* 0x0000000218030824 */ /* 0x002ff600078e00ff */
[----:B------:R-:W-:Y:S01]  /*7de0*/  @!UPT UIADD3 URZ, URZ, URZ, URZ ;  /* 0x0000003f3f3ff290 */ /* 0x000fe2000fffe03f */
        /* <DEDUP_REMOVED lines=11> */
[C---:B------:R-:W-:Y:S03]  /*7ea0*/  ISETP.GE.AND P0, PT, R110.reuse, c[0x0][0x1d4], PT ;  /* 0x000075006e007a0c */ /* 0x040fe60003f06270 */
[----:B----4-:R-:W4:Y:S04]  /*7eb0*/  LDL R19, [R1+0x74] ;  /* 0x0000740001137983 */ /* 0x010f280000100800 */
        /* <DEDUP_REMOVED lines=10> */
[C---:B-----5:R-:W-:Y:S11]  /*7f60*/  ISETP.GE.AND P5, PT, R18.reuse, c[0x0][0x1d4], PT ;  /* 0x0000750012007a0c */ /* 0x060ff60003fa6270 */
[----:B------:R-:W-:Y:S02]  /*7f70*/  @!UPT UIADD3 URZ, URZ, URZ, URZ ;  /* 0x0000003f3f3ff290 */ /* 0x000fe4000fffe03f */
[CC--:B------:R-:W-:Y:S04]  /*7f80*/  @!P5 LEA R12, P4, R18.reuse, R4.reuse, 0x1 ;  /* 0x00000004120cd211 */ /* 0x0c0fe800078808ff */
[-C--:B----4-:R-:W-:Y:S02]  /*7f90*/  @!P5 LEA.HI.X R13, R18, R5.reuse, R19, 0x1, P4 ;  /* 0x00000005120dd211 */ /* 0x090fe400020f0c13 */
[C---:B---3--:R-:W-:Y:S11]  /*7fa0*/  ISETP.GE.AND P4, PT, R16.reuse, c[0x0][0x1d4], PT ;  /* 0x0000750010007a0c */ /* 0x048ff60003f86270 */
[----:B------:R-:W-:Y:S02]  /*7fb0*/  @!UPT UIADD3 URZ, URZ, URZ, URZ ;  /* 0x0000003f3f3ff290 */ /* 0x000fe4000fffe03f */
[CC--:B-1----:R-:W-:Y:S04]  /*7fc0*/  @!P4 LEA R10, P6, R16.reuse, R4.reuse, 0x1 ;  /* 0x00000004100ac211 */ /* 0x0c2fe800078c08ff */
[-C--:B--2---:R-:W-:Y:S02]  /*7fd0*/  @!P4 LEA.HI.X R11, R16, R5.reuse, R17, 0x1, P6 ;  /* 0x00000005100bc211 */ /* 0x084fe400030f0c11 */
        /* <DEDUP_REMOVED lines=23> */
.L_x_2722:
[----:B------:R-:W-:Y:S05]  /*8150*/  BSYNC B0 ;  /* 0x0000000000007941 */ /* 0x000fea0003800000 */
.L_x_2721:
        /* <DEDUP_REMOVED lines=43> */
.L_x_2724:
[----:B------:R-:W-:Y:S05]  /*8410*/  BSYNC B0 ;  /* 0x0000000000007941 */ /* 0x000fea0003800000 */
.L_x_2723:
[----:B------:R-:W0:Y:S01]  /*8420*/  LDGDEPBAR ;  /* 0x00000000000079af */ /* 0x000e220000000000 */
[----:B------:R-:W-:Y:S01]  /*8430*/  IADD3 R33, R33, -0x1, RZ ;  /* 0xffffffff21217810 */ /* 0x000fe20007ffe0ff */
[----:B------:R-:W-:-:S05]  /*8440*/  @P5 BRA `(.L_x_2725) ;  /* 0xffffb63000005947 */ /* 0x000fca000383ffff */
[----:B------:R-:W-:Y:S01]  /*8450*/  WARPSYNC 0xffffffff ;  /* 0xffffffff00007948 */ /* 0x000fe20003800000 */
[----:B------:R-:W-:Y:S06]  /*8460*/  BAR.SYNC.DEFER_BLOCKING 0x0 ;  /* 0x0000000000007b1d */ /* 0x000fec0000010000 */
.L_x_2698:
[----:B----4-:R-:W4:Y:S01]  /*8470*/  LDL R14, [R1+0x54] ;  /* 0x00005400010e7983 */ /* 0x010f220000100800 */
[----:B------:R-:W-:-:S05]  /*8480*/  IMAD.MOV.U32 R0, RZ, RZ, c[0x0][0x2c4] ;  /* 0x0000b100ff007624 */ /* 0x000fca00078e00ff */
[----:B------:R-:W-:Y:S01]  /*8490*/  ISETP.NE.AND P3, PT, R0, 0x1, PT ;  /* 0x000000010000780c */ /* 0x000fe20003f65270 */
[----:B-12---:R-:W-:-:S05]  /*84a0*/  IMAD.MOV.U32 R4, RZ, RZ, c[0x0][0x32c] ;  /* 0x0000cb00ff047624 */ /* 0x006fca00078e00ff */
[----:B------:R-:W-:Y:S02]  /*84b0*/  ISETP.GE.AND P1, PT, R4, 0x1, PT ;  /* 0x000000010400780c */ /* 0x000fe40003f26270 */
[----:B------:R-:W-:Y:S02]  /*84c0*/  IADD3 R2, R249, 0x1, -R248 ;  /* 0x00000001f9027810 */ /* 0x000fe40007ffe8f8 */
[----:B----4-:R-:W-:-:S05]  /*84d0*/  IADD3 R0, R14, 0x7f, RZ ;  /* 0x0000007f0e007810 */ /* 0x010fca0007ffe0ff */
        /* <DEDUP_REMOVED lines=16> */
.L_x_2728:
[----:B------:R-:W-:-:S13]  /*85e0*/  ISETP.NE.AND P0, PT, R4, 0x1, PT ;  /* 0x000000010400780c */ /* 0x000fda0003f05270 */
[----:B------:R-:W-:-:S05]  /*85f0*/  @P0 IMAD.HI.U32 R0, R2, c[0x0][0x330], RZ ;  /* 0x0000cc0002000a27 */ /* 0x000fca00078e00ff */
[----:B------:R-:W-:Y:S02]  /*8600*/  @P0 SHF.R.U32.HI R2, RZ, c[0x0][0x334], R0 ;  /* 0x0000cd00ff020a19 */ /* 0x000fe40000011600 */
.L_x_2729:
[----:B------:R-:W-:Y:S05]  /*8610*/  BSYNC B0 ;  /* 0x0000000000007941 */ /* 0x000fea0003800000 */
.L_x_2727:
[----:B------:R-:W-:-:S05]  /*8620*/  IMAD R2, R2, R4, c[0x0][0x32c] ;  /* 0x0000cb0002027624 */ /* 0x000fca00078e0204 */
[----:B------:R-:W-:-:S04]  /*8630*/  IMNMX R3, R3, R2, PT ;  /* 0x0000000203037217 */ /* 0x000fc80003800200 */
.L_x_2726:
        /* <DEDUP_REMOVED lines=21> */
.L_x_2732:
[----:B------:R-:W-:-:S04]  /*8790*/  MOV R3, c[0x0][0x32c] ;  /* 0x0000cb0000037a02 */ /* 0x000fc80000000f00 */
[----:B------:R-:W-:-:S13]  /*87a0*/  ISETP.NE.AND P0, PT, R3, 0x1, PT ;  /* 0x000000010300780c */ /* 0x000fda0003f05270 */
[----:B------:R-:W-:-:S05]  /*87b0*/  @P0 IMAD.HI.U32 R3, R0, c[0x0][0x330], RZ ;  /* 0x0000cc0000030a27 */ /* 0x000fca00078e00ff */
[----:B------:R-:W-:Y:S02]  /*87c0*/  @P0 SHF.R.U32.HI R0, RZ, c[0x0][0x334], R3 ;  /* 0x0000cd00ff000a19 */ /* 0x000fe40000011603 */
.L_x_2733:
[----:B------:R-:W-:Y:S05]  /*87d0*/  BSYNC B0 ;  /* 0x0000000000007941 */ /* 0x000fea0003800000 */
.L_x_2731:
[----:B------:R-:W-:-:S05]  /*87e0*/  IMAD R0, R0, c[0x0][0x32c], RZ ;  /* 0x0000cb0000007a24 */ /* 0x000fca00078e02ff */
[----:B------:R-:W-:-:S05]  /*87f0*/  IMNMX R2, R2, R0, !PT ;  /* 0x0000000002027217 */ /* 0x000fca0007800200 */
.L_x_2730:
        /* <DEDUP_REMOVED lines=15> */
[----:B---3--:R-:W1:Y:S02]  /*88f0*/  F2I.FTZ.U32.TRUNC.NTZ R5, R0 ;  /* 0x0000000000057305 */ /* 0x008e64000021f000 */
        /* <DEDUP_REMOVED lines=21> */
.L_x_2735:
[----:B------:R-:W-:Y:S05]  /*8a50*/  BSYNC B0 ;  /* 0x0000000000007941 */ /* 0x000fea0003800000 */
.L_x_2734:
        /* <DEDUP_REMOVED lines=59> */
[----:B------:R-:W4:Y:S04]  /*8e10*/  LDL R4, [R1+0x24] ;  /* 0x0000240001047983 */ /* 0x000f280000100800 */
[----:B---3--:R-:W3:Y:S01]  /*8e20*/  LDL R5, [R1+0x88] ;  /* 0x0000880001057983 */ /* 0x008ee20000100800 */
[----:B------:R-:W-:-:S03]  /*8e30*/  ISETP.NE.U32.AND P0, PT, RZ, c[0x0][0x340], PT ;  /* 0x0000d000ff007a0c */ /* 0x000fc60003f05070 */
[----:B------:R-:W3:Y:S01]  /*8e40*/  LDL R10, [R1] ;  /* 0x00000000010a7983 */ /* 0x000ee20000100800 */
[----:B------:R-:W-:-:S03]  /*8e50*/  ISETP.NE.AND.EX P1, PT, RZ, c[0x0][0x344], PT, P0 ;  /* 0x0000d100ff007a0c */ /* 0x000fc60003f25300 */
[----:B------:R-:W3:Y:S10]  /*8e60*/  LDL R11, [R1+0x4] ;  /* 0x00000400010b7983 */ /* 0x000ef40000100800 */
        /* <DEDUP_REMOVED lines=8> */
[----:B----4-:R-:W-:Y:S02]  /*8ef0*/  IADD3 R4, R4, R14, RZ ;  /* 0x0000000e04047210 */ /* 0x010fe40007ffe0ff */
[----:B---3--:R-:W-:Y:S01]  /*8f00*/  LOP3.LUT R95, R5, 0xffff, RZ, 0xc0, !PT ;  /* 0x0000ffff055f7812 */ /* 0x008fe200078ec0ff */
        /* <DEDUP_REMOVED lines=22> */
[----:B------:R-:W-:Y:S02]  /*9070*/  ISETP.GE.AND P3, PT, R10, c[0x0][0x198], PT ;  /* 0x000066000a007a0c */ /* 0x000fe40003f66270 */
[----:B--2---:R-:W-:Y:S01]  /*9080*/  SHF.R.S32.HI R10, RZ, 0x1f, R15 ;  /* 0x0000001fff0a7819 */ /* 0x004fe2000001140f */
[----:B------:R-:W-:Y:S02]  /*9090*/  IMAD R0, R5, c[0x0][0x1a8], RZ ;  /* 0x00006a0005007a24 */ /* 0x000fe400078e02ff */
[----:B------:R-:W-:Y:S01]  /*90a0*/  IMAD.IADD R3, R3, 0x1, R6 ;  /* 0x0000000103037824 */ /* 0x000fe200078e0206 */
[----:B------:R-:W-:Y:S01]  /*90b0*/  LEA.HI R10, R10, R15, RZ, 0x2 ;  /* 0x0000000f0a0a7211 */ /* 0x000fe200078f10ff */
[----:B------:R-:W-:-:S02]  /*90c0*/  IMAD R0, R4, c[0x0][0x1ac], R0 ;  /* 0x00006b0004007a24 */ /* 0x000fc400078e0200 */
[----:B------:R-:W-:Y:S01]  /*90d0*/  IMAD.WIDE.U32 R2, R4, c[0x0][0x1a8], R2 ;  /* 0x00006a0004027a25 */ /* 0x000fe200078e0002 */
[----:B------:R-:W-:-:S04]  /*90e0*/  SHF.R.S32.HI R10, RZ, 0x2, R10 ;  /* 0x00000002ff0a7819 */ /* 0x000fc8000001140a */
[----:B------:R-:W-:Y:S02]  /*90f0*/  IADD3 R0, R3, R0, RZ ;  /* 0x0000000003007210 */ /* 0x000fe40007ffe0ff */
[----:B------:R-:W-:Y:S01]  /*9100*/  LEA R12, P0, R2, c[0x0][0x160], 0x1 ;  /* 0x00005800020c7a11 */ /* 0x000fe200078008ff */
[----:B------:R-:W-:Y:S01]  /*9110*/  IMAD.IADD R5, R10, 0x1, R14 ;  /* 0x000000010a057824 */ /* 0x000fe200078e020e */
[----:B------:R-:W-:Y:S02]  /*9120*/  ISETP.GE.AND P4, PT, R250, c[0x0][0x198], PT ;  /* 0x00006600fa007a0c */ /* 0x000fe40003f86270 */
[----:B------:R-:W-:Y:S02]  /*9130*/  ISETP.GE.AND P2, PT, R11, c[0x0][0x198], PT ;  /* 0x000066000b007a0c */ /* 0x000fe40003f46270 */
[----:B------:R-:W-:Y:S02]  /*9140*/  LEA.HI.X R6, R2, c[0x0][0x164], R0, 0x1, P0 ;  /* 0x0000590002067a11 */ /* 0x000fe400000f0c00 */
[----:B------:R-:W-:-:S02]  /*9150*/  IADD3 R126, R212, -0x1, RZ ;  /* 0xffffffffd47e7810 */ /* 0x000fc40007ffe0ff */
[----:B------:R-:W-:Y:S01]  /*9160*/  @!P1 MOV R13, R9 ;  /* 0x00000009000d9202 */ /* 0x000fe20000000f00 */
[----:B------:R-:W-:Y:S05]  /*9170*/  BRA.DIV ~URZ, `(.L_x_2737) ;  /* 0x0001c4327f007947 */ /* 0x000fea000b800000 */
[----:B------:R1:W2:Y:S02]  /*9180*/  SHFL.IDX PT, R4, R6, RZ, 0x1c1f ;  /* 0x001c1fff06047589 */ /* 0x0002a400000e0000 */
.L_x_2988:
[----:B------:R-:W-:Y:S05]  /*9190*/  BRA.DIV ~URZ, `(.L_x_2738) ;  /* 0x0001c4827f007947 */ /* 0x000fea000b800000 */
[----:B------:R3:W4:Y:S02]  /*91a0*/  SHFL.IDX PT, R0, R12, RZ, 0x1c1f ;  /* 0x001c1fff0c007589 */ /* 0x00072400000e0000 */
.L_x_2989:
[----:B------:R-:W-:Y:S01]  /*91b0*/  IMAD R34, R248, c[0x0][0x2c4], RZ ;  /* 0x0000b100f8227a24 */ /* 0x000fe200078e02ff */
[----:B------:R-:W-:Y:S04]  /*91c0*/  BSSY B0, `(.L_x_2739) ;  /* 0x0000015000007945 */ /* 0x000fe80003800000 */
[----:B------:R-:W-:-:S13]  /*91d0*/  ISETP.GE.AND P0, PT, R5, R34, PT ;  /* 0x000000220500720c */ /* 0x000fda0003f06270 */
[----:B------:R-:W-:Y:S05]  /*91e0*/  @P0 BRA `(.L_x_2740) ;  /* 0x0000012000000947 */ /* 0x000fea0003800000 */
[----:B---3--:R-:W3:Y:S04]  /*91f0*/  LDL R17, [R1] ;  /* 0x0000000001117983 */ /* 0x008ee80000100800 */
[----:B----4-:R-:W4:Y:S04]  /*9200*/  LDL R15, [R1+0x4] ;  /* 0x00000400010f7983 */ /* 0x010f280000100800 */
[----:B--2---:R-:W2:Y:S04]  /*9210*/  LDL R14, [R1+0x38] ;  /* 0x00003800010e7983 */ /* 0x004ea80000100800 */
[----:B------:R-:W2:Y:S04]  /*9220*/  LDL R18, [R1+0x90] ;  /* 0x0000900001127983 */ /* 0x000ea80000100800 */
[----:B------:R-:W2:Y:S01]  /*9230*/  LDL R16, [R1+0x7c] ;  /* 0x00007c0001107983 */ /* 0x000ea20000100800 */
[----:B------:R-:W-:-:S04]  /*9240*/  LEA R10, P0, R250, R0, 0x1 ;  /* 0x00000000fa0a7211 */ /* 0x000fc800078008ff */
[----:B------:R-:W-:Y:S02]  /*9250*/  LEA.HI.X R11, R250, R4, R251, 0x1, P0 ;  /* 0x00000004fa0b7211 */ /* 0x000fe400000f0cfb */
[-C--:B---3--:R-:W-:Y:S02]  /*9260*/  LEA R8, P1, R17, R0.reuse, 0x1 ;  /* 0x0000000011087211 */ /* 0x088fe400078208ff */
        /* <DEDUP_REMOVED lines=10> */
.L_x_2740:
[----:B------:R-:W-:Y:S05]  /*9310*/  BSYNC B0 ;  /* 0x0000000000007941 */ /* 0x000fea0003800000 */
.L_x_2739:
[----:B------:R-:W-:Y:S05]  /*9320*/  BRA.DIV ~URZ, `(.L_x_2741) ;  /* 0x0001c3627f007947 */ /* 0x000fea000b800000 */
[----:B--2---:R2:W1:Y:S04]  /*9330*/  SHFL.IDX PT, R4, R6, 0x1, 0x1c1f ;  /* 0x003c1f0006047f89 */ /* 0x00446800000e0000 */
[----:B----4-:R2:W4:Y:S02]  /*9340*/  SHFL.IDX PT, R0, R12, 0x1, 0x1c1f ;  /* 0x003c1f000c007f89 */ /* 0x01052400000e0000 */
.L_x_2990:
[----:B------:R-:W-:Y:S01]  /*9350*/  IADD3 R2, R5, 0x20, RZ ;  /* 0x0000002005027810 */ /* 0x000fe20007ffe0ff */
[----:B------:R-:W-:Y:S03]  /*9360*/  BSSY B0, `(.L_x_2742) ;  /* 0x0000015000007945 */ /* 0x000fe60003800000 */
[----:B------:R-:W-:-:S13]  /*9370*/  ISETP.GE.AND P0, PT, R2, R34, PT ;  /* 0x000000220200720c */ /* 0x000fda0003f06270 */
[----:B------:R-:W-:Y:S05]  /*9380*/  @P0 BRA `(.L_x_2743) ;  /* 0x0000012000000947 */ /* 0x000fea0003800000 */
[----:B--2---:R-:W2:Y:S04]  /*9390*/  LDL R17, [R1] ;  /* 0x0000000001117983 */ /* 0x004ea80000100800 */
[----:B---3--:R-:W3:Y:S04]  /*93a0*/  LDL R15, [R1+0x4] ;  /* 0x00000400010f7983 */ /* 0x008ee80000100800 */
[----:B----4-:R-:W4:Y:S04]  /*93b0*/  LDL R14, [R1+0x38] ;  /* 0x00003800010e7983 */ /* 0x010f280000100800 */
[----:B------:R-:W4:Y:S04]  /*93c0*/  LDL R18, [R1+0x90] ;  /* 0x0000900001127983 */ /* 0x000f280000100800 */
[----:B------:R-:W4:Y:S01]  /*93d0*/  LDL R16, [R1+0x7c] ;  /* 0x00007c0001107983 */ /* 0x000f220000100800 */
[----:B------:R-:W-:-:S04]  /*93e0*/  LEA R10, P0, R250, R0, 0x1 ;  /* 0x00000000fa0a7211 */ /* 0x000fc800078008ff */
[----:B-1----:R-:W-:Y:S02]  /*93f0*/  LEA.HI.X R11, R250, R4, R251, 0x1, P0 ;  /* 0x00000004fa0b7211 */ /* 0x002fe400000f0cfb */
[-C--:B--2---:R-:W-:Y:S02]  /*9400*/  LEA R8, P1, R17, R0.reuse, 0x1 ;  /* 0x0000000011087211 */ /* 0x084fe400078208ff */
        /* <DEDUP_REMOVED lines=10> */
.L_x_2743:
[----:B------:R-:W-:Y:S05]  /*94b0*/  BSYNC B0 ;  /* 0x0000000000007941 */ /* 0x000fea0003800000 */
.L_x_2742:
[----:B------:R-:W-:Y:S05]  /*94c0*/  BRA.DIV ~URZ, `(.L_x_2744) ;  /* 0x0001c2927f007947 */ /* 0x000fea000b800000 */
[----:B-1----:R1:W2:Y:S02]  /*94d0*/  SHFL.IDX PT, R4, R6, 0x2, 0x1c1f ;  /* 0x005c1f0006047f89 */ /* 0x0022a400000e0000 */
.L_x_2991:
[----:B------:R-:W-:Y:S05]  /*94e0*/  BRA.DIV ~URZ, `(.L_x_2745) ;  /* 0x0001c2e27f007947 */ /* 0x000fea000b800000 */
[----:B----4-:R4:W1:Y:S02]  /*94f0*/  SHFL.IDX PT, R0, R12, 0x2, 0x1c1f ;  /* 0x005c1f000c007f89 */ /* 0x01086400000e0000 */
.L_x_2992:
[----:B------:R-:W-:Y:S01]  /*9500*/  IADD3 R2, R5, 0x40, RZ ;  /* 0x0000004005027810 */ /* 0x000fe20007ffe0ff */
[----:B------:R-:W-:Y:S03]  /*9510*/  BSSY B0, `(.L_x_2746) ;  /* 0x0000015000007945 */ /* 0x000fe60003800000 */
[----:B------:R-:W-:-:S13]  /*9520*/  ISETP.GE.AND P0, PT, R2, R34, PT ;  /* 0x000000220200720c */ /* 0x000fda0003f06270 */
[----:B------:R-:W-:Y:S05]  /*9530*/  @P0 BRA `(.L_x_2747) ;  /* 0x0000012000000947 */ /* 0x000fea0003800000 */
[----:B---3--:R-:W3:Y:S04]  /*9540*/  LDL R17, [R1] ;  /* 0x0000000001117983 */ /* 0x008ee80000100800 */
[----:B----4-:R-:W4:Y:S04]  /*9550*/  LDL R15, [R1+0x4] ;  /* 0x00000400010f7983 */ /* 0x010f280000100800 */
[----:B--2---:R-:W2:Y:S04]  /*9560*/  LDL R14, [R1+0x38] ;  /* 0x00003800010e7983 */ /* 0x004ea80000100800 */
[----:B------:R-:W2:Y:S04]  /*9570*/  LDL R18, [R1+0x90] ;  /* 0x0000900001127983 */ /* 0x000ea80000100800 */
[----:B------:R-:W2:Y:S01]  /*9580*/  LDL R16, [R1+0x7c] ;  /* 0x00007c0001107983 */ /* 0x000ea20000100800 */
[----:B-1----:R-:W-:-:S04]  /*9590*/  LEA R10, P0, R250, R0, 0x1 ;  /* 0x00000000fa0a7211 */ /* 0x002fc800078008ff */
        /* <DEDUP_REMOVED lines=12> */
.L_x_2747:
[----:B------:R-:W-:Y:S05]  /*9660*/  BSYNC B0 ;  /* 0x0000000000007941 */ /* 0x000fea0003800000 */
.L_x_2746:
[----:B------:R-:W-:Y:S05]  /*9670*/  BRA.DIV ~URZ, `(.L_x_2748) ;  /* 0x0001c1c27f007947 */ /* 0x000fea000b800000 */
[----:B--2---:R2:W3:Y:S04]  /*9680*/  SHFL.IDX PT, R4, R6, 0x3, 0x1c1f ;  /* 0x007c1f0006047f89 */ /* 0x0044e800000e0000 */
[----:B-1----:R2:W1:Y:S02]  /*9690*/  SHFL.IDX PT, R0, R12, 0x3, 0x1c1f ;  /* 0x007c1f000c007f89 */ /* 0x00246400000e0000 */
.L_x_2993:
[----:B--2---:R-:W2:Y:S04]  /*96a0*/  LDL R114, [R1] ;  /* 0x0000000001727983 */ /* 0x004ea80000100800 */
[----:B----4-:R-:W4:Y:S04]  /*96b0*/  LDL R115, [R1+0x90] ;  /* 0x0000900001737983 */ /* 0x010f280000100800 */
[----:B---3--:R-:W3:Y:S04]  /*96c0*/  LDL R112, [R1+0x4] ;  /* 0x0000040001707983 */ /* 0x008ee80000100800 */
[----:B------:R-:W3:Y:S04]  /*96d0*/  LDL R117, [R1+0x38] ;  /* 0x0000380001757983 */ /* 0x000ee80000100800 */
[----:B------:R-:W3:Y:S01]  /*96e0*/  LDL R113, [R1+0x7c] ;  /* 0x00007c0001717983 */ /* 0x000ee20000100800 */
[----:B------:R-:W-:-:S04]  /*96f0*/  IADD3 R2, R5, 0x60, RZ ;  /* 0x0000006005027810 */ /* 0x000fc80007ffe0ff */
[----:B------:R-:W-:-:S13]  /*9700*/  ISETP.GE.AND P0, PT, R2, R34, PT ;  /* 0x000000220200720c */ /* 0x000fda0003f06270 */
[----:B-1----:R-:W-:-:S04]  /*9710*/  @!P0 LEA R10, P1, R250, R0, 0x1 ;  /* 0x00000000fa0a8211 */ /* 0x002fc800078208ff */
[----:B------:R-:W-:Y:S01]  /*9720*/  @!P0 LEA.HI.X R11, R250, R4, R251, 0x1, P1 ;  /* 0x00000004fa0b8211 */ /* 0x000fe200008f0cfb */
[----:B-----5:R-:W-:-:S05]  /*9730*/  IMAD.WIDE.U32 R16, R13, c[0x0][0x2b0], RZ ;  /* 0x0000ac000d107a25 */ /* 0x020fca00078e00ff */
[----:B------:R1:W-:Y:S01]  /*9740*/  STL.64 [R1+0x48], R16 ;  /* 0x0000481001007387 */ /* 0x0003e20000100a00 */
[----:B--2---:R-:W-:-:S04]  /*9750*/  @!P0 LEA R8, P1, R114, R0, 0x1 ;  /* 0x0000000072088211 */ /* 0x004fc800078208ff */
        /* <DEDUP_REMOVED lines=11> */
[----:B--2---:R-:W-:-:S05]  /*9810*/  SHF.R.S32.HI R0, RZ, 0x1f, R13 ;  /* 0x0000001fff007819 */ /* 0x004fca000001140d */
        /* <DEDUP_REMOVED lines=94> */
.L_x_2749:
        /* <DEDUP_REMOVED lines=123> */
.L_x_2753:
[----:B--2---:R-:W-:Y:S05]  /*a5b0*/  BSYNC B0 ;  /* 0x0000000000007941 */ /* 0x004fea0003800000 */
.L_x_2752:
        /* <DEDUP_REMOVED lines=118> */
.L_x_2755:
[----:B---34-:R-:W-:Y:S05]  /*ad20*/  BSYNC B0 ;  /* 0x0000000000007941 */ /* 0x018fea0003800000 */
.L_x_2754:
        /* <DEDUP_REMOVED lines=94> */
.L_x_2759:
[----:B------:R-:W-:Y:S05]  /*b310*/  BSYNC B0 ;  /* 0x0000000000007941 */ /* 0x000fea0003800000 */
.L_x_2758:
        /* <DEDUP_REMOVED lines=46> */
.L_x_2761:
[----:B------:R-:W-:Y:S05]  /*b600*/  BSYNC B0 ;  /* 0x0000000000007941 */ /* 0x000fea0003800000 */
.L_x_2760:
        /* <DEDUP_REMOVED lines=46> */
.L_x_2763:
[----:B------:R-:W-:Y:S05]  /*b8f0*/  BSYNC B0 ;  /* 0x0000000000007941 */ /* 0x000fea0003800000 */
.L_x_2762:
        /* <DEDUP_REMOVED lines=46> */
.L_x_2765:
[----:B------:R-:W-:Y:S05]  /*bbe0*/  BSYNC B0 ;  /* 0x0000000000007941 */ /* 0x000fea0003800000 */
.L_x_2764:
        /* <DEDUP_REMOVED lines=46> */
.L_x_2767:
[----:B------:R-:W-:Y:S05]  /*bed0*/  BSYNC B0 ;  /* 0x0000000000007941 */ /* 0x000fea0003800000 */
.L_x_2766:
        /* <DEDUP_REMOVED lines=45> */
.L_x_2757:
[----:B------:R-:W-:Y:S05]  /*c1b0*/  BSYNC B1 ;  /* 0x0000000000017941 */ /* 0x000fea0003800000 */
.L_x_2756:
        /* <DEDUP_REMOVED lines=49> */
.L_x_2770:
[----:B------:R-:W-:Y:S05]  /*c4d0*/  BSYNC B0 ;  /* 0x0000000000007941 */ /* 0x000fea0003800000 */
.L_x_2769:
        /* <DEDUP_REMOVED lines=46> */
.L_x_2772:
[----:B------:R-:W-:Y:S05]  /*c7c0*/  BSYNC B0 ;  /* 0x0000000000007941 */ /* 0x000fea0003800000 */
.L_x_2771:
        /* <DEDUP_REMOVED lines=46> */
.L_x_2774:
[----:B------:R-:W-:Y:S05]  /*cab0*/  BSYNC B0 ;  /* 0x0000000000007941 */ /* 0x000fea0003800000 */
.L_x_2773:
        /* <DEDUP_REMOVED lines=46> */
.L_x_2776:
[----:B------:R-:W-:Y:S05]  /*cda0*/  BSYNC B0 ;  /* 0x0000000000007941 */ /* 0x000fea0003800000 */
.L_x_2775:
        /* <DEDUP_REMOVED lines=46> */
.L_x_2778:
[----:B------:R-:W-:Y:S05]  /*d090*/  BSYNC B0 ;  /* 0x0000000000007941 */ /* 0x000fea0003800000 */
.L_x_2777:
        /* <DEDUP_REMOVED lines=46> */
.L_x_2751:
        /* <DEDUP_REMOVED lines=75> */
.L_x_2780:
[----:B--2---:R-:W-:Y:S05]  /*d830*/  BSYNC B0 ;  /* 0x0000000000007941 */ /* 0x004fea0003800000 */
.L_x_2779:
        /* <DEDUP_REMOVED lines=94> */
.L_x_2782:
[----:B--2---:R-:W-:Y:S05]  /*de20*/  BSYNC B0 ;  /* 0x0000000000007941 */ /* 0x004fea0003800000 */
.L_x_2781:
        /* <DEDUP_REMOVED lines=152> */
.L_x_2786:
[----:B------:R-:W-:Y:S05]  /*e7b0*/  BSYNC B0 ;  /* 0x0000000000007941 */ /* 0x000fea0003800000 */
.L_x_2785:
        /* <DEDUP_REMOVED lines=100> */
.L_x_2788:
[----:B------:R-:W-:Y:S05]  /*ee00*/  BSYNC B0 ;  /* 0x0000000000007941 */ /* 0x000fea0003800000 */
.L_x_2787:
        /* <DEDUP_REMOVED lines=99> */
.L_x_2784:
[----:B------:R-:W-:Y:S05]  /*f440*/  BSYNC B1 ;  /* 0x0000000000017941 */ /* 0x000fea0003800000 */
.L_x_2783:
        /* <DEDUP_REMOVED lines=105> */
.L_x_2790:
[----:B------:R-:W-:Y:S05]  /*fae0*/  BSYNC B0 ;  /* 0x0000000000007941 */ /* 0x000fea0003800000 */
.L_x_2789:
        /* <DEDUP_REMOVED lines=100> */
.L_x_2792:
[----:B------:R-:W-:Y:S05]  /*10130*/  BSYNC B0 ;  /* 0x0000000000007941 */ /* 0x000fea0003800000 */
.L_x_2791:
        /* <DEDUP_REMOVED lines=99> */
.L_x_2768:
[----:B------:R-:W-:Y:S05]  /*10770*/  BSYNC B2 ;  /* 0x0000000000027941 */ /* 0x000fea0003800000 */
.L_x_2750:
[----:B---3--:R-:W-:Y:S01]  /*10780*/  IMAD R0, R106, c[0x0][0x208], RZ ;  /* 0x000082006a007a24 */ /* 0x008fe200078e02ff */
[----:B------:R-:W-:-:S04]  /*10790*/  DEPBAR.LE SB0, 0x0 ;  /* 0x000080000000791a */ /* 0x000fc80000000000 */
[C---:B------:R-:W-:Y:S01]  /*107a0*/  IMAD.WIDE.U32 R2, R213.reuse, c[0x0][0x208], RZ ;  /* 0x00008200d5027a25 */ /* 0x040fe200078e00ff */
[----:B------:R-:W-:Y:S01]  /*107b0*/  BAR.SYNC.DEFER_BLOCKING 0x0 ;  /* 0x0000000000007b1d */ /* 0x000fe20000010000 */
[C---:B------:R-:W-:Y:S02]  /*107c0*/  ISETP.GE.AND P3, PT, R250.reuse, c[0x0][0x1d4], PT ;  /* 0x00007500fa007a0c */ /* 0x040fe40003f66270 */
[----:B------:R-:W-:Y:S01]  /*107d0*/  IMAD R0, R213, c[0x0][0x20c], R0 ;  /* 0x00008300d5007a24 */ /* 0x000fe200078e0200 */
[----:B------:R-:W-:Y:S01]  /*107e0*/  SHF.L.U64.HI R228, R250, 0x1, R251 ;  /* 0x00000001fae47819 */ /* 0x000fe200000102fb */
[----:B-12---:R-:W-:Y:S01]  /*107f0*/  IMAD.WIDE.U32 R8, R95, c[0x0][0x210], RZ ;  /* 0x000084005f087a25 */ /* 0x006fe200078e00ff */
[----:B------:R-:W-:Y:S01]  /*10800*/  SHF.L.U64.HI R230, R114, 0x1, R115 ;  /* 0x0000000172e67819 */ /* 0x000fe20000010273 */
[----:B------:R-:W1:Y:S01]  /*10810*/  S2R R27, SR_TID.X ;  /* 0x00000000001b7919 */ /* 0x000e620000002100 */
[C---:B------:R-:W-:Y:S01]  /*10820*/  SHF.L.U64.HI R226, R112.reuse, 0x1, R113 ;  /* 0x0000000170e27819 */ /* 0x040fe20000010271 */
[----:B------:R-:W-:Y:S01]  /*10830*/  IMAD.IADD R3, R3, 0x1, R0 ;  /* 0x0000000103037824 */ /* 0x000fe200078e0200 */
[----:B------:R-:W-:Y:S01]  /*10840*/  ISETP.GE.AND P2, PT, R112, c[0x0][0x1d4], PT ;  /* 0x0000750070007a0c */ /* 0x000fe20003f46270 */
[----:B------:R-:W-:Y:S01]  /*10850*/  IMAD R0, R107, c[0x0][0x218], RZ ;  /* 0x000086006b007a24 */ /* 0x000fe200078e02ff */
[----:B------:R-:W-:Y:S01]  /*10860*/  STL.64 [R1+0x30], R8 ;  /* 0x0000300801007387 */ /* 0x000fe20000100a00 */
[----:B------:R-:W-:Y:S01]  /*10870*/  IMAD.WIDE.U32 R2, R211, c[0x0][0x218], R2 ;  /* 0x00008600d3027a25 */ /* 0x000fe200078e0002 */
        /* <DEDUP_REMOVED lines=8> */
[----:B------:R-:W-:Y:S01]  /*10900*/  STL [R1+0x28], R5 ;  /* 0x0000280501007387 */ /* 0x000fe20000100800 */
[C---:B------:R-:W-:Y:S01]  /*10910*/  LEA R26, P0, R0.reuse, c[0x0][0x1f8], 0x1 ;  /* 0x00007e00001a7a11 */ /* 0x040fe200078008ff */
[----:B------:R-:W-:Y:S02]  /*10920*/  IMAD.SHL.U32 R210, R117, 0x2, RZ ;  /* 0x0000000275d27824 */ /* 0x000fe400078e00ff */
[----:B------:R-:W-:Y:S01]  /*10930*/  LDSM.16.M88.4 R16, [R198] ;  /* 0x00000000c610783b */ /* 0x000fe20000000200 */
[----:B------:R-:W-:Y:S01]  /*10940*/  LEA.HI.X R6, R0, c[0x0][0x1fc], R2, 0x1, P0 ;  /* 0x00007f0000067a11 */ /* 0x000fe200000f0c02 */
[----:B------:R-:W-:Y:S01]  /*10950*/  IMAD.IADD R0, R109, 0x1, -R116 ;  /* 0x000000016d007824 */ /* 0x000fe200078e0a74 */
[----:B-1----:R-:W-:Y:S01]  /*10960*/  ISETP.GT.AND P4, PT, R27, 0x3f, PT ;  /* 0x0000003f1b00780c */ /* 0x002fe20003f84270 */
[----:B------:R-:W1:Y:S01]  /*10970*/  SHFL.IDX PT, R2, R26, RZ, 0x1c1f ;  /* 0x001c1fff1a027589 */ /* 0x000e6200000e0000 */
[----:B------:R-:W-:-:S02]  /*10980*/  IMAD.SHL.U32 R227, R112, 0x2, RZ ;  /* 0x0000000270e37824 */ /* 0x000fc400078e00ff */
[----:B------:R-:W-:Y:S01]  /*10990*/  ISETP.LT.OR P1, PT, R0, 0x1, P3 ;  /* 0x000000010000780c */ /* 0x000fe20001f21670 */
[----:B------:R-:W2:Y:S04]  /*109a0*/  SHFL.IDX PT, R3, R6, RZ, 0x1c1f ;  /* 0x001c1fff06037589 */ /* 0x000ea800000e0000 */
[----:B------:R3:W4:Y:S04]  /*109b0*/  LDSM.16.M88.4 R12, [R198+0x1000] ;  /* 0x00100000c60c783b */ /* 0x0007280000000200 */
[----:B------:R3:W3:Y:S01]  /*109c0*/  LDSM.16.M88.4 R36, [R171] ;  /* 0x00000000ab24783b */ /* 0x0006e20000000200 */
[----:B------:R-:W-:-:S03]  /*109d0*/  @P4 LOP3.LUT R209, R209, 0x100000, RZ, 0xfc, !PT ;  /* 0x00100000d1d14812 */ /* 0x000fc600078efcff */
[----:B------:R3:W3:Y:S04]  /*109e0*/  LDSM.16.M88.4 R32, [R171+0x400] ;  /* 0x00040000ab20783b */ /* 0x0006e80000000200 */
[----:B------:R3:W3:Y:S01]  /*109f0*/  LDSM.16.M88.4 R28, [R171+0x800] ;  /* 0x00080000ab1c783b */ /* 0x0006e20000000200 */
[----:B-1----:R-:W-:-:S03]  /*10a00*/  IADD3 R4, P0, R2, R229, RZ ;  /* 0x000000e502047210 */ /* 0x002fc60007f1e0ff */
[----:B------:R1:W1:Y:S02]  /*10a10*/  LDSM.16.M88.4 R20, [R199] ;  /* 0x00000000c714783b */ /* 0x0002640000000200 */
[----:B--2---:R-:W-:Y:S02]  /*10a20*/  IMAD.X R5, R3, 0x1, R228, P0 ;  /* 0x0000000103057824 */ /* 0x004fe400000e06e4 */
[----:B------:R2:W1:Y:S01]  /*10a30*/  LDSM.16.M88.4 R8, [R199+0x1000] ;  /* 0x00100000c708783b */ /* 0x0004620000000200 */
[----:B------:R-:W-:-:S03]  /*10a40*/  IADD3 R24, P0, R2, R231, RZ ;  /* 0x000000e702187210 */ /* 0x000fc60007f1e0ff */
[----:B-----5:R2:W1:Y:S02]  /*10a50*/  LDSM.16.M88.4 R40, [R200] ;  /* 0x00000000c828783b */ /* 0x0204640000000200 */
[----:B------:R-:W-:Y:S02]  /*10a60*/  IMAD.X R25, R3, 0x1, R230, P0 ;  /* 0x0000000103197824 */ /* 0x000fe400000e06e6 */
[----:B------:R2:W1:Y:S04]  /*10a70*/  LDSM.16.M88.4 R44, [R208] ;  /* 0x00000000d02c783b */ /* 0x0004680000000200 */
[----:B------:R2:W1:Y:S04]  /*10a80*/  LDSM.16.M88.4 R60, [R207] ;  /* 0x00000000cf3c783b */ /* 0x0004680000000200 */
[----:B------:R-:W-:Y:S01]  /*10a90*/  @!PT LDS RZ, [RZ] ;  /* 0x00000000fffff984 */ /* 0x000fe20000000800 */
[----:B------:R-:W-:Y:S01]  /*10aa0*/  @!PT LDS RZ, [RZ] ;  /* 0x00000000fffff984 */ /* 0x000fe20000000800 */
[----:B------:R-:W-:Y:S01]  /*10ab0*/  @!PT LDS RZ, [RZ] ;  /* 0x00000000fffff984 */ /* 0x000fe20000000800 */
[----:B------:R2:W-:Y:S01]  /*10ac0*/  LDGSTS.E.BYPASS.LTC128B.128 [R210+0x1880], [R4.64], !P1 ;  /* 0x0188000004d27fae */ /* 0x0005e2000c901d48 */
[----:B------:R-:W-:-:S04]  /*10ad0*/  ISETP.GE.AND P1, PT, R114, c[0x0][0x1d4], PT ;  /* 0x0000750072007a0c */ /* 0x000fc80003f26270 */
        /* <DEDUP_REMOVED lines=10> */
.L_x_2994:
        /* <DEDUP_REMOVED lines=15> */
.L_x_2794:
[----:B-1-34-:R-:W-:Y:S05]  /*10c70*/  BSYNC B0 ;  /* 0x0000000000007941 */ /* 0x01afea0003800000 */
.L_x_2793:
[----:B------:R-:W3:Y:S04]  /*10c80*/  LDL R0, [R1+0x1c] ;  /* 0x00001c0001007983 */ /* 0x000ee80000100800 */
[----:B------:R-:W0:Y:S01]  /*10c90*/  LDGDEPBAR ;  /* 0x00000000000079af */ /* 0x000e220000000000 */
[----:B------:R-:W-:Y:S01]  /*10ca0*/  WARPSYNC 0xffffffff ;  /* 0xffffffff00007948 */ /* 0x000fe20003800000 */
[C---:B------:R-:W-:Y:S01]  /*10cb0*/  HMMA.16816.F32 R64, R12.reuse, R36, RZ ;  /* 0x000000240c40723c */ /* 0x040fe200000018ff */
[----:B------:R-:W-:Y:S07]  /*10cc0*/  BSSY B1, `(.L_x_2796) ;  /* 0x00000b8000017945 */ /* 0x000fee0003800000 */
[C---:B------:R-:W-:Y:S08]  /*10cd0*/  HMMA.16816.F32 R52, R12.reuse, R32, RZ ;  /* 0x000000200c34723c */ /* 0x040ff000000018ff */
[C---:B--2---:R-:W-:Y:S08]  /*10ce0*/  HMMA.16816.F32 R24, R12.reuse, R28, RZ ;  /* 0x0000001c0c18723c */ /* 0x044ff000000018ff */
        /* <DEDUP_REMOVED lines=12> */
[C---:B------:R-:W-:Y:S08]  /*10db0*/  HMMA.16816.F32 R112, R8.reuse, R40, R64 ;  /* 0x000000280870723c */ /* 0x040ff00000001840 */
[C---:B------:R-:W-:Y:S01]  /*10dc0*/  HMMA.16816.F32 R104, R8.reuse, R44, R52 ;  /* 0x0000002c0868723c */ /* 0x040fe20000001834 */
[----:B------:R-:W-:Y:S07]  /*10dd0*/  LDSM.16.M88.4 R52, [R205] ;  /* 0x00000000cd34783b */ /* 0x000fee0000000200 */
[C---:B------:R-:W-:Y:S01]  /*10de0*/  HMMA.16816.F32 R100, R8.reuse, R60, R24 ;  /* 0x0000003c0864723c */ /* 0x040fe20000001818 */
[----:B------:R-:W-:Y:S07]  /*10df0*/  LDSM.16.M88.4 R24, [R199+0x3000] ;  /* 0x00300000c718783b */ /* 0x000fee0000000200 */
[C---:B------:R-:W-:Y:S01]  /*10e00*/  HMMA.16816.F32 R96, R8.reuse, R42, R56 ;  /* 0x0000002a0860723c */ /* 0x040fe20000001838 */
[----:B------:R-:W-:Y:S07]  /*10e10*/  LDSM.16.M88.4 R56, [R206] ;  /* 0x00000000ce38783b */ /* 0x000fee0000000200 */
[C---:B------:R-:W-:Y:S08]  /*10e20*/  HMMA.16816.F32 R92, R8.reuse, R46, R48 ;  /* 0x0000002e085c723c */ /* 0x040ff00000001830 */
[----:B------:R-:W-:Y:S01]  /*10e30*/  HMMA.16816.F32 R76, R8, R62, R12 ;  /* 0x0000003e084c723c */ /* 0x000fe2000000180c */
[----:B------:R-:W1:Y:S04]  /*10e40*/  LDSM.16.M88.4 R8, [R198+0x3000] ;  /* 0x00300000c608783b */ /* 0x000e680000000200 */
[----:B------:R-:W2:Y:S03]  /*10e50*/  LDSM.16.M88.4 R12, [R198+0x2000] ;  /* 0x00200000c60c783b */ /* 0x000ea60000000200 */
[C---:B------:R-:W-:Y:S08]  /*10e60*/  HMMA.16816.F32 R68, R20.reuse, R40, R68 ;  /* 0x000000281444723c */ /* 0x040ff00000001844 */
[C---:B------:R-:W-:Y:S08]  /*10e70*/  HMMA.16816.F32 R40, R20.reuse, R42, R84 ;  /* 0x0000002a1428723c */ /* 0x040ff00000001854 */
[C---:B------:R-:W-:Y:S08]  /*10e80*/  HMMA.16816.F32 R48, R20.reuse, R44, R72 ;  /* 0x0000002c1430723c */ /* 0x040ff00000001848 */
[C---:B------:R-:W-:Y:S08]  /*10e90*/  HMMA.16816.F32 R64, R20.reuse, R60, R80 ;  /* 0x0000003c1440723c */ /* 0x040ff00000001850 */
[C---:B------:R-:W-:Y:S08]  /*10ea0*/  HMMA.16816.F32 R44, R20.reuse, R46, R88 ;  /* 0x0000002e142c723c */ /* 0x040ff00000001858 */
[----:B------:R-:W-:Y:S01]  /*10eb0*/  HMMA.16816.F32 R20, R20, R62, R28 ;  /* 0x0000003e1414723c */ /* 0x000fe2000000181c */
[----:B------:R-:W4:Y:S04]  /*10ec0*/  LDSM.16.M88.4 R60, [R204] ;  /* 0x00000000cc3c783b */ /* 0x000f280000000200 */
[----:B------:R-:W5:Y:S03]  /*10ed0*/  LDSM.16.M88.4 R28, [R199+0x2000] ;  /* 0x00200000c71c783b */ /* 0x000f660000000200 */
        /* <DEDUP_REMOVED lines=17> */
[----:B------:R-:W-:Y:S01]  /*10ff0*/  HMMA.16816.F32 R68, R24, R56, R80 ;  /* 0x000000381844723c */ /* 0x000fe20000001850 */
[----:B---3--:R-:W-:-:S07]  /*11000*/  ISETP.GT.AND P0, PT, R126, R0, PT ;  /* 0x000000007e00720c */ /* 0x008fce0003f04270 */
[C---:B------:R-:W-:Y:S08]  /*11010*/  HMMA.16816.F32 R64, R24.reuse, R58, R96 ;  /* 0x0000003a1840723c */ /* 0x040ff00000001860 */
[C---:B------:R-:W-:Y:S08]  /*11020*/  HMMA.16816.F32 R116, R24.reuse, R52, R104 ;  /* 0x000000341874723c */ /* 0x040ff00000001868 */
[C---:B------:R-:W-:Y:S08]  /*11030*/  HMMA.16816.F32 R112, R24.reuse, R54, R92 ;  /* 0x000000361870723c */ /* 0x040ff0000000185c */
[C---:B----4-:R-:W-:Y:S08]  /*11040*/  HMMA.16816.F32 R120, R24.reuse, R60, R100 ;  /* 0x0000003c1878723c */ /* 0x050ff00000001864 */
        /* <DEDUP_REMOVED lines=28> */
[----:B------:R-:W-:Y:S08]  /*11210*/  HMMA.16816.F32 R64, R8, R34, R64 ;  /* 0x000000220840723c */ /* 0x000ff00000001840 */
[C---:B----4-:R-:W-:Y:S08]  /*11220*/  HMMA.16816.F32 R52, R12.reuse, R36, R52 ;  /* 0x000000240c34723c */ /* 0x050ff00000001834 */
[C---:B------:R-:W-:Y:S08]  /*11230*/  HMMA.16816.F32 R48, R12.reuse, R38, R48 ;  /* 0x000000260c30723c */ /* 0x040ff00000001830 */
        /* <DEDUP_REMOVED lines=9> */
[----:B------:R-:W2:Y:S04]  /*112d0*/  LDL R2, [R1+0x58] ;  /* 0x0000580001027983 */ /* 0x000ea80000100800 */
        /* <DEDUP_REMOVED lines=42> */
.L_x_2995:
[----:B------:R-:W-:Y:S05]  /*11580*/  BRA.DIV ~URZ, `(.L_x_2799) ;  /* 0x000144c27f007947 */ /* 0x000fea000b800000 */
[----:B------:R3:W4:Y:S02]  /*11590*/  SHFL.IDX PT, R0, R6, RZ, 0x1c1f ;  /* 0x001c1fff06007589 */ /* 0x00072400000e0000 */
.L_x_2996:
[----:B------:R-:W-:Y:S01]  /*115a0*/  BSSY B0, `(.L_x_2800) ;  /* 0x0000013000007945 */ /* 0x000fe20003800000 */
[----:B------:R-:W-:Y:S05]  /*115b0*/  @!P1 BRA `(.L_x_2801) ;  /* 0x0000011000009947 */ /* 0x000fea0003800000 */
[----:B------:R-:W5:Y:S04]  /*115c0*/  LDL R12, [R1] ;  /* 0x00000000010c7983 */ /* 0x000f680000100800 */
[----:B---3--:R-:W3:Y:S01]  /*115d0*/  LDL R11, [R1+0x4] ;  /* 0x00000400010b7983 */ /* 0x008ee20000100800 */
[----:B------:R-:W-:Y:S02]  /*115e0*/  ISETP.GE.AND P0, PT, R250, c[0x0][0x1d4], PT ;  /* 0x00007500fa007a0c */ /* 0x000fe40003f06270 */
        /* <DEDUP_REMOVED lines=8> */
[----:B--2---:R-:W-:-:S05]  /*11670*/  IADD3 R2, P0, R0, R227, RZ ;  /* 0x000000e300027210 */ /* 0x004fca0007f1e0ff */
[----:B------:R-:W-:Y:S01]  /*11680*/  IMAD.X R3, R4, 0x1, R226, P0 ;  /* 0x0000000104037824 */ /* 0x000fe200000e06e2 */
[----:B-----5:R-:W-:Y:S02]  /*11690*/  ISETP.GE.AND P1, PT, R12, c[0x0][0x1d4], PT ;  /* 0x000075000c007a0c */ /* 0x020fe40003f26270 */
[----:B---3--:R-:W-:-:S11]  /*116a0*/  ISETP.GE.AND P0, PT, R11, c[0x0][0x1d4], PT ;  /* 0x000075000b007a0c */ /* 0x008fd60003f06270 */
[----:B------:R2:W-:Y:S04]  /*116b0*/  LDGSTS.E.BYPASS.LTC128B.128 [R210+0x4880], [R8.64], !P1 ;  /* 0x0488000008d27fae */ /* 0x0005e8000c901d48 */
[----:B------:R2:W-:Y:S02]  /*116c0*/  LDGSTS.E.BYPASS.LTC128B.128 [R210+0x5480], [R2.64], !P0 ;  /* 0x0548000002d27fae */ /* 0x0005e4000c101d48 */
.L_x_2801:
[----:B------:R-:W-:Y:S05]  /*116d0*/  BSYNC B0 ;  /* 0x0000000000007941 */ /* 0x000fea0003800000 */
.L_x_2800:
[----:B------:R-:W-:Y:S01]  /*116e0*/  ISETP.GE.AND P0, PT, R10, 0x21, PT ;  /* 0x000000210a00780c */ /* 0x000fe20003f06270 */
[----:B------:R-:W-:Y:S06]  /*116f0*/  BRA.DIV ~URZ, `(.L_x_2802) ;  /* 0x000143c27f007947 */ /* 0x000fec000b800000 */
[----:B--2---:R2:W1:Y:S04]  /*11700*/  SHFL.IDX PT, R4, R5, 0x1, 0x1c1f ;  /* 0x003c1f0005047f89 */ /* 0x00446800000e0000 */
[----:B----4-:R2:W4:Y:S02]  /*11710*/  SHFL.IDX PT, R0, R6, 0x1, 0x1c1f ;  /* 0x003c1f0006007f89 */ /* 0x01052400000e0000 */
.L_x_2997:
[----:B------:R-:W-:Y:S05]  /*11720*/  @!P0 BRA `(.L_x_2797) ;  /* 0x0000011000008947 */ /* 0x000fea0003800000 */
[----:B--23--:R-:W2:Y:S04]  /*11730*/  LDL R6, [R1] ;  /* 0x0000000001067983 */ /* 0x00cea80000100800 */
[----:B-1----:R-:W3:Y:S01]  /*11740*/  LDL R5, [R1+0x4] ;  /* 0x0000040001057983 */ /* 0x002ee20000100800 */
[----:B------:R-:W-:-:S02]  /*11750*/  ISETP.GE.AND P0, PT, R250, c[0x0][0x1d4], PT ;  /* 0x00007500fa007a0c */ /* 0x000fc40003f06270 */
        /* <DEDUP_REMOVED lines=8> */
[----:B-1----:R-:W-:-:S05]  /*117e0*/  IADD3 R2, P0, R0, R227, RZ ;  /* 0x000000e300027210 */ /* 0x002fca0007f1e0ff */
[----:B------:R-:W-:Y:S01]  /*117f0*/  IMAD.X R3, R4, 0x1, R226, P0 ;  /* 0x0000000104037824 */ /* 0x000fe200000e06e2 */
[----:B--2---:R-:W-:Y:S02]  /*11800*/  ISETP.GE.AND P1, PT, R6, c[0x0][0x1d4], PT ;  /* 0x0000750006007a0c */ /* 0x004fe40003f26270 */
[----:B---3--:R-:W-:-:S11]  /*11810*/  ISETP.GE.AND P0, PT, R5, c[0x0][0x1d4], PT ;  /* 0x0000750005007a0c */ /* 0x008fd60003f06270 */
[----:B------:R1:W-:Y:S04]  /*11820*/  LDGSTS.E.BYPASS.LTC128B.128 [R210+0x5080], [R8.64], !P1 ;  /* 0x0508000008d27fae */ /* 0x0003e8000c901d48 */
[----:B------:R1:W-:Y:S02]  /*11830*/  LDGSTS.E.BYPASS.LTC128B.128 [R210+0x5c80], [R2.64], !P0 ;  /* 0x05c8000002d27fae */ /* 0x0003e4000c101d48 */
.L_x_2797:
[----:B------:R-:W-:Y:S05]  /*11840*/  BSYNC B1 ;  /* 0x0000000000017941 */ /* 0x000fea0003800000 */
.L_x_2796:
[----:B-1----:R-:W5:Y:S01]  /*11850*/  LDL R2, [R1+0x54] ;  /* 0x0000540001027983 */ /* 0x002f620000100800 */
[----:B------:R-:W-:-:S03]  /*11860*/  IMAD.MOV.U32 R3, RZ, RZ, c[0x0][0x2c4] ;  /* 0x0000b100ff037624 */ /* 0x000fc600078e00ff */
[----:B----4-:R-:W5:Y:S02]  /*11870*/  LDL R0, [R1+0x78] ;  /* 0x0000780001007983 */ /* 0x010f640000100800 */
[----:B------:R-:W-:Y:S01]  /*11880*/  ISETP.NE.AND P0, PT, R3, 0x1, PT ;  /* 0x000000010300780c */ /* 0x000fe20003f05270 */
[----:B------:R-:W-:Y:S01]  /*11890*/  ULDC UR4, c[0x0][0x324] ;  /* 0x0000c90000047ab9 */ /* 0x000fe20000000800 */
[----:B------:R-:W0:Y:S01]  /*118a0*/  LDGDEPBAR ;  /* 0x00000000000079af */ /* 0x000e220000000000 */
[----:B------:R-:W-:Y:S01]  /*118b0*/  ULOP3.LUT UR4, URZ, UR4, URZ, 0x33, !UPT ;  /* 0x000000043f047292 */ /* 0x000fe2000f8e333f */
[----:B------:R-:W-:Y:S01]  /*118c0*/  IMAD.IADD R11, R109, 0x1, -R252 ;  /* 0x000000016d0b7824 */ /* 0x000fe200078e0afc */
[----:B------:R-:W-:Y:S01]  /*118d0*/  IADD3 R12, -R252, R108, RZ ;  /* 0x0000006cfc0c7210 */ /* 0x000fe20007ffe1ff */
[----:B-----5:R-:W-:Y:S01]  /*118e0*/  IMAD.IADD R0, R0, 0x1, R2 ;  /* 0x0000000100007824 */ /* 0x020fe200078e0202 */
        /* <DEDUP_REMOVED lines=8> */
[----:B------:R1:W4:Y:S02]  /*11970*/  SHFL.IDX PT, R2, R8, RZ, 0x1c1f ;  /* 0x001c1fff08027589 */ /* 0x00032400000e0000 */
.L_x_2998:
        /* <DEDUP_REMOVED lines=17> */
.L_x_2806:
[----:B------:R-:W-:-:S04]  /*11a90*/  MOV R3, 0x1 ;  /* 0x0000000100037802 */ /* 0x000fc80000000f00 */
[----:B------:R-:W-:-:S13]  /*11aa0*/  ISETP.NE.AND P0, PT, R3, c[0x0][0x32c], PT ;  /* 0x0000cb0003007a0c */ /* 0x000fda0003f05270 */
[----:B------:R-:W-:-:S05]  /*11ab0*/  @P0 IMAD.HI.U32 R3, R2, c[0x0][0x330], RZ ;  /* 0x0000cc0002030a27 */ /* 0x000fca00078e00ff */
[----:B------:R-:W-:Y:S02]  /*11ac0*/  @P0 SHF.R.U32.HI R2, RZ, c[0x0][0x334], R3 ;  /* 0x0000cd00ff020a19 */ /* 0x000fe40000011603 */
.L_x_2807:
[----:B------:R-:W-:Y:S05]  /*11ad0*/  BSYNC B0 ;  /* 0x0000000000007941 */ /* 0x000fea0003800000 */
.L_x_2805:
[----:B------:R-:W-:-:S05]  /*11ae0*/  IMAD R2, R2, c[0x0][0x32c], R12 ;  /* 0x0000cb0002027a24 */ /* 0x000fca00078e020c */
[----:B------:R-:W-:Y:S02]  /*11af0*/  IADD3 R3, R2, c[0x0][0x32c], RZ ;  /* 0x0000cb0002037a10 */ /* 0x000fe40007ffe0ff */
[----:B------:R-:W-:Y:S02]  /*11b00*/  IMNMX R0, R0, R2, !PT ;  /* 0x0000000200007217 */ /* 0x000fe40007800200 */
[----:B------:R-:W-:Y:S02]  /*11b10*/  IMNMX R4, R4, R3, PT ;  /* 0x0000000304047217 */ /* 0x000fe40003800200 */
.L_x_2804:
[----:B------:R-:W-:Y:S05]  /*11b20*/  BRA.DIV ~URZ, `(.L_x_2808) ;  /* 0x000140d27f007947 */ /* 0x000fea000b800000 */
[----:B------:R4:W1:Y:S02]  /*11b30*/  SHFL.IDX PT, R2, R8, 0x1, 0x1c1f ;  /* 0x003c1f0008027f89 */ /* 0x00086400000e0000 */
.L_x_2999:
[----:B------:R-:W-:Y:S02]  /*11b40*/  IMAD.MOV.U32 R3, RZ, RZ, c[0x0][0x32c] ;  /* 0x0000cb00ff037624 */ /* 0x000fe400078e00ff */
[----:B-12---:R-:W-:-:S03]  /*11b50*/  IMAD.IADD R5, R10, 0x1, R2 ;  /* 0x000000010a057824 */ /* 0x006fc600078e0202 */
[----:B------:R-:W-:Y:S02]  /*11b60*/  ISETP.GE.AND P0, PT, R3, 0x1, PT ;  /* 0x000000010300780c */ /* 0x000fe40003f06270 */
[----:B------:R-:W-:-:S04]  /*11b70*/  IADD3 R3, R9, R2, RZ ;  /* 0x0000000209037210 */ /* 0x000fc80007ffe0ff */
[----:B---3--:R-:W-:-:S07]  /*11b80*/  IMNMX R6, R11, R3, PT ;  /* 0x000000030b067217 */ /* 0x008fce0003800200 */
        /* <DEDUP_REMOVED lines=12> */
.L_x_2811:
[----:B------:R-:W-:-:S04]  /*11c50*/  MOV R3, 0x1 ;  /* 0x0000000100037802 */ /* 0x000fc80000000f00 */
[----:B------:R-:W-:-:S13]  /*11c60*/  ISETP.NE.AND P0, PT, R3, c[0x0][0x32c], PT ;  /* 0x0000cb0003007a0c */ /* 0x000fda0003f05270 */
[----:B------:R-:W-:-:S05]  /*11c70*/  @P0 IMAD.HI.U32 R3, R2, c[0x0][0x330], RZ ;  /* 0x0000cc0002030a27 */ /* 0x000fca00078e00ff */
[----:B------:R-:W-:Y:S02]  /*11c80*/  @P0 SHF.R.U32.HI R2, RZ, c[0x0][0x334], R3 ;  /* 0x0000cd00ff020a19 */ /* 0x000fe40000011603 */
.L_x_2812:
[----:B------:R-:W-:Y:S05]  /*11c90*/  BSYNC B0 ;  /* 0x0000000000007941 */ /* 0x000fea0003800000 */
.L_x_2810:
[----:B------:R-:W-:-:S05]  /*11ca0*/  IMAD R2, R2, c[0x0][0x32c], R12 ;  /* 0x0000cb0002027a24 */ /* 0x000fca00078e020c */
[----:B------:R-:W-:Y:S02]  /*11cb0*/  IADD3 R3, R2, c[0x0][0x32c], RZ ;  /* 0x0000cb0002037a10 */ /* 0x000fe40007ffe0ff */
[----:B------:R-:W-:Y:S02]  /*11cc0*/  IMNMX R5, R5, R2, !PT ;  /* 0x0000000205057217 */ /* 0x000fe40007800200 */
[----:B------:R-:W-:Y:S02]  /*11cd0*/  IMNMX R6, R6, R3, PT ;  /* 0x0000000306067217 */ /* 0x000fe40003800200 */
.L_x_2809:
        /* <DEDUP_REMOVED lines=61> */
[----:B------:R1:W2:Y:S02]  /*120b0*/  SHFL.IDX PT, R3, R8, 0x2, 0x1c1f ;  /* 0x005c1f0008037f89 */ /* 0x0002a400000e0000 */
.L_x_3000:
        /* <DEDUP_REMOVED lines=17> */
.L_x_2816:
[----:B------:R-:W-:-:S04]  /*121d0*/  MOV R4, 0x1 ;  /* 0x0000000100047802 */ /* 0x000fc80000000f00 */
[----:B------:R-:W-:-:S13]  /*121e0*/  ISETP.NE.AND P0, PT, R4, c[0x0][0x32c], PT ;  /* 0x0000cb0004007a0c */ /* 0x000fda0003f05270 */
[----:B------:R-:W-:-:S05]  /*121f0*/  @P0 IMAD.HI.U32 R4, R3, c[0x0][0x330], RZ ;  /* 0x0000cc0003040a27 */ /* 0x000fca00078e00ff */
[----:B------:R-:W-:Y:S02]  /*12200*/  @P0 SHF.R.U32.HI R3, RZ, c[0x0][0x334], R4 ;  /* 0x0000cd00ff030a19 */ /* 0x000fe40000011604 */
.L_x_2817:
[----:B------:R-:W-:Y:S05]  /*12210*/  BSYNC B0 ;  /* 0x0000000000007941 */ /* 0x000fea0003800000 */
.L_x_2815:
[----:B------:R-:W-:-:S05]  /*12220*/  IMAD R3, R3, c[0x0][0x32c], R12 ;  /* 0x0000cb0003037a24 */ /* 0x000fca00078e020c */
[----:B------:R-:W-:Y:S02]  /*12230*/  IADD3 R4, R3, c[0x0][0x32c], RZ ;  /* 0x0000cb0003047a10 */ /* 0x000fe40007ffe0ff */
[----:B------:R-:W-:Y:S02]  /*12240*/  IMNMX R0, R0, R3, !PT ;  /* 0x0000000300007217 */ /* 0x000fe40007800200 */
[----:B------:R-:W-:Y:S02]  /*12250*/  IMNMX R2, R2, R4, PT ;  /* 0x0000000402027217 */ /* 0x000fe40003800200 */
.L_x_2814:
        /* <DEDUP_REMOVED lines=86> */
[----:B------:R2:W3:Y:S02]  /*127c0*/  SHFL.IDX PT, R3, R8, 0x3, 0x1c1f ;  /* 0x007c1f0008037f89 */ /* 0x0004e400000e0000 */
.L_x_3001:
        /* <DEDUP_REMOVED lines=17> */
.L_x_2821:
[----:B------:R-:W-:-:S04]  /*128e0*/  MOV R4, 0x1 ;  /* 0x0000000100047802 */ /* 0x000fc80000000f00 */
[----:B------:R-:W-:-:S13]  /*128f0*/  ISETP.NE.AND P0, PT, R4, c[0x0][0x32c], PT ;  /* 0x0000cb0004007a0c */ /* 0x000fda0003f05270 */
[----:B------:R-:W-:-:S05]  /*12900*/  @P0 IMAD.HI.U32 R4, R3, c[0x0][0x330], RZ ;  /* 0x0000cc0003040a27 */ /* 0x000fca00078e00ff */
[----:B------:R-:W-:Y:S02]  /*12910*/  @P0 SHF.R.U32.HI R3, RZ, c[0x0][0x334], R4 ;  /* 0x0000cd00ff030a19 */ /* 0x000fe40000011604 */
.L_x_2822:
[----:B------:R-:W-:Y:S05]  /*12920*/  BSYNC B0 ;  /* 0x0000000000007941 */ /* 0x000fea0003800000 */
.L_x_2820:
[----:B------:R-:W-:-:S05]  /*12930*/  IMAD R3, R3, c[0x0][0x32c], R12 ;  /* 0x0000cb0003037a24 */ /* 0x000fca00078e020c */
[----:B------:R-:W-:Y:S02]  /*12940*/  IADD3 R4, R3, c[0x0][0x32c], RZ ;  /* 0x0000cb0003047a10 */ /* 0x000fe40007ffe0ff */
[----:B------:R-:W-:Y:S02]  /*12950*/  IMNMX R0, R0, R3, !PT ;  /* 0x0000000300007217 */ /* 0x000fe40007800200 */
[----:B------:R-:W-:Y:S02]  /*12960*/  IMNMX R2, R2, R4, PT ;  /* 0x0000000402027217 */ /* 0x000fe40003800200 */
.L_x_2819:
        /* <DEDUP_REMOVED lines=45> */
[----:B------:R-:W-:Y:S02]  /*12c40*/  FMNMX.FTZ R5, R10, R11, !PT ;  /* 0x0000000b0a057209 */ /* 0x000fe40007810000 */
        /* <DEDUP_REMOVED lines=35> */
[----:B-12-4-:R-:W-:Y:S02]  /*12e80*/  FMNMX.FTZ R8, R79, R5, !PT ;  /* 0x000000054f087209 */ /* 0x016fe40007810000 */
[----:B------:R-:W-:Y:S02]  /*12e90*/  FMNMX.FTZ R4, R88, R3, !PT ;  /* 0x0000000358047209 */ /* 0x000fe40007810000 */
[----:B------:R-:W-:Y:S02]  /*12ea0*/  FMNMX.FTZ R5, R81, R2, !PT ;  /* 0x0000000251057209 */ /* 0x000fe40007810000 */
[----:B------:R-:W-:-:S02]  /*12eb0*/  FMNMX.FTZ R6, R82, R0, !PT ;  /* 0x0000000052067209 */ /* 0x000fc40007810000 */
[----:B------:R-:W-:Y:S01]  /*12ec0*/  FMNMX.FTZ R8, R77, R8, !PT ;  /* 0x000000084d087209 */ /* 0x000fe20007810000 */
[----:B------:R-:W-:Y:S05]  /*12ed0*/  BRA.DIV ~URZ, `(.L_x_2823) ;  /* 0x00012e727f007947 */ /* 0x000fea000b800000 */
[----:B------:R1:W2:Y:S02]  /*12ee0*/  SHFL.BFLY PT, R0, R4, 0x2, 0x1f ;  /* 0x0c401f0004007f89 */ /* 0x0002a400000e0000 */
.L_x_3002:
        /* <DEDUP_REMOVED lines=15> */
.L_x_3003:
        /* <DEDUP_REMOVED lines=27> */
[----:B------:R3:W3:Y:S01]  /*13190*/  MUFU.EX2 R107, R0 ;  /* 0x00000000006b7308 */ /* 0x0006e20000000800 */
        /* <DEDUP_REMOVED lines=9> */
[----:B---3--:R-:W-:Y:S01]  /*13230*/  FFMA.FTZ R0, R20, c[0x0][0x2d0], -R4 ;  /* 0x0000b40014007a23 */ /* 0x008fe20000010804 */
[----:B------:R-:W-:-:S06]  /*13240*/  F2FP.PACK_AB R20, R107, R108 ;  /* 0x0000006c6b14723e */ /* 0x000fcc00000000ff */
        /* <DEDUP_REMOVED lines=29> */
[C---:B-----5:R-:W-:Y:S08]  /*13420*/  HMMA.16816.F32 R36, R20.reuse, R68, RZ ;  /* 0x000000441424723c */ /* 0x060ff000000018ff */
[----:B------:R-:W-:Y:S01]  /*13430*/  HMMA.16816.F32 R72, R20, R64, RZ ;  /* 0x000000401448723c */ /* 0x000fe200000018ff */
[----:B-1----:R-:W-:-:S04]  /*13440*/  FFMA.FTZ R0, R24, c[0x0][0x2d0], -R2 ;  /* 0x0000b40018007a23 */ /* 0x002fc80000010802 */
        /* <DEDUP_REMOVED lines=11> */
[----:B-1----:R-:W-:-:S05]  /*13500*/  FMUL.FTZ R0, R5, c[0x0][0x2d0] ;  /* 0x0000b40005007a20 */ /* 0x002fca0000410000 */
[----:B------:R-:W-:-:S05]  /*13510*/  FSEL R0, R0, RZ, P0 ;  /* 0x000000ff00007208 */ /* 0x000fca0000000000 */
[----:B------:R-:W-:Y:S01]  /*13520*/  FFMA.FTZ R8, R10, c[0x0][0x2d0], -R0 ;  /* 0x0000b4000a087a23 */ /* 0x000fe20000010800 */
[----:B------:R-:W-:-:S03]  /*13530*/  F2FP.PACK_AB R10, R130, R129 ;  /* 0x00000081820a723e */ /* 0x000fc600000000ff */
[----:B------:R1:W-:Y:S02]  /*13540*/  MUFU.EX2 R93, R8 ;  /* 0x00000008005d7308 */ /* 0x0003e40000000800 */
[----:B-1----:R-:W-:-:S06]  /*13550*/  FFMA.FTZ R8, R11, c[0x0][0x2d0], -R0 ;  /* 0x0000b4000b087a23 */ /* 0x002fcc0000010800 */
[----:B------:R1:W3:Y:S02]  /*13560*/  MUFU.EX2 R92, R8 ;  /* 0x00000008005c7308 */ /* 0x0002e40000000800 */
[----:B-1----:R-:W-:Y:S01]  /*13570*/  FFMA.FTZ R8, R12, c[0x0][0x2d0], -R0 ;  /* 0x0000b4000c087a23 */ /* 0x002fe20000010800 */
[----:B---3--:R-:W-:Y:S02]  /*13580*/  F2FP.PACK_AB R17, R92, R93 ;  /* 0x0000005d5c11723e */ /* 0x008fe400000000ff */
[----:B------:R-:W-:-:S03]  /*13590*/  F2FP.PACK_AB R12, R131, R128 ;  /* 0x00000080830c723e */ /* 0x000fc600000000ff */
[----:B------:R1:W-:Y:S04]  /*135a0*/  MUFU.EX2 R94, R8 ;  /* 0x00000008005e7308 */ /* 0x0003e80000000800 */
[C---:B------:R-:W-:Y:S01]  /*135b0*/  HMMA.16816.F32 R140, R12.reuse, R52, R36 ;  /* 0x000000340c8c723c */ /* 0x040fe20000001824 */
[----:B------:R-:W-:Y:S07]  /*135c0*/  LDSM.16.MT88.4 R36, [R196+0x1800] ;  /* 0x00180000c424783b */ /* 0x000fee0000004200 */
[----:B------:R-:W-:Y:S01]  /*135d0*/  HMMA.16816.F32 R148, R12, R48, R72 ;  /* 0x000000300c94723c */ /* 0x000fe20000001848 */
[----:B-1----:R-:W-:-:S04]  /*135e0*/  FFMA.FTZ R8, R35, c[0x0][0x2d0], -R0 ;  /* 0x0000b40023087a23 */ /* 0x002fc80000010800 */
        /* <DEDUP_REMOVED lines=194> */
.L_x_2827:
[----:B------:R-:W-:-:S04]  /*14210*/  MOV R0, 0x1 ;  /* 0x0000000100007802 */ /* 0x000fc80000000f00 */
[----:B------:R-:W-:-:S13]  /*14220*/  ISETP.NE.AND P0, PT, R0, c[0x0][0x32c], PT ;  /* 0x0000cb0000007a0c */ /* 0x000fda0003f05270 */
[----:B------:R-:W-:-:S05]  /*14230*/  @P0 IMAD.HI.U32 R0, R2, c[0x0][0x330], RZ ;  /* 0x0000cc0002000a27 */ /* 0x000fca00078e00ff */
[----:B------:R-:W-:Y:S02]  /*14240*/  @P0 SHF.R.U32.HI R2, RZ, c[0x0][0x334], R0 ;  /* 0x0000cd00ff020a19 */ /* 0x000fe40000011600 */
.L_x_2828:
[----:B------:R-:W-:Y:S05]  /*14250*/  BSYNC B0 ;  /* 0x0000000000007941 */ /* 0x000fea0003800000 */
.L_x_2826:
[----:B------:R-:W-:-:S05]  /*14260*/  MOV R0, c[0x0][0x32c] ;  /* 0x0000cb0000007a02 */ /* 0x000fca0000000f00 */
[----:B------:R-:W-:-:S05]  /*14270*/  IMAD R2, R2, R0, c[0x0][0x32c] ;  /* 0x0000cb0002027624 */ /* 0x000fca00078e0200 */
[----:B------:R-:W-:-:S04]  /*14280*/  IMNMX R3, R3, R2, PT ;  /* 0x0000000203037217 */ /* 0x000fc80003800200 */
.L_x_2825:
[----:B------:R-:W2:Y:S01]  /*14290*/  LDL R2, [R1+0x1c] ;  /* 0x00001c0001027983 */ /* 0x000ea20000100800 */
[----:B------:R-:W-:-:S05]  /*142a0*/  IMAD.HI R3, R3, 0x2aaaaaab, RZ ;  /* 0x2aaaaaab03037827 */ /* 0x000fca00078e02ff */
[----:B------:R-:W-:-:S04]  /*142b0*/  SHF.R.U32.HI R0, RZ, 0x1f, R3 ;  /* 0x0000001fff007819 */ /* 0x000fc80000011603 */
[----:B------:R-:W-:-:S04]  /*142c0*/  LEA.HI.SX32 R3, R3, R0, 0x1d ;  /* 0x0000000003037211 */ /* 0x000fc800078feaff */
[----:B--2---:R-:W-:-:S04]  /*142d0*/  IMNMX R247, R2, R3, !PT ;  /* 0x0000000302f77217 */ /* 0x004fc80007800200 */
[----:B------:R-:W-:-:S13]  /*142e0*/  ISETP.GE.AND P0, PT, R212, R247, PT ;  /* 0x000000f7d400720c */ /* 0x000fda0003f06270 */
[----:B------:R-:W-:Y:S05]  /*142f0*/  @!P0 BRA `(.L_x_2829) ;  /* 0x0000443000008947 */ /* 0x000fea0003800000 */
[----:B------:R-:W-:Y:S01]  /*14300*/  IMAD.MOV.U32 R107, RZ, RZ, R104 ;  /* 0x000000ffff6b7224 */ /* 0x000fe200078e0068 */
[----:B------:R-:W-:Y:S01]  /*14310*/  MOV R109, R5 ;  /* 0x00000005006d7202 */ /* 0x000fe20000000f00 */
[----:B------:R-:W-:Y:S01]  /*14320*/  IMAD.MOV.U32 R106, RZ, RZ, R105 ;  /* 0x000000ffff6a7224 */ /* 0x000fe200078e0069 */
[----:B------:R-:W-:Y:S02]  /*14330*/  MOV R108, R6 ;  /* 0x00000006006c7202 */ /* 0x000fe40000000f00 */
.L_x_2862:
        /* <DEDUP_REMOVED lines=35> */
.L_x_3004:
[----:B------:R-:W-:-:S05]  /*14570*/  BRA.DIV ~URZ, `(.L_x_2833) ;  /* 0x00011ab27f007947 */ /* 0x000fca000b800000 */
[----:B------:R3:W4:Y:S02]  /*14580*/  SHFL.IDX PT, R0, R6, RZ, 0x1c1f ;  /* 0x001c1fff06007589 */ /* 0x00072400000e0000 */
.L_x_3005:
[----:B------:R-:W5:Y:S01]  /*14590*/  LDL R10, [R1] ;  /* 0x00000000010a7983 */ /* 0x000f620000100800 */
[----:B------:R-:W-:Y:S02]  /*145a0*/  ISETP.GE.AND P3, PT, R250, c[0x0][0x1d4], PT ;  /* 0x00007500fa007a0c */ /* 0x000fe40003f66270 */
[----:B----4-:R-:W-:Y:S01]  /*145b0*/  IADD3 R2, P0, R0, R229, RZ ;  /* 0x000000e500027210 */ /* 0x010fe20007f1e0ff */
[----:B------:R-:W4:Y:S04]  /*145c0*/  LDL R8, [R1+0x4] ;  /* 0x0000040001087983 */ /* 0x000f280000100800 */
[----:B------:R-:W1:Y:S01]  /*145d0*/  S2R R9, SR_TID.X ;  /* 0x0000000000097919 */ /* 0x000e620000002100 */
[----:B--2---:R-:W-:Y:S05]  /*145e0*/  IMAD.X R3, R4, 0x1, R228, P0 ;  /* 0x0000000104037824 */ /* 0x004fea00000e06e4 */
[----:B------:R-:W-:Y:S01]  /*145f0*/  @!PT LDS RZ, [RZ] ;  /* 0x00000000fffff984 */ /* 0x000fe20000000800 */
[----:B------:R-:W-:Y:S01]  /*14600*/  @!PT LDS RZ, [RZ] ;  /* 0x00000000fffff984 */ /* 0x000fe20000000800 */
[----:B------:R-:W-:Y:S01]  /*14610*/  @!PT LDS RZ, [RZ] ;  /* 0x00000000fffff984 */ /* 0x000fe20000000800 */
[----:B------:R2:W-:Y:S01]  /*14620*/  LDGSTS.E.BYPASS.LTC128B.128 [R210+0x1880], [R2.64], !P3 ;  /* 0x0188000002d27fae */ /* 0x0005e2000d901d48 */
[----:B-1----:R-:W-:Y:S02]  /*14630*/  ISETP.GT.AND P4, PT, R9, 0x3f, PT ;  /* 0x0000003f0900780c */ /* 0x002fe40003f84270 */
[----:B--2---:R-:W-:Y:S05]  /*14640*/  IADD3 R2, P0, R0, R231, RZ ;  /* 0x000000e700027210 */ /* 0x004fea0007f1e0ff */
[----:B------:R-:W-:Y:S01]  /*14650*/  IMAD.X R3, R4, 0x1, R230, P0 ;  /* 0x0000000104037824 */ /* 0x000fe200000e06e6 */
[----:B-----5:R-:W-:Y:S02]  /*14660*/  ISETP.GE.AND P2, PT, R10, c[0x0][0x1d4], PT ;  /* 0x000075000a007a0c */ /* 0x020fe40003f46270 */
[----:B----4-:R-:W-:Y:S11]  /*14670*/  ISETP.GE.AND P1, PT, R8, c[0x0][0x1d4], PT ;  /* 0x0000750008007a0c */ /* 0x010ff60003f26270 */
[----:B------:R1:W-:Y:S02]  /*14680*/  LDGSTS.E.BYPASS.LTC128B.128 [R210+0x2480], [R2.64], !P2 ;  /* 0x0248000002d27fae */ /* 0x0003e4000d101d48 */
[----:B-1----:R-:W-:Y:S05]  /*14690*/  IADD3 R2, P0, R0, R227, RZ ;  /* 0x000000e300027210 */ /* 0x002fea0007f1e0ff */
[----:B------:R-:W-:Y:S05]  /*146a0*/  IMAD.X R3, R4, 0x1, R226, P0 ;  /* 0x0000000104037824 */ /* 0x000fea00000e06e2 */
[----:B------:R1:W-:Y:S01]  /*146b0*/  LDGSTS.E.BYPASS.LTC128B.128 [R210+0x3080], [R2.64], !P1 ;  /* 0x0308000002d27fae */ /* 0x0003e2000c901d48 */
[----:B------:R-:W-:-:S05]  /*146c0*/  @P4 BRA `(.L_x_2831) ;  /* 0x000000f000004947 */ /* 0x000fca0003800000 */
[----:B------:R-:W-:-:S05]  /*146d0*/  BRA.DIV ~URZ, `(.L_x_2834) ;  /* 0x000119c27f007947 */ /* 0x000fca000b800000 */
[----:B------:R2:W4:Y:S04]  /*146e0*/  SHFL.IDX PT, R4, R5, 0x1, 0x1c1f ;  /* 0x003c1f0005047f89 */ /* 0x00052800000e0000 */
[----:B------:R2:W1:Y:S02]  /*146f0*/  SHFL.IDX PT, R0, R6, 0x1, 0x1c1f ;  /* 0x003c1f0006007f89 */ /* 0x00046400000e0000 */
.L_x_3006:
[----:B-1----:R-:W-:Y:S05]  /*14700*/  IADD3 R2, P0, R0, R229, RZ ;  /* 0x000000e500027210 */ /* 0x002fea0007f1e0ff */
[----:B----4-:R-:W-:Y:S05]  /*14710*/  IMAD.X R3, R4, 0x1, R228, P0 ;  /* 0x0000000104037824 */ /* 0x010fea00000e06e4 */
        /* <DEDUP_REMOVED lines=10> */
.L_x_2831:
[----:B-1-34-:R-:W-:Y:S05]  /*147c0*/  BSYNC B0 ;  /* 0x0000000000007941 */ /* 0x01afea0003800000 */
.L_x_2830:
        /* <DEDUP_REMOVED lines=32> */
[----:B------:R-:W5:Y:S07]  /*149d0*/  LDSM.16.M88.4 R176, [R171+0x1000] ;  /* 0x00100000abb0783b */ /* 0x000f6e0000000200 */
        /* <DEDUP_REMOVED lines=13> */
[----:B------:R-:W4:Y:S07]  /*14ab0*/  LDSM.16.M88.4 R184, [R199+0x3000] ;  /* 0x00300000c7b8783b */ /* 0x000f2e0000000200 */
[----:B------:R-:W-:Y:S01]  /*14ac0*/  HMMA.16816.F32 R52, R172, R190, R52 ;  /* 0x000000beac34723c */ /* 0x000fe20000001834 */
[----:B------:R-:W5:Y:S07]  /*14ad0*/  LDSM.16.M88.4 R172, [R205] ;  /* 0x00000000cdac783b */ /* 0x000f6e0000000200 */
[-C--:B-1----:R-:W-:Y:S01]  /*14ae0*/  HMMA.16816.F32 R8, R176, R180.reuse, R8 ;  /* 0x000000b4b008723c */ /* 0x082fe20000001808 */
[----:B------:R-:W1:Y:S04]  /*14af0*/  LDSM.16.M88.4 R188, [R204] ;  /* 0x00000000ccbc783b */ /* 0x000e680000000200 */
[----:B---3--:R-:W-:Y:S03]  /*14b00*/  ISETP.GT.AND P0, PT, R212, R0, PT ;  /* 0x00000000d400720c */ /* 0x008fe60003f04270 */
        /* <DEDUP_REMOVED lines=30> */
[----:B------:R-:W-:Y:S01]  /*14cf0*/  HMMA.16816.F32 R52, R172, R190, R52 ;  /* 0x000000beac34723c */ /* 0x000fe20000001834 */
[----:B------:R-:W4:Y:S07]  /*14d00*/  LDSM.16.M88.4 R172, [R202] ;  /* 0x00000000caac783b */ /* 0x000f2e0000000200 */
[-C--:B-1----:R-:W-:Y:S01]  /*14d10*/  HMMA.16816.F32 R8, R176, R180.reuse, R8 ;  /* 0x000000b4b008723c */ /* 0x082fe20000001808 */
[----:B------:R-:W1:Y:S01]  /*14d20*/  LDSM.16.M88.4 R188, [R201] ;  /* 0x00000000c9bc783b */ /* 0x000e620000000200 */
[----:B------:R-:W-:Y:S07]  /*14d30*/  DEPBAR.LE SB0, 0x0 ;  /* 0x000080000000791a */ /* 0x000fee0000000000 */
[----:B------:R-:W-:Y:S01]  /*14d40*/  BAR.SYNC.DEFER_BLOCKING 0x0 ;  /* 0x0000000000007b1d */ /* 0x000fe20000010000 */
[C---:B---3--:R-:W-:Y:S08]  /*14d50*/  HMMA.16816.F32 R12, R184.reuse, R180, R12 ;  /* 0x000000b4b80c723c */ /* 0x048ff0000000180c */
[-C--:B------:R-:W-:Y:S08]  /*14d60*/  HMMA.16816.F32 R16, R184, R182.reuse, R16 ;  /* 0x000000b6b810723c */ /* 0x080ff00000001810 */
[C---:B------:R-:W-:Y:S08]  /*14d70*/  HMMA.16816.F32 R20, R176.reuse, R182, R20 ;  /* 0x000000b6b014723c */ /* 0x040ff00000001814 */
[-C--:B----4-:R-:W-:Y:S08]  /*14d80*/  HMMA.16816.F32 R24, R176, R172.reuse, R24 ;  /* 0x000000acb018723c */ /* 0x090ff00000001818 */
        /* <DEDUP_REMOVED lines=9> */
[----:B------:R-:W3:Y:S01]  /*14e20*/  LDL R2, [R1+0x58] ;  /* 0x0000580001027983 */ /* 0x000ee20000100800 */
[----:B------:R-:W-:Y:S02]  /*14e30*/  IMAD.MOV.U32 R3, RZ, RZ, c[0x0][0x2b8] ;  /* 0x0000ae00ff037624 */ /* 0x000fe400078e00ff */
[----:B------:R-:W-:Y:S01]  /*14e40*/  IMAD.MOV.U32 R211, RZ, RZ, RZ ;  /* 0x000000ffffd37224 */ /* 0x000fe200078e00ff */
[----:B------:R-:W4:Y:S02]  /*14e50*/  LDL R0, [R1+0x24] ;  /* 0x0000240001007983 */ /* 0x000f240000100800 */
[----:B------:R-:W-:Y:S02]  /*14e60*/  ISETP.NE.AND P2, PT, R3, 0x1, PT ;  /* 0x000000010300780c */ /* 0x000fe40003f45270 */
[----:B------:R-:W5:Y:S04]  /*14e70*/  LDL.64 R104, [R1+0x48] ;  /* 0x0000480001687983 */ /* 0x000f680000100a00 */
[----:B--2---:R-:W2:Y:S04]  /*14e80*/  LDL R5, [R1+0x50] ;  /* 0x0000500001057983 */ /* 0x004ea80000100800 */
[----:B------:R-:W2:Y:S04]  /*14e90*/  LDL.64 R216, [R1+0x40] ;  /* 0x0000400001d87983 */ /* 0x000ea80000100a00 */
[----:B------:R-:W2:Y:S01]  /*14ea0*/  LDL R6, [R1+0x3c] ;  /* 0x00003c0001067983 */ /* 0x000ea20000100800 */
[----:B----4-:R-:W-:Y:S01]  /*14eb0*/  ISETP.GT.AND P1, PT, R0, 0x2f, PT ;  /* 0x0000002f0000780c */ /* 0x010fe20003f24270 */
[----:B---3--:R-:W-:Y:S05]  /*14ec0*/  IMAD R2, R212, 0x30, R2 ;  /* 0x00000030d4027824 */ /* 0x008fea00078e0202 */
[----:B------:R-:W-:Y:S05]  /*14ed0*/  IADD3 R2, R2, -0x30, R0 ;  /* 0xffffffd002027810 */ /* 0x000fea0007ffe000 */
[----:B------:R-:W-:Y:S04]  /*14ee0*/  @P2 IMAD.HI.U32 R3, R2, c[0x0][0x2bc], RZ ;  /* 0x0000af0002032a27 */ /* 0x000fe800078e00ff */
[----:B------:R-:W-:Y:S01]  /*14ef0*/  IMAD.MOV.U32 R0, RZ, RZ, R2 ;  /* 0x000000ffff007224 */ /* 0x000fe200078e0002 */
[----:B------:R-:W-:Y:S04]  /*14f00*/  @P2 SHF.R.U32.HI R0, RZ, c[0x0][0x2c0], R3 ;  /* 0x0000b000ff002a19 */ /* 0x000fe80000011603 */
[C---:B-----5:R-:W-:Y:S01]  /*14f10*/  @!P1 IADD3 R3, P0, R0.reuse, R104, RZ ;  /* 0x0000006800039210 */ /* 0x060fe20007f1e0ff */
[----:B------:R-:W-:Y:S01]  /*14f20*/  IMAD.MOV R4, RZ, RZ, -R0 ;  /* 0x000000ffff047224 */ /* 0x000fe200078e0a00 */
[----:B------:R-:W1:Y:S02]  /*14f30*/  S2R R104, SR_TID.X ;  /* 0x0000000000687919 */ /* 0x000e640000002100 */
[----:B--2---:R-:W-:Y:S01]  /*14f40*/  @!P1 LEA.HI.X.SX32 R0, R0, R5, 0x1, P0 ;  /* 0x0000000500009211 */ /* 0x004fe200000f0eff */
        /* <DEDUP_REMOVED lines=24> */
.L_x_3007:
[----:B------:R-:W-:-:S05]  /*150d0*/  BRA.DIV ~URZ, `(.L_x_2838) ;  /* 0x000111027f007947 */ /* 0x000fca000b800000 */
[----:B------:R3:W4:Y:S02]  /*150e0*/  SHFL.IDX PT, R0, R104, RZ, 0x1c1f ;  /* 0x001c1fff68007589 */ /* 0x00072400000e0000 */
.L_x_3008:
[----:B------:R-:W5:Y:S01]  /*150f0*/  LDL R172, [R1] ;  /* 0x0000000001ac7983 */ /* 0x000f620000100800 */
[----:B----4-:R-:W-:Y:S03]  /*15100*/  @P0 IADD3 R2, P1, R0, R229, RZ ;  /* 0x000000e500020210 */ /* 0x010fe60007f3e0ff */
[----:B------:R-:W4:Y:S02]  /*15110*/  LDL R105, [R1+0x4] ;  /* 0x0000040001697983 */ /* 0x000f240000100800 */
[----:B--2---:R-:W-:Y:S01]  /*15120*/  @P0 IMAD.X R3, R4, 0x1, R228, P1 ;  /* 0x0000000104030824 */ /* 0x004fe200008e06e4 */
[----:B------:R-:W-:Y:S11]  /*15130*/  @P0 ISETP.GE.AND P1, PT, R250, c[0x0][0x1d4], PT ;  /* 0x00007500fa000a0c */ /* 0x000ff60003f26270 */
[----:B------:R-:W-:Y:S02]  /*15140*/  @!UPT UIADD3 URZ, URZ, URZ, URZ ;  /* 0x0000003f3f3ff290 */ /* 0x000fe4000fffe03f */
[----:B------:R-:W-:Y:S01]  /*15150*/  @!PT LDS RZ, [RZ] ;  /* 0x00000000fffff984 */ /* 0x000fe20000000800 */
[----:B------:R-:W-:Y:S01]  /*15160*/  @!PT LDS RZ, [RZ] ;  /* 0x00000000fffff984 */ /* 0x000fe20000000800 */
[----:B------:R-:W-:Y:S01]  /*15170*/  @!PT LDS RZ, [RZ] ;  /* 0x00000000fffff984 */ /* 0x000fe20000000800 */
[----:B------:R2:W-:Y:S02]  /*15180*/  @P0 LDGSTS.E.BYPASS.LTC128B.128 [R210+0x3c80], [R2.64], !P1 ;  /* 0x03c8000002d20fae */ /* 0x0005e4000c901d48 */
[----:B--2---:R-:W-:Y:S05]  /*15190*/  @P0 IADD3 R2, P1, R0, R231, RZ ;  /* 0x000000e700020210 */ /* 0x004fea0007f3e0ff */
[----:B------:R-:W-:Y:S01]  /*151a0*/  @P0 IMAD.X R3, R4, 0x1, R230, P1 ;  /* 0x0000000104030824 */ /* 0x000fe200008e06e6 */
[----:B-----5:R-:W-:Y:S11]  /*151b0*/  @P0 ISETP.GE.AND P1, PT, R172, c[0x0][0x1d4], PT ;  /* 0x00007500ac000a0c */ /* 0x020ff60003f26270 */
        /* <DEDUP_REMOVED lines=11> */
.L_x_3009:
[----:B-1--4-:R-:W4:Y:S01]  /*15270*/  LDL R6, [R1] ;  /* 0x0000000001067983 */ /* 0x012f220000100800 */
[----:B--2---:R-:W-:Y:S03]  /*15280*/  @P0 IADD3 R2, P1, R0, R229, RZ ;  /* 0x000000e500020210 */ /* 0x004fe60007f3e0ff */
[----:B------:R-:W2:Y:S02]  /*15290*/  LDL R5, [R1+0x4] ;  /* 0x0000040001057983 */ /* 0x000ea40000100800 */
[----:B------:R-:W-:Y:S01]  /*152a0*/  @P0 IMAD.X R3, R4, 0x1, R228, P1 ;  /* 0x0000000104030824 */ /* 0x000fe200008e06e4 */
[----:B------:R-:W-:Y:S11]  /*152b0*/  @P0 ISETP.GE.AND P1, PT, R250, c[0x0][0x1d4], PT ;  /* 0x00007500fa000a0c */ /* 0x000ff60003f26270 */
[----:B------:R-:W-:Y:S02]  /*152c0*/  @!UPT UIADD3 URZ, URZ, URZ, URZ ;  /* 0x0000003f3f3ff290 */ /* 0x000fe4000fffe03f */
[----:B------:R-:W-:Y:S01]  /*152d0*/  @!PT LDS RZ, [RZ] ;  /* 0x00000000fffff984 */ /* 0x000fe20000000800 */
[----:B------:R-:W-:Y:S01]  /*152e0*/  @!PT LDS RZ, [RZ] ;  /* 0x00000000fffff984 */ /* 0x000fe20000000800 */
[----:B------:R-:W-:Y:S01]  /*152f0*/  @!PT LDS RZ, [RZ] ;  /* 0x00000000fffff984 */ /* 0x000fe20000000800 */
[----:B------:R1:W-:Y:S02]  /*15300*/  @P0 LDGSTS.E.BYPASS.LTC128B.128 [R210+0x4480], [R2.64], !P1 ;  /* 0x0448000002d20fae */ /* 0x0003e4000c901d48 */
[----:B-1----:R-:W-:Y:S05]  /*15310*/  @P0 IADD3 R2, P1, R0, R231, RZ ;  /* 0x000000e700020210 */ /* 0x002fea0007f3e0ff */
[----:B------:R-:W-:Y:S01]  /*15320*/  @P0 IMAD.X R3, R4, 0x1, R230, P1 ;  /* 0x0000000104030824 */ /* 0x000fe200008e06e6 */
[----:B----4-:R-:W-:Y:S11]  /*15330*/  @P0 ISETP.GE.AND P1, PT, R6, c[0x0][0x1d4], PT ;  /* 0x0000750006000a0c */ /* 0x010ff60003f26270 */
[----:B------:R-:W-:Y:S02]  /*15340*/  @!UPT UIADD3 URZ, URZ, URZ, URZ ;  /* 0x0000003f3f3ff290 */ /* 0x000fe4000fffe03f */
[----:B------:R1:W-:Y:S02]  /*15350*/  @P0 LDGSTS.E.BYPASS.LTC128B.128 [R210+0x5080], [R2.64], !P1 ;  /* 0x0508000002d20fae */ /* 0x0003e4000c901d48 */
[----:B-1----:R-:W-:Y:S05]  /*15360*/  @P0 IADD3 R2, P1, R0, R227, RZ ;  /* 0x000000e300020210 */ /* 0x002fea0007f3e0ff */
[----:B------:R-:W-:Y:S01]  /*15370*/  @P0 IMAD.X R3, R4, 0x1, R226, P1 ;  /* 0x0000000104030824 */ /* 0x000fe200008e06e2 */
[----:B--2---:R-:W-:Y:S11]  /*15380*/  @P0 ISETP.GE.AND P1, PT, R5, c[0x0][0x1d4], PT ;  /* 0x0000750005000a0c */ /* 0x004ff60003f26270 */
[----:B------:R-:W-:Y:S02]  /*15390*/  @!UPT UIADD3 URZ, URZ, URZ, URZ ;  /* 0x0000003f3f3ff290 */ /* 0x000fe4000fffe03f */
[----:B------:R1:W-:Y:S02]  /*153a0*/  @P0 LDGSTS.E.BYPASS.LTC128B.128 [R210+0x5c80], [R2.64], !P1 ;  /* 0x05c8000002d20fae */ /* 0x0003e4000c901d48 */
.L_x_2836:
[----:B------:R-:W-:Y:S05]  /*153b0*/  BSYNC B0 ;  /* 0x0000000000007941 */ /* 0x000fea0003800000 */
.L_x_2835:
[----:B------:R-:W-:Y:S01]  /*153c0*/  LOP3.LUT R174, RZ, c[0x0][0x324], RZ, 0x33, !PT ;  /* 0x0000c900ffae7a12 */ /* 0x000fe200078e33ff */
[----:B-1----:R-:W4:Y:S01]  /*153d0*/  LDL R2, [R1+0x54] ;  /* 0x0000540001027983 */ /* 0x002f220000100800 */
[----:B------:R-:W-:Y:S02]  /*153e0*/  IMAD.MOV.U32 R3, RZ, RZ, c[0x0][0x2c4] ;  /* 0x0000b100ff037624 */ /* 0x000fe400078e00ff */
[----:B------:R-:W-:Y:S01]  /*153f0*/  IMAD R4, R212, -0x30, RZ ;  /* 0xffffffd0d4047824 */ /* 0x000fe200078e02ff */
[----:B------:R-:W4:Y:S02]  /*15400*/  LDL R0, [R1+0x78] ;  /* 0x0000780001007983 */ /* 0x000f240000100800 */
[----:B------:R-:W-:Y:S02]  /*15410*/  ISETP.NE.AND P0, PT, R3, 0x1, PT ;  /* 0x000000010300780c */ /* 0x000fe40003f05270 */
[----:B------:R-:W0:Y:S01]  /*15420*/  LDGDEPBAR ;  /* 0x00000000000079af */ /* 0x000e220000000000 */
[----:B----4-:R-:W-:Y:S10]  /*15430*/  IMAD.IADD R172, R0, 0x1, R2 ;  /* 0x0000000100ac7824 */ /* 0x010ff400078e0202 */
[----:B------:R-:W-:Y:S05]  /*15440*/  @P0 IMAD.HI.U32 R0, R172, c[0x0][0x2c8], RZ ;  /* 0x0000b200ac000a27 */ /* 0x000fea00078e00ff */
[----:B------:R-:W-:Y:S02]  /*15450*/  @P0 SHF.R.U32.HI R172, RZ, c[0x0][0x2cc], R0 ;  /* 0x0000b300ffac0a19 */ /* 0x000fe40000011600 */
[----:B------:R-:W-:Y:S04]  /*15460*/  IADD3 R0, -R252, 0x1, R4 ;  /* 0x00000001fc007810 */ /* 0x000fe80007ffe104 */
[----:B--2---:R-:W-:Y:S04]  /*15470*/  IADD3 R5, -R248, R0, R249 ;  /* 0x00000000f8057210 */ /* 0x004fe80007ffe1f9 */
[----:B------:R-:W-:Y:S01]  /*15480*/  IADD3 R173, R5, c[0x0][0x328], RZ ;  /* 0x0000ca0005ad7a10 */ /* 0x000fe20007ffe0ff */
[----:B------:R-:W-:-:S05]  /*15490*/  BRA.DIV ~URZ, `(.L_x_2840) ;  /* 0x00010e827f007947 */ /* 0x000fca000b800000 */
[----:B------:R1:W2:Y:S02]  /*154a0*/  SHFL.IDX PT, R0, R172, RZ, 0x1c1f ;  /* 0x001c1fffac007589 */ /* 0x0002a400000e0000 */
.L_x_3010:
[-C--:B--23--:R-:W-:Y:S01]  /*154b0*/  IADD3 R104, R173, R0.reuse, RZ ;  /* 0x00000000ad687210 */ /* 0x08cfe20007ffe0ff */
        /* <DEDUP_REMOVED lines=18> */
.L_x_2843:
[----:B------:R-:W-:Y:S04]  /*155e0*/  MOV R2, c[0x0][0x32c] ;  /* 0x0000cb0000027a02 */ /* 0x000fe80000000f00 */
[----:B------:R-:W-:Y:S11]  /*155f0*/  ISETP.NE.AND P0, PT, R2, 0x1, PT ;  /* 0x000000010200780c */ /* 0x000ff60003f05270 */
[----:B------:R-:W-:Y:S02]  /*15600*/  @!UPT UIADD3 URZ, URZ, URZ, URZ ;  /* 0x0000003f3f3ff290 */ /* 0x000fe4000fffe03f */
[----:B------:R-:W-:Y:S05]  /*15610*/  @P0 IMAD.HI.U32 R2, R0, c[0x0][0x330], RZ ;  /* 0x0000cc0000020a27 */ /* 0x000fea00078e00ff */
[----:B------:R-:W-:Y:S02]  /*15620*/  @P0 SHF.R.U32.HI R0, RZ, c[0x0][0x334], R2 ;  /* 0x0000cd00ff000a19 */ /* 0x000fe40000011602 */
.L_x_2844:
[----:B------:R-:W-:Y:S05]  /*15630*/  BSYNC B0 ;  /* 0x0000000000007941 */ /* 0x000fea0003800000 */
.L_x_2842:
[----:B------:R-:W-:Y:S04]  /*15640*/  IMAD.IADD R2, R4, 0x1, -R252 ;  /* 0x0000000104027824 */ /* 0x000fe800078e0afc */
[----:B------:R-:W-:Y:S05]  /*15650*/  IMAD R0, R0, c[0x0][0x32c], R2 ;  /* 0x0000cb0000007a24 */ /* 0x000fea00078e0202 */
[----:B------:R-:W-:Y:S02]  /*15660*/  IMNMX R5, R5, R0, !PT ;  /* 0x0000000005057217 */ /* 0x000fe40007800200 */
[----:B------:R-:W-:Y:S04]  /*15670*/  IADD3 R0, R0, c[0x0][0x32c], RZ ;  /* 0x0000cb0000007a10 */ /* 0x000fe80007ffe0ff */
[----:B------:R-:W-:Y:S02]  /*15680*/  IMNMX R104, R104, R0, PT ;  /* 0x0000000068687217 */ /* 0x000fe40003800200 */
.L_x_2841:
[----:B------:R-:W-:-:S05]  /*15690*/  BRA.DIV ~URZ, `(.L_x_2845) ;  /* 0x00010cf27f007947 */ /* 0x000fca000b800000 */
[----:B------:R2:W3:Y:S02]  /*156a0*/  SHFL.IDX PT, R2, R172, 0x1, 0x1c1f ;  /* 0x003c1f00ac027f89 */ /* 0x0004e400000e0000 */
.L_x_3011:
        /* <DEDUP_REMOVED lines=19> */
.L_x_2848:
[----:B------:R-:W-:Y:S04]  /*157e0*/  MOV R3, c[0x0][0x32c] ;  /* 0x0000cb0000037a02 */ /* 0x000fe80000000f00 */
[----:B------:R-:W-:Y:S11]  /*157f0*/  ISETP.NE.AND P0, PT, R3, 0x1, PT ;  /* 0x000000010300780c */ /* 0x000ff60003f05270 */
[----:B------:R-:W-:Y:S02]  /*15800*/  @!UPT UIADD3 URZ, URZ, URZ, URZ ;  /* 0x0000003f3f3ff290 */ /* 0x000fe4000fffe03f */
[----:B------:R-:W-:Y:S05]  /*15810*/  @P0 IMAD.HI.U32 R3, R2, c[0x0][0x330], RZ ;  /* 0x0000cc0002030a27 */ /* 0x000fea00078e00ff */
[----:B------:R-:W-:Y:S02]  /*15820*/  @P0 SHF.R.U32.HI R2, RZ, c[0x0][0x334], R3 ;  /* 0x0000cd00ff020a19 */ /* 0x000fe40000011603 */
.L_x_2849:
[----:B------:R-:W-:Y:S05]  /*15830*/  BSYNC B0 ;  /* 0x0000000000007941 */ /* 0x000fea0003800000 */
.L_x_2847:
[----:B------:R-:W-:Y:S04]  /*15840*/  IMAD.IADD R3, R4, 0x1, -R252 ;  /* 0x0000000104037824 */ /* 0x000fe800078e0afc */
[----:B------:R-:W-:Y:S05]  /*15850*/  IMAD R2, R2, c[0x0][0x32c], R3 ;  /* 0x0000cb0002027a24 */ /* 0x000fea00078e0203 */
[----:B------:R-:W-:Y:S02]  /*15860*/  IMNMX R0, R0, R2, !PT ;  /* 0x0000000200007217 */ /* 0x000fe40007800200 */
[----:B------:R-:W-:Y:S04]  /*15870*/  IADD3 R2, R2, c[0x0][0x32c], RZ ;  /* 0x0000cb0002027a10 */ /* 0x000fe80007ffe0ff */
[----:B------:R-:W-:Y:S02]  /*15880*/  IMNMX R6, R6, R2, PT ;  /* 0x0000000206067217 */ /* 0x000fe40003800200 */
.L_x_2846:
[----:B------:R-:W-:-:S05]  /*15890*/  BRA.DIV ~URZ, `(.L_x_2850) ;  /* 0x00010b627f007947 */ /* 0x000fca000b800000 */
[----:B------:R3:W4:Y:S02]  /*158a0*/  SHFL.IDX PT, R105, R172, 0x2, 0x1c1f ;  /* 0x005c1f00ac697f89 */ /* 0x00072400000e0000 */
.L_x_3012:
        /* <DEDUP_REMOVED lines=19> */
.L_x_2853:
[----:B------:R-:W-:Y:S04]  /*159e0*/  MOV R175, c[0x0][0x32c] ;  /* 0x0000cb0000af7a02 */ /* 0x000fe80000000f00 */
[----:B------:R-:W-:Y:S11]  /*159f0*/  ISETP.NE.AND P0, PT, R175, 0x1, PT ;  /* 0x00000001af00780c */ /* 0x000ff60003f05270 */
[----:B------:R-:W-:Y:S02]  /*15a00*/  @!UPT UIADD3 URZ, URZ, URZ, URZ ;  /* 0x0000003f3f3ff290 */ /* 0x000fe4000fffe03f */
[----:B------:R-:W-:Y:S05]  /*15a10*/  @P0 IMAD.HI.U32 R175, R105, c[0x0][0x330], RZ ;  /* 0x0000cc0069af0a27 */ /* 0x000fea00078e00ff */
[----:B------:R-:W-:Y:S02]  /*15a20*/  @P0 SHF.R.U32.HI R105, RZ, c[0x0][0x334], R175 ;  /* 0x0000cd00ff690a19 */ /* 0x000fe400000116af */
.L_x_2854:
[----:B------:R-:W-:Y:S05]  /*15a30*/  BSYNC B0 ;  /* 0x0000000000007941 */ /* 0x000fea0003800000 */
.L_x_2852:
[----:B------:R-:W-:Y:S04]  /*15a40*/  IMAD.IADD R175, R4, 0x1, -R252 ;  /* 0x0000000104af7824 */ /* 0x000fe800078e0afc */
[----:B------:R-:W-:Y:S05]  /*15a50*/  IMAD R105, R105, c[0x0][0x32c], R175 ;  /* 0x0000cb0069697a24 */ /* 0x000fea00078e02af */
[----:B------:R-:W-:Y:S02]  /*15a60*/  IMNMX R2, R2, R105, !PT ;  /* 0x0000006902027217 */ /* 0x000fe40007800200 */
[----:B------:R-:W-:Y:S04]  /*15a70*/  IADD3 R105, R105, c[0x0][0x32c], RZ ;  /* 0x0000cb0069697a10 */ /* 0x000fe80007ffe0ff */
[----:B------:R-:W-:Y:S02]  /*15a80*/  IMNMX R3, R3, R105, PT ;  /* 0x0000006903037217 */ /* 0x000fe40003800200 */
.L_x_2851:
[C---:B------:R-:W-:Y:S02]  /*15a90*/  ISETP.GE.AND P0, PT, R4.reuse, 0x9, PT ;  /* 0x000000090400780c */ /* 0x040fe40003f06270 */
[C---:B------:R-:W-:Y:S02]  /*15aa0*/  ISETP.GE.AND P1, PT, R4.reuse, 0xa, PT ;  /* 0x0000000a0400780c */ /* 0x040fe40003f26270 */
        /* <DEDUP_REMOVED lines=11> */
[C---:B------:R-:W-:Y:S02]  /*15b60*/  ISETP.LT.OR P0, PT, R104.reuse, 0xa, P0 ;  /* 0x0000000a6800780c */ /* 0x040fe40000701670 */
        /* <DEDUP_REMOVED lines=21> */
[C---:B------:R-:W-:Y:S02]  /*15cc0*/  ISETP.LT.OR P3, PT, R104.reuse, 0x1a, P0 ;  /* 0x0000001a6800780c */ /* 0x040fe40000761670 */
        /* <DEDUP_REMOVED lines=12> */
[C---:B------:R-:W-:Y:S02]  /*15d90*/  ISETP.GE.AND P5, PT, R4.reuse, 0x1, PT ;  /* 0x000000010400780c */ /* 0x040fe40003fa6270 */
[----:B------:R-:W-:Y:S02]  /*15da0*/  LOP3.LUT R209, R209, 0xfffffdff, RZ, 0xc0, !PT ;  /* 0xfffffdffd1d17812 */ /* 0x000fe400078ec0ff */
[----:B------:R-:W-:Y:S07]  /*15db0*/  ISETP.GT.AND P0, PT, R5, RZ, !P5 ;  /* 0x000000ff0500720c */ /* 0x000fee0006f04270 */
[----:B------:R-:W-:Y:S02]  /*15dc0*/  @P6 LOP3.LUT R209, R209, 0x200, RZ, 0xfc, !PT ;  /* 0x00000200d1d16812 */ /* 0x000fe400078efcff */
[----:B------:R-:W-:Y:S02]  /*15dd0*/  ISETP.GE.AND P6, PT, R4, 0x2, PT ;  /* 0x000000020400780c */ /* 0x000fe40003fc6270 */
[----:B------:R-:W-:Y:S04]  /*15de0*/  LOP3.LUT R209, R209, 0xffbfffff, RZ, 0xc0, !PT ;  /* 0xffbfffffd1d17812 */ /* 0x000fe800078ec0ff */
[----:B------:R-:W-:Y:S02]  /*15df0*/  @P5 LOP3.LUT R209, R209, 0x400000, RZ, 0xfc, !PT ;  /* 0x00400000d1d15812 */ /* 0x000fe400078efcff */
[C---:B------:R-:W-:Y:S02]  /*15e00*/  ISETP.LT.OR P5, PT, R104.reuse, 0x1, P0 ;  /* 0x000000016800780c */ /* 0x040fe400007a1670 */
        /* <DEDUP_REMOVED lines=25> */
[C---:B------:R-:W-:Y:S02]  /*15fa0*/  LOP3.LUT P2, RZ, R209.reuse, 0x1000, RZ, 0xc0, !PT ;  /* 0x00001000d1ff7812 */ /* 0x040fe4000784c0ff */
[----:B------:R-:W-:Y:S02]  /*15fb0*/  ISETP.GT.AND P0, PT, R0, 0x9, !P0 ;  /* 0x000000090000780c */ /* 0x000fe40004704270 */
[----:B------:R-:W-:Y:S02]  /*15fc0*/  LOP3.LUT P5, RZ, R209, 0x400, RZ, 0xc0, !PT ;  /* 0x00000400d1ff7812 */ /* 0x000fe400078ac0ff */
[----:B------:R-:W-:Y:S04]  /*15fd0*/  ISETP.LT.OR P0, PT, R6, 0xa, P0 ;  /* 0x0000000a0600780c */ /* 0x000fe80000701670 */
[----:B------:R-:W-:Y:S02]  /*15fe0*/  FSEL R188, R23, -INF , !P0 ;  /* 0xff80000017bc7808 */ /* 0x000fe40004000000 */
[C---:B------:R-:W-:Y:S02]  /*15ff0*/  LOP3.LUT P0, RZ, R209.reuse, 0x1, RZ, 0xc0, !PT ;  /* 0x00000001d1ff7812 */ /* 0x040fe4000780c0ff */
[----:B------:R-:W-:Y:S02]  /*16000*/  LOP3.LUT R209, R209, 0xffdfffff, RZ, 0xc0, !PT ;  /* 0xffdfffffd1d17812 */ /* 0x000fe400078ec0ff */
[----:B------:R-:W-:Y:S02]  /*16010*/  ISETP.GT.AND P0, PT, R0, 0x10, !P0 ;  /* 0x000000100000780c */ /* 0x000fe40004704270 */
[----:B------:R-:W-:Y:S02]  /*16020*/  @P2 LOP3.LUT R209, R209, 0x200000, RZ, 0xfc, !PT ;  /* 0x00200000d1d12812 */ /* 0x000fe400078efcff */
[----:B------:R-:W-:Y:S02]  /*16030*/  ISETP.LT.OR P0, PT, R6, 0x11, P0 ;  /* 0x000000110600780c */ /* 0x000fe40000701670 */
[C---:B------:R-:W-:Y:S02]  /*16040*/  LOP3.LUT P3, RZ, R209.reuse, 0x80, RZ, 0xc0, !PT ;  /* 0x00000080d1ff7812 */ /* 0x040fe4000786c0ff */
[----:B------:R-:W-:Y:S02]  /*16050*/  FSEL R187, R26, -INF , !P0 ;  /* 0xff8000001abb7808 */ /* 0x000fe40004000000 */
[C---:B------:R-:W-:Y:S02]  /*16060*/  LOP3.LUT P0, RZ, R209.reuse, 0x8, RZ, 0xc0, !PT ;  /* 0x00000008d1ff7812 */ /* 0x040fe4000780c0ff */
[C---:B------:R-:W-:Y:S02]  /*16070*/  LOP3.LUT P4, RZ, R209.reuse, 0x100, RZ, 0xc0, !PT ;  /* 0x00000100d1ff7812 */ /* 0x040fe4000788c0ff */
[----:B------:R-:W-:Y:S02]  /*16080*/  ISETP.GT.AND P0, PT, R0, 0x11, !P0 ;  /* 0x000000110000780c */ /* 0x000fe40004704270 */
[C---:B------:R-:W-:Y:S02]  /*16090*/  LOP3.LUT P1, RZ, R209.reuse, 0x40, RZ, 0xc0, !PT ;  /* 0x00000040d1ff7812 */ /* 0x040fe4000782c0ff */
[----:B------:R-:W-:Y:S02]  /*160a0*/  ISETP.LT.OR P0, PT, R6, 0x12, P0 ;  /* 0x000000120600780c */ /* 0x000fe40000701670 */
[----:B------:R-:W-:Y:S02]  /*160b0*/  LOP3.LUT P2, RZ, R209, 0x8000, RZ, 0xc0, !PT ;  /* 0x00008000d1ff7812 */ /* 0x000fe4000784c0ff */
[----:B------:R-:W-:Y:S02]  /*160c0*/  FSEL R186, R27, -INF , !P0 ;  /* 0xff8000001bba7808 */ /* 0x000fe40004000000 */
[C---:B------:R-:W-:Y:S02]  /*160d0*/  LOP3.LUT P0, RZ, R209.reuse, 0x10, RZ, 0xc0, !PT ;  /* 0x00000010d1ff7812 */ /* 0x040fe4000780c0ff */
[----:B------:R-:W-:Y:S02]  /*160e0*/  FSEL R27, R52, -INF , !P2 ;  /* 0xff800000341b7808 */ /* 0x000fe40005000000 */
[----:B------:R-:W-:Y:S02]  /*160f0*/  ISETP.GT.AND P0, PT, R0, 0x18, !P0 ;  /* 0x000000180000780c */ /* 0x000fe40004704270 */
[C---:B------:R-:W-:Y:S02]  /*16100*/  LOP3.LUT P2, RZ, R209.reuse, 0x200000, RZ, 0xc0, !PT ;  /* 0x00200000d1ff7812 */ /* 0x040fe4000784c0ff */
[----:B------:R-:W-:Y:S04]  /*16110*/  ISETP.LT.OR P0, PT, R6, 0x19, P0 ;  /* 0x000000190600780c */ /* 0x000fe80000701670 */
[----:B------:R-:W-:Y:S02]  /*16120*/  FSEL R185, R38, -INF , !P0 ;  /* 0xff80000026b97808 */ /* 0x000fe40004000000 */
[----:B------:R-:W-:Y:S04]  /*16130*/  LOP3.LUT P0, RZ, R209, 0x20, RZ, 0xc0, !PT ;  /* 0x00000020d1ff7812 */ /* 0x000fe8000780c0ff */
[----:B------:R-:W-:Y:S04]  /*16140*/  ISETP.GT.AND P0, PT, R0, 0x19, !P0 ;  /* 0x000000190000780c */ /* 0x000fe80004704270 */
[----:B------:R-:W-:Y:S04]  /*16150*/  ISETP.LT.OR P0, PT, R6, 0x1a, P0 ;  /* 0x0000001a0600780c */ /* 0x000fe80000701670 */
[----:B------:R-:W-:Y:S02]  /*16160*/  FSEL R184, R39, -INF , !P0 ;  /* 0xff80000027b87808 */ /* 0x000fe40004000000 */
[----:B------:R-:W-:Y:S02]  /*16170*/  LOP3.LUT P0, RZ, R209, 0x200, RZ, 0xc0, !PT ;  /* 0x00000200d1ff7812 */ /* 0x000fe4000780c0ff */
[----:B------:R-:W-:Y:S02]  /*16180*/  FSEL R39, R40, -INF , !P5 ;  /* 0xff80000028277808 */ /* 0x000fe40006800000 */
[----:B------:R-:W-:Y:S02]  /*16190*/  FSEL R38, R41, -INF , !P0 ;  /* 0xff80000029267808 */ /* 0x000fe40004000000 */
[----:B------:R-:W-:Y:S02]  /*161a0*/  ISETP.GT.AND P0, PT, R0, 0x20, !P3 ;  /* 0x000000200000780c */ /* 0x000fe40005f04270 */
[C---:B------:R-:W-:Y:S02]  /*161b0*/  LOP3.LUT P5, RZ, R209.reuse, 0x800000, RZ, 0xc0, !PT ;  /* 0x00800000d1ff7812 */ /* 0x040fe400078ac0ff */
[----:B------:R-:W-:Y:S02]  /*161c0*/  ISETP.LT.OR P0, PT, R6, 0x21, P0 ;  /* 0x000000210600780c */ /* 0x000fe40000701670 */
[----:B------:R-:W-:Y:S02]  /*161d0*/  FSEL R23, R8, -INF , !P5 ;  /* 0xff80000008177808 */ /* 0x000fe40006800000 */
        /* <DEDUP_REMOVED lines=21> */
[C---:B------:R-:W-:Y:S04]  /*16330*/  ISETP.GT.AND P0, PT, R2.reuse, 0x1, !P6 ;  /* 0x000000010200780c */ /* 0x040fe80007704270 */
        /* <DEDUP_REMOVED lines=43> */
.L_x_3013:
        /* <DEDUP_REMOVED lines=19> */
.L_x_2858:
[----:B------:R-:W-:Y:S04]  /*16720*/  MOV R5, c[0x0][0x32c] ;  /* 0x0000cb0000057a02 */ /* 0x000fe80000000f00 */
[----:B------:R-:W-:Y:S11]  /*16730*/  ISETP.NE.AND P0, PT, R5, 0x1, PT ;  /* 0x000000010500780c */ /* 0x000ff60003f05270 */
[----:B------:R-:W-:Y:S02]  /*16740*/  @!UPT UIADD3 URZ, URZ, URZ, URZ ;  /* 0x0000003f3f3ff290 */ /* 0x000fe4000fffe03f */
[----:B------:R-:W-:Y:S05]  /*16750*/  @P0 IMAD.HI.U32 R5, R3, c[0x0][0x330], RZ ;  /* 0x0000cc0003050a27 */ /* 0x000fea00078e00ff */
[----:B------:R-:W-:Y:S02]  /*16760*/  @P0 SHF.R.U32.HI R3, RZ, c[0x0][0x334], R5 ;  /* 0x0000cd00ff030a19 */ /* 0x000fe40000011605 */
.L_x_2859:
[----:B------:R-:W-:Y:S05]  /*16770*/  BSYNC B0 ;  /* 0x0000000000007941 */ /* 0x000fea0003800000 */
.L_x_2857:
[----:B------:R-:W-:Y:S04]  /*16780*/  IMAD.IADD R4, R4, 0x1, -R252 ;  /* 0x0000000104047824 */ /* 0x000fe800078e0afc */
[----:B------:R-:W-:Y:S05]  /*16790*/  IMAD R3, R3, c[0x0][0x32c], R4 ;  /* 0x0000cb0003037a24 */ /* 0x000fea00078e0204 */
[----:B------:R-:W-:Y:S02]  /*167a0*/  IMNMX R0, R0, R3, !PT ;  /* 0x0000000300007217 */ /* 0x000fe40007800200 */
[----:B------:R-:W-:Y:S04]  /*167b0*/  IADD3 R3, R3, c[0x0][0x32c], RZ ;  /* 0x0000cb0003037a10 */ /* 0x000fe80007ffe0ff */
[----:B------:R-:W-:Y:S02]  /*167c0*/  IMNMX R2, R2, R3, PT ;  /* 0x0000000302027217 */ /* 0x000fe40003800200 */
.L_x_2856:
[----:B------:R-:W-:Y:S02]  /*167d0*/  ISETP.GT.AND P0, PT, R0, RZ, !P5 ;  /* 0x000000ff0000720c */ /* 0x000fe40006f04270 */
[C---:B------:R-:W-:Y:S02]  /*167e0*/  LOP3.LUT P3, RZ, R209.reuse, 0x4, RZ, 0xc0, !PT ;  /* 0x00000004d1ff7812 */ /* 0x040fe4000786c0ff */
[----:B------:R-:W-:Y:S02]  /*167f0*/  ISETP.LT.OR P0, PT, R2, 0x1, P0 ;  /* 0x000000010200780c */ /* 0x000fe40000701670 */
[C---:B------:R-:W-:Y:S02]  /*16800*/  LOP3.LUT P2, RZ, R209.reuse, 0x2, RZ, 0xc0, !PT ;  /* 0x00000002d1ff7812 */ /* 0x040fe4000784c0ff */
[----:B------:R-:W-:Y:S02]  /*16810*/  FSEL R17, R14, -INF , !P0 ;  /* 0xff8000000e117808 */ /* 0x000fe40004000000 */
[----:B------:R-:W-:Y:S02]  /*16820*/  ISETP.GT.AND P0, PT, R0, 0x1, !P6 ;  /* 0x000000010000780c */ /* 0x000fe40007704270 */
[C---:B------:R-:W-:Y:S02]  /*16830*/  LOP3.LUT P1, RZ, R209.reuse, 0x1, RZ, 0xc0, !PT ;  /* 0x00000001d1ff7812 */ /* 0x040fe4000782c0ff */
[----:B------:R-:W-:Y:S02]  /*16840*/  ISETP.LT.OR P0, PT, R2, 0x2, P0 ;  /* 0x000000020200780c */ /* 0x000fe40000701670 */
[----:B------:R-:W-:Y:S02]  /*16850*/  LOP3.LUT P6, RZ, R209, 0x10, RZ, 0xc0, !PT ;  /* 0x00000010d1ff7812 */ /* 0x000fe400078cc0ff */
[----:B------:R-:W-:Y:S02]  /*16860*/  FSEL R22, R15, -INF , !P0 ;  /* 0xff8000000f167808 */ /* 0x000fe40004000000 */
[----:B------:R-:W-:Y:S02]  /*16870*/  ISETP.GT.AND P0, PT, R0, 0x8, !P3 ;  /* 0x000000080000780c */ /* 0x000fe40005f04270 */
        /* <DEDUP_REMOVED lines=85> */
.L_x_3014:
        /* <DEDUP_REMOVED lines=15> */
.L_x_3015:
        /* <DEDUP_REMOVED lines=24> */
[----:B------:R-:W1:Y:S02]  /*17040*/  MUFU.EX2 R2, R8 ;  /* 0x0000000800027308 */ /* 0x000e640000000800 */
[----:B-1-34-:R-:W-:Y:S01]  /*17050*/  F2FP.PACK_AB R172, R2, R3 ;  /* 0x0000000302ac723e */ /* 0x01afe200000000ff */
        /* <DEDUP_REMOVED lines=35> */
[----:B------:R3:W-:Y:S01]  /*17290*/  MUFU.EX2 R235, R39 ;  /* 0x0000002700eb7308 */ /* 0x0007e20000000800 */
[----:B------:R-:W-:Y:S02]  /*172a0*/  FMUL.FTZ R89, R4, R89 ;  /* 0x0000005904597220 */ /* 0x000fe40000410000 */
[C---:B-1----:R-:W-:Y:S02]  /*172b0*/  FFMA.FTZ R0, R3.reuse, R214, R26 ;  /* 0x000000d603007223 */ /* 0x042fe4000001001a */
[C---:B------:R-:W-:Y:S02]  /*172c0*/  FMUL.FTZ R58, R3.reuse, R58 ;  /* 0x0000003a033a7220 */ /* 0x040fe40000410000 */
[C---:B------:R-:W-:Y:S02]  /*172d0*/  FMUL.FTZ R59, R3.reuse, R59 ;  /* 0x0000003b033b7220 */ /* 0x040fe40000410000 */
[C---:B------:R-:W-:Y:S01]  /*172e0*/  FMUL.FTZ R70, R3.reuse, R70 ;  /* 0x0000004603467220 */ /* 0x040fe20000410000 */
[----:B------:R-:W-:Y:S01]  /*172f0*/  MUFU.EX2 R239, R187 ;  /* 0x000000bb00ef7308 */ /* 0x000fe20000000800 */
[C---:B------:R-:W-:Y:S02]  /*17300*/  FMUL.FTZ R71, R3.reuse, R71 ;  /* 0x0000004703477220 */ /* 0x040fe40000410000 */
        /* <DEDUP_REMOVED lines=8> */
[----:B------:R1:W-:Y:S01]  /*17390*/  MUFU.EX2 R26, R9 ;  /* 0x00000009001a7308 */ /* 0x0003e20000000800 */
[----:B------:R-:W-:Y:S01]  /*173a0*/  FSETP.NEU.FTZ.AND P0, PT, R5, -INF , PT ;  /* 0xff8000000500780b */ /* 0x000fe20003f1d000 */
[----:B---3--:R-:W-:Y:S02]  /*173b0*/  FMUL.FTZ R39, R3, R155 ;  /* 0x0000009b03277220 */ /* 0x008fe40000410000 */
[--C-:B------:R-:W-:Y:S02]  /*173c0*/  FFMA.FTZ R8, R25, c[0x0][0x2d0], -R2.reuse ;  /* 0x0000b40019087a23 */ /* 0x100fe40000010802 */
[----:B------:R-:W-:Y:S02]  /*173d0*/  FMUL.FTZ R0, R0, c[0x0][0x2d0] ;  /* 0x0000b40000007a20 */ /* 0x000fe40000410000 */
[--C-:B------:R-:W-:Y:S02]  /*173e0*/  FFMA.FTZ R177, R40, c[0x0][0x2d0], -R2.reuse ;  /* 0x0000b40028b17a23 */ /* 0x100fe40000010802 */
[----:B------:R2:W-:Y:S01]  /*173f0*/  MUFU.EX2 R41, R8 ;  /* 0x0000000800297308 */ /* 0x0005e20000000800 */
        /* <DEDUP_REMOVED lines=8> */
[--C-:B-1----:R-:W-:Y:S02]  /*17480*/  FFMA.FTZ R9, R55, c[0x0][0x2d0], -R2.reuse ;  /* 0x0000b40037097a23 */ /* 0x102fe40000010802 */
[--C-:B------:R-:W-:Y:S02]  /*17490*/  FFMA.FTZ R36, R53, c[0x0][0x2d0], -R2.reuse ;  /* 0x0000b40035247a23 */ /* 0x100fe40000010802 */
[----:B------:R-:W-:Y:S01]  /*174a0*/  FFMA.FTZ R182, R52, c[0x0][0x2d0], -R2 ;  /* 0x0000b40034b67a23 */ /* 0x000fe20000010802 */
[----:B------:R-:W1:Y:S01]  /*174b0*/  MUFU.EX2 R40, R13 ;  /* 0x0000000d00287308 */ /* 0x000e620000000800 */
[C---:B------:R-:W-:Y:S01]  /*174c0*/  FSEL R2, R5.reuse, RZ, P0 ;  /* 0x000000ff05027208 */ /* 0x040fe20000000000 */
[----:B------:R-:W-:Y:S02]  /*174d0*/  FMUL.FTZ R52, R4, R160 ;  /* 0x000000a004347220 */ /* 0x000fe40000410000 */
[----:B--2---:R-:W-:Y:S02]  /*174e0*/  FMUL.FTZ R8, R5, c[0x0][0x2d0] ;  /* 0x0000b40005087a20 */ /* 0x004fe40000410000 */
[----:B------:R-:W-:Y:S02]  /*174f0*/  FADD.FTZ R2, -R2, R109 ;  /* 0x0000006d02027221 */ /* 0x000fe40000010100 */
[----:B------:R-:W-:Y:S01]  /*17500*/  FMUL.FTZ R53, R4, R161 ;  /* 0x000000a104357220 */ /* 0x000fe20000410000 */
[----:B------:R-:W-:Y:S01]  /*17510*/  FSEL R8, R8, RZ, P0 ;  /* 0x000000ff08087208 */ /* 0x000fe20000000000 */
[----:B------:R-:W2:Y:S01]  /*17520*/  MUFU.EX2 R0, R0 ;  /* 0x0000000000007308 */ /* 0x000ea20000000800 */
[----:B------:R-:W-:Y:S01]  /*17530*/  FMUL.FTZ R2, R2, c[0x0][0x2d0] ;  /* 0x0000b40002027a20 */ /* 0x000fe20000410000 */
[C---:B------:R-:W-:Y:S01]  /*17540*/  ISETP.GT.AND P0, PT, R212.reuse, R247, PT ;  /* 0x000000f7d400720c */ /* 0x040fe20003f04270 */
[----:B------:R-:W-:Y:S01]  /*17550*/  FMUL.FTZ R54, R3, R162 ;  /* 0x000000a203367220 */ /* 0x000fe20000410000 */
[----:B---3--:R-:W-:Y:S01]  /*17560*/  F2FP.PACK_AB R174, R25, R26 ;  /* 0x0000001a19ae723e */ /* 0x008fe200000000ff */
[--C-:B------:R-:W-:Y:S01]  /*17570*/  FFMA.FTZ R24, R17, c[0x0][0x2d0], -R8.reuse ;  /* 0x0000b40011187a23 */ /* 0x100fe20000010808 */
[----:B------:R-:W-:Y:S01]  /*17580*/  IADD3 R212, R212, -0x1, RZ ;  /* 0xffffffffd4d47810 */ /* 0x000fe20007ffe0ff */
[--C-:B------:R-:W-:Y:S02]  /*17590*/  FFMA.FTZ R22, R22, c[0x0][0x2d0], -R8.reuse ;  /* 0x0000b40016167a23 */ /* 0x100fe40000010808 */
[--C-:B------:R-:W-:Y:S01]  /*175a0*/  FFMA.FTZ R21, R21, c[0x0][0x2d0], -R8.reuse ;  /* 0x0000b40015157a23 */ /* 0x100fe20000010808 */
[----:B------:R-:W3:Y:S01]  /*175b0*/  MUFU.EX2 R27, R9 ;  /* 0x00000009001b7308 */ /* 0x000ee20000000800 */
[--C-:B------:R-:W-:Y:S02]  /*175c0*/  FFMA.FTZ R20, R20, c[0x0][0x2d0], -R8.reuse ;  /* 0x0000b40014147a23 */ /* 0x100fe40000010808 */
[--C-:B------:R-:W-:Y:S01]  /*175d0*/  FFMA.FTZ R176, R19, c[0x0][0x2d0], -R8.reuse ;  /* 0x0000b40013b07a23 */ /* 0x100fe20000010808 */
[----:B-1----:R-:W-:Y:S01]  /*175e0*/  F2FP.PACK_AB R175, R235, R40 ;  /* 0x00000028ebaf723e */ /* 0x002fe200000000ff */
[--C-:B------:R-:W-:Y:S02]  /*175f0*/  FFMA.FTZ R178, R18, c[0x0][0x2d0], -R8.reuse ;  /* 0x0000b40012b27a23 */ /* 0x100fe40000010808 */
[--C-:B------:R-:W-:Y:S02]  /*17600*/  FFMA.FTZ R183, R16, c[0x0][0x2d0], -R8.reuse ;  /* 0x0000b40010b77a23 */ /* 0x100fe40000010808 */
[--C-:B------:R-:W-:Y:S01]  /*17610*/  FFMA.FTZ R184, R15, c[0x0][0x2d0], -R8.reuse ;  /* 0x0000b4000fb87a23 */ /* 0x100fe20000010808 */
[----:B------:R-:W1:Y:S01]  /*17620*/  MUFU.EX2 R2, R2 ;  /* 0x0000000200027308 */ /* 0x000e620000000800 */
[--C-:B------:R-:W-:Y:S02]  /*17630*/  FFMA.FTZ R193, R14, c[0x0][0x2d0], -R8.reuse ;  /* 0x0000b4000ec17a23 */ /* 0x100fe40000010808 */
[--C-:B------:R-:W-:Y:S02]  /*17640*/  FFMA.FTZ R214, R12, c[0x0][0x2d0], -R8.reuse ;  /* 0x0000b4000cd67a23 */ /* 0x100fe40000010808 */
[C---:B--2---:R-:W-:Y:S02]  /*17650*/  FMUL.FTZ R16, R0.reuse, R128 ;  /* 0x0000008000107220 */ /* 0x044fe40000410000 */
        /* <DEDUP_REMOVED lines=9> */
[--C-:B------:R-:W-:Y:S02]  /*176f0*/  FFMA.FTZ R216, R11, c[0x0][0x2d0], -R8.reuse ;  /* 0x0000b4000bd87a23 */ /* 0x100fe40000010808 */
[----:B------:R-:W-:Y:S02]  /*17700*/  FFMA.FTZ R217, R10, c[0x0][0x2d0], -R8 ;  /* 0x0000b4000ad97a23 */ /* 0x000fe40000010808 */
[C---:B------:R-:W-:Y:S02]  /*17710*/  FFMA.FTZ R8, R0.reuse, R232, R41 ;  /* 0x000000e800087223 */ /* 0x040fe40000010029 */
[C---:B------:R-:W-:Y:S02]  /*17720*/  FMUL.FTZ R12, R0.reuse, R132 ;  /* 0x00000084000c7220 */ /* 0x040fe40000410000 */
[C---:B------:R-:W-:Y:S01]  /*17730*/  FMUL.FTZ R13, R0.reuse, R133 ;  /* 0x00000085000d7220 */ /* 0x040fe20000410000 */
[----:B------:R-:W-:Y:S01]  /*17740*/  MUFU.EX2 R232, R22 ;  /* 0x0000001600e87308 */ /* 0x000fe20000000800 */
[C---:B------:R-:W-:Y:S01]  /*17750*/  FMUL.FTZ R48, R0.reuse, R112 ;  /* 0x0000007000307220 */ /* 0x040fe20000410000 */
[C---:B---3--:R-:W-:Y:S01]  /*17760*/  F2FP.PACK_AB R112, R27.reuse, R41 ;  /* 0x000000291b70723e */ /* 0x048fe200000000ff */
        /* <DEDUP_REMOVED lines=15> */
[----:B------:R-:W-:Y:S01]  /*17860*/  FADD.FTZ R9, R26, R23 ;  /* 0x000000171a097221 */ /* 0x000fe20000010000 */
[----:B------:R3:W4:Y:S01]  /*17870*/  MUFU.EX2 R0, R24 ;  /* 0x0000001800007308 */ /* 0x0007220000000800 */
[----:B------:R-:W-:Y:S02]  /*17880*/  FADD.FTZ R133, R27, R8 ;  /* 0x000000081b857221 */ /* 0x000fe40000010000 */
[----:B------:R-:W-:Y:S02]  /*17890*/  FADD.FTZ R181, R25, R9 ;  /* 0x0000000919b57221 */ /* 0x000fe40000010000 */
[C---:B------:R-:W-:Y:S02]  /*178a0*/  FMUL.FTZ R8, R4.reuse, R140 ;  /* 0x0000008c04087220 */ /* 0x040fe40000410000 */
[----:B------:R-:W-:Y:S02]  /*178b0*/  FMUL.FTZ R9, R4, R141 ;  /* 0x0000008d04097220 */ /* 0x000fe40000410000 */
[C---:B------:R-:W-:Y:S01]  /*178c0*/  FMUL.FTZ R10, R3.reuse, R142 ;  /* 0x0000008e030a7220 */ /* 0x040fe20000410000 */
[----:B------:R-:W-:Y:S01]  /*178d0*/  MUFU.EX2 R242, R186 ;  /* 0x000000ba00f27308 */ /* 0x000fe20000000800 */
[----:B------:R-:W-:Y:S02]  /*178e0*/  FMUL.FTZ R11, R3, R143 ;  /* 0x0000008f030b7220 */ /* 0x000fe40000410000 */
[----:B------:R-:W-:Y:S02]  /*178f0*/  FADD.FTZ R109, R40, R38 ;  /* 0x00000026286d7221 */ /* 0x000fe40000010000 */
[----:B------:R-:W-:Y:S01]  /*17900*/  LDSM.16.MT88.4 R40, [R197] ;  /* 0x00000000c528783b */ /* 0x000fe20000004200 */
[C---:B-1----:R-:W-:Y:S01]  /*17910*/  FMUL.FTZ R50, R2.reuse, R114 ;  /* 0x0000007202327220 */ /* 0x042fe20000410000 */
[----:B--2---:R-:W-:Y:S01]  /*17920*/  F2FP.PACK_AB R114, R245, R234 ;  /* 0x000000eaf572723e */ /* 0x004fe200000000ff */
[C---:B------:R-:W-:Y:S02]  /*17930*/  FMUL.FTZ R51, R2.reuse, R115 ;  /* 0x0000007302337220 */ /* 0x040fe40000410000 */
[C---:B------:R-:W-:Y:S01]  /*17940*/  FMUL.FTZ R14, R2.reuse, R134 ;  /* 0x00000086020e7220 */ /* 0x040fe20000410000 */
[----:B------:R-:W-:Y:S01]  /*17950*/  MUFU.EX2 R243, R185 ;  /* 0x000000b900f37308 */ /* 0x000fe20000000800 */
[C---:B------:R-:W-:Y:S01]  /*17960*/  FMUL.FTZ R15, R2.reuse, R135 ;  /* 0x00000087020f7220 */ /* 0x040fe20000410000 */
[----:B---3--:R-:W1:Y:S01]  /*17970*/  LDSM.16.MT88.4 R24, [R196] ;  /* 0x00000000c418783b */ /* 0x008e620000004200 */
[----:B----4-:R-:W-:Y:S01]  /*17980*/  FFMA.FTZ R132, R2, R233, R0 ;  /* 0x000000e902847223 */ /* 0x010fe20000010000 */
[----:B------:R-:W-:Y:S01]  /*17990*/  F2FP.PACK_AB R113, R232, R0 ;  /* 0x00000000e871723e */ /* 0x000fe200000000ff */
[C---:B------:R-:W-:Y:S02]  /*179a0*/  FMUL.FTZ R18, R2.reuse, R130 ;  /* 0x0000008202127220 */ /* 0x040fe40000410000 */
[----:B------:R-:W-:Y:S03]  /*179b0*/  FMUL.FTZ R19, R2, R131 ;  /* 0x0000008302137220 */ /* 0x000fe60000410000 */
[----:B------:R-:W2:Y:S01]  /*179c0*/  MUFU.EX2 R233, R21 ;  /* 0x0000001500e97308 */ /* 0x000ea20000000800 */
[----:B------:R-:W-:Y:S01]  /*179d0*/  LDSM.16.MT88.4 R128, [R196+0x1000] ;  /* 0x00100000c480783b */ /* 0x000fe20000004200 */
[----:B------:R-:W-:Y:S02]  /*179e0*/  FMUL.FTZ R20, R4, R144 ;  /* 0x0000009004147220 */ /* 0x000fe40000410000 */
[C---:B------:R-:W-:Y:S02]  /*179f0*/  FMUL.FTZ R22, R3.reuse, R146 ;  /* 0x0000009203167220 */ /* 0x040fe40000410000 */
[C---:B------:R-:W-:Y:S02]  /*17a00*/  FMUL.FTZ R23, R3.reuse, R147 ;  /* 0x0000009303177220 */ /* 0x040fe40000410000 */
[C---:B------:R-:W-:Y:S02]  /*17a10*/  FMUL.FTZ R46, R2.reuse, R118 ;  /* 0x00000076022e7220 */ /* 0x040fe40000410000 */
[C---:B------:R-:W-:Y:S01]  /*17a20*/  FMUL.FTZ R47, R2.reuse, R119 ;  /* 0x00000077022f7220 */ /* 0x040fe20000410000 */
[----:B------:R-:W-:Y:S01]  /*17a30*/  MUFU.EX2 R135, R188 ;  /* 0x000000bc00877308 */ /* 0x000fe20000000800 */
[----:B------:R-:W3:Y:S01]  /*17a40*/  LDSM.16.MT88.4 R116, [R196+0xc00] ;  /* 0x000c0000c474783b */ /* 0x000ee20000004200 */
[C---:B------:R-:W-:Y:S02]  /*17a50*/  FMUL.FTZ R30, R2.reuse, R126 ;  /* 0x0000007e021e7220 */ /* 0x040fe40000410000 */
[C---:B------:R-:W-:Y:S02]  /*17a60*/  FMUL.FTZ R31, R2.reuse, R127 ;  /* 0x0000007f021f7220 */ /* 0x040fe40000410000 */
[C---:B------:R-:W-:Y:S02]  /*17a70*/  FMUL.FTZ R34, R2.reuse, R122 ;  /* 0x0000007a02227220 */ /* 0x040fe40000410000 */
[----:B------:R-:W-:Y:S01]  /*17a80*/  FMUL.FTZ R35, R2, R123 ;  /* 0x0000007b02237220 */ /* 0x000fe20000410000 */
[----:B------:R-:W-:Y:S01]  /*17a90*/  LDSM.16.MT88.4 R124, [R197+0x400] ;  /* 0x00040000c57c783b */ /* 0x000fe20000004200 */
[C---:B------:R-:W-:Y:S01]  /*17aa0*/  FMUL.FTZ R36, R4.reuse, R152 ;  /* 0x0000009804247220 */ /* 0x040fe20000410000 */
[----:B------:R-:W-:Y:S01]  /*17ab0*/  MUFU.EX2 R134, R182 ;  /* 0x000000b600867308 */ /* 0x000fe20000000800 */
[----:B------:R-:W-:Y:S01]  /*17ac0*/  FMUL.FTZ R37, R4, R153 ;  /* 0x0000009904257220 */ /* 0x000fe20000410000 */
[----:B--2---:R-:W-:Y:S01]  /*17ad0*/  F2FP.PACK_AB R115, R246, R233 ;  /* 0x000000e9f673723e */ /* 0x004fe200000000ff */
[----:B------:R-:W-:Y:S02]  /*17ae0*/  FMUL.FTZ R21, R4, R145 ;  /* 0x0000009104157220 */ /* 0x000fe40000410000 */
[C---:B------:R-:W-:Y:S01]  /*17af0*/  FMUL.FTZ R38, R3.reuse, R154 ;  /* 0x0000009a03267220 */ /* 0x040fe20000410000 */
[----:B------:R-:W-:Y:S01]  /*17b00*/  LDSM.16.MT88.4 R120, [R196+0x400] ;  /* 0x00040000c478783b */ /* 0x000fe20000004200 */
[C---:B------:R-:W-:Y:S02]  /*17b10*/  FMUL.FTZ R55, R3.reuse, R163 ;  /* 0x000000a303377220 */ /* 0x040fe40000410000 */
[C---:B------:R-:W-:Y:S01]  /*17b20*/  FMUL.FTZ R62, R2.reuse, R62 ;  /* 0x0000003e023e7220 */ /* 0x040fe20000410000 */
[----:B------:R-:W-:Y:S01]  /*17b30*/  MUFU.EX2 R240, R180 ;  /* 0x000000b400f07308 */ /* 0x000fe20000000800 */
[-C--:B-1----:R-:W-:Y:S03]  /*17b40*/  HMMA.16816.F32 R8, R172, R24.reuse, R8 ;  /* 0x00000018ac08723c */ /* 0x082fe60000001808 */
[----:B------:R-:W-:Y:S02]  /*17b50*/  LDSM.16.MT88.4 R144, [R196+0x800] ;  /* 0x00080000c490783b */ /* 0x000fe40000004200 */
[C---:B------:R-:W-:Y:S02]  /*17b60*/  FMUL.FTZ R63, R2.reuse, R63 ;  /* 0x0000003f023f7220 */ /* 0x040fe40000410000 */
[C---:B------:R-:W-:Y:S01]  /*17b70*/  FMUL.FTZ R66, R2.reuse, R66 ;  /* 0x0000004202427220 */ /* 0x040fe20000410000 */
[C---:B------:R-:W-:Y:S01]  /*17b80*/  HMMA.16816.F32 R12, R112.reuse, R24, R12 ;  /* 0x00000018700c723c */ /* 0x040fe2000000180c */
[----:B------:R-:W-:Y:S02]  /*17b90*/  MUFU.EX2 R241, R179 ;  /* 0x000000b300f17308 */ /* 0x000fe40000000800 */
[----:B------:R-:W-:Y:S01]  /*17ba0*/  LDSM.16.MT88.4 R152, [R197+0x800] ;  /* 0x00080000c598783b */ /* 0x000fe20000004200 */
[C---:B------:R-:W-:Y:S02]  /*17bb0*/  FMUL.FTZ R67, R2.reuse, R67 ;  /* 0x0000004302437220 */ /* 0x040fe40000410000 */
[C---:B------:R-:W-:Y:S02]  /*17bc0*/  FMUL.FTZ R78, R2.reuse, R78 ;  /* 0x0000004e024e7220 */ /* 0x040fe40000410000 */
[-C--:B------:R-:W-:Y:S03]  /*17bd0*/  HMMA.16816.F32 R16, R112, R26.reuse, R16 ;  /* 0x0000001a7010723c */ /* 0x080fe60000001810 */
[----:B------:R-:W-:Y:S01]  /*17be0*/  LDSM.16.MT88.4 R160, [R196+0x1400] ;  /* 0x00140000c4a0783b */ /* 0x000fe20000004200 */
[C---:B------:R-:W-:Y:S01]  /*17bf0*/  FMUL.FTZ R79, R2.reuse, R79 ;  /* 0x0000004f024f7220 */ /* 0x040fe20000410000 */
[----:B------:R-:W-:Y:S01]  /*17c00*/  MUFU.EX2 R244, R177 ;  /* 0x000000b100f47308 */ /* 0x000fe20000000800 */
[----:B------:R-:W-:Y:S02]  /*17c10*/  FMUL.FTZ R82, R2, R82 ;  /* 0x0000005202527220 */ /* 0x000fe40000410000 */
[C---:B------:R-:W-:Y:S04]  /*17c20*/  HMMA.16816.F32 R20, R172.reuse, R26, R20 ;  /* 0x0000001aac14723c */ /* 0x040fe80000001814 */
[C---:B------:R-:W-:Y:S02]  /*17c30*/  FMUL.FTZ R24, R4.reuse, R148 ;  /* 0x0000009404187220 */ /* 0x040fe40000410000 */
[----:B------:R-:W-:Y:S01]  /*17c40*/  FMUL.FTZ R25, R4, R149 ;  /* 0x0000009504197220 */ /* 0x000fe20000410000 */
[----:B------:R-:W-:Y:S01]  /*17c50*/  MUFU.EX2 R238, R176 ;  /* 0x000000b000ee7308 */ /* 0x000fe20000000800 */
[C---:B------:R-:W-:Y:S04]  /*17c60*/  FMUL.FTZ R26, R3.reuse, R150 ;  /* 0x00000096031a7220 */ /* 0x040fe80000410000 */
[C---:B------:R-:W-:Y:S02]  /*17c70*/  FMUL.FTZ R27, R3.reuse, R151 ;  /* 0x00000097031b7220 */ /* 0x040fe40000410000 */
[C---:B------:R-:W-:Y:S02]  /*17c80*/  FMUL.FTZ R83, R2.reuse, R83 ;  /* 0x0000005302537220 */ /* 0x040fe40000410000 */
[C---:B------:R-:W-:Y:S01]  /*17c90*/  FMUL.FTZ R86, R3.reuse, R86 ;  /* 0x0000005603567220 */ /* 0x040fe20000410000 */
[----:B------:R-:W-:Y:S01]  /*17ca0*/  MUFU.EX2 R237, R178 ;  /* 0x000000b200ed7308 */ /* 0x000fe20000000800 */
[C---:B------:R-:W-:Y:S01]  /*17cb0*/  FMUL.FTZ R87, R3.reuse, R87 ;  /* 0x0000005703577220 */ /* 0x040fe20000410000 */
[-C--:B------:R-:W-:Y:S03]  /*17cc0*/  HMMA.16816.F32 R24, R172, R40.reuse, R24 ;  /* 0x00000028ac18723c */ /* 0x080fe60000001818 */
[C---:B------:R-:W-:Y:S02]  /*17cd0*/  FMUL.FTZ R90, R3.reuse, R90 ;  /* 0x0000005a035a7220 */ /* 0x040fe40000410000 */
[C---:B------:R-:W-:Y:S02]  /*17ce0*/  FMUL.FTZ R91, R3.reuse, R91 ;  /* 0x0000005b035b7220 */ /* 0x040fe40000410000 */
[C---:B------:R-:W-:Y:S01]  /*17cf0*/  FMUL.FTZ R102, R3.reuse, R102 ;  /* 0x0000006603667220 */ /* 0x040fe20000410000 */
[C---:B------:R-:W-:Y:S01]  /*17d00*/  HMMA.16816.F32 R28, R112.reuse, R40, R28 ;  /* 0x00000028701c723c */ /* 0x040fe2000000181c */
[----:B------:R-:W-:Y:S03]  /*17d10*/  MUFU.EX2 R236, R183 ;  /* 0x000000b700ec7308 */ /* 0x000fe60000000800 */
[----:B------:R-:W-:Y:S02]  /*17d20*/  FMUL.FTZ R103, R3, R103 ;  /* 0x0000006703677220 */ /* 0x000fe40000410000 */
[----:B------:R-:W-:Y:S02]  /*17d30*/  FMUL.FTZ R94, R2, R94 ;  /* 0x0000005e025e7220 */ /* 0x000fe40000410000 */
[-C--:B------:R-:W-:Y:S03]  /*17d40*/  HMMA.16816.F32 R32, R112, R42.reuse, R32 ;  /* 0x0000002a7020723c */ /* 0x080fe60000001820 */
[----:B------:R-:W-:Y:S01]  /*17d50*/  MUFU.EX2 R186, R221 ;  /* 0x000000dd00ba7308 */ /* 0x000fe20000000800 */
[C---:B------:R-:W-:Y:S02]  /*17d60*/  FMUL.FTZ R40, R4.reuse, R156 ;  /* 0x0000009c04287220 */ /* 0x040fe40000410000 */
[----:B------:R-:W-:Y:S02]  /*17d70*/  FMUL.FTZ R41, R4, R157 ;  /* 0x0000009d04297220 */ /* 0x000fe40000410000 */
[C---:B------:R-:W-:Y:S04]  /*17d80*/  HMMA.16816.F32 R36, R172.reuse, R42, R36 ;  /* 0x0000002aac24723c */ /* 0x040fe80000001824 */
[----:B------:R-:W-:Y:S01]  /*17d90*/  FADD.FTZ R4, R235, R109 ;  /* 0x0000006deb047221 */ /* 0x000fe20000010000 */
[----:B------:R-:W-:Y:S01]  /*17da0*/  MUFU.EX2 R187, R220 ;  /* 0x000000dc00bb7308 */ /* 0x000fe20000000800 */
[----:B------:R-:W-:Y:S02]  /*17db0*/  FMUL.FTZ R95, R2, R95 ;  /* 0x0000005f025f7220 */ /* 0x000fe40000410000 */
[C---:B------:R-:W-:Y:S04]  /*17dc0*/  FMUL.FTZ R42, R3.reuse, R158 ;  /* 0x0000009e032a7220 */ /* 0x040fe80000410000 */
[----:B------:R-:W-:Y:S02]  /*17dd0*/  FMUL.FTZ R43, R3, R159 ;  /* 0x0000009f032b7220 */ /* 0x000fe40000410000 */
[----:B------:R-:W-:Y:S01]  /*17de0*/  FADD.FTZ R3, R234, R133 ;  /* 0x00000085ea037221 */ /* 0x000fe20000010000 */
[----:B------:R-:W-:Y:S01]  /*17df0*/  MUFU.EX2 R109, R222 ;  /* 0x000000de006d7308 */ /* 0x000fe20000000800 */
[C---:B------:R-:W-:Y:S02]  /*17e00*/  FMUL.FTZ R98, R2.reuse, R98 ;  /* 0x0000006202627220 */ /* 0x040fe40000410000 */
[----:B------:R-:W-:Y:S01]  /*17e10*/  FMUL.FTZ R99, R2, R99 ;  /* 0x0000006302637220 */ /* 0x000fe20000410000 */
[-C--:B---3--:R-:W-:Y:S03]  /*17e20*/  HMMA.16816.F32 R40, R172, R116.reuse, R40 ;  /* 0x00000074ac28723c */ /* 0x088fe60000001828 */
[----:B------:R-:W-:Y:S03]  /*17e30*/  FADD.FTZ R0, R106, R181 ;  /* 0x000000b56a007221 */ /* 0x000fe60000010000 */
[----:B------:R-:W1:Y:S02]  /*17e40*/  MUFU.EX2 R2, R192 ;  /* 0x000000c000027308 */ /* 0x000e640000000800 */
[C---:B------:R-:W-:Y:S08]  /*17e50*/  HMMA.16816.F32 R44, R112.reuse, R116, R44 ;  /* 0x00000074702c723c */ /* 0x040ff0000000182c */
[-C--:B------:R-:W-:Y:S01]  /*17e60*/  HMMA.16816.F32 R48, R112, R118.reuse, R48 ;  /* 0x000000767030723c */ /* 0x080fe20000001830 */
[----:B------:R-:W-:Y:S07]  /*17e70*/  MUFU.EX2 R192, R184 ;  /* 0x000000b800c07308 */ /* 0x000fee0000000800 */
[C---:B------:R-:W-:Y:S01]  /*17e80*/  HMMA.16816.F32 R52, R172.reuse, R118, R52 ;  /* 0x00000076ac34723c */ /* 0x040fe20000001834 */
[----:B------:R-:W2:Y:S02]  /*17e90*/  LDSM.16.MT88.4 R116, [R197+0xc00] ;  /* 0x000c0000c574783b */ /* 0x000ea40000004200 */
[----:B------:R-:W-:Y:S01]  /*17ea0*/  MUFU.EX2 R190, R219 ;  /* 0x000000db00be7308 */ /* 0x000fe20000000800 */
[----:B-1----:R-:W-:Y:S04]  /*17eb0*/  FADD.FTZ R0, R2, R0 ;  /* 0x0000000002007221 */ /* 0x002fe80000010000 */
[----:B------:R-:W-:Y:S05]  /*17ec0*/  FADD.FTZ R0, R108, R0 ;  /* 0x000000006c007221 */ /* 0x000fea0000010000 */
        /* <DEDUP_REMOVED lines=8> */
[----:B-1----:R-:W-:Y:S06]  /*17f50*/  F2FP.PACK_AB R176, R188, R185 ;  /* 0x000000b9bcb0723e */ /* 0x002fec00000000ff */
[----:B------:R-:W-:Y:S01]  /*17f60*/  MUFU.EX2 R183, R193 ;  /* 0x000000c100b77308 */ /* 0x000fe20000000800 */
[C---:B------:R-:W-:Y:S01]  /*17f70*/  HMMA.16816.F32 R68, R172.reuse, R118, R68 ;  /* 0x00000076ac44723c */ /* 0x040fe20000001844 */
[----:B------:R-:W1:Y:S08]  /*17f80*/  LDSM.16.MT88.4 R116, [R196+0x1800] ;  /* 0x00180000c474783b */ /* 0x000e700000004200 */
[----:B------:R-:W3:Y:S03]  /*17f90*/  MUFU.EX2 R182, R214 ;  /* 0x000000d600b67308 */ /* 0x000ee60000000800 */
[----:B--2---:R-:W-:Y:S07]  /*17fa0*/  F2FP.PACK_AB R178, R184, R189 ;  /* 0x000000bdb8b2723e */ /* 0x004fee00000000ff */
[----:B------:R-:W-:Y:S10]  /*17fb0*/  MUFU.EX2 R181, R216 ;  /* 0x000000d800b57308 */ /* 0x000ff40000000800 */
[----:B------:R-:W2:Y:S01]  /*17fc0*/  MUFU.EX2 R180, R217 ;  /* 0x000000d900b47308 */ /* 0x000ea20000000800 */
[----:B---3--:R-:W-:Y:S01]  /*17fd0*/  F2FP.PACK_AB R177, R182, R183 ;  /* 0x000000b7b6b1723e */ /* 0x008fe200000000ff */
        /* <DEDUP_REMOVED lines=46> */
[----:B------:R-:W-:Y:S01]  /*182c0*/  FADD.FTZ R215, R109, R0 ;  /* 0x000000006dd77221 */ /* 0x000fe20000010000 */
[----:B------:R-:W-:Y:S01]  /*182d0*/  MOV R109, R5 ;  /* 0x00000005006d7202 */ /* 0x000fe20000000f00 */
        /* <DEDUP_REMOVED lines=34> */
[----:B------:R-:W-:Y:S04]  /*18500*/  FADD.FTZ R233, R180, R0 ;  /* 0x00000000b4e97221 */ /* 0x000fe80000010000 */
        /* <DEDUP_REMOVED lines=34> */
.L_x_2829:
[----:B------:R-:W2:Y:S01]  /*18730*/  LDL R0, [R1+0x54] ;  /* 0x0000540001007983 */ /* 0x000ea20000100800 */
[----:B------:R-:W-:-:S05]  /*18740*/  IMAD.MOV.U32 R2, RZ, RZ, c[0x0][0x2c4] ;  /* 0x0000b100ff027624 */ /* 0x000fca00078e00ff */
        /* <DEDUP_REMOVED lines=20> */
.L_x_2865:
[----:B------:R-:W-:-:S04]  /*18890*/  MOV R3, 0x1 ;  /* 0x0000000100037802 */ /* 0x000fc80000000f00 */
[----:B------:R-:W-:-:S13]  /*188a0*/  ISETP.NE.AND P0, PT, R3, c[0x0][0x32c], PT ;  /* 0x0000cb0003007a0c */ /* 0x000fda0003f05270 */
[----:B------:R-:W-:-:S05]  /*188b0*/  @P0 IMAD.HI.U32 R3, R0, c[0x0][0x330], RZ ;  /* 0x0000cc0000030a27 */ /* 0x000fca00078e00ff */
[----:B------:R-:W-:Y:S02]  /*188c0*/  @P0 SHF.R.U32.HI R0, RZ, c[0x0][0x334], R3 ;  /* 0x0000cd00ff000a19 */ /* 0x000fe40000011603 */
.L_x_2866:
[----:B------:R-:W-:Y:S05]  /*188d0*/  BSYNC B0 ;  /* 0x0000000000007941 */ /* 0x000fea0003800000 */
.L_x_2864:
[----:B------:R-:W-:-:S05]  /*188e0*/  IMAD R0, R0, c[0x0][0x32c], RZ ;  /* 0x0000cb0000007a24 */ /* 0x000fca00078e02ff */
[----:B------:R-:W-:-:S03]  /*188f0*/  IMNMX R2, R2, R0, !PT ;  /* 0x0000000002027217 */ /* 0x000fc60007800200 */
.L_x_2863:
[----:B------:R-:W2:Y:S01]  /*18900*/  LDL R3, [R1+0x1c] ;  /* 0x00001c0001037983 */ /* 0x000ea20000100800 */
[----:B------:R-:W-:-:S05]  /*18910*/  IADD3 R2, R2, 0x2f, RZ ;  /* 0x0000002f02027810 */ /* 0x000fca0007ffe0ff */
[----:B------:R-:W-:-:S05]  /*18920*/  IMAD.HI R2, R2, 0x2aaaaaab, RZ ;  /* 0x2aaaaaab02027827 */ /* 0x000fca00078e02ff */
[----:B------:R-:W-:-:S04]  /*18930*/  SHF.R.U32.HI R0, RZ, 0x1f, R2 ;  /* 0x0000001fff007819 */ /* 0x000fc80000011602 */
[----:B------:R-:W-:-:S04]  /*18940*/  LEA.HI.SX32 R0, R2, R0, 0x1d ;  /* 0x0000000002007211 */ /* 0x000fc800078feaff */
[----:B--2---:R-:W-:-:S04]  /*18950*/  IMNMX R3, R3, R0, !PT ;  /* 0x0000000003037217 */ /* 0x004fc80007800200 */
[----:B------:R-:W-:Y:S01]  /*18960*/  ISETP.GE.AND P0, PT, R212, R3, PT ;  /* 0x00000003d400720c */ /* 0x000fe20003f06270 */
[----:B------:R1:W-:-:S12]  /*18970*/  STL [R1+0x20], R3 ;  /* 0x0000200301007387 */ /* 0x0003d80000100800 */
[----:B------:R-:W-:Y:S05]  /*18980*/  @!P0 BRA `(.L_x_2867) ;  /* 0x00002c7000008947 */ /* 0x000fea0003800000 */
.L_x_2880:
[----:B------:R-:W2:Y:S01]  /*18990*/  LDL R0, [R1+0x1c] ;  /* 0x00001c0001007983 */ /* 0x000ea20000100800 */
[----:B------:R-:W-:Y:S04]  /*189a0*/  DEPBAR.LE SB0, 0x0 ;  /* 0x000080000000791a */ /* 0x000fe80000000000 */
[----:B------:R-:W-:Y:S01]  /*189b0*/  WARPSYNC 0xffffffff ;  /* 0xffffffff00007948 */ /* 0x000fe20003800000 */
[----:B------:R-:W-:Y:S01]  /*189c0*/  BAR.SYNC.DEFER_BLOCKING 0x0 ;  /* 0x0000000000007b1d */ /* 0x000fe20000010000 */
[----:B------:R-:W-:Y:S01]  /*189d0*/  IMAD.MOV.U32 R107, RZ, RZ, R105 ;  /* 0x000000ffff6b7224 */ /* 0x000fe200078e0069 */
[----:B------:R-:W-:Y:S01]  /*189e0*/  MOV R108, R104 ;  /* 0x00000068006c7202 */ /* 0x000fe20000000f00 */
[----:B------:R-:W-:Y:S03]  /*189f0*/  IMAD.MOV.U32 R109, RZ, RZ, R6 ;  /* 0x000000ffff6d7224 */ /* 0x000fe600078e0006 */
        /* <DEDUP_REMOVED lines=31> */
.L_x_3016:
[----:B------:R-:W-:-:S05]  /*18bf0*/  BRA.DIV ~URZ, `(.L_x_2871) ;  /* 0x0000db827f007947 */ /* 0x000fca000b800000 */
[----:B------:R3:W4:Y:S02]  /*18c00*/  SHFL.IDX PT, R0, R9, RZ, 0x1c1f ;  /* 0x001c1fff09007589 */ /* 0x00072400000e0000 */
.L_x_3017:
        /* <DEDUP_REMOVED lines=23> */
.L_x_3018:
        /* <DEDUP_REMOVED lines=12> */
.L_x_2869:
[----:B-1-34-:R-:W-:Y:S05]  /*18e40*/  BSYNC B0 ;  /* 0x0000000000007941 */ /* 0x01afea0003800000 */
.L_x_2868:
        /* <DEDUP_REMOVED lines=101> */
[----:B------:R-:W2:Y:S01]  /*194a0*/  LDL R2, [R1+0x58] ;  /* 0x0000580001027983 */ /* 0x000ea20000100800 */
        /* <DEDUP_REMOVED lines=19> */
[C---:B------:R-:W-:Y:S02]  /*195e0*/  @!P1 LEA R2, P0, R3.reuse, c[0x0][0x2a0], 0x2 ;  /* 0x0000a80003029a11 */ /* 0x040fe400078010ff */
[----:B-1----:R-:W-:Y:S02]  /*195f0*/  SHF.R.S32.HI R106, RZ, 0x1f, R173 ;  /* 0x0000001fff6a7819 */ /* 0x002fe400000114ad */
        /* <DEDUP_REMOVED lines=21> */
.L_x_3019:
[----:B------:R-:W-:-:S05]  /*19750*/  BRA.DIV ~URZ, `(.L_x_2876) ;  /* 0x0000d1d27f007947 */ /* 0x000fca000b800000 */
[----:B------:R3:W4:Y:S02]  /*19760*/  SHFL.IDX PT, R0, R173, RZ, 0x1c1f ;  /* 0x001c1fffad007589 */ /* 0x00072400000e0000 */
.L_x_3020:
        /* <DEDUP_REMOVED lines=24> */
.L_x_3021:
        /* <DEDUP_REMOVED lines=20> */
.L_x_2874:
[----:B------:R-:W-:Y:S05]  /*19a30*/  BSYNC B0 ;  /* 0x0000000000007941 */ /* 0x000fea0003800000 */
.L_x_2873:
        /* <DEDUP_REMOVED lines=51> */
.L_x_3022:
        /* <DEDUP_REMOVED lines=15> */
.L_x_3023:
[C---:B------:R-:W-:Y:S01]  /*19e60*/  FMUL.FTZ R2, R105.reuse, c[0x0][0x2d0] ;  /* 0x0000b40069027a20 */ /* 0x040fe20000410000 */
[----:B--2---:R-:W-:Y:S01]  /*19e70*/  FMNMX.FTZ R106, R0, R4, !PT ;  /* 0x00000004006a7209 */ /* 0x004fe20007810000 */
        /* <DEDUP_REMOVED lines=17> */
[----:B------:R1:W2:Y:S10]  /*19f90*/  MUFU.EX2 R2, R8 ;  /* 0x0000000800027308 */ /* 0x0002b40000000800 */
[----:B------:R-:W-:Y:S01]  /*19fa0*/  MUFU.EX2 R107, R107 ;  /* 0x0000006b006b7308 */ /* 0x000fe20000000800 */
[----:B-1----:R-:W-:Y:S04]  /*19fb0*/  FMUL.FTZ R8, R6, c[0x0][0x2d0] ;  /* 0x0000b40006087a20 */ /* 0x002fe80000410000 */
[--C-:B------:R-:W-:Y:S02]  /*19fc0*/  FFMA.FTZ R180, R28, c[0x0][0x2d0], -R8.reuse ;  /* 0x0000b4001cb47a23 */ /* 0x100fe40000010808 */
[--C-:B------:R-:W-:Y:S02]  /*19fd0*/  FFMA.FTZ R179, R29, c[0x0][0x2d0], -R8.reuse ;  /* 0x0000b4001db37a23 */ /* 0x100fe40000010808 */
[----:B------:R-:W-:Y:S02]  /*19fe0*/  FFMA.FTZ R178, R32, c[0x0][0x2d0], -R8 ;  /* 0x0000b40020b27a23 */ /* 0x000fe40000010808 */
[----:B--2---:R-:W-:Y:S01]  /*19ff0*/  FFMA.FTZ R0, R4, R215, R2 ;  /* 0x000000d704007223 */ /* 0x004fe20000010002 */
[C---:B------:R-:W-:Y:S01]  /*1a000*/  F2FP.PACK_AB R172, R3.reuse, R2 ;  /* 0x0000000203ac723e */ /* 0x040fe200000000ff */
[C---:B------:R-:W-:Y:S01]  /*1a010*/  FMUL.FTZ R2, R104.reuse, c[0x0][0x2d0] ;  /* 0x0000b40068027a20 */ /* 0x040fe20000410000 */
        /* <DEDUP_REMOVED lines=19> */
[----:B------:R-:W2:Y:S01]  /*1a150*/  MUFU.EX2 R10, R10 ;  /* 0x0000000a000a7308 */ /* 0x000ea20000000800 */
[--C-:B------:R-:W-:Y:S02]  /*1a160*/  FFMA.FTZ R23, R16, c[0x0][0x2d0], -R8.reuse ;  /* 0x0000b40010177a23 */ /* 0x100fe40000010808 */
[--C-:B------:R-:W-:Y:S02]  /*1a170*/  FFMA.FTZ R22, R17, c[0x0][0x2d0], -R8.reuse ;  /* 0x0000b40011167a23 */ /* 0x100fe40000010808 */
[--C-:B------:R-:W-:Y:S02]  /*1a180*/  FFMA.FTZ R176, R33, c[0x0][0x2d0], -R8.reuse ;  /* 0x0000b40021b07a23 */ /* 0x100fe40000010808 */
[--C-:B------:R-:W-:Y:S02]  /*1a190*/  FFMA.FTZ R194, R44, c[0x0][0x2d0], -R8.reuse ;  /* 0x0000b4002cc27a23 */ /* 0x100fe40000010808 */
[--C-:B------:R-:W-:Y:S01]  /*1a1a0*/  FFMA.FTZ R193, R45, c[0x0][0x2d0], -R8.reuse ;  /* 0x0000b4002dc17a23 */ /* 0x100fe20000010808 */
[----:B------:R-:W4:Y:S01]  /*1a1b0*/  MUFU.EX2 R2, R11 ;  /* 0x0000000b00027308 */ /* 0x000f220000000800 */
[----:B------:R-:W-:Y:S02]  /*1a1c0*/  FFMA.FTZ R192, R48, c[0x0][0x2d0], -R8 ;  /* 0x0000b40030c07a23 */ /* 0x000fe40000010808 */
[C---:B------:R-:W-:Y:S02]  /*1a1d0*/  FMUL.FTZ R52, R4.reuse, R160 ;  /* 0x000000a004347220 */ /* 0x040fe40000410000 */
[C---:B-1----:R-:W-:Y:S02]  /*1a1e0*/  FMUL.FTZ R39, R3.reuse, R155 ;  /* 0x0000009b03277220 */ /* 0x042fe40000410000 */
[C---:B------:R-:W-:Y:S02]  /*1a1f0*/  FMUL.FTZ R53, R4.reuse, R161 ;  /* 0x000000a104357220 */ /* 0x040fe40000410000 */
[C---:B------:R-:W-:Y:S01]  /*1a200*/  FMUL.FTZ R54, R3.reuse, R162 ;  /* 0x000000a203367220 */ /* 0x040fe20000410000 */
[----:B------:R1:W-:Y:S01]  /*1a210*/  MUFU.EX2 R26, R9 ;  /* 0x00000009001a7308 */ /* 0x0003e20000000800 */
[C---:B------:R-:W-:Y:S02]  /*1a220*/  FMUL.FTZ R55, R3.reuse, R163 ;  /* 0x000000a303377220 */ /* 0x040fe40000410000 */
[----:B------:R-:W-:Y:S01]  /*1a230*/  LDSM.16.MT88.4 R160, [R196+0x1400] ;  /* 0x00140000c4a0783b */ /* 0x000fe20000004200 */
[----:B--2---:R-:W-:Y:S02]  /*1a240*/  FFMA.FTZ R0, R3, R214, R10 ;  /* 0x000000d603007223 */ /* 0x004fe4000001000a */
[----:B------:R-:W-:Y:S02]  /*1a250*/  FFMA.FTZ R214, R49, c[0x0][0x2d0], -R8 ;  /* 0x0000b40031d67a23 */ /* 0x000fe40000010808 */
[C---:B------:R-:W-:Y:S02]  /*1a260*/  FMUL.FTZ R56, R4.reuse, R56 ;  /* 0x0000003804387220 */ /* 0x040fe40000410000 */
[----:B------:R-:W2:Y:S01]  /*1a270*/  MUFU.EX2 R27, R20 ;  /* 0x00000014001b7308 */ /* 0x000ea20000000800 */
[----:B------:R-:W-:Y:S02]  /*1a280*/  FMUL.FTZ R57, R4, R57 ;  /* 0x0000003904397220 */ /* 0x000fe40000410000 */
[C---:B------:R-:W-:Y:S01]  /*1a290*/  FMUL.FTZ R58, R3.reuse, R58 ;  /* 0x0000003a033a7220 */ /* 0x040fe20000410000 */
[C---:B---34-:R-:W-:Y:S01]  /*1a2a0*/  F2FP.PACK_AB R173, R2.reuse, R10 ;  /* 0x0000000a02ad723e */ /* 0x058fe200000000ff */
[----:B------:R-:W-:Y:S02]  /*1a2b0*/  FADD.FTZ R37, R2, R0 ;  /* 0x0000000002257221 */ /* 0x000fe40000010000 */
[----:B------:R-:W-:Y:S02]  /*1a2c0*/  FADD.FTZ R0, -R6, R109 ;  /* 0x0000006d06007221 */ /* 0x000fe40000010100 */
[--C-:B------:R-:W-:Y:S01]  /*1a2d0*/  FFMA.FTZ R10, R12, c[0x0][0x2d0], -R8.reuse ;  /* 0x0000b4000c0a7a23 */ /* 0x100fe20000010808 */
[----:B------:R3:W-:Y:S01]  /*1a2e0*/  MUFU.EX2 R235, R36 ;  /* 0x0000002400eb7308 */ /* 0x0007e20000000800 */
[----:B------:R-:W-:Y:S02]  /*1a2f0*/  FMUL.FTZ R0, R0, c[0x0][0x2d0] ;  /* 0x0000b40000007a20 */ /* 0x000fe40000410000 */
[----:B------:R-:W-:Y:S02]  /*1a300*/  FMUL.FTZ R59, R3, R59 ;  /* 0x0000003b033b7220 */ /* 0x000fe40000410000 */
[----:B-1----:R-:W-:Y:S02]  /*1a310*/  FFMA.FTZ R9, R13, c[0x0][0x2d0], -R8 ;  /* 0x0000b4000d097a23 */ /* 0x002fe40000010808 */
[----:B------:R-:W-:Y:S02]  /*1a320*/  FMUL.FTZ R8, R106, c[0x0][0x2d0] ;  /* 0x0000b4006a087a20 */ /* 0x000fe40000410000 */
[----:B------:R-:W-:Y:S01]  /*1a330*/  FMUL.FTZ R68, R4, R68 ;  /* 0x0000004404447220 */ /* 0x000fe20000410000 */
[----:B------:R1:W4:Y:S01]  /*1a340*/  MUFU.EX2 R2, R0 ;  /* 0x0000000000027308 */ /* 0x0003220000000800 */
[--C-:B------:R-:W-:Y:S02]  /*1a350*/  FFMA.FTZ R21, R15, c[0x0][0x2d0], -R8.reuse ;  /* 0x0000b4000f157a23 */ /* 0x100fe40000010808 */
[--C-:B------:R-:W-:Y:S01]  /*1a360*/  FFMA.FTZ R11, R19, c[0x0][0x2d0], -R8.reuse ;  /* 0x0000b400130b7a23 */ /* 0x100fe20000010808 */
[----:B--2---:R-:W-:Y:S01]  /*1a370*/  F2FP.PACK_AB R174, R26, R27 ;  /* 0x0000001b1aae723e */ /* 0x004fe200000000ff */
[--C-:B------:R-:W-:Y:S02]  /*1a380*/  FFMA.FTZ R20, R18, c[0x0][0x2d0], -R8.reuse ;  /* 0x0000b40012147a23 */ /* 0x100fe40000010808 */
[--C-:B------:R-:W-:Y:S02]  /*1a390*/  FFMA.FTZ R177, R30, c[0x0][0x2d0], -R8.reuse ;  /* 0x0000b4001eb17a23 */ /* 0x100fe40000010808 */
[--C-:B------:R-:W-:Y:S01]  /*1a3a0*/  FFMA.FTZ R181, R31, c[0x0][0x2d0], -R8.reuse ;  /* 0x0000b4001fb57a23 */ /* 0x100fe20000010808 */
[----:B------:R2:W5:Y:S01]  /*1a3b0*/  MUFU.EX2 R38, R10 ;  /* 0x0000000a00267308 */ /* 0x0005620000000800 */
[--C-:B------:R-:W-:Y:S02]  /*1a3c0*/  FFMA.FTZ R182, R34, c[0x0][0x2d0], -R8.reuse ;  /* 0x0000b40022b67a23 */ /* 0x100fe40000010808 */
[--C-:B------:R-:W-:Y:S02]  /*1a3d0*/  FFMA.FTZ R183, R35, c[0x0][0x2d0], -R8.reuse ;  /* 0x0000b40023b77a23 */ /* 0x100fe40000010808 */
[--C-:B------:R-:W-:Y:S02]  /*1a3e0*/  FFMA.FTZ R195, R46, c[0x0][0x2d0], -R8.reuse ;  /* 0x0000b4002ec37a23 */ /* 0x100fe40000010808 */
[--C-:B------:R-:W-:Y:S02]  /*1a3f0*/  FFMA.FTZ R215, R47, c[0x0][0x2d0], -R8.reuse ;  /* 0x0000b4002fd77a23 */ /* 0x100fe40000010808 */
[--C-:B------:R-:W-:Y:S01]  /*1a400*/  FFMA.FTZ R216, R50, c[0x0][0x2d0], -R8.reuse ;  /* 0x0000b40032d87a23 */ /* 0x100fe20000010808 */
[----:B------:R-:W5:Y:S01]  /*1a410*/  MUFU.EX2 R9, R9 ;  /* 0x0000000900097308 */ /* 0x000f620000000800 */
[--C-:B------:R-:W-:Y:S02]  /*1a420*/  FFMA.FTZ R221, R51, c[0x0][0x2d0], -R8.reuse ;  /* 0x0000b40033dd7a23 */ /* 0x100fe40000010808 */
[----:B---3--:R-:W-:Y:S02]  /*1a430*/  FMUL.FTZ R36, R4, R152 ;  /* 0x0000009804247220 */ /* 0x008fe40000410000 */
[----:B-1----:R-:W-:Y:S02]  /*1a440*/  FADD.FTZ R0, -R106, R5 ;  /* 0x000000056a007221 */ /* 0x002fe40000010100 */
[----:B------:R-:W-:Y:S02]  /*1a450*/  FADD.FTZ R5, R27, R25 ;  /* 0x000000191b057221 */ /* 0x000fe40000010000 */
[----:B------:R-:W-:Y:S01]  /*1a460*/  FMUL.FTZ R0, R0, c[0x0][0x2d0] ;  /* 0x0000b40000007a20 */ /* 0x000fe20000410000 */
[----:B------:R-:W-:Y:S01]  /*1a470*/  MUFU.EX2 R247, R11 ;  /* 0x0000000b00f77308 */ /* 0x000fe20000000800 */
[----:B------:R-:W-:Y:S02]  /*1a480*/  FADD.FTZ R188, R26, R5 ;  /* 0x000000051abc7221 */ /* 0x000fe40000010000 */
[----:B----4-:R-:W-:Y:S02]  /*1a490*/  FMUL.FTZ R16, R2, R128 ;  /* 0x0000008002107220 */ /* 0x010fe40000410000 */
        /* <DEDUP_REMOVED lines=10> */
[C---:B-----5:R-:W-:Y:S02]  /*1a540*/  FFMA.FTZ R5, R2.reuse, R232, R38 ;  /* 0x000000e802057223 */ /* 0x060fe40000010026 */
[C---:B------:R-:W-:Y:S01]  /*1a550*/  FMUL.FTZ R48, R2.reuse, R112 ;  /* 0x0000007002307220 */ /* 0x040fe20000410000 */
[C---:B------:R-:W-:Y:S01]  /*1a560*/  F2FP.PACK_AB R112, R9.reuse, R38 ;  /* 0x000000260970723e */ /* 0x040fe200000000ff */
        /* <DEDUP_REMOVED lines=32> */
[----:B------:R-:W-:Y:S01]  /*1a770*/  FMUL.FTZ R50, R0, R114 ;  /* 0x0000007200327220 */ /* 0x000fe20000410000 */
[----:B--2---:R-:W-:Y:S01]  /*1a780*/  F2FP.PACK_AB R114, R246, R234 ;  /* 0x000000eaf672723e */ /* 0x004fe200000000ff */
[C---:B------:R-:W-:Y:S01]  /*1a790*/  FMUL.FTZ R51, R0.reuse, R115 ;  /* 0x0000007300337220 */ /* 0x040fe20000410000 */
[----:B------:R-:W-:Y:S01]  /*1a7a0*/  LDSM.16.MT88.4 R116, [R196+0xc00] ;  /* 0x000c0000c474783b */ /* 0x000fe20000004200 */
[C---:B------:R-:W-:Y:S02]  /*1a7b0*/  FMUL.FTZ R62, R0.reuse, R62 ;  /* 0x0000003e003e7220 */ /* 0x040fe40000410000 */
[C---:B------:R-:W-:Y:S01]  /*1a7c0*/  FMUL.FTZ R63, R0.reuse, R63 ;  /* 0x0000003f003f7220 */ /* 0x040fe20000410000 */
[----:B------:R-:W-:Y:S01]  /*1a7d0*/  MUFU.EX2 R135, R187 ;  /* 0x000000bb00877308 */ /* 0x000fe20000000800 */
[----:B------:R-:W-:Y:S01]  /*1a7e0*/  FMUL.FTZ R66, R0, R66 ;  /* 0x0000004200427220 */ /* 0x000fe20000410000 */
        /* <DEDUP_REMOVED lines=29> */
[----:B------:R-:W-:Y:S01]  /*1a9c0*/  FMUL.FTZ R73, R4, R73 ;  /* 0x0000004904497220 */ /* 0x000fe20000410000 */
[----:B------:R-:W4:Y:S01]  /*1a9d0*/  MUFU.EX2 R5, R191 ;  /* 0x000000bf00057308 */ /* 0x000f220000000800 */
[C---:B------:R-:W-:Y:S02]  /*1a9e0*/  FMUL.FTZ R74, R3.reuse, R74 ;  /* 0x0000004a034a7220 */ /* 0x040fe40000410000 */
[----:B------:R-:W-:Y:S01]  /*1a9f0*/  FMUL.FTZ R75, R3, R75 ;  /* 0x0000004b034b7220 */ /* 0x000fe20000410000 */
[----:B-1----:R-:W1:Y:S01]  /*1aa00*/  LDSM.16.MT88.4 R24, [R196] ;  /* 0x00000000c418783b */ /* 0x002e620000004200 */
[----:B--2---:R-:W-:Y:S01]  /*1aa10*/  F2FP.PACK_AB R175, R235, R0 ;  /* 0x00000000ebaf723e */ /* 0x004fe200000000ff */
[----:B------:R-:W-:Y:S02]  /*1aa20*/  FADD.FTZ R132, R0, R37 ;  /* 0x0000002500847221 */ /* 0x000fe40000010000 */
[C---:B------:R-:W-:Y:S02]  /*1aa30*/  FMUL.FTZ R37, R4.reuse, R153 ;  /* 0x0000009904257220 */ /* 0x040fe40000410000 */
[C---:B------:R-:W-:Y:S01]  /*1aa40*/  FMUL.FTZ R84, R4.reuse, R84 ;  /* 0x0000005404547220 */ /* 0x040fe20000410000 */
        /* <DEDUP_REMOVED lines=9> */
[C---:B------:R-:W-:Y:S02]  /*1aae0*/  FMUL.FTZ R100, R4.reuse, R100 ;  /* 0x0000006404647220 */ /* 0x040fe40000410000 */
[C---:B------:R-:W-:Y:S02]  /*1aaf0*/  FMUL.FTZ R101, R4.reuse, R101 ;  /* 0x0000006504657220 */ /* 0x040fe40000410000 */
[C---:B------:R-:W-:Y:S02]  /*1ab00*/  FMUL.FTZ R102, R3.reuse, R102 ;  /* 0x0000006603667220 */ /* 0x040fe40000410000 */
[----:B------:R-:W-:Y:S02]  /*1ab10*/  FMUL.FTZ R103, R3, R103 ;  /* 0x0000006703677220 */ /* 0x000fe40000410000 */
[----:B----4-:R-:W-:Y:S01]  /*1ab20*/  FADD.FTZ R0, R5, R188 ;  /* 0x000000bc05007221 */ /* 0x010fe20000010000 */
[----:B------:R-:W-:Y:S01]  /*1ab30*/  MUFU.EX2 R244, R176 ;  /* 0x000000b000f47308 */ /* 0x000fe20000000800 */
[C---:B------:R-:W-:Y:S02]  /*1ab40*/  FMUL.FTZ R88, R4.reuse, R88 ;  /* 0x0000005804587220 */ /* 0x040fe40000410000 */
[----:B------:R-:W-:Y:S02]  /*1ab50*/  FMUL.FTZ R89, R4, R89 ;  /* 0x0000005904597220 */ /* 0x000fe40000410000 */
[----:B--2---:R-:W-:Y:S02]  /*1ab60*/  FADD.FTZ R0, R2, R0 ;  /* 0x0000000002007221 */ /* 0x004fe40000010000 */
[C---:B------:R-:W-:Y:S02]  /*1ab70*/  FMUL.FTZ R90, R3.reuse, R90 ;  /* 0x0000005a035a7220 */ /* 0x040fe40000410000 */
[----:B------:R-:W-:Y:S01]  /*1ab80*/  FADD.FTZ R0, R108, R0 ;  /* 0x000000006c007221 */ /* 0x000fe20000010000 */
[----:B------:R-:W-:Y:S01]  /*1ab90*/  MUFU.EX2 R239, R177 ;  /* 0x000000b100ef7308 */ /* 0x000fe20000000800 */
[C---:B------:R-:W-:Y:S01]  /*1aba0*/  FMUL.FTZ R91, R3.reuse, R91 ;  /* 0x0000005b035b7220 */ /* 0x040fe20000410000 */
[-C--:B-1----:R-:W-:Y:S08]  /*1abb0*/  HMMA.16816.F32 R8, R172, R24.reuse, R8 ;  /* 0x00000018ac08723c */ /* 0x082ff00000001808 */
        /* <DEDUP_REMOVED lines=164> */
.L_x_2867:
[----:B------:R-:W2:Y:S02]  /*1b600*/  LDL R0, [R1+0x1c] ;  /* 0x00001c0001007983 */ /* 0x000ea40000100800 */
[----:B--2---:R-:W-:-:S13]  /*1b610*/  ISETP.GE.AND P0, PT, R212, R0, PT ;  /* 0x00000000d400720c */ /* 0x004fda0003f06270 */
[----:B------:R-:W-:Y:S05]  /*1b620*/  @!P0 BRA `(.L_x_2881) ;  /* 0x0000430000008947 */ /* 0x000fea0003800000 */
[----:B------:R-:W-:Y:S01]  /*1b630*/  IMAD.MOV.U32 R107, RZ, RZ, R104 ;  /* 0x000000ffff6b7224 */ /* 0x000fe200078e0068 */
[----:B------:R-:W-:Y:S01]  /*1b640*/  MOV R109, R5 ;  /* 0x00000005006d7202 */ /* 0x000fe20000000f00 */
[----:B------:R-:W-:Y:S01]  /*1b650*/  IMAD.MOV.U32 R106, RZ, RZ, R105 ;  /* 0x000000ffff6a7224 */ /* 0x000fe200078e0069 */
[----:B------:R-:W-:Y:S02]  /*1b660*/  MOV R108, R6 ;  /* 0x00000006006c7202 */ /* 0x000fe40000000f00 */
.L_x_2913:
[----:B------:R-:W2:Y:S01]  /*1b670*/  LDL.64 R8, [R1+0x30] ;  /* 0x0000300001087983 */ /* 0x000ea20000100a00 */
[----:B------:R-:W-:Y:S04]  /*1b680*/  DEPBAR.LE SB0, 0x0 ;  /* 0x000080000000791a */ /* 0x000fe80000000000 */
[----:B------:R-:W3:Y:S01]  /*1b690*/  LDL R5, [R1+0x28] ;  /* 0x0000280001057983 */ /* 0x000ee20000100800 */
[----:B------:R-:W-:Y:S01]  /*1b6a0*/  WARPSYNC 0xffffffff ;  /* 0xffffffff00007948 */ /* 0x000fe20003800000 */
[----:B------:R-:W-:Y:S01]  /*1b6b0*/  SHF.R.S32.HI R0, RZ, 0x1f, R213 ;  /* 0x0000001fff007819 */ /* 0x000fe200000114d5 */
[C---:B-1----:R-:W-:Y:S01]  /*1b6c0*/  IMAD.WIDE.U32 R2, R213.reuse, c[0x0][0x208], RZ ;  /* 0x00008200d5027a25 */ /* 0x042fe200078e00ff */
[----:B------:R-:W-:Y:S01]  /*1b6d0*/  BAR.SYNC.DEFER_BLOCKING 0x0 ;  /* 0x0000000000007b1d */ /* 0x000fe20000010000 */
[----:B------:R-:W-:Y:S02]  /*1b6e0*/  SHF.R.S32.HI R4, RZ, 0x1f, R211 ;  /* 0x0000001fff047819 */ /* 0x000fe400000114d3 */
[----:B------:R-:W-:Y:S03]  /*1b6f0*/  IMAD R0, R0, c[0x0][0x208], RZ ;  /* 0x0000820000007a24 */ /* 0x000fe600078e02ff */
[----:B------:R-:W-:Y:S02]  /*1b700*/  IMAD R4, R4, c[0x0][0x218], RZ ;  /* 0x0000860004047a24 */ /* 0x000fe400078e02ff */
[----:B------:R-:W-:Y:S02]  /*1b710*/  IMAD R0, R213, c[0x0][0x20c], R0 ;  /* 0x00008300d5007a24 */ /* 0x000fe400078e0200 */
[----:B------:R-:W-:Y:S03]  /*1b720*/  IMAD R4, R211, c[0x0][0x21c], R4 ;  /* 0x00008700d3047a24 */ /* 0x000fe600078e0204 */
        /* <DEDUP_REMOVED lines=18> */
.L_x_3024:
[----:B------:R-:W3:Y:S01]  /*1b850*/  LDL R3, [R1] ;  /* 0x0000000001037983 */ /* 0x000ee20000100800 */
[----:B------:R-:W-:Y:S01]  /*1b860*/  ISETP.GE.AND P4, PT, R250, c[0x0][0x1d4], PT ;  /* 0x00007500fa007a0c */ /* 0x000fe20003f86270 */
[----:B------:R-:W-:Y:S02]  /*1b870*/  BSSY B0, `(.L_x_2883) ;  /* 0x0000022000007945 */ /* 0x000fe40003800000 */
[----:B------:R-:W4:Y:S04]  /*1b880*/  LDL R9, [R1+0x4] ;  /* 0x0000040001097983 */ /* 0x000f280000100800 */
[----:B------:R-:W5:Y:S04]  /*1b890*/  SHFL.IDX PT, R2, R8, RZ, 0x1c1f ;  /* 0x001c1fff08027589 */ /* 0x000f6800000e0000 */
[----:B------:R-:W1:Y:S01]  /*1b8a0*/  S2R R10, SR_TID.X ;  /* 0x00000000000a7919 */ /* 0x000e620000002100 */
[----:B----4-:R-:W-:Y:S02]  /*1b8b0*/  ISETP.GE.AND P2, PT, R9, c[0x0][0x1d4], PT ;  /* 0x0000750009007a0c */ /* 0x010fe40003f46270 */
[----:B-----5:R-:W-:Y:S02]  /*1b8c0*/  IADD3 R4, P0, R2, R229, RZ ;  /* 0x000000e502047210 */ /* 0x020fe40007f1e0ff */
[----:B---3--:R-:W-:Y:S02]  /*1b8d0*/  ISETP.GE.AND P3, PT, R3, c[0x0][0x1d4], PT ;  /* 0x0000750003007a0c */ /* 0x008fe40003f66270 */
[----:B-1----:R-:W-:Y:S01]  /*1b8e0*/  ISETP.GT.AND P1, PT, R10, 0x3f, PT ;  /* 0x0000003f0a00780c */ /* 0x002fe20003f24270 */
[----:B--2---:R-:W-:Y:S05]  /*1b8f0*/  IMAD.X R5, R0, 0x1, R228, P0 ;  /* 0x0000000100057824 */ /* 0x004fea00000e06e4 */
        /* <DEDUP_REMOVED lines=13> */
.L_x_3025:
        /* <DEDUP_REMOVED lines=12> */
.L_x_2884:
[----:B------:R-:W-:Y:S05]  /*1ba90*/  BSYNC B0 ;  /* 0x0000000000007941 */ /* 0x000fea0003800000 */
.L_x_2883:
        /* <DEDUP_REMOVED lines=101> */
[----:B--2---:R-:W2:Y:S01]  /*1c0f0*/  LDL R2, [R1+0x58] ;  /* 0x0000580001027983 */ /* 0x004ea20000100800 */
[----:B------:R-:W-:Y:S02]  /*1c100*/  IMAD.MOV.U32 R3, RZ, RZ, c[0x0][0x2b8] ;  /* 0x0000ae00ff037624 */ /* 0x000fe400078e00ff */
[----:B------:R-:W-:Y:S01]  /*1c110*/  IMAD.MOV.U32 R211, RZ, RZ, RZ ;  /* 0x000000ffffd37224 */ /* 0x000fe200078e00ff */
[----:B------:R-:W3:Y:S02]  /*1c120*/  LDL R0, [R1+0x24] ;  /* 0x0000240001007983 */ /* 0x000ee40000100800 */
[----:B------:R-:W-:Y:S02]  /*1c130*/  ISETP.NE.AND P5, PT, R3, 0x1, PT ;  /* 0x000000010300780c */ /* 0x000fe40003fa5270 */
[----:B------:R-:W4:Y:S04]  /*1c140*/  LDL.64 R104, [R1+0x48] ;  /* 0x0000480001687983 */ /* 0x000f280000100a00 */
[----:B------:R-:W5:Y:S04]  /*1c150*/  LDL R4, [R1+0x50] ;  /* 0x0000500001047983 */ /* 0x000f680000100800 */
[----:B------:R-:W4:Y:S04]  /*1c160*/  LDL.64 R216, [R1+0x40] ;  /* 0x0000400001d87983 */ /* 0x000f280000100a00 */
[----:B------:R-:W4:Y:S01]  /*1c170*/  LDL R6, [R1+0x3c] ;  /* 0x00003c0001067983 */ /* 0x000f220000100800 */
[----:B---3--:R-:W-:Y:S01]  /*1c180*/  ISETP.GT.AND P1, PT, R0, 0x2f, PT ;  /* 0x0000002f0000780c */ /* 0x008fe20003f24270 */
[----:B--2---:R-:W-:Y:S05]  /*1c190*/  IMAD R2, R212, 0x30, R2 ;  /* 0x00000030d4027824 */ /* 0x004fea00078e0202 */
[----:B------:R-:W-:Y:S05]  /*1c1a0*/  IADD3 R2, R2, -0x30, R0 ;  /* 0xffffffd002027810 */ /* 0x000fea0007ffe000 */
[----:B------:R-:W-:Y:S04]  /*1c1b0*/  @P5 IMAD.HI.U32 R3, R2, c[0x0][0x2bc], RZ ;  /* 0x0000af0002035a27 */ /* 0x000fe800078e00ff */
[----:B------:R-:W-:Y:S01]  /*1c1c0*/  IMAD.MOV.U32 R0, RZ, RZ, R2 ;  /* 0x000000ffff007224 */ /* 0x000fe200078e0002 */
[----:B------:R-:W-:Y:S04]  /*1c1d0*/  @P5 SHF.R.U32.HI R0, RZ, c[0x0][0x2c0], R3 ;  /* 0x0000b000ff005a19 */ /* 0x000fe80000011603 */
[C---:B----4-:R-:W-:Y:S02]  /*1c1e0*/  @!P1 IADD3 R3, P0, R0.reuse, R104, RZ ;  /* 0x0000006800039210 */ /* 0x050fe40007f1e0ff */
[----:B------:R-:W1:Y:S02]  /*1c1f0*/  S2R R104, SR_TID.X ;  /* 0x0000000000687919 */ /* 0x000e640000002100 */
[----:B-----5:R-:W-:Y:S01]  /*1c200*/  @!P1 LEA.HI.X.SX32 R5, R0, R4, 0x1, P0 ;  /* 0x0000000400059211 */ /* 0x020fe200000f0eff */
[----:B------:R-:W-:Y:S01]  /*1c210*/  IMAD.MOV R0, RZ, RZ, -R0 ;  /* 0x000000ffff007224 */ /* 0x000fe200078e0a00 */
[C---:B------:R-:W-:Y:S03]  /*1c220*/  @!P1 LEA R4, P0, R3.reuse, c[0x0][0x2a0], 0x2 ;  /* 0x0000a80003049a11 */ /* 0x040fe600078010ff */
[----:B------:R-:W-:Y:S01]  /*1c230*/  IMAD R213, R0, c[0x0][0x2b8], R2 ;  /* 0x0000ae0000d57a24 */ /* 0x000fe200078e0202 */
[----:B------:R-:W-:Y:S03]  /*1c240*/  @!P1 LEA.HI.X R5, R3, c[0x0][0x2a4], R5, 0x2, P0 ;  /* 0x0000a90003059a11 */ /* 0x000fe600000f1405 */
[C---:B------:R-:W-:Y:S01]  /*1c250*/  IMAD.WIDE.U32 R2, R213.reuse, c[0x0][0x1e0], RZ ;  /* 0x00007800d5027a25 */ /* 0x040fe200078e00ff */
[----:B------:R-:W-:Y:S01]  /*1c260*/  SHF.R.S32.HI R0, RZ, 0x1f, R213 ;  /* 0x0000001fff007819 */ /* 0x000fe200000114d5 */
[----:B------:R2:W3:Y:S04]  /*1c270*/  @!P1 LDG.E R211, [R4.64] ;  /* 0x0000000804d39981 */ /* 0x0004e8000c1e1900 */
[----:B------:R-:W-:Y:S04]  /*1c280*/  IMAD R0, R0, c[0x0][0x1e0], RZ ;  /* 0x0000780000007a24 */ /* 0x000fe800078e02ff */
[----:B------:R-:W-:Y:S01]  /*1c290*/  IMAD R0, R213, c[0x0][0x1e4], R0 ;  /* 0x00007900d5007a24 */ /* 0x000fe200078e0200 */
[----:B-1----:R-:W-:Y:S03]  /*1c2a0*/  SHF.R.S32.HI R105, RZ, 0x1f, R104 ;  /* 0x0000001fff697819 */ /* 0x002fe60000011468 */
[----:B------:R-:W-:Y:S01]  /*1c2b0*/  IMAD.IADD R3, R3, 0x1, R0 ;  /* 0x0000000103037824 */ /* 0x000fe200078e0200 */
[----:B------:R-:W-:Y:S04]  /*1c2c0*/  LEA.HI R105, R105, R104, RZ, 0x2 ;  /* 0x0000006869697211 */ /* 0x000fe800078f10ff */
[----:B------:R-:W-:Y:S04]  /*1c2d0*/  SHF.R.S32.HI R105, RZ, 0x2, R105 ;  /* 0x00000002ff697819 */ /* 0x000fe80000011469 */
[----:B--2---:R-:W-:Y:S02]  /*1c2e0*/  IADD3 R5, -R105, 0x30, RZ ;  /* 0x0000003069057810 */ /* 0x004fe40007ffe1ff */
[----:B---3--:R-:W-:Y:S01]  /*1c2f0*/  SHF.R.S32.HI R0, RZ, 0x1f, R211 ;  /* 0x0000001fff007819 */ /* 0x008fe200000114d3 */
        /* <DEDUP_REMOVED lines=10> */
.L_x_3026:
[----:B------:R-:W-:-:S05]  /*1c3a0*/  BRA.DIV ~URZ, `(.L_x_2889) ;  /* 0x0000aaa27f007947 */ /* 0x000fca000b800000 */
[----:B------:R3:W4:Y:S02]  /*1c3b0*/  SHFL.IDX PT, R0, R104, RZ, 0x1c1f ;  /* 0x001c1fff68007589 */ /* 0x00072400000e0000 */
.L_x_3027:
        /* <DEDUP_REMOVED lines=16> */
.L_x_3028:
        /* <DEDUP_REMOVED lines=12> */
.L_x_2887:
[----:B------:R-:W-:Y:S05]  /*1c580*/  BSYNC B0 ;  /* 0x0000000000007941 */ /* 0x000fea0003800000 */
.L_x_2886:
[----:B------:R-:W-:Y:S01]  /*1c590*/  LOP3.LUT R174, RZ, c[0x0][0x324], RZ, 0x33, !PT ;  /* 0x0000c900ffae7a12 */ /* 0x000fe200078e33ff */
[----:B-12---:R-:W2:Y:S01]  /*1c5a0*/  LDL R2, [R1+0x54] ;  /* 0x0000540001027983 */ /* 0x006ea20000100800 */
[----:B------:R-:W-:Y:S02]  /*1c5b0*/  IMAD.MOV.U32 R3, RZ, RZ, c[0x0][0x2c4] ;  /* 0x0000b100ff037624 */ /* 0x000fe400078e00ff */
[----:B------:R-:W-:Y:S01]  /*1c5c0*/  IMAD R4, R212, -0x30, RZ ;  /* 0xffffffd0d4047824 */ /* 0x000fe200078e02ff */
[----:B------:R-:W2:Y:S02]  /*1c5d0*/  LDL R0, [R1+0x78] ;  /* 0x0000780001007983 */ /* 0x000ea40000100800 */
[----:B------:R-:W-:Y:S02]  /*1c5e0*/  ISETP.NE.AND P0, PT, R3, 0x1, PT ;  /* 0x000000010300780c */ /* 0x000fe40003f05270 */
[----:B------:R-:W0:Y:S01]  /*1c5f0*/  LDGDEPBAR ;  /* 0x00000000000079af */ /* 0x000e220000000000 */
[----:B--2---:R-:W-:Y:S10]  /*1c600*/  IMAD.IADD R172, R0, 0x1, R2 ;  /* 0x0000000100ac7824 */ /* 0x004ff400078e0202 */
[----:B------:R-:W-:Y:S05]  /*1c610*/  @P0 IMAD.HI.U32 R0, R172, c[0x0][0x2c8], RZ ;  /* 0x0000b200ac000a27 */ /* 0x000fea00078e00ff */
[----:B------:R-:W-:Y:S02]  /*1c620*/  @P0 SHF.R.U32.HI R172, RZ, c[0x0][0x2cc], R0 ;  /* 0x0000b300ffac0a19 */ /* 0x000fe40000011600 */
[----:B------:R-:W-:Y:S04]  /*1c630*/  IADD3 R0, -R252, 0x1, R4 ;  /* 0x00000001fc007810 */ /* 0x000fe80007ffe104 */
[----:B------:R-:W-:Y:S04]  /*1c640*/  IADD3 R5, -R248, R0, R249 ;  /* 0x00000000f8057210 */ /* 0x000fe80007ffe1f9 */
[----:B------:R-:W-:Y:S01]  /*1c650*/  IADD3 R173, R5, c[0x0][0x328], RZ ;  /* 0x0000ca0005ad7a10 */ /* 0x000fe20007ffe0ff */
[----:B------:R-:W-:-:S05]  /*1c660*/  BRA.DIV ~URZ, `(.L_x_2891) ;  /* 0x0000a9227f007947 */ /* 0x000fca000b800000 */
[----:B------:R1:W2:Y:S02]  /*1c670*/  SHFL.IDX PT, R0, R172, RZ, 0x1c1f ;  /* 0x001c1fffac007589 */ /* 0x0002a400000e0000 */
.L_x_3029:
[-C--:B--234-:R-:W-:Y:S01]  /*1c680*/  IADD3 R104, R173, R0.reuse, RZ ;  /* 0x00000000ad687210 */ /* 0x09cfe20007ffe0ff */
        /* <DEDUP_REMOVED lines=18> */
.L_x_2894:
[----:B------:R-:W-:Y:S04]  /*1c7b0*/  MOV R2, 0x1 ;  /* 0x0000000100027802 */ /* 0x000fe80000000f00 */
[----:B------:R-:W-:Y:S11]  /*1c7c0*/  ISETP.NE.AND P0, PT, R2, c[0x0][0x32c], PT ;  /* 0x0000cb0002007a0c */ /* 0x000ff60003f05270 */
[----:B------:R-:W-:Y:S02]  /*1c7d0*/  @!UPT UIADD3 URZ, URZ, URZ, URZ ;  /* 0x0000003f3f3ff290 */ /* 0x000fe4000fffe03f */
[----:B------:R-:W-:Y:S05]  /*1c7e0*/  @P0 IMAD.HI.U32 R2, R0, c[0x0][0x330], RZ ;  /* 0x0000cc0000020a27 */ /* 0x000fea00078e00ff */
[----:B------:R-:W-:Y:S02]  /*1c7f0*/  @P0 SHF.R.U32.HI R0, RZ, c[0x0][0x334], R2 ;  /* 0x0000cd00ff000a19 */ /* 0x000fe40000011602 */
.L_x_2895:
[----:B------:R-:W-:Y:S05]  /*1c800*/  BSYNC B0 ;  /* 0x0000000000007941 */ /* 0x000fea0003800000 */
.L_x_2893:
[----:B------:R-:W-:Y:S04]  /*1c810*/  IMAD.IADD R2, R4, 0x1, -R252 ;  /* 0x0000000104027824 */ /* 0x000fe800078e0afc */
[----:B------:R-:W-:Y:S05]  /*1c820*/  IMAD R0, R0, c[0x0][0x32c], R2 ;  /* 0x0000cb0000007a24 */ /* 0x000fea00078e0202 */
[----:B------:R-:W-:Y:S02]  /*1c830*/  IMNMX R5, R5, R0, !PT ;  /* 0x0000000005057217 */ /* 0x000fe40007800200 */
[----:B------:R-:W-:Y:S04]  /*1c840*/  IADD3 R0, R0, c[0x0][0x32c], RZ ;  /* 0x0000cb0000007a10 */ /* 0x000fe80007ffe0ff */
[----:B------:R-:W-:Y:S02]  /*1c850*/  IMNMX R104, R104, R0, PT ;  /* 0x0000000068687217 */ /* 0x000fe40003800200 */
.L_x_2892:
[----:B------:R-:W-:-:S05]  /*1c860*/  BRA.DIV ~URZ, `(.L_x_2896) ;  /* 0x0000a7927f007947 */ /* 0x000fca000b800000 */
[----:B------:R2:W3:Y:S02]  /*1c870*/  SHFL.IDX PT, R2, R172, 0x1, 0x1c1f ;  /* 0x003c1f00ac027f89 */ /* 0x0004e400000e0000 */
.L_x_3030:
        /* <DEDUP_REMOVED lines=19> */
.L_x_2899:
[----:B------:R-:W-:Y:S04]  /*1c9b0*/  MOV R3, 0x1 ;  /* 0x0000000100037802 */ /* 0x000fe80000000f00 */
[----:B------:R-:W-:Y:S11]  /*1c9c0*/  ISETP.NE.AND P0, PT, R3, c[0x0][0x32c], PT ;  /* 0x0000cb0003007a0c */ /* 0x000ff60003f05270 */
[----:B------:R-:W-:Y:S02]  /*1c9d0*/  @!UPT UIADD3 URZ, URZ, URZ, URZ ;  /* 0x0000003f3f3ff290 */ /* 0x000fe4000fffe03f */
[----:B------:R-:W-:Y:S05]  /*1c9e0*/  @P0 IMAD.HI.U32 R3, R2, c[0x0][0x330], RZ ;  /* 0x0000cc0002030a27 */ /* 0x000fea00078e00ff */
[----:B------:R-:W-:Y:S02]  /*1c9f0*/  @P0 SHF.R.U32.HI R2, RZ, c[0x0][0x334], R3 ;  /* 0x0000cd00ff020a19 */ /* 0x000fe40000011603 */
.L_x_2900:
[----:B------:R-:W-:Y:S05]  /*1ca00*/  BSYNC B0 ;  /* 0x0000000000007941 */ /* 0x000fea0003800000 */
.L_x_2898:
[----:B------:R-:W-:Y:S04]  /*1ca10*/  IMAD.IADD R3, R4, 0x1, -R252 ;  /* 0x0000000104037824 */ /* 0x000fe800078e0afc */
[----:B------:R-:W-:Y:S05]  /*1ca20*/  IMAD R2, R2, c[0x0][0x32c], R3 ;  /* 0x0000cb0002027a24 */ /* 0x000fea00078e0203 */
[----:B------:R-:W-:Y:S02]  /*1ca30*/  IMNMX R0, R0, R2, !PT ;  /* 0x0000000200007217 */ /* 0x000fe40007800200 */
[----:B------:R-:W-:Y:S04]  /*1ca40*/  IADD3 R2, R2, c[0x0][0x32c], RZ ;  /* 0x0000cb0002027a10 */ /* 0x000fe80007ffe0ff */
[----:B------:R-:W-:Y:S02]  /*1ca50*/  IMNMX R6, R6, R2, PT ;  /* 0x0000000206067217 */ /* 0x000fe40003800200 */
.L_x_2897:
[----:B------:R-:W-:-:S05]  /*1ca60*/  BRA.DIV ~URZ, `(.L_x_2901) ;  /* 0x0000a6027f007947 */ /* 0x000fca000b800000 */
[----:B------:R3:W4:Y:S02]  /*1ca70*/  SHFL.IDX PT, R105, R172, 0x2, 0x1c1f ;  /* 0x005c1f00ac697f89 */ /* 0x00072400000e0000 */
.L_x_3031:
        /* <DEDUP_REMOVED lines=19> */
.L_x_2904:
[----:B------:R-:W-:Y:S04]  /*1cbb0*/  MOV R175, 0x1 ;  /* 0x0000000100af7802 */ /* 0x000fe80000000f00 */
[----:B------:R-:W-:Y:S11]  /*1cbc0*/  ISETP.NE.AND P0, PT, R175, c[0x0][0x32c], PT ;  /* 0x0000cb00af007a0c */ /* 0x000ff60003f05270 */
[----:B------:R-:W-:Y:S02]  /*1cbd0*/  @!UPT UIADD3 URZ, URZ, URZ, URZ ;  /* 0x0000003f3f3ff290 */ /* 0x000fe4000fffe03f */
[----:B------:R-:W-:Y:S05]  /*1cbe0*/  @P0 IMAD.HI.U32 R175, R105, c[0x0][0x330], RZ ;  /* 0x0000cc0069af0a27 */ /* 0x000fea00078e00ff */
[----:B------:R-:W-:Y:S02]  /*1cbf0*/  @P0 SHF.R.U32.HI R105, RZ, c[0x0][0x334], R175 ;  /* 0x0000cd00ff690a19 */ /* 0x000fe400000116af */
.L_x_2905:
[----:B------:R-:W-:Y:S05]  /*1cc00*/  BSYNC B0 ;  /* 0x0000000000007941 */ /* 0x000fea0003800000 */
.L_x_2903:
[----:B------:R-:W-:Y:S04]  /*1cc10*/  IMAD.IADD R175, R4, 0x1, -R252 ;  /* 0x0000000104af7824 */ /* 0x000fe800078e0afc */
[----:B------:R-:W-:Y:S05]  /*1cc20*/  IMAD R105, R105, c[0x0][0x32c], R175 ;  /* 0x0000cb0069697a24 */ /* 0x000fea00078e02af */
[----:B------:R-:W-:Y:S02]  /*1cc30*/  IMNMX R2, R2, R105, !PT ;  /* 0x0000006902027217 */ /* 0x000fe40007800200 */
[----:B------:R-:W-:Y:S04]  /*1cc40*/  IADD3 R105, R105, c[0x0][0x32c], RZ ;  /* 0x0000cb0069697a10 */ /* 0x000fe80007ffe0ff */
[----:B------:R-:W-:Y:S02]  /*1cc50*/  IMNMX R3, R3, R105, PT ;  /* 0x0000006903037217 */ /* 0x000fe40003800200 */
.L_x_2902:
        /* <DEDUP_REMOVED lines=182> */
.L_x_3032:
        /* <DEDUP_REMOVED lines=19> */
.L_x_2909:
[----:B------:R-:W-:Y:S04]  /*1d8f0*/  MOV R5, 0x1 ;  /* 0x0000000100057802 */ /* 0x000fe80000000f00 */
[----:B------:R-:W-:Y:S11]  /*1d900*/  ISETP.NE.AND P0, PT, R5, c[0x0][0x32c], PT ;  /* 0x0000cb0005007a0c */ /* 0x000ff60003f05270 */
[----:B------:R-:W-:Y:S02]  /*1d910*/  @!UPT UIADD3 URZ, URZ, URZ, URZ ;  /* 0x0000003f3f3ff290 */ /* 0x000fe4000fffe03f */
[----:B------:R-:W-:Y:S05]  /*1d920*/  @P0 IMAD.HI.U32 R5, R3, c[0x0][0x330], RZ ;  /* 0x0000cc0003050a27 */ /* 0x000fea00078e00ff */
[----:B------:R-:W-:Y:S02]  /*1d930*/  @P0 SHF.R.U32.HI R3, RZ, c[0x0][0x334], R5 ;  /* 0x0000cd00ff030a19 */ /* 0x000fe40000011605 */
.L_x_2910:
[----:B------:R-:W-:Y:S05]  /*1d940*/  BSYNC B0 ;  /* 0x0000000000007941 */ /* 0x000fea0003800000 */
.L_x_2908:
[----:B------:R-:W-:Y:S04]  /*1d950*/  IMAD.IADD R4, R4, 0x1, -R252 ;  /* 0x0000000104047824 */ /* 0x000fe800078e0afc */
[----:B------:R-:W-:Y:S05]  /*1d960*/  IMAD R3, R3, c[0x0][0x32c], R4 ;  /* 0x0000cb0003037a24 */ /* 0x000fea00078e0204 */
[----:B------:R-:W-:Y:S02]  /*1d970*/  IMNMX R0, R0, R3, !PT ;  /* 0x0000000300007217 */ /* 0x000fe40007800200 */
[----:B------:R-:W-:Y:S04]  /*1d980*/  IADD3 R3, R3, c[0x0][0x32c], RZ ;  /* 0x0000cb0003037a10 */ /* 0x000fe80007ffe0ff */
[----:B------:R-:W-:Y:S02]  /*1d990*/  IMNMX R2, R2, R3, PT ;  /* 0x0000000302027217 */ /* 0x000fe40003800200 */
.L_x_2907:
        /* <DEDUP_REMOVED lines=96> */
.L_x_3033:
        /* <DEDUP_REMOVED lines=15> */
.L_x_3034:
[C---:B------:R-:W-:Y:S01]  /*1e090*/  FSETP.NEU.FTZ.AND P0, PT, R105.reuse, -INF , PT ;  /* 0xff8000006900780b */ /* 0x040fe20003f1d000 */
[C---:B------:R-:W-:Y:S01]  /*1e0a0*/  FMUL.FTZ R2, R105.reuse, c[0x0][0x2d0] ;  /* 0x0000b40069027a20 */ /* 0x040fe20000410000 */
[----:B--2---:R-:W-:Y:S01]  /*1e0b0*/  FMNMX.FTZ R5, R0, R4, !PT ;  /* 0x0000000400057209 */ /* 0x004fe20007810000 */
[----:B------:R-:W-:Y:S01]  /*1e0c0*/  WARPSYNC 0xffffffff ;  /* 0xffffffff00007948 */ /* 0x000fe20003800000 */
[----:B------:R-:W-:Y:S01]  /*1e0d0*/  FSEL R0, R105, RZ, P0 ;  /* 0x000000ff69007208 */ /* 0x000fe20000000000 */
[----:B------:R-:W2:Y:S01]  /*1e0e0*/  LDL R247, [R1+0x1c] ;  /* 0x00001c0001f77983 */ /* 0x000ea20000100800 */
[----:B------:R-:W-:Y:S02]  /*1e0f0*/  FSEL R2, R2, RZ, P0 ;  /* 0x000000ff02027208 */ /* 0x000fe40000000000 */
[----:B------:R-:W-:Y:S01]  /*1e100*/  FSETP.NEU.FTZ.AND P0, PT, R104, -INF , PT ;  /* 0xff8000006800780b */ /* 0x000fe20003f1d000 */
[----:B------:R-:W-:Y:S02]  /*1e110*/  FADD.FTZ R0, -R0, R106 ;  /* 0x0000006a00007221 */ /* 0x000fe40000010100 */
[--C-:B------:R-:W-:Y:S02]  /*1e120*/  FFMA.FTZ R3, R23, c[0x0][0x2d0], -R2.reuse ;  /* 0x0000b40017037a23 */ /* 0x100fe40000010802 */
[----:B------:R-:W-:Y:S02]  /*1e130*/  FMUL.FTZ R0, R0, c[0x0][0x2d0] ;  /* 0x0000b40000007a20 */ /* 0x000fe40000410000 */
[--C-:B------:R-:W-:Y:S02]  /*1e140*/  FFMA.FTZ R8, R9, c[0x0][0x2d0], -R2.reuse ;  /* 0x0000b40009087a23 */ /* 0x100fe40000010802 */
[----:B-1----:R-:W1:Y:S01]  /*1e150*/  MUFU.EX2 R4, R0 ;  /* 0x0000000000047308 */ /* 0x002e620000000800 */
[--C-:B------:R-:W-:Y:S02]  /*1e160*/  FFMA.FTZ R9, R183, c[0x0][0x2d0], -R2.reuse ;  /* 0x0000b400b7097a23 */ /* 0x100fe40000010802 */
[--C-:B------:R-:W-:Y:S02]  /*1e170*/  FFMA.FTZ R24, R182, c[0x0][0x2d0], -R2.reuse ;  /* 0x0000b400b6187a23 */ /* 0x100fe40000010802 */
[--C-:B------:R-:W-:Y:S02]  /*1e180*/  FFMA.FTZ R106, R179, c[0x0][0x2d0], -R2.reuse ;  /* 0x0000b400b36a7a23 */ /* 0x100fe40000010802 */
[--C-:B------:R-:W-:Y:S02]  /*1e190*/  FFMA.FTZ R190, R175, c[0x0][0x2d0], -R2.reuse ;  /* 0x0000b400afbe7a23 */ /* 0x100fe40000010802 */
[--C-:B------:R-:W-:Y:S01]  /*1e1a0*/  FFMA.FTZ R223, R27, c[0x0][0x2d0], -R2.reuse ;  /* 0x0000b4001bdf7a23 */ /* 0x100fe20000010802 */
[----:B------:R-:W5:Y:S01]  /*1e1b0*/  MUFU.EX2 R3, R3 ;  /* 0x0000000300037308 */ /* 0x000f620000000800 */
[--C-:B------:R-:W-:Y:S02]  /*1e1c0*/  FFMA.FTZ R192, R178, c[0x0][0x2d0], -R2.reuse ;  /* 0x0000b400b2c07a23 */ /* 0x100fe40000010802 */
[--C-:B------:R-:W-:Y:S02]  /*1e1d0*/  FFMA.FTZ R191, R177, c[0x0][0x2d0], -R2.reuse ;  /* 0x0000b400b1bf7a23 */ /* 0x100fe40000010802 */
[--C-:B------:R-:W-:Y:S02]  /*1e1e0*/  FFMA.FTZ R225, R39, c[0x0][0x2d0], -R2.reuse ;  /* 0x0000b40027e17a23 */ /* 0x100fe40000010802 */
[--C-:B------:R-:W-:Y:S02]  /*1e1f0*/  FFMA.FTZ R224, R38, c[0x0][0x2d0], -R2.reuse ;  /* 0x0000b40026e07a23 */ /* 0x100fe40000010802 */
[----:B------:R-:W-:Y:S01]  /*1e200*/  FFMA.FTZ R222, R26, c[0x0][0x2d0], -R2 ;  /* 0x0000b4001ade7a23 */ /* 0x000fe20000010802 */
[----:B------:R-:W-:Y:S10]  /*1e210*/  MUFU.EX2 R106, R106 ;  /* 0x0000006a006a7308 */ /* 0x000ff40000000800 */
[----:B------:R-:W3:Y:S01]  /*1e220*/  MUFU.EX2 R2, R8 ;  /* 0x0000000800027308 */ /* 0x000ee20000000800 */
[C---:B-1----:R-:W-:Y:S02]  /*1e230*/  FMUL.FTZ R56, R4.reuse, R56 ;  /* 0x0000003804387220 */ /* 0x042fe40000410000 */
[C---:B------:R-:W-:Y:S02]  /*1e240*/  FMUL.FTZ R57, R4.reuse, R57 ;  /* 0x0000003904397220 */ /* 0x040fe40000410000 */
[C---:B-----5:R-:W-:Y:S02]  /*1e250*/  FFMA.FTZ R0, R4.reuse, R215, R3 ;  /* 0x000000d704007223 */ /* 0x060fe40000010003 */
        /* <DEDUP_REMOVED lines=9> */
[C---:B---34-:R-:W-:Y:S01]  /*1e2f0*/  F2FP.PACK_AB R172, R2.reuse, R3 ;  /* 0x0000000302ac723e */ /* 0x058fe200000000ff */
[----:B------:R-:W-:Y:S01]  /*1e300*/  FADD.FTZ R23, R2, R0 ;  /* 0x0000000002177221 */ /* 0x000fe20000010000 */
[C---:B------:R-:W-:Y:S01]  /*1e310*/  FSEL R0, R104.reuse, RZ, P0 ;  /* 0x000000ff68007208 */ /* 0x040fe20000000000 */
[----:B------:R-:W-:Y:S02]  /*1e320*/  FMUL.FTZ R2, R104, c[0x0][0x2d0] ;  /* 0x0000b40068027a20 */ /* 0x000fe40000410000 */
[----:B------:R-:W-:Y:S02]  /*1e330*/  FMUL.FTZ R89, R4, R89 ;  /* 0x0000005904597220 */ /* 0x000fe40000410000 */
[----:B------:R-:W-:Y:S01]  /*1e340*/  FADD.FTZ R0, -R0, R107 ;  /* 0x0000006b00007221 */ /* 0x000fe20000010100 */
[----:B------:R-:W-:Y:S01]  /*1e350*/  FSEL R2, R2, RZ, P0 ;  /* 0x000000ff02027208 */ /* 0x000fe20000000000 */
[----:B------:R-:W-:Y:S01]  /*1e360*/  MUFU.EX2 R107, R190 ;  /* 0x000000be006b7308 */ /* 0x000fe20000000800 */
[----:B------:R-:W-:Y:S01]  /*1e370*/  FSETP.NEU.FTZ.AND P0, PT, R6, -INF , PT ;  /* 0xff8000000600780b */ /* 0x000fe20003f1d000 */
[----:B------:R-:W-:Y:S02]  /*1e380*/  FMUL.FTZ R0, R0, c[0x0][0x2d0] ;  /* 0x0000b40000007a20 */ /* 0x000fe40000410000 */
[--C-:B------:R-:W-:Y:S02]  /*1e390*/  FFMA.FTZ R3, R36, c[0x0][0x2d0], -R2.reuse ;  /* 0x0000b40024037a23 */ /* 0x100fe40000010802 */
        /* <DEDUP_REMOVED lines=12> */
[----:B------:R-:W-:Y:S03]  /*1e460*/  FFMA.FTZ R185, R184, c[0x0][0x2d0], -R2 ;  /* 0x0000b400b8b97a23 */ /* 0x000fe60000010802 */
[----:B------:R-:W3:Y:S10]  /*1e470*/  MUFU.EX2 R2, R8 ;  /* 0x0000000800027308 */ /* 0x000ef40000000800 */
[----:B------:R4:W-:Y:S01]  /*1e480*/  MUFU.EX2 R235, R39 ;  /* 0x0000002700eb7308 */ /* 0x0009e20000000800 */
[C---:B-1----:R-:W-:Y:S02]  /*1e490*/  FFMA.FTZ R0, R3.reuse, R214, R26 ;  /* 0x000000d603007223 */ /* 0x042fe4000001001a */
[C---:B------:R-:W-:Y:S02]  /*1e4a0*/  FMUL.FTZ R58, R3.reuse, R58 ;  /* 0x0000003a033a7220 */ /* 0x040fe40000410000 */
[C---:B------:R-:W-:Y:S02]  /*1e4b0*/  FMUL.FTZ R59, R3.reuse, R59 ;  /* 0x0000003b033b7220 */ /* 0x040fe40000410000 */
[C---:B------:R-:W-:Y:S03]  /*1e4c0*/  FMUL.FTZ R70, R3.reuse, R70 ;  /* 0x0000004603467220 */ /* 0x040fe60000410000 */
[----:B------:R-:W-:Y:S01]  /*1e4d0*/  MUFU.EX2 R239, R187 ;  /* 0x000000bb00ef7308 */ /* 0x000fe20000000800 */
[C---:B------:R-:W-:Y:S02]  /*1e4e0*/  FMUL.FTZ R71, R3.reuse, R71 ;  /* 0x0000004703477220 */ /* 0x040fe40000410000 */
[C---:B---3--:R-:W-:Y:S01]  /*1e4f0*/  FADD.FTZ R38, R2.reuse, R0 ;  /* 0x0000000002267221 */ /* 0x048fe20000010000 */
        /* <DEDUP_REMOVED lines=9> */
[----:B----4-:R-:W-:Y:S02]  /*1e590*/  FMUL.FTZ R39, R3, R155 ;  /* 0x0000009b03277220 */ /* 0x010fe40000410000 */
        /* <DEDUP_REMOVED lines=9> */
[----:B------:R-:W4:Y:S01]  /*1e630*/  MUFU.EX2 R25, R24 ;  /* 0x0000001800197308 */ /* 0x000f220000000800 */
        /* <DEDUP_REMOVED lines=8> */
[----:B---3--:R-:W-:Y:S02]  /*1e6c0*/  FMUL.FTZ R8, R5, c[0x0][0x2d0] ;  /* 0x0000b40005087a20 */ /* 0x008fe40000410000 */
[----:B------:R-:W-:Y:S02]  /*1e6d0*/  FADD.FTZ R2, -R2, R109 ;  /* 0x0000006d02027221 */ /* 0x000fe40000010100 */
[----:B------:R-:W-:Y:S01]  /*1e6e0*/  FMUL.FTZ R53, R4, R161 ;  /* 0x000000a104357220 */ /* 0x000fe20000410000 */
[----:B------:R-:W-:Y:S01]  /*1e6f0*/  FSEL R8, R8, RZ, P0 ;  /* 0x000000ff08087208 */ /* 0x000fe20000000000 */
[----:B------:R-:W3:Y:S01]  /*1e700*/  MUFU.EX2 R0, R0 ;  /* 0x0000000000007308 */ /* 0x000ee20000000800 */
[----:B------:R-:W-:Y:S02]  /*1e710*/  FMUL.FTZ R2, R2, c[0x0][0x2d0] ;  /* 0x0000b40002027a20 */ /* 0x000fe40000410000 */
[----:B------:R-:W-:Y:S01]  /*1e720*/  FMUL.FTZ R54, R3, R162 ;  /* 0x000000a203367220 */ /* 0x000fe20000410000 */
[----:B----4-:R-:W-:Y:S01]  /*1e730*/  F2FP.PACK_AB R174, R25, R26 ;  /* 0x0000001a19ae723e */ /* 0x010fe200000000ff */
[--C-:B------:R-:W-:Y:S02]  /*1e740*/  FFMA.FTZ R24, R17, c[0x0][0x2d0], -R8.reuse ;  /* 0x0000b40011187a23 */ /* 0x100fe40000010808 */
[--C-:B------:R-:W-:Y:S02]  /*1e750*/  FFMA.FTZ R22, R22, c[0x0][0x2d0], -R8.reuse ;  /* 0x0000b40016167a23 */ /* 0x100fe40000010808 */
[--C-:B------:R-:W-:Y:S01]  /*1e760*/  FFMA.FTZ R21, R21, c[0x0][0x2d0], -R8.reuse ;  /* 0x0000b40015157a23 */ /* 0x100fe20000010808 */
[----:B------:R-:W4:Y:S01]  /*1e770*/  MUFU.EX2 R27, R9 ;  /* 0x00000009001b7308 */ /* 0x000f220000000800 */
        /* <DEDUP_REMOVED lines=18> */
[----:B------:R-:W3:Y:S01]  /*1e8a0*/  MUFU.EX2 R245, R36 ;  /* 0x0000002400f57308 */ /* 0x000ee20000000800 */
[--C-:B------:R-:W-:Y:S02]  /*1e8b0*/  FFMA.FTZ R216, R11, c[0x0][0x2d0], -R8.reuse ;  /* 0x0000b4000bd87a23 */ /* 0x100fe40000010808 */
[----:B------:R-:W-:Y:S02]  /*1e8c0*/  FFMA.FTZ R217, R10, c[0x0][0x2d0], -R8 ;  /* 0x0000b4000ad97a23 */ /* 0x000fe40000010808 */
[C---:B------:R-:W-:Y:S02]  /*1e8d0*/  FFMA.FTZ R8, R0.reuse, R232, R41 ;  /* 0x000000e800087223 */ /* 0x040fe40000010029 */
[C---:B------:R-:W-:Y:S02]  /*1e8e0*/  FMUL.FTZ R12, R0.reuse, R132 ;  /* 0x00000084000c7220 */ /* 0x040fe40000410000 */
[C---:B------:R-:W-:Y:S01]  /*1e8f0*/  FMUL.FTZ R13, R0.reuse, R133 ;  /* 0x00000085000d7220 */ /* 0x040fe20000410000 */
[----:B------:R-:W-:Y:S01]  /*1e900*/  MUFU.EX2 R232, R22 ;  /* 0x0000001600e87308 */ /* 0x000fe20000000800 */
[C---:B------:R-:W-:Y:S01]  /*1e910*/  FMUL.FTZ R48, R0.reuse, R112 ;  /* 0x0000007000307220 */ /* 0x040fe20000410000 */
[C---:B----4-:R-:W-:Y:S01]  /*1e920*/  F2FP.PACK_AB R112, R27.reuse, R41 ;  /* 0x000000291b70723e */ /* 0x050fe200000000ff */
        /* <DEDUP_REMOVED lines=16> */
[----:B------:R4:W5:Y:S01]  /*1ea30*/  MUFU.EX2 R0, R24 ;  /* 0x0000001800007308 */ /* 0x0009620000000800 */
        /* <DEDUP_REMOVED lines=10> */
[----:B---3--:R-:W-:Y:S01]  /*1eae0*/  F2FP.PACK_AB R114, R245, R234 ;  /* 0x000000eaf572723e */ /* 0x008fe200000000ff */
[C---:B------:R-:W-:Y:S02]  /*1eaf0*/  FMUL.FTZ R51, R2.reuse, R115 ;  /* 0x0000007302337220 */ /* 0x040fe40000410000 */
[C---:B------:R-:W-:Y:S01]  /*1eb00*/  FMUL.FTZ R14, R2.reuse, R134 ;  /* 0x00000086020e7220 */ /* 0x040fe20000410000 */
[----:B------:R-:W-:Y:S01]  /*1eb10*/  MUFU.EX2 R243, R185 ;  /* 0x000000b900f37308 */ /* 0x000fe20000000800 */
[C---:B------:R-:W-:Y:S01]  /*1eb20*/  FMUL.FTZ R15, R2.reuse, R135 ;  /* 0x00000087020f7220 */ /* 0x040fe20000410000 */
[----:B----4-:R-:W1:Y:S01]  /*1eb30*/  LDSM.16.MT88.4 R24, [R196] ;  /* 0x00000000c418783b */ /* 0x010e620000004200 */
[----:B-----5:R-:W-:Y:S01]  /*1eb40*/  FFMA.FTZ R132, R2, R233, R0 ;  /* 0x000000e902847223 */ /* 0x020fe20000010000 */
[----:B------:R-:W-:Y:S01]  /*1eb50*/  F2FP.PACK_AB R113, R232, R0 ;  /* 0x00000000e871723e */ /* 0x000fe200000000ff */
[C---:B------:R-:W-:Y:S02]  /*1eb60*/  FMUL.FTZ R18, R2.reuse, R130 ;  /* 0x0000008202127220 */ /* 0x040fe40000410000 */
[----:B------:R-:W-:Y:S03]  /*1eb70*/  FMUL.FTZ R19, R2, R131 ;  /* 0x0000008302137220 */ /* 0x000fe60000410000 */
[----:B------:R-:W3:Y:S01]  /*1eb80*/  MUFU.EX2 R233, R21 ;  /* 0x0000001500e97308 */ /* 0x000ee20000000800 */
[----:B------:R-:W-:Y:S01]  /*1eb90*/  LDSM.16.MT88.4 R128, [R196+0x1000] ;  /* 0x00100000c480783b */ /* 0x000fe20000004200 */
[----:B------:R-:W-:Y:S02]  /*1eba0*/  FMUL.FTZ R20, R4, R144 ;  /* 0x0000009004147220 */ /* 0x000fe40000410000 */
[C---:B------:R-:W-:Y:S02]  /*1ebb0*/  FMUL.FTZ R22, R3.reuse, R146 ;  /* 0x0000009203167220 */ /* 0x040fe40000410000 */
[C---:B------:R-:W-:Y:S02]  /*1ebc0*/  FMUL.FTZ R23, R3.reuse, R147 ;  /* 0x0000009303177220 */ /* 0x040fe40000410000 */
[C---:B------:R-:W-:Y:S02]  /*1ebd0*/  FMUL.FTZ R46, R2.reuse, R118 ;  /* 0x00000076022e7220 */ /* 0x040fe40000410000 */
[C---:B------:R-:W-:Y:S01]  /*1ebe0*/  FMUL.FTZ R47, R2.reuse, R119 ;  /* 0x00000077022f7220 */ /* 0x040fe20000410000 */
[----:B------:R-:W-:Y:S01]  /*1ebf0*/  MUFU.EX2 R135, R188 ;  /* 0x000000bc00877308 */ /* 0x000fe20000000800 */
[----:B------:R-:W4:Y:S01]  /*1ec00*/  LDSM.16.MT88.4 R116, [R196+0xc00] ;  /* 0x000c0000c474783b */ /* 0x000f220000004200 */
[----:B------:R-:W-:Y:S01]  /*1ec10*/  FMUL.FTZ R30, R2, R126 ;  /* 0x0000007e021e7220 */ /* 0x000fe20000410000 */
[----:B--2---:R-:W-:Y:S01]  /*1ec20*/  ISETP.GT.AND P0, PT, R212, R247, PT ;  /* 0x000000f7d400720c */ /* 0x004fe20003f04270 */
[C---:B------:R-:W-:Y:S02]  /*1ec30*/  FMUL.FTZ R31, R2.reuse, R127 ;  /* 0x0000007f021f7220 */ /* 0x040fe40000410000 */
[C---:B------:R-:W-:Y:S02]  /*1ec40*/  FMUL.FTZ R34, R2.reuse, R122 ;  /* 0x0000007a02227220 */ /* 0x040fe40000410000 */
[----:B------:R-:W-:Y:S01]  /*1ec50*/  FMUL.FTZ R35, R2, R123 ;  /* 0x0000007b02237220 */ /* 0x000fe20000410000 */
[----:B------:R-:W-:Y:S01]  /*1ec60*/  LDSM.16.MT88.4 R124, [R197+0x400] ;  /* 0x00040000c57c783b */ /* 0x000fe20000004200 */
[C---:B------:R-:W-:Y:S01]  /*1ec70*/  FMUL.FTZ R36, R4.reuse, R152 ;  /* 0x0000009804247220 */ /* 0x040fe20000410000 */
[----:B------:R-:W-:Y:S01]  /*1ec80*/  MUFU.EX2 R134, R182 ;  /* 0x000000b600867308 */ /* 0x000fe20000000800 */
[----:B------:R-:W-:Y:S01]  /*1ec90*/  FMUL.FTZ R37, R4, R153 ;  /* 0x0000009904257220 */ /* 0x000fe20000410000 */
[----:B---3--:R-:W-:Y:S01]  /*1eca0*/  F2FP.PACK_AB R115, R246, R233 ;  /* 0x000000e9f673723e */ /* 0x008fe200000000ff */
        /* <DEDUP_REMOVED lines=52> */
[-C--:B----4-:R-:W-:Y:S03]  /*1eff0*/  HMMA.16816.F32 R40, R172, R116.reuse, R40 ;  /* 0x00000074ac28723c */ /* 0x090fe60000001828 */
        /* <DEDUP_REMOVED lines=94> */
[----:B------:R-:W-:Y:S04]  /*1f5e0*/  FADD.FTZ R4, R183, R2 ;  /* 0x00000002b7047221 */ /* 0x000fe80000010000 */
        /* <DEDUP_REMOVED lines=46> */
[-C--:B---3--:R-:W-:Y:S08]  /*1f8d0*/  HMMA.16816.F32 R88, R172, R16.reuse, R88 ;  /* 0x00000010ac58723c */ /* 0x088ff00000001858 */
[C---:B------:R-:W-:Y:S08]  /*1f8e0*/  HMMA.16816.F32 R92, R176.reuse, R16, R92 ;  /* 0x00000010b05c723c */ /* 0x040ff0000000185c */
[-C--:B------:R-:W-:Y:S08]  /*1f8f0*/  HMMA.16816.F32 R96, R176, R18.reuse, R96 ;  /* 0x00000012b060723c */ /* 0x080ff00000001860 */
[----:B------:R-:W-:Y:S01]  /*1f900*/  HMMA.16816.F32 R100, R172, R18, R100 ;  /* 0x00000012ac64723c */ /* 0x000fe20000001864 */
[----:B------:R-:W-:Y:S07]  /*1f910*/  @!UPT UIADD3 URZ, URZ, URZ, URZ ;  /* 0x0000003f3f3ff290 */ /* 0x000fee000fffe03f */
[----:B------:R-:W-:-:S11]  /*1f920*/  @P0 BRA `(.L_x_2913) ;  /* 0xffffbd4000000947 */ /* 0x000fd6000383ffff */
.L_x_2881:
[----:B------:R-:W-:Y:S05]  /*1f930*/  BRA.DIV ~URZ, `(.L_x_2914) ;  /* 0x00007a427f007947 */ /* 0x000fea000b800000 */
[----:B------:R2:W3:Y:S02]  /*1f940*/  SHFL.BFLY PT, R0, R215, 0x2, 0x1f ;  /* 0x0c401f00d7007f89 */ /* 0x0004e400000e0000 */
.L_x_3035:
[----:B---3--:R-:W-:Y:S01]  /*1f950*/  FADD.FTZ R4, R0, R215 ;  /* 0x000000d700047221 */ /* 0x008fe20000010000 */
[----:B------:R-:W-:Y:S05]  /*1f960*/  BRA.DIV ~URZ, `(.L_x_2915) ;  /* 0x00007a627f007947 */ /* 0x000fea000b800000 */
[----:B------:R-:W3:Y:S04]  /*1f970*/  SHFL.BFLY PT, R2, R214, 0x2, 0x1f ;  /* 0x0c401f00d6027f89 */ /* 0x000ee800000e0000 */
[----:B------:R-:W4:Y:S04]  /*1f980*/  SHFL.BFLY PT, R0, R232, 0x2, 0x1f ;  /* 0x0c401f00e8007f89 */ /* 0x000f2800000e0000 */
[----:B------:R-:W5:Y:S04]  /*1f990*/  SHFL.BFLY PT, R11, R233, 0x2, 0x1f ;  /* 0x0c401f00e90b7f89 */ /* 0x000f6800000e0000 */
[----:B-1----:R-:W1:Y:S01]  /*1f9a0*/  SHFL.BFLY PT, R3, R4, 0x1, 0x1f ;  /* 0x0c201f0004037f89 */ /* 0x002e6200000e0000 */
        /* <DEDUP_REMOVED lines=9> */
.L_x_3036:
        /* <DEDUP_REMOVED lines=13> */
[----:B------:R-:W-:Y:S01]  /*1fb10*/  @P2 MUFU.RCP R3, R9 ;  /* 0x0000000900032308 */ /* 0x000fe20000001000 */
[----:B--2---:R-:W-:-:S07]  /*1fb20*/  FMUL.FTZ R182, R0, R84 ;  /* 0x0000005400b67220 */ /* 0x004fce0000410000 */
[----:B------:R-:W2:Y:S01]  /*1fb30*/  @P2 MUFU.LG2 R9, R9 ;  /* 0x0000000900092308 */ /* 0x000ea20000000c00 */
        /* <DEDUP_REMOVED lines=25> */
[----:B------:R3:W4:Y:S01]  /*1fcd0*/  @P1 MUFU.LG2 R0, R8 ;  /* 0x0000000800001308 */ /* 0x0007220000000c00 */
[----:B-12---:R-:W-:-:S02]  /*1fce0*/  @P2 FMUL.FTZ R11, R9, 0.69314718246459960938 ;  /* 0x3f317218090b2820 */ /* 0x006fc40000410000 */
[C---:B------:R-:W-:Y:S02]  /*1fcf0*/  FMUL.FTZ R144, R3.reuse, R142 ;  /* 0x0000008e03907220 */ /* 0x040fe40000410000 */
[C---:B------:R-:W-:Y:S02]  /*1fd00*/  FMUL.FTZ R145, R3.reuse, R143 ;  /* 0x0000008f03917220 */ /* 0x040fe40000410000 */
[C---:B------:R-:W-:Y:S02]  /*1fd10*/  FMUL.FTZ R88, R3.reuse, R154 ;  /* 0x0000009a03587220 */ /* 0x040fe40000410000 */
[C---:B------:R-:W-:Y:S02]  /*1fd20*/  FMUL.FTZ R89, R3.reuse, R155 ;  /* 0x0000009b03597220 */ /* 0x040fe40000410000 */
[C---:B------:R-:W-:Y:S02]  /*1fd30*/  FMUL.FTZ R100, R3.reuse, R158 ;  /* 0x0000009e03647220 */ /* 0x040fe40000410000 */
[----:B------:R-:W-:-:S02]  /*1fd40*/  FMUL.FTZ R101, R3, R159 ;  /* 0x0000009f03657220 */ /* 0x000fc40000410000 */
[C---:B------:R-:W-:Y:S01]  /*1fd50*/  FMUL.FTZ R142, R3.reuse, R70 ;  /* 0x00000046038e7220 */ /* 0x040fe20000410000 */
[----:B---3--:R-:W-:Y:S01]  /*1fd60*/  @P2 MOV R8, 0x3f317218 ;  /* 0x3f31721800082802 */ /* 0x008fe20000000f00 */
[----:B----4-:R-:W-:Y:S01]  /*1fd70*/  @P1 FMUL.FTZ R9, R0, 0.69314718246459960938 ;  /* 0x3f31721800091820 */ /* 0x010fe20000410000 */
        /* <DEDUP_REMOVED lines=82> */
.L_x_2736:
[----:B------:R2:W5:Y:S04]  /*202a0*/  LDL R6, [R1+0x80] ;  /* 0x0000800001067983 */ /* 0x0005680000100800 */
[----:B------:R-:W4:Y:S01]  /*202b0*/  S2R R2, SR_TID.X ;  /* 0x0000000000027919 */ /* 0x000f220000002100 */
[----:B------:R-:W-:Y:S01]  /*202c0*/  BSSY B0, `(.L_x_2916) ;  /* 0x0000011000007945 */ /* 0x000fe20003800000 */
[----:B----4-:R-:W-:-:S13]  /*202d0*/  LOP3.LUT P0, RZ, R2, 0x7f, RZ, 0xc0, !PT ;  /* 0x0000007f02ff7812 */ /* 0x010fda000780c0ff */
[----:B------:R-:W-:Y:S05]  /*202e0*/  @P0 BRA `(.L_x_2917) ;  /* 0x000000e000000947 */ /* 0x000fea0003800000 */
[----:B--2---:R-:W2:Y:S01]  /*202f0*/  S2R R4, SR_LANEID ;  /* 0x0000000000047919 */ /* 0x004ea20000000000 */
[----:B------:R-:W-:Y:S01]  /*20300*/  VOTEU.ANY UR4, UPT, PT ;  /* 0x0000000000047886 */ /* 0x000fe200038e0100 */
[----:B---3--:R-:W-:Y:S01]  /*20310*/  IMAD.MOV.U32 R5, RZ, RZ, c[0x0][0x564] ;  /* 0x00015900ff057624 */ /* 0x008fe200078e00ff */
        /* <DEDUP_REMOVED lines=11> */
.L_x_2917:
[----:B--2---:R-:W-:Y:S05]  /*203d0*/  BSYNC B0 ;  /* 0x0000000000007941 */ /* 0x004fea0003800000 */
.L_x_2916:
[----:B------:R-:W-:Y:S01]  /*203e0*/  PRMT R0, R0, 0x9910, RZ ;  /* 0x0000991000007816 */ /* 0x000fe200000000ff */
[----:B------:R-:W-:Y:S01]  /*203f0*/  BSSY B1, `(.L_x_2918) ;  /* 0x00003cc000017945 */ /* 0x000fe20003800000 */
[----:B-----5:R-:W-:Y:S02]  /*20400*/  IMAD.MOV.U32 R76, RZ, RZ, R6 ;  /* 0x000000ffff4c7224 */ /* 0x020fe400078e0006 */
[----:B------:R-:W-:-:S13]  /*20410*/  ISETP.NE.AND P0, PT, R0, RZ, PT ;  /* 0x000000ff0000720c */ /* 0x000fda0003f05270 */
[----:B------:R-:W-:Y:S05]  /*20420*/  @!P0 BRA `(.L_x_2919) ;  /* 0x00002ef000008947 */ /* 0x000fea0003800000 */
[----:B------:R-:W2:Y:S04]  /*20430*/  LDL R10, [R1+0x94] ;  /* 0x00009400010a7983 */ /* 0x000ea80000100800 */
[----:B------:R-:W4:Y:S04]  /*20440*/  LDL R9, [R1+0x98] ;  /* 0x0000980001097983 */ /* 0x000f280000100800 */
[----:B---3--:R-:W3:Y:S04]  /*20450*/  LDL R8, [R1+0xa0] ;  /* 0x0000a00001087983 */ /* 0x008ee80000100800 */
[----:B------:R-:W3:Y:S04]  /*20460*/  LDL R11, [R1+0x9c] ;  /* 0x00009c00010b7983 */ /* 0x000ee80000100800 */
[----:B-1----:R-:W3:Y:S01]  /*20470*/  LDL R6, [R1+0x8c] ;  /* 0x00008c0001067983 */ /* 0x002ee20000100800 */
        /* <DEDUP_REMOVED lines=20> */
[----:B------:R4:W-:Y:S01]  /*205c0*/  STS [R10+0x1280], R2 ;  /* 0x001280020a007388 */ /* 0x0009e20000000800 */
[----:B-1----:R-:W-:Y:S02]  /*205d0*/  F2FP.PACK_AB R0, R37, R36 ;  /* 0x000000242500723e */ /* 0x002fe400000000ff */
[----:B--2---:R-:W-:-:S03]  /*205e0*/  F2FP.PACK_AB R3, R149, R148 ;  /* 0x000000949503723e */ /* 0x004fc600000000ff */
[----:B------:R1:W-:Y:S01]  /*205f0*/  STS [R9+0x1000], R0 ;  /* 0x0010000009007388 */ /* 0x0003e20000000800 */
[----:B----4-:R-:W-:-:S03]  /*20600*/  F2FP.PACK_AB R2, R151, R150 ;  /* 0x000000969702723e */ /* 0x010fc600000000ff */
[----:B------:R2:W-:Y:S04]  /*20610*/  STS [R9+0x1200], R4 ;  /* 0x0012000409007388 */ /* 0x0005e80000000800 */
[----:B---3--:R3:W-:Y:S04]  /*20620*/  STS [R8+0x80], R3 ;  /* 0x0000800308007388 */ /* 0x0087e80000000800 */
        /* <DEDUP_REMOVED lines=91> */
.L_x_2920:
        /* <DEDUP_REMOVED lines=142> */
.L_x_3037:
[----:B------:R-:W-:Y:S05]  /*214c0*/  BRA.DIV ~URZ, `(.L_x_2923) ;  /* 0x000061927f007947 */ /* 0x000fea000b800000 */
[----:B------:R2:W4:Y:S02]  /*214d0*/  SHFL.IDX PT, R2, R12, RZ, 0x1c1f ;  /* 0x001c1fff0c027589 */ /* 0x00052400000e0000 */
.L_x_3038:
[----:B------:R-:W-:Y:S01]  /*214e0*/  ISETP.GE.AND P0, PT, R4, R0, PT ;  /* 0x000000000400720c */ /* 0x000fe20003f06270 */
[----:B------:R-:W-:-:S12]  /*214f0*/  BSSY B0, `(.L_x_2924) ;  /* 0x0000012000007945 */ /* 0x000fd80003800000 */
[----:B------:R-:W-:Y:S05]  /*21500*/  @P0 BRA `(.L_x_2925) ;  /* 0x0000010000000947 */ /* 0x000fea0003800000 */
[----:B------:R-:W5:Y:S04]  /*21510*/  LDL R15, [R1] ;  /* 0x00000000010f7983 */ /* 0x000f680000100800 */
[----:B--2---:R-:W2:Y:S04]  /*21520*/  LDL R13, [R1+0x4] ;  /* 0x00000400010d7983 */ /* 0x004ea80000100800 */
[----:B----4-:R-:W4:Y:S04]  /*21530*/  LDL R64, [R1+0x90] ;  /* 0x0000900001407983 */ /* 0x010f280000100800 */
[----:B---3--:R-:W3:Y:S01]  /*21540*/  LDL R14, [R1+0x7c] ;  /* 0x00007c00010e7983 */ /* 0x008ee20000100800 */
[----:B------:R-:W-:-:S13]  /*21550*/  ISETP.GE.AND P2, PT, R250, c[0x0][0x3c8], PT ;  /* 0x0000f200fa007a0c */ /* 0x000fda0003f46270 */
[----:B------:R-:W-:-:S04]  /*21560*/  @!P2 LEA R10, P5, R250, R2, 0x1 ;  /* 0x00000002fa0aa211 */ /* 0x000fc800078a08ff */
[----:B------:R-:W-:-:S05]  /*21570*/  @!P2 LEA.HI.X R11, R250, R6, R251, 0x1, P5 ;  /* 0x00000006fa0ba211 */ /* 0x000fca00028f0cfb */
[----:B------:R1:W-:Y:S01]  /*21580*/  @!P2 ST.E.128 [R10.64], R24 ;  /* 0x000000180a00a985 */ /* 0x0003e2000c101d08 */
[----:B-----5:R-:W-:Y:S02]  /*21590*/  ISETP.GE.AND P1, PT, R15, c[0x0][0x3c8], PT ;  /* 0x0000f2000f007a0c */ /* 0x020fe40003f26270 */
[----:B--2---:R-:W-:-:S11]  /*215a0*/  ISETP.GE.AND P0, PT, R13, c[0x0][0x3c8], PT ;  /* 0x0000f2000d007a0c */ /* 0x004fd60003f06270 */
[-C--:B------:R-:W-:Y:S02]  /*215b0*/  @!P1 LEA R8, P4, R15, R2.reuse, 0x1 ;  /* 0x000000020f089211 */ /* 0x080fe400078808ff */
[----:B------:R-:W-:Y:S02]  /*215c0*/  @!P0 LEA R2, P3, R13, R2, 0x1 ;  /* 0x000000020d028211 */ /* 0x000fe400078608ff */
[-C--:B-1--4-:R-:W-:Y:S02]  /*215d0*/  @!P1 LEA.HI.X R9, R15, R6.reuse, R64, 0x1, P4 ;  /* 0x000000060f099211 */ /* 0x092fe400020f0c40 */
[----:B---3--:R-:W-:-:S03]  /*215e0*/  @!P0 LEA.HI.X R3, R13, R6, R14, 0x1, P3 ;  /* 0x000000060d038211 */ /* 0x008fc600018f0c0e */
[----:B------:R1:W-:Y:S04]  /*215f0*/  @!P1 ST.E.128 [R8.64], R20 ;  /* 0x0000001408009985 */ /* 0x0003e8000c101d08 */
[----:B------:R1:W-:Y:S02]  /*21600*/  @!P0 ST.E.128 [R2.64], R16 ;  /* 0x0000001002008985 */ /* 0x0003e4000c101d08 */
.L_x_2925:
[----:B------:R-:W-:Y:S05]  /*21610*/  BSYNC B0 ;  /* 0x0000000000007941 */ /* 0x000fea0003800000 */
.L_x_2924:
[----:B------:R-:W-:Y:S05]  /*21620*/  BRA.DIV ~URZ, `(.L_x_2926) ;  /* 0x000060a27f007947 */ /* 0x000fea000b800000 */
[----:B---3--:R3:W2:Y:S04]  /*21630*/  SHFL.IDX PT, R6, R5, 0x1, 0x1c1f ;  /* 0x003c1f0005067f89 */ /* 0x0086a800000e0000 */
[----:B-1--4-:R3:W1:Y:S02]  /*21640*/  SHFL.IDX PT, R2, R12, 0x1, 0x1c1f ;  /* 0x003c1f000c027f89 */ /* 0x01266400000e0000 */
.L_x_3039:
[----:B------:R-:W-:Y:S01]  /*21650*/  IADD3 R3, R4, 0x20, RZ ;  /* 0x0000002004037810 */ /* 0x000fe20007ffe0ff */
[----:B------:R-:W-:Y:S03]  /*21660*/  BSSY B0, `(.L_x_2927) ;  /* 0x0000013000007945 */ /* 0x000fe60003800000 */
[----:B------:R-:W-:-:S13]  /*21670*/  ISETP.GE.AND P0, PT, R3, R0, PT ;  /* 0x000000000300720c */ /* 0x000fda0003f06270 */
[----:B------:R-:W-:Y:S05]  /*21680*/  @P0 BRA `(.L_x_2928) ;  /* 0x0000010000000947 */ /* 0x000fea0003800000 */
[----:B------:R-:W4:Y:S04]  /*21690*/  LDL R15, [R1] ;  /* 0x00000000010f7983 */ /* 0x000f280000100800 */
[----:B------:R-:W5:Y:S04]  /*216a0*/  LDL R13, [R1+0x4] ;  /* 0x00000400010d7983 */ /* 0x000f680000100800 */
[----:B---3--:R-:W3:Y:S04]  /*216b0*/  LDL R16, [R1+0x90] ;  /* 0x0000900001107983 */ /* 0x008ee80000100800 */
[----:B--2---:R-:W2:Y:S01]  /*216c0*/  LDL R14, [R1+0x7c] ;  /* 0x00007c00010e7983 */ /* 0x004ea20000100800 */
[----:B------:R-:W-:-:S13]  /*216d0*/  ISETP.GE.AND P2, PT, R250, c[0x0][0x3c8], PT ;  /* 0x0000f200fa007a0c */ /* 0x000fda0003f46270 */
[----:B-1----:R-:W-:-:S04]  /*216e0*/  @!P2 LEA R10, P5, R250, R2, 0x1 ;  /* 0x00000002fa0aa211 */ /* 0x002fc800078a08ff */
[----:B------:R-:W-:-:S05]  /*216f0*/  @!P2 LEA.HI.X R11, R250, R6, R251, 0x1, P5 ;  /* 0x00000006fa0ba211 */ /* 0x000fca00028f0cfb */
[----:B------:R1:W-:Y:S01]  /*21700*/  @!P2 ST.E.128 [R10.64], R36 ;  /* 0x000000240a00a985 */ /* 0x0003e2000c101d08 */
[----:B----4-:R-:W-:Y:S02]  /*21710*/  ISETP.GE.AND P1, PT, R15, c[0x0][0x3c8], PT ;  /* 0x0000f2000f007a0c */ /* 0x010fe40003f26270 */
[----:B-----5:R-:W-:-:S11]  /*21720*/  ISETP.GE.AND P0, PT, R13, c[0x0][0x3c8], PT ;  /* 0x0000f2000d007a0c */ /* 0x020fd60003f06270 */
[-C--:B------:R-:W-:Y:S02]  /*21730*/  @!P1 LEA R8, P4, R15, R2.reuse, 0x1 ;  /* 0x000000020f089211 */ /* 0x080fe400078808ff */
[----:B------:R-:W-:Y:S02]  /*21740*/  @!P0 LEA R2, P3, R13, R2, 0x1 ;  /* 0x000000020d028211 */ /* 0x000fe400078608ff */
[-C--:B---3--:R-:W-:Y:S02]  /*21750*/  @!P1 LEA.HI.X R9, R15, R6.reuse, R16, 0x1, P4 ;  /* 0x000000060f099211 */ /* 0x088fe400020f0c10 */
[----:B--2---:R-:W-:-:S03]  /*21760*/  @!P0 LEA.HI.X R3, R13, R6, R14, 0x1, P3 ;  /* 0x000000060d038211 */ /* 0x004fc600018f0c0e */
[----:B------:R1:W-:Y:S04]  /*21770*/  @!P1 ST.E.128 [R8.64], R32 ;  /* 0x0000002008009985 */ /* 0x0003e8000c101d08 */
[----:B------:R1:W-:Y:S02]  /*21780*/  @!P0 ST.E.128 [R2.64], R28 ;  /* 0x0000001c02008985 */ /* 0x0003e4000c101d08 */
.L_x_2928:
[----:B------:R-:W-:Y:S05]  /*21790*/  BSYNC B0 ;  /* 0x0000000000007941 */ /* 0x000fea0003800000 */
.L_x_2927:
[----:B------:R-:W-:Y:S05]  /*217a0*/  BRA.DIV ~URZ, `(.L_x_2929) ;  /* 0x00005ff27f007947 */ /* 0x000fea000b800000 */
[----:B--2---:R2:W4:Y:S02]  /*217b0*/  SHFL.IDX PT, R6, R5, 0x2, 0x1c1f ;  /* 0x005c1f0005067f89 */ /* 0x00452400000e0000 */
.L_x_3040:
[----:B------:R-:W-:Y:S05]  /*217c0*/  BRA.DIV ~URZ, `(.L_x_2930) ;  /* 0x000060427f007947 */ /* 0x000fea000b800000 */
[----:B-1----:R1:W2:Y:S02]  /*217d0*/  SHFL.IDX PT, R2, R12, 0x2, 0x1c1f ;  /* 0x005c1f000c027f89 */ /* 0x0022a400000e0000 */
.L_x_3041:
[----:B------:R-:W-:Y:S01]  /*217e0*/  IADD3 R3, R4, 0x40, RZ ;  /* 0x0000004004037810 */ /* 0x000fe20007ffe0ff */
[----:B------:R-:W-:Y:S03]  /*217f0*/  BSSY B0, `(.L_x_2931) ;  /* 0x0000013000007945 */ /* 0x000fe60003800000 */
[----:B------:R-:W-:-:S13]  /*21800*/  ISETP.GE.AND P0, PT, R3, R0, PT ;  /* 0x000000000300720c */ /* 0x000fda0003f06270 */
[----:B------:R-:W-:Y:S05]  /*21810*/  @P0 BRA `(.L_x_2932) ;  /* 0x0000010000000947 */ /* 0x000fea0003800000 */
[----:B------:R-:W5:Y:S04]  /*21820*/  LDL R15, [R1] ;  /* 0x00000000010f7983 */ /* 0x000f680000100800 */
[----:B---3--:R-:W3:Y:S04]  /*21830*/  LDL R13, [R1+0x4] ;  /* 0x00000400010d7983 */ /* 0x008ee80000100800 */
[----:B----4-:R-:W4:Y:S04]  /*21840*/  LDL R16, [R1+0x90] ;  /* 0x0000900001107983 */ /* 0x010f280000100800 */
[----:B--2---:R-:W2:Y:S01]  /*21850*/  LDL R14, [R1+0x7c] ;  /* 0x00007c00010e7983 */ /* 0x004ea20000100800 */
[----:B------:R-:W-:-:S13]  /*21860*/  ISETP.GE.AND P2, PT, R250, c[0x0][0x3c8], PT ;  /* 0x0000f200fa007a0c */ /* 0x000fda0003f46270 */
[----:B------:R-:W-:-:S04]  /*21870*/  @!P2 LEA R10, P5, R250, R2, 0x1 ;  /* 0x00000002fa0aa211 */ /* 0x000fc800078a08ff */
[----:B------:R-:W-:-:S05]  /*21880*/  @!P2 LEA.HI.X R11, R250, R6, R251, 0x1, P5 ;  /* 0x00000006fa0ba211 */ /* 0x000fca00028f0cfb */
[----:B------:R1:W-:Y:S01]  /*21890*/  @!P2 ST.E.128 [R10.64], R48 ;  /* 0x000000300a00a985 */ /* 0x0003e2000c101d08 */
[----:B-----5:R-:W-:Y:S02]  /*218a0*/  ISETP.GE.AND P1, PT, R15, c[0x0][0x3c8], PT ;  /* 0x0000f2000f007a0c */ /* 0x020fe40003f26270 */
[----:B---3--:R-:W-:-:S11]  /*218b0*/  ISETP.GE.AND P0, PT, R13, c[0x0][0x3c8], PT ;  /* 0x0000f2000d007a0c */ /* 0x008fd60003f06270 */
[-C--:B------:R-:W-:Y:S02]  /*218c0*/  @!P1 LEA R8, P4, R15, R2.reuse, 0x1 ;  /* 0x000000020f089211 */ /* 0x080fe400078808ff */
[----:B------:R-:W-:Y:S02]  /*218d0*/  @!P0 LEA R2, P3, R13, R2, 0x1 ;  /* 0x000000020d028211 */ /* 0x000fe400078608ff */
[-C--:B----4-:R-:W-:Y:S02]  /*218e0*/  @!P1 LEA.HI.X R9, R15, R6.reuse, R16, 0x1, P4 ;  /* 0x000000060f099211 */ /* 0x090fe400020f0c10 */
[----:B--2---:R-:W-:-:S03]  /*218f0*/  @!P0 LEA.HI.X R3, R13, R6, R14, 0x1, P3 ;  /* 0x000000060d038211 */ /* 0x004fc600018f0c0e */
[----:B------:R1:W-:Y:S04]  /*21900*/  @!P1 ST.E.128 [R8.64], R44 ;  /* 0x0000002c08009985 */ /* 0x0003e8000c101d08 */
[----:B------:R1:W-:Y:S02]  /*21910*/  @!P0 ST.E.128 [R2.64], R40 ;  /* 0x0000002802008985 */ /* 0x0003e4000c101d08 */
.L_x_2932:
[----:B------:R-:W-:Y:S05]  /*21920*/  BSYNC B0 ;  /* 0x0000000000007941 */ /* 0x000fea0003800000 */
.L_x_2931:
[----:B------:R-:W-:Y:S05]  /*21930*/  BRA.DIV ~URZ, `(.L_x_2933) ;  /* 0x00005f427f007947 */ /* 0x000fea000b800000 */
[----:B--23--:R-:W2:Y:S04]  /*21940*/  SHFL.IDX PT, R5, R5, 0x3, 0x1c1f ;  /* 0x007c1f0005057f89 */ /* 0x00cea800000e0000 */
[----:B-1----:R1:W3:Y:S02]  /*21950*/  SHFL.IDX PT, R2, R12, 0x3, 0x1c1f ;  /* 0x007c1f000c027f89 */ /* 0x0022e400000e0000 */
.L_x_3042:
[----:B------:R-:W-:-:S04]  /*21960*/  IADD3 R3, R4, 0x60, RZ ;  /* 0x0000006004037810 */ /* 0x000fc80007ffe0ff */
[----:B------:R-:W-:-:S13]  /*21970*/  ISETP.GE.AND P0, PT, R3, R0, PT ;  /* 0x000000000300720c */ /* 0x000fda0003f06270 */
[----:B------:R-:W-:Y:S05]  /*21980*/  @P0 BRA `(.L_x_2934) ;  /* 0x0000272000000947 */ /* 0x000fea0003800000 */
[----:B-1----:R-:W5:Y:S04]  /*21990*/  LDL R12, [R1] ;  /* 0x00000000010c7983 */ /* 0x002f680000100800 */
[----:B----4-:R-:W4:Y:S04]  /*219a0*/  LDL R13, [R1+0x90] ;  /* 0x00009000010d7983 */ /* 0x010f280000100800 */
[----:B---3--:R-:W3:Y:S01]  /*219b0*/  LDL R6, [R1+0x4] ;  /* 0x0000040001067983 */ /* 0x008ee20000100800 */
[----:B------:R-:W-:-:S13]  /*219c0*/  ISETP.GE.AND P1, PT, R250, c[0x0][0x3c8], PT ;  /* 0x0000f200fa007a0c */ /* 0x000fda0003f26270 */
[----:B------:R-:W-:-:S04]  /*219d0*/  @!P1 LEA R10, P3, R250, R2, 0x1 ;  /* 0x00000002fa0a9211 */ /* 0x000fc800078608ff */
[----:B--2---:R-:W-:-:S05]  /*219e0*/  @!P1 LEA.HI.X R11, R250, R5, R251, 0x1, P3 ;  /* 0x00000005fa0b9211 */ /* 0x004fca00018f0cfb */
[----:B------:R1:W-:Y:S01]  /*219f0*/  @!P1 ST.E.128 [R10.64], R60 ;  /* 0x0000003c0a009985 */ /* 0x0003e2000c101d08 */
[----:B-----5:R-:W-:-:S13]  /*21a00*/  ISETP.GE.AND P0, PT, R12, c[0x0][0x3c8], PT ;  /* 0x0000f2000c007a0c */ /* 0x020fda0003f06270 */
[----:B------:R-:W-:-:S04]  /*21a10*/  @!P0 LEA R8, P2, R12, R2, 0x1 ;  /* 0x000000020c088211 */ /* 0x000fc800078408ff */
[----:B----4-:R-:W-:-:S05]  /*21a20*/  @!P0 LEA.HI.X R9, R12, R5, R13, 0x1, P2 ;  /* 0x000000050c098211 */ /* 0x010fca00010f0c0d */
[----:B------:R1:W-:Y:S01]  /*21a30*/  @!P0 ST.E.128 [R8.64], R56 ;  /* 0x0000003808008985 */ /* 0x0003e2000c101d08 */
[----:B---3--:R-:W-:-:S13]  /*21a40*/  ISETP.GE.AND P0, PT, R6, c[0x0][0x3c8], PT ;  /* 0x0000f20006007a0c */ /* 0x008fda0003f06270 */
[----:B------:R-:W-:Y:S05]  /*21a50*/  @P0 BRA `(.L_x_2934) ;  /* 0x0000265000000947 */ /* 0x000fea0003800000 */
[----:B------:R-:W2:Y:S01]  /*21a60*/  LDL R12, [R1+0x7c] ;  /* 0x00007c00010c7983 */ /* 0x000ea20000100800 */
[----:B------:R-:W-:-:S04]  /*21a70*/  LEA R2, P0, R6, R2, 0x1 ;  /* 0x0000000206027211 */ /* 0x000fc800078008ff */
[----:B--2---:R-:W-:-:S05]  /*21a80*/  LEA.HI.X R3, R6, R5, R12, 0x1, P0 ;  /* 0x0000000506037211 */ /* 0x004fca00000f0c0c */
[----:B------:R2:W-:Y:S01]  /*21a90*/  ST.E.128 [R2.64], R52 ;  /* 0x0000003402007985 */ /* 0x0005e2000c101d08 */
[----:B------:R-:W-:Y:S05]  /*21aa0*/  BRA `(.L_x_2934) ;  /* 0x0000260000007947 */ /* 0x000fea0003800000 */
.L_x_2921:
        /* <DEDUP_REMOVED lines=33> */
.L_x_3043:
[----:B------:R-:W-:Y:S05]  /*21cc0*/  BRA.DIV ~URZ, `(.L_x_2936) ;  /* 0x00005cf27f007947 */ /* 0x000fea000b800000 */
[----:B------:R3:W4:Y:S02]  /*21cd0*/  SHFL.IDX PT, R0, R6, RZ, 0x1c1f ;  /* 0x001c1fff06007589 */ /* 0x00072400000e0000 */
.L_x_3044:
        /* <DEDUP_REMOVED lines=73> */
[----:B------:R-:W-:Y:S02]  /*22170*/  IADD3 R15, R252, 0x50, RZ ;  /* 0x00000050fc0f7810 */ /* 0x000fe40007ffe0ff */
[----:B----4-:R-:W-:Y:S01]  /*22180*/  @!P2 LEA R8, P0, R14, R0, 0x2 ;  /* 0x000000000e08a211 */ /* 0x010fe200078010ff */
        /* <DEDUP_REMOVED lines=9> */
.L_x_2938:
[----:B------:R-:W-:Y:S05]  /*22220*/  BSYNC B0 ;  /* 0x0000000000007941 */ /* 0x000fea0003800000 */
.L_x_2937:
[----:B------:R-:W-:Y:S05]  /*22230*/  BRA.DIV ~URZ, `(.L_x_2939) ;  /* 0x000057f27f007947 */ /* 0x000fea000b800000 */
[----:B--2---:R2:W1:Y:S04]  /*22240*/  SHFL.IDX PT, R4, R5, 0x1, 0x1c1f ;  /* 0x003c1f0005047f89 */ /* 0x00446800000e0000 */
[----:B----4-:R2:W4:Y:S02]  /*22250*/  SHFL.IDX PT, R0, R6, 0x1, 0x1c1f ;  /* 0x003c1f0006007f89 */ /* 0x01052400000e0000 */
.L_x_3045:
[----:B------:R-:W-:Y:S01]  /*22260*/  BSSY B0, `(.L_x_2940) ;  /* 0x0000054000007945 */ /* 0x000fe20003800000 */
[----:B------:R-:W-:Y:S05]  /*22270*/  @P6 BRA `(.L_x_2941) ;  /* 0x0000052000006947 */ /* 0x000fea0003800000 */
[C---:B------:R-:W-:Y:S02]  /*22280*/  ISETP.GE.AND P1, PT, R252.reuse, c[0x0][0x3c8], PT ;  /* 0x0000f200fc007a0c */ /* 0x040fe40003f26270 */
[C---:B------:R-:W-:Y:S02]  /*22290*/  IADD3 R12, R252.reuse, 0x8, RZ ;  /* 0x00000008fc0c7810 */ /* 0x040fe40007ffe0ff */
[----:B------:R-:W-:Y:S02]  /*222a0*/  IADD3 R14, R252, 0x10, RZ ;  /* 0x00000010fc0e7810 */ /* 0x000fe40007ffe0ff */
[----:B------:R-:W-:-:S02]  /*222b0*/  ISETP.GE.AND P0, PT, R12, c[0x0][0x3c8], PT ;  /* 0x0000f2000c007a0c */ /* 0x000fc40003f06270 */
[----:B------:R-:W-:Y:S02]  /*222c0*/  IADD3 R11, R252, 0x18, RZ ;  /* 0x00000018fc0b7810 */ /* 0x000fe40007ffe0ff */
        /* <DEDUP_REMOVED lines=25> */
[----:B------:R-:W-:Y:S02]  /*22460*/  IADD3 R17, R252, 0x48, RZ ;  /* 0x00000048fc117810 */ /* 0x000fe40007ffe0ff */
[----:B------:R-:W-:Y:S02]  /*22470*/  @!P3 LEA.HI.X R3, R14, R4, R15, 0x2, P4 ;  /* 0x000000040e03b211 */ /* 0x000fe400020f140f */
[C---:B------:R-:W-:Y:S02]  /*22480*/  IADD3 R14, R252.reuse, 0x30, RZ ;  /* 0x00000030fc0e7810 */ /* 0x040fe40007ffe0ff */
[C---:B----4-:R-:W-:Y:S01]  /*22490*/  @!P5 LEA R8, P0, R11.reuse, R0, 0x2 ;  /* 0x000000000b08d211 */ /* 0x050fe200078010ff */
[----:B------:R1:W-:Y:S01]  /*224a0*/  @!P3 ST.E.64 [R2.64], R150 ;  /* 0x000000960200b985 */ /* 0x0003e2000c101b08 */
[----:B------:R-:W-:Y:S02]  /*224b0*/  IADD3 R15, R252, 0x28, RZ ;  /* 0x00000028fc0f7810 */ /* 0x000fe40007ffe0ff */
[----:B------:R-:W-:-:S02]  /*224c0*/  @!P5 LEA.HI.X R9, R11, R4, R12, 0x2, P0 ;  /* 0x000000040b09d211 */ /* 0x000fc400000f140c */
[----:B------:R-:W-:Y:S02]  /*224d0*/  IADD3 R11, R252, 0x20, RZ ;  /* 0x00000020fc0b7810 */ /* 0x000fe40007ffe0ff */
        /* <DEDUP_REMOVED lines=13> */
[----:B------:R-:W-:Y:S02]  /*225b0*/  IADD3 R15, R252, 0x48, RZ ;  /* 0x00000048fc0f7810 */ /* 0x000fe40007ffe0ff */
[----:B----4-:R-:W-:Y:S01]  /*225c0*/  @!P0 LEA R8, P2, R14, R0, 0x2 ;  /* 0x000000000e088211 */ /* 0x010fe200078410ff */
        /* <DEDUP_REMOVED lines=18> */
[----:B------:R-:W-:Y:S02]  /*226f0*/  IADD3 R17, R252, 0x50, RZ ;  /* 0x00000050fc117810 */ /* 0x000fe40007ffe0ff */
[----:B-----5:R-:W-:Y:S01]  /*22700*/  @!P2 LEA R8, P0, R16, R0, 0x2 ;  /* 0x000000001008a211 */ /* 0x020fe200078010ff */
        /* <DEDUP_REMOVED lines=9> */
.L_x_2941:
[----:B------:R-:W-:Y:S05]  /*227a0*/  BSYNC B0 ;  /* 0x0000000000007941 */ /* 0x000fea0003800000 */
.L_x_2940:
[----:B------:R-:W-:Y:S05]  /*227b0*/  BRA.DIV ~URZ, `(.L_x_2942) ;  /* 0x000053427f007947 */ /* 0x000fea000b800000 */
[----:B-1----:R1:W2:Y:S02]  /*227c0*/  SHFL.IDX PT, R4, R5, 0x2, 0x1c1f ;  /* 0x005c1f0005047f89 */ /* 0x0022a400000e0000 */
.L_x_3046:
[----:B------:R-:W-:Y:S05]  /*227d0*/  BRA.DIV ~URZ, `(.L_x_2943) ;  /* 0x000053927f007947 */ /* 0x000fea000b800000 */
[----:B----4-:R4:W1:Y:S02]  /*227e0*/  SHFL.IDX PT, R0, R6, 0x2, 0x1c1f ;  /* 0x005c1f0006007f89 */ /* 0x01086400000e0000 */
.L_x_3047:
        /* <DEDUP_REMOVED lines=25> */
[C---:B------:R-:W-:Y:S02]  /*22980*/  @!P4 LEA R8, P5, R17.reuse, R0, 0x2 ;  /* 0x000000001108c211 */ /* 0x040fe400078a10ff */
        /* <DEDUP_REMOVED lines=59> */
.L_x_2945:
[----:B------:R-:W-:Y:S05]  /*22d40*/  BSYNC B0 ;  /* 0x0000000000007941 */ /* 0x000fea0003800000 */
.L_x_2944:
[----:B------:R-:W-:Y:S05]  /*22d50*/  BRA.DIV ~URZ, `(.L_x_2946) ;  /* 0x00004e827f007947 */ /* 0x000fea000b800000 */
[----:B--2---:R2:W3:Y:S04]  /*22d60*/  SHFL.IDX PT, R4, R5, 0x3, 0x1c1f ;  /* 0x007c1f0005047f89 */ /* 0x0044e800000e0000 */
[----:B-1----:R2:W1:Y:S02]  /*22d70*/  SHFL.IDX PT, R0, R6, 0x3, 0x1c1f ;  /* 0x007c1f0006007f89 */ /* 0x00246400000e0000 */
.L_x_3048:
        /* <DEDUP_REMOVED lines=10> */
[----:B------:R-:W-:Y:S02]  /*22e20*/  IADD3 R11, R252, 0x8, RZ ;  /* 0x00000008fc0b7810 */ /* 0x000fe40007ffe0ff */
[----:B------:R-:W-:Y:S02]  /*22e30*/  ISETP.GE.AND P2, PT, R6, c[0x0][0x3c8], PT ;  /* 0x0000f20006007a0c */ /* 0x000fe40003f46270 */
[----:B------:R-:W-:Y:S02]  /*22e40*/  @!P4 LEA.HI.X R9, R252, R4, R12, 0x2, P6 ;  /* 0x00000004fc09c211 */ /* 0x000fe400030f140c */
[----:B------:R-:W-:-:S02]  /*22e50*/  SHF.R.S32.HI R11, RZ, 0x1f, R11 ;  /* 0x0000001fff0b7819 */ /* 0x000fc4000001140b */
[----:B------:R-:W-:Y:S01]  /*22e60*/  @!P3 LEA R2, P5, R10, R0, 0x2 ;  /* 0x000000000a02b211 */ /* 0x000fe200078a10ff */
        /* <DEDUP_REMOVED lines=8> */
[----:B------:R-:W-:Y:S02]  /*22ef0*/  IADD3 R15, R252, 0x28, RZ ;  /* 0x00000028fc0f7810 */ /* 0x000fe40007ffe0ff */
[----:B------:R-:W-:Y:S02]  /*22f00*/  @!P2 LEA.HI.X R11, R6, R4, R14, 0x2, P3 ;  /* 0x00000004060ba211 */ /* 0x000fe400018f140e */
[C---:B------:R-:W-:Y:S02]  /*22f10*/  IADD3 R6, R252.reuse, 0x20, RZ ;  /* 0x00000020fc067810 */ /* 0x040fe40007ffe0ff */
[----:B------:R-:W-:Y:S01]  /*22f20*/  IADD3 R14, R252, 0x18, RZ ;  /* 0x00000018fc0e7810 */ /* 0x000fe20007ffe0ff */
[----:B------:R-:W-:Y:S01]  /*22f30*/  @!P2 ST.E.64 [R10.64], R64 ;  /* 0x000000400a00a985 */ /* 0x000fe2000c101b08 */
[----:B------:R-:W-:-:S02]  /*22f40*/  ISETP.GE.AND P5, PT, R15, c[0x0][0x3c8], PT ;  /* 0x0000f2000f007a0c */ /* 0x000fc40003fa6270 */
[C---:B------:R-:W-:Y:S02]  /*22f50*/  IADD3 R12, R252.reuse, 0x30, RZ ;  /* 0x00000030fc0c7810 */ /* 0x040fe40007ffe0ff */
        /* <DEDUP_REMOVED lines=14> */
[----:B------:R-:W-:Y:S01]  /*23040*/  IADD3 R13, R252, 0x30, RZ ;  /* 0x00000030fc0d7810 */ /* 0x000fe20007ffe0ff */
        /* <DEDUP_REMOVED lines=45> */
.L_x_2919:
[----:B------:R-:W2:Y:S04]  /*23320*/  LDL.LU R8, [R1+0x84] ;  /* 0x0000840001087983 */ /* 0x000ea80000300800 */
[----:B-1----:R-:W4:Y:S01]  /*23330*/  LDL R6, [R1+0x8c] ;  /* 0x00008c0001067983 */ /* 0x002f220000100800 */
[----:B------:R-:W-:Y:S01]  /*23340*/  ISETP.NE.U32.AND P0, PT, RZ, c[0x0][0x508], PT ;  /* 0x00014200ff007a0c */ /* 0x000fe20003f05070 */
[----:B------:R-:W-:Y:S01]  /*23350*/  IMAD.MOV.U32 R4, RZ, RZ, 0x4 ;  /* 0x00000004ff047424 */ /* 0x000fe200078e00ff */
[----:B------:R-:W-:Y:S01]  /*23360*/  ISETP.NE.U32.AND P2, PT, RZ, c[0x0][0x500], PT ;  /* 0x00014000ff007a0c */ /* 0x000fe20003f45070 */
[----:B------:R-:W-:Y:S01]  /*23370*/  IMAD.MOV.U32 R18, RZ, RZ, c[0x0][0x388] ;  /* 0x0000e200ff127624 */ /* 0x000fe200078e00ff */
[----:B------:R-:W-:Y:S01]  /*23380*/  ISETP.NE.AND.EX P0, PT, RZ, c[0x0][0x50c], PT, P0 ;  /* 0x00014300ff007a0c */ /* 0x000fe20003f05300 */
[----:B------:R-:W-:Y:S01]  /*23390*/  IMAD.MOV.U32 R0, RZ, RZ, RZ ;  /* 0x000000ffff007224 */ /* 0x000fe200078e00ff */
[----:B------:R-:W-:Y:S01]  /*233a0*/  ISETP.NE.AND.EX P2, PT, RZ, c[0x0][0x504], PT, P2 ;  /* 0x00014100ff007a0c */ /* 0x000fe20003f45320 */
[----:B----4-:R-:W-:-:S10]  /*233b0*/  IMAD.WIDE R2, R6, R4, c[0x0][0x500] ;  /* 0x0001400006027625 */ /* 0x010fd400078e0204 */
[----:B---3--:R-:W-:Y:S02]  /*233c0*/  @P0 IMAD.WIDE R4, R6, R4, c[0x0][0x508] ;  /* 0x0001420006040625 */ /* 0x008fe400078e0204 */
        /* <DEDUP_REMOVED lines=9> */
.L_x_2947:
        /* <DEDUP_REMOVED lines=59> */
.L_x_2949:
[----:B------:R-:W-:Y:S05]  /*23810*/  BSYNC B0 ;  /* 0x0000000000007941 */ /* 0x000fea0003800000 */
.L_x_2948:
        /* <DEDUP_REMOVED lines=43> */
.L_x_3049:
[----:B------:R-:W-:Y:S05]  /*23ad0*/  BRA.DIV ~URZ, `(.L_x_2951) ;  /* 0x000042427f007947 */ /* 0x000fea000b800000 */
[----:B------:R3:W4:Y:S02]  /*23ae0*/  SHFL.IDX PT, R0, R13, RZ, 0x1c1f ;  /* 0x001c1fff0d007589 */ /* 0x00072400000e0000 */
.L_x_3050:
[----:B------:R-:W-:Y:S01]  /*23af0*/  IMAD R6, R18, c[0x0][0x4e8], RZ ;  /* 0x00013a0012067a24 */ /* 0x000fe200078e02ff */
[----:B------:R-:W-:Y:S04]  /*23b00*/  BSSY B0, `(.L_x_2952) ;  /* 0x0000013000007945 */ /* 0x000fe80003800000 */
        /* <DEDUP_REMOVED lines=9> */
[----:B------:R1:W-:Y:S01]  /*23ba0*/  @!P2 ST.E.128 [R10.64], RZ ;  /* 0x000000ff0a00a985 */ /* 0x0003e2000c101d08 */
[----:B-----5:R-:W-:Y:S02]  /*23bb0*/  ISETP.GE.AND P1, PT, R16, c[0x0][0x3c8], PT ;  /* 0x0000f20010007a0c */ /* 0x020fe40003f26270 */
[----:B---3--:R-:W-:-:S11]  /*23bc0*/  ISETP.GE.AND P0, PT, R14, c[0x0][0x3c8], PT ;  /* 0x0000f2000e007a0c */ /* 0x008fd60003f06270 */
[-C--:B------:R-:W-:Y:S02]  /*23bd0*/  @!P1 LEA R8, P4, R16, R0.reuse, 0x1 ;  /* 0x0000000010089211 */ /* 0x080fe400078808ff */
[----:B------:R-:W-:Y:S02]  /*23be0*/  @!P0 LEA R2, P3, R14, R0, 0x1 ;  /* 0x000000000e028211 */ /* 0x000fe400078608ff */
[-C--:B----4-:R-:W-:Y:S02]  /*23bf0*/  @!P1 LEA.HI.X R9, R16, R4.reuse, R17, 0x1, P4 ;  /* 0x0000000410099211 */ /* 0x090fe400020f0c11 */
[----:B--2---:R-:W-:-:S03]  /*23c00*/  @!P0 LEA.HI.X R3, R14, R4, R15, 0x1, P3 ;  /* 0x000000040e038211 */ /* 0x004fc600018f0c0f */
[----:B------:R1:W-:Y:S04]  /*23c10*/  @!P1 ST.E.128 [R8.64], RZ ;  /* 0x000000ff08009985 */ /* 0x0003e8000c101d08 */
[----:B------:R1:W-:Y:S02]  /*23c20*/  @!P0 ST.E.128 [R2.64], RZ ;  /* 0x000000ff02008985 */ /* 0x0003e4000c101d08 */
.L_x_2953:
[----:B------:R-:W-:Y:S05]  /*23c30*/  BSYNC B0 ;  /* 0x0000000000007941 */ /* 0x000fea0003800000 */
.L_x_2952:
[----:B------:R-:W-:Y:S05]  /*23c40*/  BRA.DIV ~URZ, `(.L_x_2954) ;  /* 0x000041427f007947 */ /* 0x000fea000b800000 */
[----:B--2---:R2:W1:Y:S04]  /*23c50*/  SHFL.IDX PT, R4, R5, 0x1, 0x1c1f ;  /* 0x003c1f0005047f89 */ /* 0x00446800000e0000 */
[----:B----4-:R2:W4:Y:S02]  /*23c60*/  SHFL.IDX PT, R0, R13, 0x1, 0x1c1f ;  /* 0x003c1f000d007f89 */ /* 0x01052400000e0000 */
.L_x_3051:
[----:B-1----:R-:W-:Y:S01]  /*23c70*/  IADD3 R2, R12, 0x20, RZ ;  /* 0x000000200c027810 */ /* 0x002fe20007ffe0ff */
[----:B------:R-:W-:Y:S03]  /*23c80*/  BSSY B0, `(.L_x_2955) ;  /* 0x0000013000007945 */ /* 0x000fe60003800000 */
[----:B------:R-:W-:-:S13]  /*23c90*/  ISETP.GE.AND P0, PT, R2, R6, PT ;  /* 0x000000060200720c */ /* 0x000fda0003f06270 */
[----:B------:R-:W-:Y:S05]  /*23ca0*/  @P0 BRA `(.L_x_2956) ;  /* 0x0000010000000947 */ /* 0x000fea0003800000 */
[----:B------:R-:W5:Y:S04]  /*23cb0*/  LDL R16, [R1] ;  /* 0x0000000001107983 */ /* 0x000f680000100800 */
[----:B--2---:R-:W2:Y:S04]  /*23cc0*/  LDL R14, [R1+0x4] ;  /* 0x00000400010e7983 */ /* 0x004ea80000100800 */
[----:B---3--:R-:W3:Y:S04]  /*23cd0*/  LDL R17, [R1+0x90] ;  /* 0x0000900001117983 */ /* 0x008ee80000100800 */
[----:B----4-:R-:W4:Y:S01]  /*23ce0*/  LDL R15, [R1+0x7c] ;  /* 0x00007c00010f7983 */ /* 0x010f220000100800 */
[----:B------:R-:W-:-:S13]  /*23cf0*/  ISETP.GE.AND P2, PT, R250, c[0x0][0x3c8], PT ;  /* 0x0000f200fa007a0c */ /* 0x000fda0003f46270 */
[----:B------:R-:W-:-:S04]  /*23d00*/  @!P2 LEA R10, P5, R250, R0, 0x1 ;  /* 0x00000000fa0aa211 */ /* 0x000fc800078a08ff */
[----:B------:R-:W-:-:S05]  /*23d10*/  @!P2 LEA.HI.X R11, R250, R4, R251, 0x1, P5 ;  /* 0x00000004fa0ba211 */ /* 0x000fca00028f0cfb */
[----:B------:R1:W-:Y:S01]  /*23d20*/  @!P2 ST.E.128 [R10.64], RZ ;  /* 0x000000ff0a00a985 */ /* 0x0003e2000c101d08 */
[----:B-----5:R-:W-:Y:S02]  /*23d30*/  ISETP.GE.AND P1, PT, R16, c[0x0][0x3c8], PT ;  /* 0x0000f20010007a0c */ /* 0x020fe40003f26270 */
[----:B--2---:R-:W-:-:S11]  /*23d40*/  ISETP.GE.AND P0, PT, R14, c[0x0][0x3c8], PT ;  /* 0x0000f2000e007a0c */ /* 0x004fd60003f06270 */
[-C--:B------:R-:W-:Y:S02]  /*23d50*/  @!P1 LEA R8, P4, R16, R0.reuse, 0x1 ;  /* 0x0000000010089211 */ /* 0x080fe400078808ff */
[----:B------:R-:W-:Y:S02]  /*23d60*/  @!P0 LEA R2, P3, R14, R0, 0x1 ;  /* 0x000000000e028211 */ /* 0x000fe400078608ff */
[-C--:B---3--:R-:W-:Y:S02]  /*23d70*/  @!P1 LEA.HI.X R9, R16, R4.reuse, R17, 0x1, P4 ;  /* 0x0000000410099211 */ /* 0x088fe400020f0c11 */
[----:B----4-:R-:W-:-:S03]  /*23d80*/  @!P0 LEA.HI.X R3, R14, R4, R15, 0x1, P3 ;  /* 0x000000040e038211 */ /* 0x010fc600018f0c0f */
[----:B------:R1:W-:Y:S04]  /*23d90*/  @!P1 ST.E.128 [R8.64], RZ ;  /* 0x000000ff08009985 */ /* 0x0003e8000c101d08 */
[----:B------:R1:W-:Y:S02]  /*23da0*/  @!P0 ST.E.128 [R2.64], RZ ;  /* 0x000000ff02008985 */ /* 0x0003e4000c101d08 */
.L_x_2956:
[----:B------:R-:W-:Y:S05]  /*23db0*/  BSYNC B0 ;  /* 0x0000000000007941 */ /* 0x000fea0003800000 */
.L_x_2955:
[----:B------:R-:W-:Y:S05]  /*23dc0*/  BRA.DIV ~URZ, `(.L_x_2957) ;  /* 0x000040927f007947 */ /* 0x000fea000b800000 */
[----:B------:R1:W2:Y:S02]  /*23dd0*/  SHFL.IDX PT, R4, R5, 0x2, 0x1c1f ;  /* 0x005c1f0005047f89 */ /* 0x0002a400000e0000 */
.L_x_3052:
[----:B------:R-:W-:Y:S05]  /*23de0*/  BRA.DIV ~URZ, `(.L_x_2958) ;  /* 0x000040e27f007947 */ /* 0x000fea000b800000 */
[----:B----4-:R4:W1:Y:S02]  /*23df0*/  SHFL.IDX PT, R0, R13, 0x2, 0x1c1f ;  /* 0x005c1f000d007f89 */ /* 0x01086400000e0000 */
.L_x_3053:
[----:B-1----:R-:W-:Y:S01]  /*23e00*/  IADD3 R2, R12, 0x40, RZ ;  /* 0x000000400c027810 */ /* 0x002fe20007ffe0ff */
        /* <DEDUP_REMOVED lines=19> */
.L_x_2960:
[----:B------:R-:W-:Y:S05]  /*23f40*/  BSYNC B0 ;  /* 0x0000000000007941 */ /* 0x000fea0003800000 */
.L_x_2959:
[----:B------:R-:W-:Y:S05]  /*23f50*/  BRA.DIV ~URZ, `(.L_x_2961) ;  /* 0x00003fe27f007947 */ /* 0x000fea000b800000 */
[----:B--2---:R2:W1:Y:S04]  /*23f60*/  SHFL.IDX PT, R4, R5, 0x3, 0x1c1f ;  /* 0x007c1f0005047f89 */ /* 0x00446800000e0000 */
[----:B------:R2:W3:Y:S02]  /*23f70*/  SHFL.IDX PT, R0, R13, 0x3, 0x1c1f ;  /* 0x007c1f000d007f89 */ /* 0x0004e400000e0000 */
.L_x_3054:
[----:B------:R-:W-:-:S04]  /*23f80*/  IADD3 R12, R12, 0x60, RZ ;  /* 0x000000600c0c7810 */ /* 0x000fc80007ffe0ff */
[----:B------:R-:W-:-:S13]  /*23f90*/  ISETP.GE.AND P0, PT, R12, R6, PT ;  /* 0x000000060c00720c */ /* 0x000fda0003f06270 */
[----:B------:R-:W-:Y:S05]  /*23fa0*/  @P0 BRA `(.L_x_2934) ;  /* 0x0000010000000947 */ /* 0x000fea0003800000 */
[----:B------:R-:W5:Y:S04]  /*23fb0*/  LDL R14, [R1] ;  /* 0x00000000010e7983 */ /* 0x000f680000100800 */
[----:B--2---:R-:W2:Y:S04]  /*23fc0*/  LDL R5, [R1+0x4] ;  /* 0x0000040001057983 */ /* 0x004ea80000100800 */
[----:B----4-:R-:W4:Y:S04]  /*23fd0*/  LDL R15, [R1+0x90] ;  /* 0x00009000010f7983 */ /* 0x010f280000100800 */
[----:B---3--:R-:W3:Y:S01]  /*23fe0*/  LDL R13, [R1+0x7c] ;  /* 0x00007c00010d7983 */ /* 0x008ee20000100800 */
[----:B------:R-:W-:-:S13]  /*23ff0*/  ISETP.GE.AND P2, PT, R250, c[0x0][0x3c8], PT ;  /* 0x0000f200fa007a0c */ /* 0x000fda0003f46270 */
[----:B-1----:R-:W-:-:S04]  /*24000*/  @!P2 LEA R10, P5, R250, R0, 0x1 ;  /* 0x00000000fa0aa211 */ /* 0x002fc800078a08ff */
[----:B------:R-:W-:-:S05]  /*24010*/  @!P2 LEA.HI.X R11, R250, R4, R251, 0x1, P5 ;  /* 0x00000004fa0ba211 */ /* 0x000fca00028f0cfb */
[----:B------:R1:W-:Y:S01]  /*24020*/  @!P2 ST.E.128 [R10.64], RZ ;  /* 0x000000ff0a00a985 */ /* 0x0003e2000c101d08 */
[----:B-----5:R-:W-:Y:S02]  /*24030*/  ISETP.GE.AND P1, PT, R14, c[0x0][0x3c8], PT ;  /* 0x0000f2000e007a0c */ /* 0x020fe40003f26270 */
[----:B--2---:R-:W-:-:S11]  /*24040*/  ISETP.GE.AND P0, PT, R5, c[0x0][0x3c8], PT ;  /* 0x0000f20005007a0c */ /* 0x004fd60003f06270 */
[CC--:B------:R-:W-:Y:S02]  /*24050*/  @!P1 LEA R8, P4, R14.reuse, R0.reuse, 0x1 ;  /* 0x000000000e089211 */ /* 0x0c0fe400078808ff */
[C---:B------:R-:W-:Y:S02]  /*24060*/  @!P0 LEA R2, P3, R5.reuse, R0, 0x1 ;  /* 0x0000000005028211 */ /* 0x040fe400078608ff */
[-C--:B----4-:R-:W-:Y:S02]  /*24070*/  @!P1 LEA.HI.X R9, R14, R4.reuse, R15, 0x1, P4 ;  /* 0x000000040e099211 */ /* 0x090fe400020f0c0f */
[----:B---3--:R-:W-:-:S03]  /*24080*/  @!P0 LEA.HI.X R3, R5, R4, R13, 0x1, P3 ;  /* 0x0000000405038211 */ /* 0x008fc600018f0c0d */
[----:B------:R1:W-:Y:S04]  /*24090*/  @!P1 ST.E.128 [R8.64], RZ ;  /* 0x000000ff08009985 */ /* 0x0003e8000c101d08 */
[----:B------:R1:W-:Y:S02]  /*240a0*/  @!P0 ST.E.128 [R2.64], RZ ;  /* 0x000000ff02008985 */ /* 0x0003e4000c101d08 */
.L_x_2934:
[----:B------:R-:W-:Y:S05]  /*240b0*/  BSYNC B1 ;  /* 0x0000000000017941 */ /* 0x000fea0003800000 */
.L_x_2918:
        /* <DEDUP_REMOVED lines=15> */
.L_x_3055:
[----:B------:R-:W-:Y:S05]  /*241b0*/  BRA.DIV ~URZ, `(.L_x_2964) ;  /* 0x00003ec27f007947 */ /* 0x000fea000b800000 */
[----:B------:R3:W4:Y:S02]  /*241c0*/  SHFL.IDX PT, R9, R76, 0x1, 0x1f ;  /* 0x00201f004c097f89 */ /* 0x00072400000e0000 */
.L_x_3056:
        /* <DEDUP_REMOVED lines=19> */
.L_x_3057:
        /* <DEDUP_REMOVED lines=16> */
.L_x_3058:
[----:B---3--:R-:W-:Y:S01]  /*24400*/  IMAD R0, R0, c[0x0][0x538], RZ ;  /* 0x00014e0000007a24 */ /* 0x008fe200078e02ff */
[----:B------:R-:W-:Y:S04]  /*24410*/  BSSY B1, `(.L_x_2967) ;  /* 0x00000cf000017945 */ /* 0x000fe80003800000 */
[----:B----4-:R-:W-:-:S04]  /*24420*/  IADD3 R9, R0, R9, RZ ;  /* 0x0000000900097210 */ /* 0x010fc80007ffe0ff */
[----:B--2---:R-:W-:-:S13]  /*24430*/  ISETP.GT.AND P0, PT, R9, R10, PT ;  /* 0x0000000a0900720c */ /* 0x004fda0003f04270 */
[----:B------:R-:W-:Y:S05]  /*24440*/  @P0 BRA `(.L_x_2968) ;  /* 0x0000026000000947 */ /* 0x000fea0003800000 */
.L_x_2972:
        /* <DEDUP_REMOVED lines=18> */
.L_x_3059:
        /* <DEDUP_REMOVED lines=16> */
.L_x_3060:
[----:B--2---:R-:W-:-:S05]  /*24670*/  IMAD R0, R0, c[0x0][0x538], RZ ;  /* 0x00014e0000007a24 */ /* 0x004fca00078e02ff */
[----:B------:R-:W-:-:S04]  /*24680*/  IADD3 R9, R0, R9, RZ ;  /* 0x0000000900097210 */ /* 0x000fc80007ffe0ff */
[----:B------:R-:W-:-:S13]  /*24690*/  ISETP.GT.AND P0, PT, R9, R10, PT ;  /* 0x0000000a0900720c */ /* 0x000fda0003f04270 */
[----:B-1----:R-:W-:Y:S05]  /*246a0*/  @!P0 BRA `(.L_x_2972) ;  /* 0xfffffda000008947 */ /* 0x002fea000383ffff */
.L_x_2968:
[----:B------:R-:W-:-:S05]  /*246b0*/  IADD3 R9, -R0, R9, RZ ;  /* 0x0000000900097210 */ /* 0x000fca0007ffe1ff */
[----:B------:R-:W-:-:S05]  /*246c0*/  IMAD R0, R4, c[0x0][0x538], R9 ;  /* 0x00014e0004007a24 */ /* 0x000fca00078e0209 */
[----:B------:R-:W-:Y:S01]  /*246d0*/  ISETP.GT.AND P0, PT, R0, R10, PT ;  /* 0x0000000a0000720c */ /* 0x000fe20003f04270 */
[----:B------:R-:W-:-:S12]  /*246e0*/  BRA.DIV ~URZ, `(.L_x_2973) ;  /* 0x00003df27f007947 */ /* 0x000fd8000b800000 */
[----:B------:R-:W-:-:S03]  /*246f0*/  VOTE.ANY R11, PT, !P0 ;  /* 0x00000000000b7806 */ /* 0x000fc600040e0100 */
.L_x_3061:
[----:B------:R-:W2:Y:S01]  /*24700*/  LDL.LU R0, [R1+0x8c] ;  /* 0x00008c0001007983 */ /* 0x000ea20000300800 */
[----:B------:R-:W2:Y:S02]  /*24710*/  POPC R5, R11 ;  /* 0x0000000b00057309 */ /* 0x000ea40000000000 */
[----:B--2---:R-:W-:-:S05]  /*24720*/  IADD3 R0, R5, R0, RZ ;  /* 0x0000000005007210 */ /* 0x004fca0007ffe0ff */
[----:B------:R2:W-:Y:S01]  /*24730*/  STL [R1+0x8c], R0 ;  /* 0x00008c0001007387 */ /* 0x0005e20000100800 */
[----:B------:R-:W-:Y:S05]  /*24740*/  BRA.DIV ~URZ, `(.L_x_2974) ;  /* 0x00003de27f007947 */ /* 0x000fea000b800000 */
[----:B------:R3:W4:Y:S04]  /*24750*/  SHFL.IDX PT, R6, R6, R5, 0x1f ;  /* 0x00001f0506067589 */ /* 0x00072800000e0000 */
[----:B--2---:R3:W2:Y:S02]  /*24760*/  SHFL.IDX PT, R0, R8, R5, 0x1f ;  /* 0x00001f0508007589 */ /* 0x0046a400000e0000 */
.L_x_3062:
[----:B------:R-:W-:Y:S01]  /*24770*/  ISETP.NE.AND P0, PT, R11, RZ, PT ;  /* 0x000000ff0b00720c */ /* 0x000fe20003f05270 */
[----:B------:R-:W-:-:S12]  /*24780*/  BSSY B0, `(.L_x_2975) ;  /* 0x0000005000007945 */ /* 0x000fd80003800000 */
[----:B------:R-:W-:Y:S05]  /*24790*/  @!P0 BRA `(.L_x_2976) ;  /* 0x0000003000008947 */ /* 0x000fea0003800000 */
[----:B---3--:R-:W-:Y:S01]  /*247a0*/  IADD3 R5, R5, -0x1, RZ ;  /* 0xffffffff05057810 */ /* 0x008fe20007ffe0ff */
[----:B------:R-:W-:Y:S05]  /*247b0*/  BRA.DIV ~URZ, `(.L_x_2977) ;  /* 0x00003e427f007947 */ /* 0x000fea000b800000 */
[----:B------:R3:W1:Y:S02]  /*247c0*/  SHFL.IDX PT, R12, R4, R5, 0x1f ;  /* 0x00001f05040c7589 */ /* 0x00066400000e0000 */
.L_x_2976:
[----:B------:R-:W-:Y:S05]  /*247d0*/  BSYNC B0 ;  /* 0x0000000000007941 */ /* 0x000fea0003800000 */
.L_x_2975:
        /* <DEDUP_REMOVED lines=68> */
.L_x_2979:
        /* <DEDUP_REMOVED lines=68> */
.L_x_2980:
[----:B------:R-:W-:Y:S05]  /*25060*/  BSYNC B0 ;  /* 0x0000000000007941 */ /* 0x000fea0003800000 */
.L_x_2978:
[----:B------:R-:W-:-:S04]  /*25070*/  LOP3.LUT R2, RZ, R2, RZ, 0x33, !PT ;  /* 0x00000002ff027212 */ /* 0x000fc800078e33ff */
[----:B-1----:R-:W-:-:S05]  /*25080*/  IADD3 R0, R2, R6, RZ ;  /* 0x0000000602007210 */ /* 0x002fca0007ffe0ff */
[----:B------:R1:W-:Y:S01]  /*25090*/  STL [R1+0x84], R0 ;  /* 0x0000840001007387 */ /* 0x0003e20000100800 */
[----:B------:R-:W-:Y:S05]  /*250a0*/  BRA `(.L_x_2981) ;  /* 0x0000005000007947 */ /* 0x000fea0003800000 */
.L_x_2969:
[----:B------:R-:W-:Y:S01]  /*250b0*/  MOV R0, c[0x0][0x53c] ;  /* 0x00014f0000007a02 */ /* 0x000fe20000000f00 */
[----:B------:R2:W-:Y:S04]  /*250c0*/  STL [R1+0x80], R10 ;  /* 0x0000800a01007387 */ /* 0x0005e80000100800 */
[----:B------:R2:W-:Y:S04]  /*250d0*/  STL [R1+0x84], RZ ;  /* 0x000084ff01007387 */ /* 0x0005e80000100800 */
[----:B------:R2:W-:Y:S04]  /*250e0*/  STL [R1+0x88], RZ ;  /* 0x000088ff01007387 */ /* 0x0005e80000100800 */
[----:B------:R2:W-:Y:S02]  /*250f0*/  STL [R1+0x8c], R0 ;  /* 0x00008c0001007387 */ /* 0x0005e40000100800 */
.L_x_2981:
[----:B------:R-:W-:Y:S05]  /*25100*/  BSYNC B1 ;  /* 0x0000000000017941 */ /* 0x000fea0003800000 */
.L_x_2967:
        /* <DEDUP_REMOVED lines=9> */
.L_x_2962:
[----:B-1----:R-:W3:Y:S02]  /*251a0*/  LDL R0, [R1+0x8c] ;  /* 0x00008c0001007983 */ /* 0x002ee40000100800 */
[----:B---3--:R-:W-:-:S13]  /*251b0*/  ISETP.GE.AND P0, PT, R0, c[0x0][0x53c], PT ;  /* 0x00014f0000007a0c */ /* 0x008fda0003f06270 */
[----:B--2-4-:R-:W-:Y:S01]  /*251c0*/  @P0 CALL.REL.NOINC `(.L_x_2982) ;  /* 0x0000001000000944 */ /* 0x014fe20003c00000 */
[----:B------:R-:W-:Y:S05]  /*251d0*/  BRA `(.L_x_2983) ;  /* 0xfffdd12000007947 */ /* 0x000fea000383ffff */
.L_x_2982:
[----:B------:R-:W-:Y:S05]  /*251e0*/  EXIT ;  /* 0x000000000000794d */ /* 0x000fea0003800000 */
.L_x_2673:
[----:B------:R-:W-:Y:S01]  /*251f0*/  IMAD.MOV.U32 R0, RZ, RZ, R5 ;  /* 0x000000ffff007224 */ /* 0x000fe200078e0005 */
[----:B------:R-:W-:Y:S02]  /*25200*/  MOV R3, 0x1 ;  /* 0x0000000100037802 */ /* 0x000fe40000000f00 */
[----:B------:R-:W-:Y:S02]  /*25210*/  MOV R2, 0x25230 ;  /* 0x0002523000027802 */ /* 0x000fe40000000f00 */
[----:B------:R-:W-:Y:S05]  /*25220*/  CALL.REL.NOINC `($__internal_42_$__cuda_sm70_shflsync_up_p) ;  /* 0x0000350000007944 */ /* 0x000fea0003c00000 */
[----:B------:R-:W-:Y:S01]  /*25230*/  MOV R0, R4 ;  /* 0x0000000400007202 */ /* 0x000fe20000000f00 */
[----:B------:R-:W-:Y:S05]  /*25240*/  BRA `(.L_x_2984) ;  /* 0xfffdb21000007947 */ /* 0x000fea000383ffff */
.L_x_2674:
[----:B------:R-:W-:Y:S01]  /*25250*/  IMAD.MOV.U32 R0, RZ, RZ, R5 ;  /* 0x000000ffff007224 */ /* 0x000fe200078e0005 */
[----:B------:R-:W-:Y:S02]  /*25260*/  MOV R3, 0x2 ;  /* 0x0000000200037802 */ /* 0x000fe40000000f00 */
[----:B------:R-:W-:Y:S02]  /*25270*/  MOV R2, 0x25290 ;  /* 0x0002529000027802 */ /* 0x000fe40000000f00 */
[----:B------:R-:W-:Y:S05]  /*25280*/  CALL.REL.NOINC `($__internal_42_$__cuda_sm70_shflsync_up_p) ;  /* 0x000034a000007944 */ /* 0x000fea0003c00000 */
[----:B------:R-:W-:Y:S01]  /*25290*/  SEL R4, R4, RZ, P4 ;  /* 0x000000ff04047207 */ /* 0x000fe20002000000 */
[----:B------:R-:W-:Y:S01]  /*252a0*/  IMAD.MOV.U32 R3, RZ, RZ, 0x4 ;  /* 0x00000004ff037424 */ /* 0x000fe200078e00ff */
[----:B------:R-:W-:-:S03]  /*252b0*/  MOV R2, 0x252e0 ;  /* 0x000252e000027802 */ /* 0x000fc60000000f00 */
[----:B------:R-:W-:Y:S02]  /*252c0*/  IMAD.IADD R0, R5, 0x1, R4 ;  /* 0x0000000105007824 */ /* 0x000fe400078e0204 */
        /* <DEDUP_REMOVED lines=13> */
[----:B------:R-:W-:Y:S02]  /*253a0*/  MOV R217, 0x1f ;  /* 0x0000001f00d97802 */ /* 0x000fe40000000f00 */
[----:B------:R-:W-:Y:S01]  /*253b0*/  MOV R3, 0x253f0 ;  /* 0x000253f000037802 */ /* 0x000fe20000000f00 */
[----:B------:R-:W-:-:S04]  /*253c0*/  IMAD.IADD R4, R0, 0x1, R4 ;  /* 0x0000000100047824 */ /* 0x000fc800078e0204 */
[----:B------:R-:W-:Y:S02]  /*253d0*/  IMAD.MOV.U32 R216, RZ, RZ, R4 ;  /* 0x000000ffffd87224 */ /* 0x000fe400078e0004 */
[----:B------:R-:W-:Y:S05]  /*253e0*/  CALL.REL.NOINC `($__internal_41_$__cuda_sm70_shflsync_idx_p) ;  /* 0x000032e000007944 */ /* 0x000fea0003c00000 */
[----:B------:R-:W-:Y:S01]  /*253f0*/  MOV R0, R217 ;  /* 0x000000d900007202 */ /* 0x000fe20000000f00 */
[----:B------:R-:W-:Y:S05]  /*25400*/  BRA `(.L_x_2985) ;  /* 0xfffdb15000007947 */ /* 0x000fea000383ffff */
.L_x_2676:
[----:B------:R-:W-:Y:S02]  /*25410*/  SEL R0, RZ, 0x1, P0 ;  /* 0x00000001ff007807 */ /* 0x000fe40000000000 */
[----:B------:R-:W-:Y:S02]  /*25420*/  MOV R2, 0x25440 ;  /* 0x0002544000027802 */ /* 0x000fe40000000f00 */
[----:B------:R-:W-:Y:S05]  /*25430*/  CALL.REL.NOINC `($__internal_43_$__cuda_sm70_votesync_ballot) ;  /* 0x0000335000007944 */ /* 0x000fea0003c00000 */
[----:B------:R-:W-:Y:S01]  /*25440*/  MOV R7, R0 ;  /* 0x0000000000077202 */ /* 0x000fe20000000f00 */
[----:B------:R-:W-:Y:S05]  /*25450*/  BRA `(.L_x_2986) ;  /* 0xfffdb19000007947 */ /* 0x000fea000383ffff */
.L_x_2677:
[----:B------:R-:W-:Y:S01]  /*25460*/  IMAD.MOV.U32 R216, RZ, RZ, R9 ;  /* 0x000000ffffd87224 */ /* 0x000fe200078e0009 */
[----:B-1----:R-:W-:Y:S01]  /*25470*/  MOV R2, R0 ;  /* 0x0000000000027202 */ /* 0x002fe20000000f00 */
[----:B------:R-:W-:Y:S01]  /*25480*/  IMAD.MOV.U32 R217, RZ, RZ, 0x1f ;  /* 0x0000001fffd97424 */ /* 0x000fe200078e00ff */
[----:B------:R-:W-:Y:S02]  /*25490*/  MOV R3, 0x254b0 ;  /* 0x000254b000037802 */ /* 0x000fe40000000f00 */
[----:B------:R-:W-:Y:S05]  /*254a0*/  CALL.REL.NOINC `($__internal_41_$__cuda_sm70_shflsync_idx_p) ;  /* 0x0000322000007944 */ /* 0x000fea0003c00000 */
[----:B------:R-:W-:Y:S01]  /*254b0*/  IMAD.MOV.U32 R12, RZ, RZ, R217 ;  /* 0x000000ffff0c7224 */ /* 0x000fe200078e00d9 */
[----:B------:R-:W-:Y:S01]  /*254c0*/  MOV R216, R8 ;  /* 0x0000000800d87202 */ /* 0x000fe20000000f00 */
[----:B------:R-:W-:Y:S01]  /*254d0*/  IMAD.MOV.U32 R5, RZ, RZ, RZ ;  /* 0x000000ffff057224 */ /* 0x000fe200078e00ff */
[----:B------:R-:W-:Y:S01]  /*254e0*/  MOV R2, R0 ;  /* 0x0000000000027202 */ /* 0x000fe20000000f00 */
[----:B------:R-:W-:Y:S01]  /*254f0*/  IMAD.MOV.U32 R217, RZ, RZ, 0x1f ;  /* 0x0000001fffd97424 */ /* 0x000fe200078e00ff */
[----:B------:R-:W-:-:S02]  /*25500*/  MOV R3, 0x25520 ;  /* 0x0002552000037802 */ /* 0x000fc40000000f00 */
[----:B------:R-:W-:Y:S05]  /*25510*/  CALL.REL.NOINC `($__internal_41_$__cuda_sm70_shflsync_idx_p) ;  /* 0x000031b000007944 */ /* 0x000fea0003c00000 */
[----:B------:R-:W-:Y:S01]  /*25520*/  MOV R9, R217 ;  /* 0x000000d900097202 */ /* 0x000fe20000000f00 */
[----:B------:R-:W-:Y:S05]  /*25530*/  BRA `(.L_x_2987) ;  /* 0xfffdb12000007947 */ /* 0x000fea000383ffff */
.L_x_2680:
[----:B------:R-:W-:Y:S01]  /*25540*/  IMAD.MOV.U32 R216, RZ, RZ, R4 ;  /* 0x000000ffffd87224 */ /* 0x000fe200078e0004 */
[----:B-1----:R-:W-:Y:S01]  /*25550*/  MOV R2, R0 ;  /* 0x0000000000027202 */ /* 0x002fe20000000f00 */
[----:B------:R-:W-:Y:S01]  /*25560*/  IMAD.MOV.U32 R217, RZ, RZ, 0x1f ;  /* 0x0000001fffd97424 */ /* 0x000fe200078e00ff */
[----:B------:R-:W-:-:S02]  /*25570*/  MOV R3, 0x25590 ;  /* 0x0002559000037802 */ /* 0x000fc40000000f00 */
[----:B---34-:R-:W-:Y:S05]  /*25580*/  CALL.REL.NOINC `($__internal_41_$__cuda_sm70_shflsync_idx_p) ;  /* 0x0000314000007944 */ /* 0x018fea0003c00000 */
[----:B------:R-:W-:Y:S01]  /*25590*/  MOV R5, R217 ;  /* 0x000000d900057202 */ /* 0x000fe20000000f00 */
[----:B------:R-:W-:Y:S05]  /*255a0*/  BRA `(.L_x_2679) ;  /* 0xfffdb11000007947 */ /* 0x000fea000383ffff */
.L_x_2737:
[----:B------:R-:W-:Y:S01]  /*255b0*/  IMAD.MOV.U32 R216, RZ, RZ, R6 ;  /* 0x000000ffffd87224 */ /* 0x000fe200078e0006 */
[----:B------:R-:W-:Y:S01]  /*255c0*/  MOV R2, RZ ;  /* 0x000000ff00027202 */ /* 0x000fe20000000f00 */
[----:B------:R-:W-:Y:S01]  /*255d0*/  IMAD.MOV.U32 R217, RZ, RZ, 0x1c1f ;  /* 0x00001c1fffd97424 */ /* 0x000fe200078e00ff */
[----:B------:R-:W-:-:S02]  /*255e0*/  MOV R3, 0x25600 ;  /* 0x0002560000037802 */ /* 0x000fc40000000f00 */
[----:B-----5:R-:W-:Y:S05]  /*255f0*/  CALL.REL.NOINC `($__internal_41_$__cuda_sm70_shflsync_idx_p) ;  /* 0x000030d000007944 */ /* 0x020fea0003c00000 */
[----:B------:R-:W-:Y:S01]  /*25600*/  MOV R4, R217 ;  /* 0x000000d900047202 */ /* 0x000fe20000000f00 */
[----:B------:R-:W-:Y:S05]  /*25610*/  BRA `(.L_x_2988) ;  /* 0xfffe3b7000007947 */ /* 0x000fea000383ffff */
.L_x_2738:
[----:B------:R-:W-:Y:S01]  /*25620*/  IMAD.MOV.U32 R216, RZ, RZ, R12 ;  /* 0x000000ffffd87224 */ /* 0x000fe200078e000c */
[----:B------:R-:W-:Y:S01]  /*25630*/  MOV R2, RZ ;  /* 0x000000ff00027202 */ /* 0x000fe20000000f00 */
[----:B------:R-:W-:Y:S01]  /*25640*/  IMAD.MOV.U32 R217, RZ, RZ, 0x1c1f ;  /* 0x00001c1fffd97424 */ /* 0x000fe200078e00ff */
[----:B------:R-:W-:-:S02]  /*25650*/  MOV R3, 0x25670 ;  /* 0x0002567000037802 */ /* 0x000fc40000000f00 */
[----:B-12--5:R-:W-:Y:S05]  /*25660*/  CALL.REL.NOINC `($__internal_41_$__cuda_sm70_shflsync_idx_p) ;  /* 0x0000306000007944 */ /* 0x026fea0003c00000 */
[----:B------:R-:W-:Y:S01]  /*25670*/  MOV R0, R217 ;  /* 0x000000d900007202 */ /* 0x000fe20000000f00 */
[----:B------:R-:W-:Y:S05]  /*25680*/  BRA `(.L_x_2989) ;  /* 0xfffe3b2000007947 */ /* 0x000fea000383ffff */
.L_x_2741:
[----:B------:R-:W-:Y:S01]  /*25690*/  IMAD.MOV.U32 R216, RZ, RZ, R6 ;  /* 0x000000ffffd87224 */ /* 0x000fe200078e0006 */
[----:B--2---:R-:W-:Y:S01]  /*256a0*/  MOV R2, 0x1 ;  /* 0x0000000100027802 */ /* 0x004fe20000000f00 */
[----:B------:R-:W-:Y:S01]  /*256b0*/  IMAD.MOV.U32 R217, RZ, RZ, 0x1c1f ;  /* 0x00001c1fffd97424 */ /* 0x000fe200078e00ff */
[----:B------:R-:W-:-:S02]  /*256c0*/  MOV R3, 0x256e0 ;  /* 0x000256e000037802 */ /* 0x000fc40000000f00 */
[----:B-1-345:R-:W-:Y:S05]  /*256d0*/  CALL.REL.NOINC `($__internal_41_$__cuda_sm70_shflsync_idx_p) ;  /* 0x00002ff000007944 */ /* 0x03afea0003c00000 */
[----:B------:R-:W-:Y:S01]  /*256e0*/  IMAD.MOV.U32 R4, RZ, RZ, R217 ;  /* 0x000000ffff047224 */ /* 0x000fe200078e00d9 */
[----:B------:R-:W-:Y:S01]  /*256f0*/  MOV R2, 0x1 ;  /* 0x0000000100027802 */ /* 0x000fe20000000f00 */
[----:B------:R-:W-:Y:S01]  /*25700*/  IMAD.MOV.U32 R216, RZ, RZ, R12 ;  /* 0x000000ffffd87224 */ /* 0x000fe200078e000c */
[----:B------:R-:W-:-:S02]  /*25710*/  MOV R217, 0x1c1f ;  /* 0x00001c1f00d97802 */ /* 0x000fc40000000f00 */
[----:B------:R-:W-:Y:S02]  /*25720*/  MOV R3, 0x25740 ;  /* 0x0002574000037802 */ /* 0x000fe40000000f00 */
[----:B------:R-:W-:Y:S05]  /*25730*/  CALL.REL.NOINC `($__internal_41_$__cuda_sm70_shflsync_idx_p) ;  /* 0x00002f9000007944 */ /* 0x000fea0003c00000 */
[----:B------:R-:W-:Y:S01]  /*25740*/  MOV R0, R217 ;  /* 0x000000d900007202 */ /* 0x000fe20000000f00 */
[----:B------:R-:W-:Y:S05]  /*25750*/  BRA `(.L_x_2990) ;  /* 0xfffe3bf000007947 */ /* 0x000fea000383ffff */
.L_x_2744:
[----:B------:R-:W-:Y:S01]  /*25760*/  IMAD.MOV.U32 R216, RZ, RZ, R6 ;  /* 0x000000ffffd87224 */ /* 0x000fe200078e0006 */
[----:B-1----:R-:W-:Y:S01]  /*25770*/  MOV R2, 0x2 ;  /* 0x0000000200027802 */ /* 0x002fe20000000f00 */
[----:B------:R-:W-:Y:S01]  /*25780*/  IMAD.MOV.U32 R217, RZ, RZ, 0x1c1f ;  /* 0x00001c1fffd97424 */ /* 0x000fe200078e00ff */
[----:B------:R-:W-:Y:S02]  /*25790*/  MOV R3, 0x257b0 ;  /* 0x000257b000037802 */ /* 0x000fe40000000f00 */
[----:B--2345:R-:W-:Y:S05]  /*257a0*/  CALL.REL.NOINC `($__internal_41_$__cuda_sm70_shflsync_idx_p) ;  /* 0x00002f2000007944 */ /* 0x03cfea0003c00000 */
[----:B------:R-:W-:Y:S01]  /*257b0*/  MOV R4, R217 ;  /* 0x000000d900047202 */ /* 0x000fe20000000f00 */
[----:B------:R-:W-:Y:S05]  /*257c0*/  BRA `(.L_x_2991) ;  /* 0xfffe3d1000007947 */ /* 0x000fea000383ffff */
.L_x_2745:
[----:B------:R-:W-:Y:S01]  /*257d0*/  IMAD.MOV.U32 R216, RZ, RZ, R12 ;  /* 0x000000ffffd87224 */ /* 0x000fe200078e000c */
[----:B------:R-:W-:Y:S01]  /*257e0*/  MOV R2, 0x2 ;  /* 0x0000000200027802 */ /* 0x000fe20000000f00 */
[----:B------:R-:W-:Y:S01]  /*257f0*/  IMAD.MOV.U32 R217, RZ, RZ, 0x1c1f ;  /* 0x00001c1fffd97424 */ /* 0x000fe200078e00ff */
[----:B------:R-:W-:Y:S02]  /*25800*/  MOV R3, 0x25820 ;  /* 0x0002582000037802 */ /* 0x000fe40000000f00 */
[----:B-12345:R-:W-:Y:S05]  /*25810*/  CALL.REL.NOINC `($__internal_41_$__cuda_sm70_shflsync_idx_p) ;  /* 0x00002eb000007944 */ /* 0x03efea0003c00000 */
[----:B------:R-:W-:Y:S01]  /*25820*/  MOV R0, R217 ;  /* 0x000000d900007202 */ /* 0x000fe20000000f00 */
[----:B------:R-:W-:Y:S05]  /*25830*/  BRA `(.L_x_2992) ;  /* 0xfffe3cc000007947 */ /* 0x000fea000383ffff */
.L_x_2748:
[----:B------:R-:W-:Y:S01]  /*25840*/  IMAD.MOV.U32 R216, RZ, RZ, R6 ;  /* 0x000000ffffd87224 */ /* 0x000fe200078e0006 */
[----:B-1----:R-:W-:Y:S01]  /*25850*/  MOV R2, 0x3 ;  /* 0x0000000300027802 */ /* 0x002fe20000000f00 */
[----:B------:R-:W-:Y:S01]  /*25860*/  IMAD.MOV.U32 R217, RZ, RZ, 0x1c1f ;  /* 0x00001c1fffd97424 */ /* 0x000fe200078e00ff */
[----:B------:R-:W-:-:S02]  /*25870*/  MOV R3, 0x25890 ;  /* 0x0002589000037802 */ /* 0x000fc40000000f00 */
[----:B--2345:R-:W-:Y:S05]  /*25880*/  CALL.REL.NOINC `($__internal_41_$__cuda_sm70_shflsync_idx_p) ;  /* 0x00002e4000007944 */ /* 0x03cfea0003c00000 */
        /* <DEDUP_REMOVED lines=8> */
.L_x_2795:
[----:B------:R-:W-:Y:S01]  /*25910*/  IMAD.MOV.U32 R216, RZ, RZ, R6 ;  /* 0x000000ffffd87224 */ /* 0x000fe200078e0006 */
[----:B--2---:R-:W-:Y:S01]  /*25920*/  MOV R2, 0x1 ;  /* 0x0000000100027802 */ /* 0x004fe20000000f00 */
[----:B------:R-:W-:Y:S01]  /*25930*/  IMAD.MOV.U32 R217, RZ, RZ, 0x1c1f ;  /* 0x00001c1fffd97424 */ /* 0x000fe200078e00ff */
[----:B------:R-:W-:Y:S02]  /*25940*/  MOV R3, 0x25960 ;  /* 0x0002596000037802 */ /* 0x000fe40000000f00 */
[----:B------:R-:W-:Y:S05]  /*25950*/  CALL.REL.NOINC `($__internal_41_$__cuda_sm70_shflsync_idx_p) ;  /* 0x00002d7000007944 */ /* 0x000fea0003c00000 */
[----:B------:R-:W-:Y:S01]  /*25960*/  IMAD.MOV.U32 R4, RZ, RZ, R217 ;  /* 0x000000ffff047224 */ /* 0x000fe200078e00d9 */
[----:B------:R-:W-:Y:S01]  /*25970*/  MOV R2, 0x1 ;  /* 0x0000000100027802 */ /* 0x000fe20000000f00 */
[----:B------:R-:W-:Y:S01]  /*25980*/  IMAD.MOV.U32 R216, RZ, RZ, R26 ;  /* 0x000000ffffd87224 */ /* 0x000fe200078e001a */
[----:B------:R-:W-:Y:S02]  /*25990*/  MOV R217, 0x1c1f ;  /* 0x00001c1f00d97802 */ /* 0x000fe40000000f00 */
[----:B------:R-:W-:Y:S02]  /*259a0*/  MOV R3, 0x259c0 ;  /* 0x000259c000037802 */ /* 0x000fe40000000f00 */
[----:B------:R-:W-:Y:S05]  /*259b0*/  CALL.REL.NOINC `($__internal_41_$__cuda_sm70_shflsync_idx_p) ;  /* 0x00002d1000007944 */ /* 0x000fea0003c00000 */
[----:B------:R-:W-:Y:S01]  /*259c0*/  MOV R2, R217 ;  /* 0x000000d900027202 */ /* 0x000fe20000000f00 */
[----:B------:R-:W-:Y:S05]  /*259d0*/  BRA `(.L_x_2994) ;  /* 0xfffeb1a000007947 */ /* 0x000fea000383ffff */
.L_x_2798:
[----:B------:R-:W-:Y:S01]  /*259e0*/  IMAD.MOV.U32 R216, RZ, RZ, R5 ;  /* 0x000000ffffd87224 */ /* 0x000fe200078e0005 */
[----:B------:R-:W-:Y:S01]  /*259f0*/  MOV R2, RZ ;  /* 0x000000ff00027202 */ /* 0x000fe20000000f00 */
[----:B------:R-:W-:Y:S01]  /*25a00*/  IMAD.MOV.U32 R217, RZ, RZ, 0x1c1f ;  /* 0x00001c1fffd97424 */ /* 0x000fe200078e00ff */
[----:B------:R-:W-:-:S02]  /*25a10*/  MOV R3, 0x25a30 ;  /* 0x00025a3000037802 */ /* 0x000fc40000000f00 */
[----:B------:R-:W-:Y:S05]  /*25a20*/  CALL.REL.NOINC `($__internal_41_$__cuda_sm70_shflsync_idx_p) ;  /* 0x00002ca000007944 */ /* 0x000fea0003c00000 */
[----:B------:R-:W-:Y:S01]  /*25a30*/  MOV R4, R217 ;  /* 0x000000d900047202 */ /* 0x000fe20000000f00 */
[----:B------:R-:W-:Y:S05]  /*25a40*/  BRA `(.L_x_2995) ;  /* 0xfffebb3000007947 */ /* 0x000fea000383ffff */
.L_x_2799:
[----:B------:R-:W-:Y:S01]  /*25a50*/  IMAD.MOV.U32 R216, RZ, RZ, R6 ;  /* 0x000000ffffd87224 */ /* 0x000fe200078e0006 */
[----:B------:R-:W-:Y:S01]  /*25a60*/  MOV R2, RZ ;  /* 0x000000ff00027202 */ /* 0x000fe20000000f00 */
[----:B------:R-:W-:Y:S01]  /*25a70*/  IMAD.MOV.U32 R217, RZ, RZ, 0x1c1f ;  /* 0x00001c1fffd97424 */ /* 0x000fe200078e00ff */
[----:B------:R-:W-:-:S02]  /*25a80*/  MOV R3, 0x25aa0 ;  /* 0x00025aa000037802 */ /* 0x000fc40000000f00 */
[----:B-12---:R-:W-:Y:S05]  /*25a90*/  CALL.REL.NOINC `($__internal_41_$__cuda_sm70_shflsync_idx_p) ;  /* 0x00002c3000007944 */ /* 0x006fea0003c00000 */
[----:B------:R-:W-:Y:S01]  /*25aa0*/  MOV R0, R217 ;  /* 0x000000d900007202 */ /* 0x000fe20000000f00 */
[----:B------:R-:W-:Y:S05]  /*25ab0*/  BRA `(.L_x_2996) ;  /* 0xfffebae000007947 */ /* 0x000fea000383ffff */
.L_x_2802:
[----:B------:R-:W-:Y:S01]  /*25ac0*/  IMAD.MOV.U32 R216, RZ, RZ, R5 ;  /* 0x000000ffffd87224 */ /* 0x000fe200078e0005 */
[----:B--2---:R-:W-:Y:S01]  /*25ad0*/  MOV R2, 0x1 ;  /* 0x0000000100027802 */ /* 0x004fe20000000f00 */
[----:B------:R-:W-:Y:S01]  /*25ae0*/  IMAD.MOV.U32 R217, RZ, RZ, 0x1c1f ;  /* 0x00001c1fffd97424 */ /* 0x000fe200078e00ff */
[----:B------:R-:W-:-:S03]  /*25af0*/  MOV R3, 0x25b10 ;  /* 0x00025b1000037802 */ /* 0x000fc60000000f00 */
[----:B-1-34-:R-:W-:Y:S05]  /*25b00*/  CALL.REL.NOINC `($__internal_41_$__cuda_sm70_shflsync_idx_p) ;  /* 0x00002bc000007944 */ /* 0x01afea0003c00000 */
        /* <DEDUP_REMOVED lines=8> */
.L_x_2803:
[----:B------:R-:W-:Y:S01]  /*25b90*/  IMAD.MOV.U32 R216, RZ, RZ, R8 ;  /* 0x000000ffffd87224 */ /* 0x000fe200078e0008 */
[----:B------:R-:W-:Y:S01]  /*25ba0*/  MOV R2, RZ ;  /* 0x000000ff00027202 */ /* 0x000fe20000000f00 */
[----:B------:R-:W-:Y:S01]  /*25bb0*/  IMAD.MOV.U32 R217, RZ, RZ, 0x1c1f ;  /* 0x00001c1fffd97424 */ /* 0x000fe200078e00ff */
[----:B------:R-:W-:Y:S02]  /*25bc0*/  MOV R3, 0x25be0 ;  /* 0x00025be000037802 */ /* 0x000fe40000000f00 */
[----:B--23--:R-:W-:Y:S05]  /*25bd0*/  CALL.REL.NOINC `($__internal_41_$__cuda_sm70_shflsync_idx_p) ;  /* 0x00002af000007944 */ /* 0x00cfea0003c00000 */
[----:B------:R-:W-:Y:S01]  /*25be0*/  MOV R2, R217 ;  /* 0x000000d900027202 */ /* 0x000fe20000000f00 */
[----:B------:R-:W-:Y:S05]  /*25bf0*/  BRA `(.L_x_2998) ;  /* 0xfffebd8000007947 */ /* 0x000fea000383ffff */
.L_x_2808:
[----:B------:R-:W-:Y:S01]  /*25c00*/  IMAD.MOV.U32 R216, RZ, RZ, R8 ;  /* 0x000000ffffd87224 */ /* 0x000fe200078e0008 */
[----:B------:R-:W-:Y:S01]  /*25c10*/  MOV R2, 0x1 ;  /* 0x0000000100027802 */ /* 0x000fe20000000f00 */
[----:B------:R-:W-:Y:S01]  /*25c20*/  IMAD.MOV.U32 R217, RZ, RZ, 0x1c1f ;  /* 0x00001c1fffd97424 */ /* 0x000fe200078e00ff */
[----:B------:R-:W-:Y:S02]  /*25c30*/  MOV R3, 0x25c50 ;  /* 0x00025c5000037802 */ /* 0x000fe40000000f00 */
[----:B-123--:R-:W-:Y:S05]  /*25c40*/  CALL.REL.NOINC `($__internal_41_$__cuda_sm70_shflsync_idx_p) ;  /* 0x00002a8000007944 */ /* 0x00efea0003c00000 */
[----:B------:R-:W-:Y:S01]  /*25c50*/  MOV R2, R217 ;  /* 0x000000d900027202 */ /* 0x000fe20000000f00 */
[----:B------:R-:W-:Y:S05]  /*25c60*/  BRA `(.L_x_2999) ;  /* 0xfffebed000007947 */ /* 0x000fea000383ffff */
.L_x_2813:
[----:B------:R-:W-:Y:S01]  /*25c70*/  IMAD.MOV.U32 R216, RZ, RZ, R8 ;  /* 0x000000ffffd87224 */ /* 0x000fe200078e0008 */
[----:B------:R-:W-:Y:S01]  /*25c80*/  MOV R2, 0x2 ;  /* 0x0000000200027802 */ /* 0x000fe20000000f00 */
[----:B------:R-:W-:Y:S01]  /*25c90*/  IMAD.MOV.U32 R217, RZ, RZ, 0x1c1f ;  /* 0x00001c1fffd97424 */ /* 0x000fe200078e00ff */
[----:B------:R-:W-:-:S02]  /*25ca0*/  MOV R3, 0x25cc0 ;  /* 0x00025cc000037802 */ /* 0x000fc40000000f00 */
[----:B----4-:R-:W-:Y:S05]  /*25cb0*/  CALL.REL.NOINC `($__internal_41_$__cuda_sm70_shflsync_idx_p) ;  /* 0x00002a1000007944 */ /* 0x010fea0003c00000 */
[----:B------:R-:W-:Y:S01]  /*25cc0*/  MOV R3, R217 ;  /* 0x000000d900037202 */ /* 0x000fe20000000f00 */
[----:B------:R-:W-:Y:S05]  /*25cd0*/  BRA `(.L_x_3000) ;  /* 0xfffec3e000007947 */ /* 0x000fea000383ffff */
.L_x_2818:
[----:B------:R-:W-:Y:S01]  /*25ce0*/  IMAD.MOV.U32 R216, RZ, RZ, R8 ;  /* 0x000000ffffd87224 */ /* 0x000fe200078e0008 */
[----:B------:R-:W-:Y:S01]  /*25cf0*/  MOV R2, 0x3 ;  /* 0x0000000300027802 */ /* 0x000fe20000000f00 */
[----:B------:R-:W-:Y:S01]  /*25d00*/  IMAD.MOV.U32 R217, RZ, RZ, 0x1c1f ;  /* 0x00001c1fffd97424 */ /* 0x000fe200078e00ff */
[----:B------:R-:W-:-:S02]  /*25d10*/  MOV R3, 0x25d30 ;  /* 0x00025d3000037802 */ /* 0x000fc40000000f00 */
[----:B-1--4-:R-:W-:Y:S05]  /*25d20*/  CALL.REL.NOINC `($__internal_41_$__cuda_sm70_shflsync_idx_p) ;  /* 0x000029a000007944 */ /* 0x012fea0003c00000 */
[----:B------:R-:W-:Y:S01]  /*25d30*/  MOV R3, R217 ;  /* 0x000000d900037202 */ /* 0x000fe20000000f00 */
[----:B------:R-:W-:Y:S05]  /*25d40*/  BRA `(.L_x_3001) ;  /* 0xfffeca8000007947 */ /* 0x000fea000383ffff */
.L_x_2823:
[----:B------:R-:W-:Y:S02]  /*25d50*/  MOV R0, 0x2 ;  /* 0x0000000200007802 */ /* 0x000fe40000000f00 */
[----:B------:R-:W-:-:S02]  /*25d60*/  MOV R2, 0x25d80 ;  /* 0x00025d8000027802 */ /* 0x000fc40000000f00 */
[----:B------:R-:W-:Y:S05]  /*25d70*/  CALL.REL.NOINC `($__internal_40_$__cuda_sm70_shflsync_bfly_p) ;  /* 0x000028f000007944 */ /* 0x000fea0003c00000 */
[----:B------:R-:W-:Y:S05]  /*25d80*/  BRA `(.L_x_3002) ;  /* 0xfffed16000007947 */ /* 0x000fea000383ffff */
.L_x_2824:
[----:B------:R-:W-:Y:S02]  /*25d90*/  MOV R0, 0x1 ;  /* 0x0000000100007802 */ /* 0x000fe40000000f00 */
[----:B------:R-:W-:-:S02]  /*25da0*/  MOV R2, 0x25dc0 ;  /* 0x00025dc000027802 */ /* 0x000fc40000000f00 */
[----:B------:R-:W-:Y:S05]  /*25db0*/  CALL.REL.NOINC `($__internal_40_$__cuda_sm70_shflsync_bfly_p) ;  /* 0x000028b000007944 */ /* 0x000fea0003c00000 */
[----:B------:R-:W-:Y:S01]  /*25dc0*/  FMNMX.FTZ R105, R4, R0, !PT ;  /* 0x0000000004697209 */ /* 0x000fe20007810000 */
[----:B------:R-:W-:Y:S01]  /*25dd0*/  IMAD.MOV.U32 R4, RZ, RZ, R5 ;  /* 0x000000ffff047224 */ /* 0x000fe200078e0005 */
[----:B------:R-:W-:Y:S01]  /*25de0*/  MOV R2, 0x25e10 ;  /* 0x00025e1000027802 */ /* 0x000fe20000000f00 */
[----:B------:R-:W-:-:S02]  /*25df0*/  IMAD.MOV.U32 R0, RZ, RZ, 0x2 ;  /* 0x00000002ff007424 */ /* 0x000fc400078e00ff */
[----:B------:R-:W-:Y:S05]  /*25e00*/  CALL.REL.NOINC `($__internal_40_$__cuda_sm70_shflsync_bfly_p) ;  /* 0x0000286000007944 */ /* 0x000fea0003c00000 */
[----:B------:R-:W-:Y:S01]  /*25e10*/  FMNMX.FTZ R5, R5, R0, !PT ;  /* 0x0000000005057209 */ /* 0x000fe20007810000 */
[----:B------:R-:W-:Y:S01]  /*25e20*/  IMAD.MOV.U32 R0, RZ, RZ, 0x1 ;  /* 0x00000001ff007424 */ /* 0x000fe200078e00ff */
[----:B------:R-:W-:-:S03]  /*25e30*/  MOV R2, 0x25e60 ;  /* 0x00025e6000027802 */ /* 0x000fc60000000f00 */
[----:B------:R-:W-:Y:S02]  /*25e40*/  IMAD.MOV.U32 R4, RZ, RZ, R5 ;  /* 0x000000ffff047224 */ /* 0x000fe400078e0005 */
[----:B------:R-:W-:Y:S05]  /*25e50*/  CALL.REL.NOINC `($__internal_40_$__cuda_sm70_shflsync_bfly_p) ;  /* 0x0000281000007944 */ /* 0x000fea0003c00000 */
[----:B------:R-:W-:Y:S01]  /*25e60*/  FMNMX.FTZ R104, R5, R0, !PT ;  /* 0x0000000005687209 */ /* 0x000fe20007810000 */
[----:B------:R-:W-:Y:S01]  /*25e70*/  IMAD.MOV.U32 R4, RZ, RZ, R6 ;  /* 0x000000ffff047224 */ /* 0x000fe200078e0006 */
[----:B------:R-:W-:Y:S01]  /*25e80*/  MOV R2, 0x25eb0 ;  /* 0x00025eb000027802 */ /* 0x000fe20000000f00 */
[----:B------:R-:W-:Y:S02]  /*25e90*/  IMAD.MOV.U32 R0, RZ, RZ, 0x2 ;  /* 0x00000002ff007424 */ /* 0x000fe400078e00ff */
        /* <DEDUP_REMOVED lines=16> */
[----:B------:R-:W-:Y:S01]  /*25fa0*/  MOV R9, R0 ;  /* 0x0000000000097202 */ /* 0x000fe20000000f00 */
[----:B------:R-:W-:Y:S05]  /*25fb0*/  BRA `(.L_x_3003) ;  /* 0xfffed02000007947 */ /* 0x000fea000383ffff */
.L_x_2832:
[----:B------:R-:W-:Y:S01]  /*25fc0*/  MOV R2, RZ ;  /* 0x000000ff00027202 */ /* 0x000fe20000000f00 */
[----:B------:R-:W-:Y:S01]  /*25fd0*/  IMAD.MOV.U32 R216, RZ, RZ, R5 ;  /* 0x000000ffffd87224 */ /* 0x000fe200078e0005 */
[----:B------:R-:W-:Y:S01]  /*25fe0*/  MOV R3, 0x26010 ;  /* 0x0002601000037802 */ /* 0x000fe20000000f00 */
[----:B------:R-:W-:Y:S02]  /*25ff0*/  IMAD.MOV.U32 R217, RZ, RZ, 0x1c1f ;  /* 0x00001c1fffd97424 */ /* 0x000fe400078e00ff */
[----:B------:R-:W-:Y:S05]  /*26000*/  CALL.REL.NOINC `($__internal_41_$__cuda_sm70_shflsync_idx_p) ;  /* 0x000026c000007944 */ /* 0x000fea0003c00000 */
[----:B------:R-:W-:Y:S01]  /*26010*/  MOV R4, R217 ;  /* 0x000000d900047202 */ /* 0x000fe20000000f00 */
[----:B------:R-:W-:-:S05]  /*26020*/  BRA `(.L_x_3004) ;  /* 0xfffee54000007947 */ /* 0x000fca000383ffff */
.L_x_2833:
[----:B------:R-:W-:Y:S01]  /*26030*/  MOV R2, RZ ;  /* 0x000000ff00027202 */ /* 0x000fe20000000f00 */
[----:B------:R-:W-:Y:S01]  /*26040*/  IMAD.MOV.U32 R216, RZ, RZ, R6 ;  /* 0x000000ffffd87224 */ /* 0x000fe200078e0006 */
[----:B------:R-:W-:Y:S01]  /*26050*/  MOV R3, 0x26080 ;  /* 0x0002608000037802 */ /* 0x000fe20000000f00 */
[----:B------:R-:W-:Y:S02]  /*26060*/  IMAD.MOV.U32 R217, RZ, RZ, 0x1c1f ;  /* 0x00001c1fffd97424 */ /* 0x000fe400078e00ff */
[----:B-12---:R-:W-:Y:S05]  /*26070*/  CALL.REL.NOINC `($__internal_41_$__cuda_sm70_shflsync_idx_p) ;  /* 0x0000265000007944 */ /* 0x006fea0003c00000 */
[----:B------:R-:W-:Y:S01]  /*26080*/  MOV R0, R217 ;  /* 0x000000d900007202 */ /* 0x000fe20000000f00 */
[----:B------:R-:W-:-:S05]  /*26090*/  BRA `(.L_x_3005) ;  /* 0xfffee4f000007947 */ /* 0x000fca000383ffff */
.L_x_2834:
[----:B-1----:R-:W-:Y:S01]  /*260a0*/  MOV R2, 0x1 ;  /* 0x0000000100027802 */ /* 0x002fe20000000f00 */
[----:B------:R-:W-:Y:S01]  /*260b0*/  IMAD.MOV.U32 R216, RZ, RZ, R5 ;  /* 0x000000ffffd87224 */ /* 0x000fe200078e0005 */
[----:B------:R-:W-:Y:S01]  /*260c0*/  MOV R3, 0x260f0 ;  /* 0x000260f000037802 */ /* 0x000fe20000000f00 */
[----:B------:R-:W-:Y:S02]  /*260d0*/  IMAD.MOV.U32 R217, RZ, RZ, 0x1c1f ;  /* 0x00001c1fffd97424 */ /* 0x000fe400078e00ff */
[----:B---3--:R-:W-:Y:S05]  /*260e0*/  CALL.REL.NOINC `($__internal_41_$__cuda_sm70_shflsync_idx_p) ;  /* 0x000025e000007944 */ /* 0x008fea0003c00000 */
[----:B------:R-:W-:Y:S01]  /*260f0*/  MOV R2, 0x1 ;  /* 0x0000000100027802 */ /* 0x000fe20000000f00 */
[----:B------:R-:W-:Y:S01]  /*26100*/  IMAD.MOV.U32 R4, RZ, RZ, R217 ;  /* 0x000000ffff047224 */ /* 0x000fe200078e00d9 */
[----:B------:R-:W-:Y:S01]  /*26110*/  MOV R217, 0x1c1f ;  /* 0x00001c1f00d97802 */ /* 0x000fe20000000f00 */
[----:B------:R-:W-:Y:S01]  /*26120*/  IMAD.MOV.U32 R216, RZ, RZ, R6 ;  /* 0x000000ffffd87224 */ /* 0x000fe200078e0006 */
[----:B------:R-:W-:Y:S02]  /*26130*/  MOV R3, 0x26150 ;  /* 0x0002615000037802 */ /* 0x000fe40000000f00 */
[----:B------:R-:W-:Y:S05]  /*26140*/  CALL.REL.NOINC `($__internal_41_$__cuda_sm70_shflsync_idx_p) ;  /* 0x0000258000007944 */ /* 0x000fea0003c00000 */
[----:B------:R-:W-:Y:S01]  /*26150*/  MOV R0, R217 ;  /* 0x000000d900007202 */ /* 0x000fe20000000f00 */
[----:B------:R-:W-:-:S05]  /*26160*/  BRA `(.L_x_3006) ;  /* 0xfffee59000007947 */ /* 0x000fca000383ffff */
.L_x_2837:
[----:B------:R-:W-:Y:S01]  /*26170*/  MOV R2, RZ ;  /* 0x000000ff00027202 */ /* 0x000fe20000000f00 */
[----:B------:R-:W-:Y:S01]  /*26180*/  IMAD.MOV.U32 R216, RZ, RZ, R6 ;  /* 0x000000ffffd87224 */ /* 0x000fe200078e0006 */
[----:B------:R-:W-:Y:S01]  /*26190*/  MOV R3, 0x261c0 ;  /* 0x000261c000037802 */ /* 0x000fe20000000f00 */
[----:B------:R-:W-:Y:S02]  /*261a0*/  IMAD.MOV.U32 R217, RZ, RZ, 0x1c1f ;  /* 0x00001c1fffd97424 */ /* 0x000fe400078e00ff */
[----:B------:R-:W-:Y:S05]  /*261b0*/  CALL.REL.NOINC `($__internal_41_$__cuda_sm70_shflsync_idx_p) ;  /* 0x0000251000007944 */ /* 0x000fea0003c00000 */
[----:B------:R-:W-:Y:S01]  /*261c0*/  MOV R4, R217 ;  /* 0x000000d900047202 */ /* 0x000fe20000000f00 */
[----:B------:R-:W-:-:S05]  /*261d0*/  BRA `(.L_x_3007) ;  /* 0xfffeeef000007947 */ /* 0x000fca000383ffff */
.L_x_2838:
[----:B------:R-:W-:Y:S01]  /*261e0*/  MOV R2, RZ ;  /* 0x000000ff00027202 */ /* 0x000fe20000000f00 */
[----:B------:R-:W-:Y:S01]  /*261f0*/  IMAD.MOV.U32 R216, RZ, RZ, R104 ;  /* 0x000000ffffd87224 */ /* 0x000fe200078e0068 */
[----:B------:R-:W-:Y:S01]  /*26200*/  MOV R3, 0x26230 ;  /* 0x0002623000037802 */ /* 0x000fe20000000f00 */
[----:B------:R-:W-:Y:S02]  /*26210*/  IMAD.MOV.U32 R217, RZ, RZ, 0x1c1f ;  /* 0x00001c1fffd97424 */ /* 0x000fe400078e00ff */
[----:B-12---:R-:W-:Y:S05]  /*26220*/  CALL.REL.NOINC `($__internal_41_$__cuda_sm70_shflsync_idx_p) ;  /* 0x000024a000007944 */ /* 0x006fea0003c00000 */
[----:B------:R-:W-:Y:S01]  /*26230*/  MOV R0, R217 ;  /* 0x000000d900007202 */ /* 0x000fe20000000f00 */
[----:B------:R-:W-:-:S05]  /*26240*/  BRA `(.L_x_3008) ;  /* 0xfffeeea000007947 */ /* 0x000fca000383ffff */
.L_x_2839:
[----:B--2---:R-:W-:Y:S01]  /*26250*/  MOV R2, 0x1 ;  /* 0x0000000100027802 */ /* 0x004fe20000000f00 */
[----:B------:R-:W-:Y:S01]  /*26260*/  IMAD.MOV.U32 R216, RZ, RZ, R6 ;  /* 0x000000ffffd87224 */ /* 0x000fe200078e0006 */
[----:B------:R-:W-:Y:S01]  /*26270*/  MOV R3, 0x262a0 ;  /* 0x000262a000037802 */ /* 0x000fe20000000f00 */
[----:B------:R-:W-:Y:S03]  /*26280*/  IMAD.MOV.U32 R217, RZ, RZ, 0x1c1f ;  /* 0x00001c1fffd97424 */ /* 0x000fe600078e00ff */
[----:B-1-3--:R-:W-:Y:S05]  /*26290*/  CALL.REL.NOINC `($__internal_41_$__cuda_sm70_shflsync_idx_p) ;  /* 0x0000243000007944 */ /* 0x00afea0003c00000 */
        /* <DEDUP_REMOVED lines=8> */
.L_x_2840:
[----:B------:R-:W-:Y:S01]  /*26320*/  MOV R2, RZ ;  /* 0x000000ff00027202 */ /* 0x000fe20000000f00 */
[----:B------:R-:W-:Y:S01]  /*26330*/  IMAD.MOV.U32 R216, RZ, RZ, R172 ;  /* 0x000000ffffd87224 */ /* 0x000fe200078e00ac */
[----:B------:R-:W-:Y:S01]  /*26340*/  MOV R3, 0x26370 ;  /* 0x0002637000037802 */ /* 0x000fe20000000f00 */
[----:B------:R-:W-:Y:S02]  /*26350*/  IMAD.MOV.U32 R217, RZ, RZ, 0x1c1f ;  /* 0x00001c1fffd97424 */ /* 0x000fe400078e00ff */
[----:B---3--:R-:W-:Y:S05]  /*26360*/  CALL.REL.NOINC `($__internal_41_$__cuda_sm70_shflsync_idx_p) ;  /* 0x0000236000007944 */ /* 0x008fea0003c00000 */
[----:B------:R-:W-:Y:S01]  /*26370*/  MOV R0, R217 ;  /* 0x000000d900007202 */ /* 0x000fe20000000f00 */
[----:B------:R-:W-:-:S05]  /*26380*/  BRA `(.L_x_3010) ;  /* 0xfffef12000007947 */ /* 0x000fca000383ffff */
.L_x_2845:
[----:B------:R-:W-:Y:S01]  /*26390*/  MOV R2, 0x1 ;  /* 0x0000000100027802 */ /* 0x000fe20000000f00 */
[----:B------:R-:W-:Y:S01]  /*263a0*/  IMAD.MOV.U32 R216, RZ, RZ, R172 ;  /* 0x000000ffffd87224 */ /* 0x000fe200078e00ac */
[----:B------:R-:W-:Y:S01]  /*263b0*/  MOV R3, 0x263e0 ;  /* 0x000263e000037802 */ /* 0x000fe20000000f00 */
[----:B------:R-:W-:Y:S02]  /*263c0*/  IMAD.MOV.U32 R217, RZ, RZ, 0x1c1f ;  /* 0x00001c1fffd97424 */ /* 0x000fe400078e00ff */
[----:B-1----:R-:W-:Y:S05]  /*263d0*/  CALL.REL.NOINC `($__internal_41_$__cuda_sm70_shflsync_idx_p) ;  /* 0x000022f000007944 */ /* 0x002fea0003c00000 */
[----:B------:R-:W-:Y:S01]  /*263e0*/  MOV R2, R217 ;  /* 0x000000d900027202 */ /* 0x000fe20000000f00 */
[----:B------:R-:W-:-:S05]  /*263f0*/  BRA `(.L_x_3011) ;  /* 0xfffef2b000007947 */ /* 0x000fca000383ffff */
.L_x_2850:
[----:B------:R-:W-:Y:S01]  /*26400*/  MOV R2, 0x2 ;  /* 0x0000000200027802 */ /* 0x000fe20000000f00 */
[----:B------:R-:W-:Y:S01]  /*26410*/  IMAD.MOV.U32 R216, RZ, RZ, R172 ;  /* 0x000000ffffd87224 */ /* 0x000fe200078e00ac */
[----:B------:R-:W-:Y:S01]  /*26420*/  MOV R3, 0x26450 ;  /* 0x0002645000037802 */ /* 0x000fe20000000f00 */
[----:B------:R-:W-:Y:S02]  /*26430*/  IMAD.MOV.U32 R217, RZ, RZ, 0x1c1f ;  /* 0x00001c1fffd97424 */ /* 0x000fe400078e00ff */
[----:B-12---:R-:W-:Y:S05]  /*26440*/  CALL.REL.NOINC `($__internal_41_$__cuda_sm70_shflsync_idx_p) ;  /* 0x0000228000007944 */ /* 0x006fea0003c00000 */
[----:B------:R-:W-:Y:S01]  /*26450*/  MOV R105, R217 ;  /* 0x000000d900697202 */ /* 0x000fe20000000f00 */
[----:B------:R-:W-:-:S05]  /*26460*/  BRA `(.L_x_3012) ;  /* 0xfffef44000007947 */ /* 0x000fca000383ffff */
.L_x_2855:
[----:B------:R-:W-:Y:S01]  /*26470*/  MOV R2, 0x3 ;  /* 0x0000000300027802 */ /* 0x000fe20000000f00 */
[----:B------:R-:W-:Y:S01]  /*26480*/  IMAD.MOV.U32 R216, RZ, RZ, R172 ;  /* 0x000000ffffd87224 */ /* 0x000fe200078e00ac */
[----:B------:R-:W-:Y:S01]  /*26490*/  MOV R3, 0x264c0 ;  /* 0x000264c000037802 */ /* 0x000fe20000000f00 */
[----:B------:R-:W-:Y:S02]  /*264a0*/  IMAD.MOV.U32 R217, RZ, RZ, 0x1c1f ;  /* 0x00001c1fffd97424 */ /* 0x000fe400078e00ff */
[----:B-123--:R-:W-:Y:S05]  /*264b0*/  CALL.REL.NOINC `($__internal_41_$__cuda_sm70_shflsync_idx_p) ;  /* 0x0000221000007944 */ /* 0x00efea0003c00000 */
[----:B------:R-:W-:Y:S01]  /*264c0*/  MOV R3, R217 ;  /* 0x000000d900037202 */ /* 0x000fe20000000f00 */
[----:B------:R-:W-:-:S05]  /*264d0*/  BRA `(.L_x_3013) ;  /* 0xffff011000007947 */ /* 0x000fca000383ffff */
.L_x_2860:
[----:B------:R-:W-:Y:S02]  /*264e0*/  MOV R0, 0x2 ;  /* 0x0000000200007802 */ /* 0x000fe40000000f00 */
[----:B------:R-:W-:Y:S02]  /*264f0*/  MOV R2, 0x26510 ;  /* 0x0002651000027802 */ /* 0x000fe40000000f00 */
[----:B--234-:R-:W-:Y:S05]  /*26500*/  CALL.REL.NOINC `($__internal_40_$__cuda_sm70_shflsync_bfly_p) ;  /* 0x0000216000007944 */ /* 0x01cfea0003c00000 */
[----:B------:R-:W-:-:S05]  /*26510*/  BRA `(.L_x_3014) ;  /* 0xffff08b000007947 */ /* 0x000fca000383ffff */
.L_x_2861:
[----:B------:R-:W-:Y:S02]  /*26520*/  MOV R0, 0x1 ;  /* 0x0000000100007802 */ /* 0x000fe40000000f00 */
[----:B------:R-:W-:Y:S02]  /*26530*/  MOV R2, 0x26550 ;  /* 0x0002655000027802 */ /* 0x000fe40000000f00 */
[----:B---34-:R-:W-:Y:S05]  /*26540*/  CALL.REL.NOINC `($__internal_40_$__cuda_sm70_shflsync_bfly_p) ;  /* 0x0000212000007944 */ /* 0x018fea0003c00000 */
[----:B------:R-:W-:Y:S01]  /*26550*/  FMNMX.FTZ R105, R4, R0, !PT ;  /* 0x0000000004697209 */ /* 0x000fe20007810000 */
[----:B------:R-:W-:Y:S01]  /*26560*/  IMAD.MOV.U32 R4, RZ, RZ, R5 ;  /* 0x000000ffff047224 */ /* 0x000fe200078e0005 */
[----:B------:R-:W-:Y:S01]  /*26570*/  MOV R2, 0x265a0 ;  /* 0x000265a000027802 */ /* 0x000fe20000000f00 */
[----:B------:R-:W-:Y:S02]  /*26580*/  IMAD.MOV.U32 R0, RZ, RZ, 0x2 ;  /* 0x00000002ff007424 */ /* 0x000fe400078e00ff */
[----:B------:R-:W-:Y:S05]  /*26590*/  CALL.REL.NOINC `($__internal_40_$__cuda_sm70_shflsync_bfly_p) ;  /* 0x000020d000007944 */ /* 0x000fea0003c00000 */
[----:B------:R-:W-:Y:S01]  /*265a0*/  FMNMX.FTZ R4, R5, R0, !PT ;  /* 0x0000000005047209 */ /* 0x000fe20007810000 */
[----:B------:R-:W-:Y:S01]  /*265b0*/  IMAD.MOV.U32 R0, RZ, RZ, 0x1 ;  /* 0x00000001ff007424 */ /* 0x000fe200078e00ff */
[----:B------:R-:W-:Y:S02]  /*265c0*/  MOV R2, 0x265e0 ;  /* 0x000265e000027802 */ /* 0x000fe40000000f00 */
        /* <DEDUP_REMOVED lines=19> */
[----:B------:R-:W-:-:S05]  /*26700*/  BRA `(.L_x_3015) ;  /* 0xffff07b000007947 */ /* 0x000fca000383ffff */
.L_x_2870:
[----:B------:R-:W-:Y:S01]  /*26710*/  MOV R2, RZ ;  /* 0x000000ff00027202 */ /* 0x000fe20000000f00 */
[----:B------:R-:W-:Y:S01]  /*26720*/  IMAD.MOV.U32 R216, RZ, RZ, R8 ;  /* 0x000000ffffd87224 */ /* 0x000fe200078e0008 */
[----:B------:R-:W-:Y:S01]  /*26730*/  MOV R3, 0x26760 ;  /* 0x0002676000037802 */ /* 0x000fe20000000f00 */
[----:B------:R-:W-:Y:S02]  /*26740*/  IMAD.MOV.U32 R217, RZ, RZ, 0x1c1f ;  /* 0x00001c1fffd97424 */ /* 0x000fe400078e00ff */
[----:B------:R-:W-:Y:S05]  /*26750*/  CALL.REL.NOINC `($__internal_41_$__cuda_sm70_shflsync_idx_p) ;  /* 0x00001f7000007944 */ /* 0x000fea0003c00000 */
[----:B------:R-:W-:Y:S01]  /*26760*/  MOV R4, R217 ;  /* 0x000000d900047202 */ /* 0x000fe20000000f00 */
[----:B------:R-:W-:-:S05]  /*26770*/  BRA `(.L_x_3016) ;  /* 0xffff247000007947 */ /* 0x000fca000383ffff */
.L_x_2871:
[----:B------:R-:W-:Y:S01]  /*26780*/  MOV R2, RZ ;  /* 0x000000ff00027202 */ /* 0x000fe20000000f00 */
[----:B------:R-:W-:Y:S01]  /*26790*/  IMAD.MOV.U32 R216, RZ, RZ, R9 ;  /* 0x000000ffffd87224 */ /* 0x000fe200078e0009 */
[----:B------:R-:W-:Y:S01]  /*267a0*/  MOV R3, 0x267d0 ;  /* 0x000267d000037802 */ /* 0x000fe20000000f00 */
[----:B------:R-:W-:Y:S02]  /*267b0*/  IMAD.MOV.U32 R217, RZ, RZ, 0x1c1f ;  /* 0x00001c1fffd97424 */ /* 0x000fe400078e00ff */
[----:B-12---:R-:W-:Y:S05]  /*267c0*/  CALL.REL.NOINC `($__internal_41_$__cuda_sm70_shflsync_idx_p) ;  /* 0x00001f0000007944 */ /* 0x006fea0003c00000 */
[----:B------:R-:W-:Y:S01]  /*267d0*/  MOV R0, R217 ;  /* 0x000000d900007202 */ /* 0x000fe20000000f00 */
[----:B------:R-:W-:-:S05]  /*267e0*/  BRA `(.L_x_3017) ;  /* 0xffff242000007947 */ /* 0x000fca000383ffff */
.L_x_2872:
        /* <DEDUP_REMOVED lines=13> */
.L_x_2875:
[----:B------:R-:W-:Y:S01]  /*268c0*/  MOV R2, RZ ;  /* 0x000000ff00027202 */ /* 0x000fe20000000f00 */
[----:B------:R-:W-:Y:S01]  /*268d0*/  IMAD.MOV.U32 R216, RZ, RZ, R172 ;  /* 0x000000ffffd87224 */ /* 0x000fe200078e00ac */
[----:B------:R-:W-:Y:S01]  /*268e0*/  MOV R3, 0x26910 ;  /* 0x0002691000037802 */ /* 0x000fe20000000f00 */
[----:B------:R-:W-:Y:S02]  /*268f0*/  IMAD.MOV.U32 R217, RZ, RZ, 0x1c1f ;  /* 0x00001c1fffd97424 */ /* 0x000fe400078e00ff */
[----:B------:R-:W-:Y:S05]  /*26900*/  CALL.REL.NOINC `($__internal_41_$__cuda_sm70_shflsync_idx_p) ;  /* 0x00001dc000007944 */ /* 0x000fea0003c00000 */
[----:B------:R-:W-:Y:S01]  /*26910*/  MOV R4, R217 ;  /* 0x000000d900047202 */ /* 0x000fe20000000f00 */
[----:B------:R-:W-:-:S05]  /*26920*/  BRA `(.L_x_3019) ;  /* 0xffff2e2000007947 */ /* 0x000fca000383ffff */
.L_x_2876:
[----:B------:R-:W-:Y:S01]  /*26930*/  MOV R2, RZ ;  /* 0x000000ff00027202 */ /* 0x000fe20000000f00 */
[----:B------:R-:W-:Y:S01]  /*26940*/  IMAD.MOV.U32 R216, RZ, RZ, R173 ;  /* 0x000000ffffd87224 */ /* 0x000fe200078e00ad */
[----:B------:R-:W-:Y:S01]  /*26950*/  MOV R3, 0x26980 ;  /* 0x0002698000037802 */ /* 0x000fe20000000f00 */
[----:B------:R-:W-:Y:S02]  /*26960*/  IMAD.MOV.U32 R217, RZ, RZ, 0x1c1f ;  /* 0x00001c1fffd97424 */ /* 0x000fe400078e00ff */
[----:B-12---:R-:W-:Y:S05]  /*26970*/  CALL.REL.NOINC `($__internal_41_$__cuda_sm70_shflsync_idx_p) ;  /* 0x00001d5000007944 */ /* 0x006fea0003c00000 */
[----:B------:R-:W-:Y:S01]  /*26980*/  MOV R0, R217 ;  /* 0x000000d900007202 */ /* 0x000fe20000000f00 */
[----:B------:R-:W-:-:S05]  /*26990*/  BRA `(.L_x_3020) ;  /* 0xffff2dd000007947 */ /* 0x000fca000383ffff */
.L_x_2877:
        /* <DEDUP_REMOVED lines=13> */
.L_x_2878:
[----:B------:R-:W-:Y:S02]  /*26a70*/  MOV R0, 0x2 ;  /* 0x0000000200007802 */ /* 0x000fe40000000f00 */
[----:B------:R-:W-:Y:S02]  /*26a80*/  MOV R2, 0x26aa0 ;  /* 0x00026aa000027802 */ /* 0x000fe40000000f00 */
[----:B---3--:R-:W-:Y:S05]  /*26a90*/  CALL.REL.NOINC `($__internal_40_$__cuda_sm70_shflsync_bfly_p) ;  /* 0x00001bd000007944 */ /* 0x008fea0003c00000 */
[----:B------:R-:W-:-:S05]  /*26aa0*/  BRA `(.L_x_3022) ;  /* 0xffff32c000007947 */ /* 0x000fca000383ffff */
.L_x_2879:
[----:B------:R-:W-:Y:S02]  /*26ab0*/  MOV R0, 0x1 ;  /* 0x0000000100007802 */ /* 0x000fe40000000f00 */
[----:B------:R-:W-:Y:S02]  /*26ac0*/  MOV R2, 0x26ae0 ;  /* 0x00026ae000027802 */ /* 0x000fe40000000f00 */
[----:B---3--:R-:W-:Y:S05]  /*26ad0*/  CALL.REL.NOINC `($__internal_40_$__cuda_sm70_shflsync_bfly_p) ;  /* 0x00001b9000007944 */ /* 0x008fea0003c00000 */
        /* <DEDUP_REMOVED lines=28> */
.L_x_2882:
[----:B-1--4-:R-:W-:Y:S01]  /*26ca0*/  MOV R2, RZ ;  /* 0x000000ff00027202 */ /* 0x012fe20000000f00 */
[----:B------:R-:W-:Y:S01]  /*26cb0*/  IMAD.MOV.U32 R216, RZ, RZ, R6 ;  /* 0x000000ffffd87224 */ /* 0x000fe200078e0006 */
[----:B------:R-:W-:Y:S01]  /*26cc0*/  MOV R3, 0x26cf0 ;  /* 0x00026cf000037802 */ /* 0x000fe20000000f00 */
[----:B------:R-:W-:Y:S02]  /*26cd0*/  IMAD.MOV.U32 R217, RZ, RZ, 0x1c1f ;  /* 0x00001c1fffd97424 */ /* 0x000fe400078e00ff */
[----:B------:R-:W-:Y:S05]  /*26ce0*/  CALL.REL.NOINC `($__internal_41_$__cuda_sm70_shflsync_idx_p) ;  /* 0x000019e000007944 */ /* 0x000fea0003c00000 */
[----:B------:R-:W-:Y:S01]  /*26cf0*/  MOV R0, R217 ;  /* 0x000000d900007202 */ /* 0x000fe20000000f00 */
[----:B------:R-:W-:-:S05]  /*26d00*/  BRA `(.L_x_3024) ;  /* 0xffff4b4000007947 */ /* 0x000fca000383ffff */
.L_x_2885:
[----:B-1----:R-:W-:Y:S01]  /*26d10*/  MOV R2, 0x1 ;  /* 0x0000000100027802 */ /* 0x002fe20000000f00 */
[----:B------:R-:W-:Y:S01]  /*26d20*/  IMAD.MOV.U32 R216, RZ, RZ, R6 ;  /* 0x000000ffffd87224 */ /* 0x000fe200078e0006 */
[----:B------:R-:W-:Y:S01]  /*26d30*/  MOV R3, 0x26d60 ;  /* 0x00026d6000037802 */ /* 0x000fe20000000f00 */
[----:B------:R-:W-:Y:S02]  /*26d40*/  IMAD.MOV.U32 R217, RZ, RZ, 0x1c1f ;  /* 0x00001c1fffd97424 */ /* 0x000fe400078e00ff */
[----:B------:R-:W-:Y:S05]  /*26d50*/  CALL.REL.NOINC `($__internal_41_$__cuda_sm70_shflsync_idx_p) ;  /* 0x0000197000007944 */ /* 0x000fea0003c00000 */
        /* <DEDUP_REMOVED lines=8> */
.L_x_2888:
[----:B------:R-:W-:Y:S01]  /*26de0*/  MOV R2, RZ ;  /* 0x000000ff00027202 */ /* 0x000fe20000000f00 */
[----:B------:R-:W-:Y:S01]  /*26df0*/  IMAD.MOV.U32 R216, RZ, RZ, R6 ;  /* 0x000000ffffd87224 */ /* 0x000fe200078e0006 */
[----:B------:R-:W-:Y:S01]  /*26e00*/  MOV R3, 0x26e30 ;  /* 0x00026e3000037802 */ /* 0x000fe20000000f00 */
[----:B------:R-:W-:Y:S02]  /*26e10*/  IMAD.MOV.U32 R217, RZ, RZ, 0x1c1f ;  /* 0x00001c1fffd97424 */ /* 0x000fe400078e00ff */
[----:B------:R-:W-:Y:S05]  /*26e20*/  CALL.REL.NOINC `($__internal_41_$__cuda_sm70_shflsync_idx_p) ;  /* 0x000018a000007944 */ /* 0x000fea0003c00000 */
[----:B------:R-:W-:Y:S01]  /*26e30*/  MOV R4, R217 ;  /* 0x000000d900047202 */ /* 0x000fe20000000f00 */
[----:B------:R-:W-:-:S05]  /*26e40*/  BRA `(.L_x_3026) ;  /* 0xffff555000007947 */ /* 0x000fca000383ffff */
.L_x_2889:
[----:B------:R-:W-:Y:S01]  /*26e50*/  MOV R2, RZ ;  /* 0x000000ff00027202 */ /* 0x000fe20000000f00 */
[----:B------:R-:W-:Y:S01]  /*26e60*/  IMAD.MOV.U32 R216, RZ, RZ, R104 ;  /* 0x000000ffffd87224 */ /* 0x000fe200078e0068 */
[----:B------:R-:W-:Y:S01]  /*26e70*/  MOV R3, 0x26ea0 ;  /* 0x00026ea000037802 */ /* 0x000fe20000000f00 */
[----:B------:R-:W-:Y:S02]  /*26e80*/  IMAD.MOV.U32 R217, RZ, RZ, 0x1c1f ;  /* 0x00001c1fffd97424 */ /* 0x000fe400078e00ff */
[----:B-12---:R-:W-:Y:S05]  /*26e90*/  CALL.REL.NOINC `($__internal_41_$__cuda_sm70_shflsync_idx_p) ;  /* 0x0000183000007944 */ /* 0x006fea0003c00000 */
[----:B------:R-:W-:Y:S01]  /*26ea0*/  MOV R0, R217 ;  /* 0x000000d900007202 */ /* 0x000fe20000000f00 */
[----:B------:R-:W-:-:S05]  /*26eb0*/  BRA `(.L_x_3027) ;  /* 0xffff550000007947 */ /* 0x000fca000383ffff */
.L_x_2890:
        /* <DEDUP_REMOVED lines=13> */
.L_x_2891:
[----:B------:R-:W-:Y:S01]  /*26f90*/  MOV R2, RZ ;  /* 0x000000ff00027202 */ /* 0x000fe20000000f00 */
[----:B------:R-:W-:Y:S01]  /*26fa0*/  IMAD.MOV.U32 R216, RZ, RZ, R172 ;  /* 0x000000ffffd87224 */ /* 0x000fe200078e00ac */
[----:B------:R-:W-:Y:S01]  /*26fb0*/  MOV R3, 0x26fe0 ;  /* 0x00026fe000037802 */ /* 0x000fe20000000f00 */
[----:B------:R-:W-:Y:S02]  /*26fc0*/  IMAD.MOV.U32 R217, RZ, RZ, 0x1c1f ;  /* 0x00001c1fffd97424 */ /* 0x000fe400078e00ff */
[----:B---34-:R-:W-:Y:S05]  /*26fd0*/  CALL.REL.NOINC `($__internal_41_$__cuda_sm70_shflsync_idx_p) ;  /* 0x000016f000007944 */ /* 0x018fea0003c00000 */
[----:B------:R-:W-:Y:S01]  /*26fe0*/  MOV R0, R217 ;  /* 0x000000d900007202 */ /* 0x000fe20000000f00 */
[----:B------:R-:W-:-:S05]  /*26ff0*/  BRA `(.L_x_3029) ;  /* 0xffff568000007947 */ /* 0x000fca000383ffff */
.L_x_2896:
[----:B------:R-:W-:Y:S01]  /*27000*/  MOV R2, 0x1 ;  /* 0x0000000100027802 */ /* 0x000fe20000000f00 */
[----:B------:R-:W-:Y:S01]  /*27010*/  IMAD.MOV.U32 R216, RZ, RZ, R172 ;  /* 0x000000ffffd87224 */ /* 0x000fe200078e00ac */
[----:B------:R-:W-:Y:S01]  /*27020*/  MOV R3, 0x27050 ;  /* 0x0002705000037802 */ /* 0x000fe20000000f00 */
[----:B------:R-:W-:Y:S02]  /*27030*/  IMAD.MOV.U32 R217, RZ, RZ, 0x1c1f ;  /* 0x00001c1fffd97424 */ /* 0x000fe400078e00ff */
[----:B-1----:R-:W-:Y:S05]  /*27040*/  CALL.REL.NOINC `($__internal_41_$__cuda_sm70_shflsync_idx_p) ;  /* 0x0000168000007944 */ /* 0x002fea0003c00000 */
[----:B------:R-:W-:Y:S01]  /*27050*/  MOV R2, R217 ;  /* 0x000000d900027202 */ /* 0x000fe20000000f00 */
[----:B------:R-:W-:-:S05]  /*27060*/  BRA `(.L_x_3030) ;  /* 0xffff581000007947 */ /* 0x000fca000383ffff */
.L_x_2901:
[----:B------:R-:W-:Y:S01]  /*27070*/  MOV R2, 0x2 ;  /* 0x0000000200027802 */ /* 0x000fe20000000f00 */
[----:B------:R-:W-:Y:S01]  /*27080*/  IMAD.MOV.U32 R216, RZ, RZ, R172 ;  /* 0x000000ffffd87224 */ /* 0x000fe200078e00ac */
[----:B------:R-:W-:Y:S01]  /*27090*/  MOV R3, 0x270c0 ;  /* 0x000270c000037802 */ /* 0x000fe20000000f00 */
[----:B------:R-:W-:Y:S02]  /*270a0*/  IMAD.MOV.U32 R217, RZ, RZ, 0x1c1f ;  /* 0x00001c1fffd97424 */ /* 0x000fe400078e00ff */
[----:B-12---:R-:W-:Y:S05]  /*270b0*/  CALL.REL.NOINC `($__internal_41_$__cuda_sm70_shflsync_idx_p) ;  /* 0x0000161000007944 */ /* 0x006fea0003c00000 */
[----:B------:R-:W-:Y:S01]  /*270c0*/  MOV R105, R217 ;  /* 0x000000d900697202 */ /* 0x000fe20000000f00 */
[----:B------:R-:W-:-:S05]  /*270d0*/  BRA `(.L_x_3031) ;  /* 0xffff59a000007947 */ /* 0x000fca000383ffff */
.L_x_2906:
[----:B------:R-:W-:Y:S01]  /*270e0*/  MOV R2, 0x3 ;  /* 0x0000000300027802 */ /* 0x000fe20000000f00 */
[----:B------:R-:W-:Y:S01]  /*270f0*/  IMAD.MOV.U32 R216, RZ, RZ, R172 ;  /* 0x000000ffffd87224 */ /* 0x000fe200078e00ac */
[----:B------:R-:W-:Y:S01]  /*27100*/  MOV R3, 0x27130 ;  /* 0x0002713000037802 */ /* 0x000fe20000000f00 */
[----:B------:R-:W-:Y:S02]  /*27110*/  IMAD.MOV.U32 R217, RZ, RZ, 0x1c1f ;  /* 0x00001c1fffd97424 */ /* 0x000fe400078e00ff */
[----:B-123--:R-:W-:Y:S05]  /*27120*/  CALL.REL.NOINC `($__internal_41_$__cuda_sm70_shflsync_idx_p) ;  /* 0x000015a000007944 */ /* 0x00efea0003c00000 */
[----:B------:R-:W-:Y:S01]  /*27130*/  MOV R3, R217 ;  /* 0x000000d900037202 */ /* 0x000fe20000000f00 */
[----:B------:R-:W-:-:S05]  /*27140*/  BRA `(.L_x_3032) ;  /* 0xffff667000007947 */ /* 0x000fca000383ffff */
.L_x_2911:
[----:B------:R-:W-:Y:S02]  /*27150*/  MOV R0, 0x2 ;  /* 0x0000000200007802 */ /* 0x000fe40000000f00 */
[----:B------:R-:W-:Y:S02]  /*27160*/  MOV R2, 0x27180 ;  /* 0x0002718000027802 */ /* 0x000fe40000000f00 */
[----:B--234-:R-:W-:Y:S05]  /*27170*/  CALL.REL.NOINC `($__internal_40_$__cuda_sm70_shflsync_bfly_p) ;  /* 0x000014f000007944 */ /* 0x01cfea0003c00000 */
[----:B------:R-:W-:-:S05]  /*27180*/  BRA `(.L_x_3033) ;  /* 0xffff6e1000007947 */ /* 0x000fca000383ffff */
.L_x_2912:
        /* <DEDUP_REMOVED lines=31> */
.L_x_2914:
[----:B------:R-:W-:Y:S01]  /*27380*/  IMAD.MOV.U32 R4, RZ, RZ, R215 ;  /* 0x000000ffff047224 */ /* 0x000fe200078e00d7 */
[----:B------:R-:W-:-:S02]  /*27390*/  MOV R0, 0x2 ;  /* 0x0000000200007802 */ /* 0x000fc40000000f00 */
[----:B------:R-:W-:Y:S02]  /*273a0*/  MOV R2, 0x273c0 ;  /* 0x000273c000027802 */ /* 0x000fe40000000f00 */
[----:B-1----:R-:W-:Y:S05]  /*273b0*/  CALL.REL.NOINC `($__internal_40_$__cuda_sm70_shflsync_bfly_p) ;  /* 0x000012b000007944 */ /* 0x002fea0003c00000 */
[----:B------:R-:W-:Y:S05]  /*273c0*/  BRA `(.L_x_3035) ;  /* 0xffff858000007947 */ /* 0x000fea000383ffff */
.L_x_2915:
[----:B------:R-:W-:Y:S02]  /*273d0*/  MOV R0, 0x1 ;  /* 0x0000000100007802 */ /* 0x000fe40000000f00 */
[----:B------:R-:W-:Y:S02]  /*273e0*/  MOV R2, 0x27400 ;  /* 0x0002740000027802 */ /* 0x000fe40000000f00 */
[----:B-12---:R-:W-:Y:S05]  /*273f0*/  CALL.REL.NOINC `($__internal_40_$__cuda_sm70_shflsync_bfly_p) ;  /* 0x0000127000007944 */ /* 0x006fea0003c00000 */
[----:B------:R-:W-:Y:S01]  /*27400*/  FADD.FTZ R10, R4, R0 ;  /* 0x00000000040a7221 */ /* 0x000fe20000010000 */
[----:B------:R-:W-:Y:S02]  /*27410*/  MOV R4, R214 ;  /* 0x000000d600047202 */ /* 0x000fe40000000f00 */
[----:B------:R-:W-:Y:S02]  /*27420*/  MOV R0, 0x2 ;  /* 0x0000000200007802 */ /* 0x000fe40000000f00 */
[----:B------:R-:W-:Y:S02]  /*27430*/  MOV R2, 0x27450 ;  /* 0x0002745000027802 */ /* 0x000fe40000000f00 */
[----:B------:R-:W-:Y:S05]  /*27440*/  CALL.REL.NOINC `($__internal_40_$__cuda_sm70_shflsync_bfly_p) ;  /* 0x0000122000007944 */ /* 0x000fea0003c00000 */
[----:B------:R-:W-:Y:S01]  /*27450*/  FADD.FTZ R4, R214, R0 ;  /* 0x00000000d6047221 */ /* 0x000fe20000010000 */
[----:B------:R-:W-:Y:S02]  /*27460*/  MOV R0, 0x1 ;  /* 0x0000000100007802 */ /* 0x000fe40000000f00 */
[----:B------:R-:W-:-:S02]  /*27470*/  MOV R2, 0x27490 ;  /* 0x0002749000027802 */ /* 0x000fc40000000f00 */
[----:B------:R-:W-:Y:S05]  /*27480*/  CALL.REL.NOINC `($__internal_40_$__cuda_sm70_shflsync_bfly_p) ;  /* 0x000011e000007944 */ /* 0x000fea0003c00000 */
[----:B------:R-:W-:Y:S01]  /*27490*/  FADD.FTZ R9, R4, R0 ;  /* 0x0000000004097221 */ /* 0x000fe20000010000 */
[----:B------:R-:W-:-:S02]  /*274a0*/  MOV R4, R232 ;  /* 0x000000e800047202 */ /* 0x000fc40000000f00 */
[----:B------:R-:W-:Y:S02]  /*274b0*/  MOV R0, 0x2 ;  /* 0x0000000200007802 */ /* 0x000fe40000000f00 */
[----:B------:R-:W-:Y:S02]  /*274c0*/  MOV R2, 0x274e0 ;  /* 0x000274e000027802 */ /* 0x000fe40000000f00 */
[----:B------:R-:W-:Y:S05]  /*274d0*/  CALL.REL.NOINC `($__internal_40_$__cuda_sm70_shflsync_bfly_p) ;  /* 0x0000119000007944 */ /* 0x000fea0003c00000 */
[----:B------:R-:W-:Y:S01]  /*274e0*/  FADD.FTZ R8, R232, R0 ;  /* 0x00000000e8087221 */ /* 0x000fe20000010000 */
[----:B------:R-:W-:Y:S02]  /*274f0*/  MOV R0, 0x1 ;  /* 0x0000000100007802 */ /* 0x000fe40000000f00 */
[----:B------:R-:W-:Y:S02]  /*27500*/  MOV R2, 0x27530 ;  /* 0x0002753000027802 */ /* 0x000fe40000000f00 */
[----:B------:R-:W-:Y:S02]  /*27510*/  MOV R4, R8 ;  /* 0x0000000800047202 */ /* 0x000fe40000000f00 */
[----:B------:R-:W-:Y:S05]  /*27520*/  CALL.REL.NOINC `($__internal_40_$__cuda_sm70_shflsync_bfly_p) ;  /* 0x0000114000007944 */ /* 0x000fea0003c00000 */
[----:B------:R-:W-:Y:S01]  /*27530*/  FADD.FTZ R8, R8, R0 ;  /* 0x0000000008087221 */ /* 0x000fe20000010000 */
[----:B------:R-:W-:Y:S02]  /*27540*/  MOV R4, R233 ;  /* 0x000000e900047202 */ /* 0x000fe40000000f00 */
[----:B------:R-:W-:-:S02]  /*27550*/  MOV R0, 0x2 ;  /* 0x0000000200007802 */ /* 0x000fc40000000f00 */
[----:B------:R-:W-:Y:S02]  /*27560*/  MOV R2, 0x27580 ;  /* 0x0002758000027802 */ /* 0x000fe40000000f00 */
[----:B------:R-:W-:Y:S05]  /*27570*/  CALL.REL.NOINC `($__internal_40_$__cuda_sm70_shflsync_bfly_p) ;  /* 0x000010f000007944 */ /* 0x000fea0003c00000 */
[----:B------:R-:W-:Y:S01]  /*27580*/  FADD.FTZ R11, R233, R0 ;  /* 0x00000000e90b7221 */ /* 0x000fe20000010000 */
[----:B------:R-:W-:Y:S02]  /*27590*/  MOV R0, 0x1 ;  /* 0x0000000100007802 */ /* 0x000fe40000000f00 */
[----:B------:R-:W-:Y:S02]  /*275a0*/  MOV R2, 0x275d0 ;  /* 0x000275d000027802 */ /* 0x000fe40000000f00 */
[----:B------:R-:W-:Y:S02]  /*275b0*/  MOV R4, R11 ;  /* 0x0000000b00047202 */ /* 0x000fe40000000f00 */
[----:B------:R-:W-:Y:S05]  /*275c0*/  CALL.REL.NOINC `($__internal_40_$__cuda_sm70_shflsync_bfly_p) ;  /* 0x000010a000007944 */ /* 0x000fea0003c00000 */
[----:B------:R-:W-:Y:S01]  /*275d0*/  MOV R12, R0 ;  /* 0x00000000000c7202 */ /* 0x000fe20000000f00 */
[----:B------:R-:W-:Y:S05]  /*275e0*/  BRA `(.L_x_3036) ;  /* 0xffff845000007947 */ /* 0x000fea000383ffff */
.L_x_2922:
[----:B--23--:R-:W-:Y:S01]  /*275f0*/  IMAD.MOV.U32 R216, RZ, RZ, R5 ;  /* 0x000000ffffd87224 */ /* 0x00cfe200078e0005 */
[----:B------:R-:W-:Y:S01]  /*27600*/  MOV R2, RZ ;  /* 0x000000ff00027202 */ /* 0x000fe20000000f00 */
[----:B------:R-:W-:Y:S01]  /*27610*/  IMAD.MOV.U32 R217, RZ, RZ, 0x1c1f ;  /* 0x00001c1fffd97424 */ /* 0x000fe200078e00ff */
[----:B------:R-:W-:Y:S02]  /*27620*/  MOV R3, 0x27640 ;  /* 0x0002764000037802 */ /* 0x000fe40000000f00 */
[----:B-1--4-:R-:W-:Y:S05]  /*27630*/  CALL.REL.NOINC `($__internal_41_$__cuda_sm70_shflsync_idx_p) ;  /* 0x0000109000007944 */ /* 0x012fea0003c00000 */
[----:B------:R-:W-:Y:S01]  /*27640*/  MOV R6, R217 ;  /* 0x000000d900067202 */ /* 0x000fe20000000f00 */
[----:B------:R-:W-:Y:S05]  /*27650*/  BRA `(.L_x_3037) ;  /* 0xffff9e6000007947 */ /* 0x000fea000383ffff */
.L_x_2923:
[----:B------:R-:W-:Y:S01]  /*27660*/  IMAD.MOV.U32 R216, RZ, RZ, R12 ;  /* 0x000000ffffd87224 */ /* 0x000fe200078e000c */
[----:B------:R-:W-:Y:S01]  /*27670*/  MOV R2, RZ ;  /* 0x000000ff00027202 */ /* 0x000fe20000000f00 */
[----:B------:R-:W-:Y:S01]  /*27680*/  IMAD.MOV.U32 R217, RZ, RZ, 0x1c1f ;  /* 0x00001c1fffd97424 */ /* 0x000fe200078e00ff */
[----:B------:R-:W-:-:S02]  /*27690*/  MOV R3, 0x276b0 ;  /* 0x000276b000037802 */ /* 0x000fc40000000f00 */
[----:B-1234-:R-:W-:Y:S05]  /*276a0*/  CALL.REL.NOINC `($__internal_41_$__cuda_sm70_shflsync_idx_p) ;  /* 0x0000102000007944 */ /* 0x01efea0003c00000 */
[----:B------:R-:W-:Y:S01]  /*276b0*/  MOV R2, R217 ;  /* 0x000000d900027202 */ /* 0x000fe20000000f00 */
[----:B------:R-:W-:Y:S05]  /*276c0*/  BRA `(.L_x_3038) ;  /* 0xffff9e1000007947 */ /* 0x000fea000383ffff */
.L_x_2926:
[----:B------:R-:W-:Y:S01]  /*276d0*/  IMAD.MOV.U32 R216, RZ, RZ, R5 ;  /* 0x000000ffffd87224 */ /* 0x000fe200078e0005 */
[----:B-1--4-:R-:W-:Y:S01]  /*276e0*/  MOV R2, 0x1 ;  /* 0x0000000100027802 */ /* 0x012fe20000000f00 */
[----:B------:R-:W-:Y:S01]  /*276f0*/  IMAD.MOV.U32 R217, RZ, RZ, 0x1c1f ;  /* 0x00001c1fffd97424 */ /* 0x000fe200078e00ff */
[----:B------:R-:W-:-:S02]  /*27700*/  MOV R3, 0x27720 ;  /* 0x0002772000037802 */ /* 0x000fc40000000f00 */
[----:B--23--:R-:W-:Y:S05]  /*27710*/  CALL.REL.NOINC `($__internal_41_$__cuda_sm70_shflsync_idx_p) ;  /* 0x00000fb000007944 */ /* 0x00cfea0003c00000 */
        /* <DEDUP_REMOVED lines=8> */
.L_x_2929:
[----:B------:R-:W-:Y:S01]  /*277a0*/  IMAD.MOV.U32 R216, RZ, RZ, R5 ;  /* 0x000000ffffd87224 */ /* 0x000fe200078e0005 */
[----:B-1----:R-:W-:Y:S01]  /*277b0*/  MOV R2, 0x2 ;  /* 0x0000000200027802 */ /* 0x002fe20000000f00 */
[----:B------:R-:W-:Y:S01]  /*277c0*/  IMAD.MOV.U32 R217, RZ, RZ, 0x1c1f ;  /* 0x00001c1fffd97424 */ /* 0x000fe200078e00ff */
[----:B------:R-:W-:Y:S02]  /*277d0*/  MOV R3, 0x277f0 ;  /* 0x000277f000037802 */ /* 0x000fe40000000f00 */
[----:B--23--:R-:W-:Y:S05]  /*277e0*/  CALL.REL.NOINC `($__internal_41_$__cuda_sm70_shflsync_idx_p) ;  /* 0x00000ee000007944 */ /* 0x00cfea0003c00000 */
[----:B------:R-:W-:Y:S01]  /*277f0*/  MOV R6, R217 ;  /* 0x000000d900067202 */ /* 0x000fe20000000f00 */
[----:B------:R-:W-:Y:S05]  /*27800*/  BRA `(.L_x_3040) ;  /* 0xffff9fb000007947 */ /* 0x000fea000383ffff */
.L_x_2930:
[----:B------:R-:W-:Y:S01]  /*27810*/  IMAD.MOV.U32 R216, RZ, RZ, R12 ;  /* 0x000000ffffd87224 */ /* 0x000fe200078e000c */
[----:B-1----:R-:W-:Y:S01]  /*27820*/  MOV R2, 0x2 ;  /* 0x0000000200027802 */ /* 0x002fe20000000f00 */
[----:B------:R-:W-:Y:S01]  /*27830*/  IMAD.MOV.U32 R217, RZ, RZ, 0x1c1f ;  /* 0x00001c1fffd97424 */ /* 0x000fe200078e00ff */
[----:B------:R-:W-:Y:S02]  /*27840*/  MOV R3, 0x27860 ;  /* 0x0002786000037802 */ /* 0x000fe40000000f00 */
[----:B--234-:R-:W-:Y:S05]  /*27850*/  CALL.REL.NOINC `($__internal_41_$__cuda_sm70_shflsync_idx_p) ;  /* 0x00000e7000007944 */ /* 0x01cfea0003c00000 */
[----:B------:R-:W-:Y:S01]  /*27860*/  MOV R2, R217 ;  /* 0x000000d900027202 */ /* 0x000fe20000000f00 */
[----:B------:R-:W-:Y:S05]  /*27870*/  BRA `(.L_x_3041) ;  /* 0xffff9f6000007947 */ /* 0x000fea000383ffff */
.L_x_2933:
[----:B------:R-:W-:Y:S01]  /*27880*/  IMAD.MOV.U32 R216, RZ, RZ, R5 ;  /* 0x000000ffffd87224 */ /* 0x000fe200078e0005 */
[----:B-12---:R-:W-:Y:S01]  /*27890*/  MOV R2, 0x3 ;  /* 0x0000000300027802 */ /* 0x006fe20000000f00 */
[----:B------:R-:W-:Y:S01]  /*278a0*/  IMAD.MOV.U32 R217, RZ, RZ, 0x1c1f ;  /* 0x00001c1fffd97424 */ /* 0x000fe200078e00ff */
[----:B------:R-:W-:-:S02]  /*278b0*/  MOV R3, 0x278d0 ;  /* 0x000278d000037802 */ /* 0x000fc40000000f00 */
[----:B---34-:R-:W-:Y:S05]  /*278c0*/  CALL.REL.NOINC `($__internal_41_$__cuda_sm70_shflsync_idx_p) ;  /* 0x00000e0000007944 */ /* 0x018fea0003c00000 */
        /* <DEDUP_REMOVED lines=8> */
.L_x_2935:
[----:B------:R-:W-:Y:S01]  /*27950*/  IMAD.MOV.U32 R216, RZ, RZ, R5 ;  /* 0x000000ffffd87224 */ /* 0x000fe200078e0005 */
[----:B------:R-:W-:Y:S01]  /*27960*/  MOV R2, RZ ;  /* 0x000000ff00027202 */ /* 0x000fe20000000f00 */
[----:B------:R-:W-:Y:S01]  /*27970*/  IMAD.MOV.U32 R217, RZ, RZ, 0x1c1f ;  /* 0x00001c1fffd97424 */ /* 0x000fe200078e00ff */
[----:B------:R-:W-:Y:S02]  /*27980*/  MOV R3, 0x279a0 ;  /* 0x000279a000037802 */ /* 0x000fe40000000f00 */
[----:B------:R-:W-:Y:S05]  /*27990*/  CALL.REL.NOINC `($__internal_41_$__cuda_sm70_shflsync_idx_p) ;  /* 0x00000d3000007944 */ /* 0x000fea0003c00000 */
[----:B------:R-:W-:Y:S01]  /*279a0*/  MOV R4, R217 ;  /* 0x000000d900047202 */ /* 0x000fe20000000f00 */
[----:B------:R-:W-:Y:S05]  /*279b0*/  BRA `(.L_x_3043) ;  /* 0xffffa30000007947 */ /* 0x000fea000383ffff */
.L_x_2936:
[----:B------:R-:W-:Y:S01]  /*279c0*/  IMAD.MOV.U32 R216, RZ, RZ, R6 ;  /* 0x000000ffffd87224 */ /* 0x000fe200078e0006 */
[----:B------:R-:W-:Y:S01]  /*279d0*/  MOV R2, RZ ;  /* 0x000000ff00027202 */ /* 0x000fe20000000f00 */
[----:B------:R-:W-:Y:S01]  /*279e0*/  IMAD.MOV.U32 R217, RZ, RZ, 0x1c1f ;  /* 0x00001c1fffd97424 */ /* 0x000fe200078e00ff */
[----:B------:R-:W-:Y:S02]  /*279f0*/  MOV R3, 0x27a10 ;  /* 0x00027a1000037802 */ /* 0x000fe40000000f00 */
[----:B-12---:R-:W-:Y:S05]  /*27a00*/  CALL.REL.NOINC `($__internal_41_$__cuda_sm70_shflsync_idx_p) ;  /* 0x00000cc000007944 */ /* 0x006fea0003c00000 */
[----:B------:R-:W-:Y:S01]  /*27a10*/  MOV R0, R217 ;  /* 0x000000d900007202 */ /* 0x000fe20000000f00 */
[----:B------:R-:W-:Y:S05]  /*27a20*/  BRA `(.L_x_3044) ;  /* 0xffffa2b000007947 */ /* 0x000fea000383ffff */
.L_x_2939:
[----:B------:R-:W-:Y:S01]  /*27a30*/  IMAD.MOV.U32 R216, RZ, RZ, R5 ;  /* 0x000000ffffd87224 */ /* 0x000fe200078e0005 */
[----:B----4-:R-:W-:Y:S01]  /*27a40*/  MOV R2, 0x1 ;  /* 0x0000000100027802 */ /* 0x010fe20000000f00 */
[----:B------:R-:W-:Y:S01]  /*27a50*/  IMAD.MOV.U32 R217, RZ, RZ, 0x1c1f ;  /* 0x00001c1fffd97424 */ /* 0x000fe200078e00ff */
[----:B------:R-:W-:-:S02]  /*27a60*/  MOV R3, 0x27a80 ;  /* 0x00027a8000037802 */ /* 0x000fc40000000f00 */
[----:B-123--:R-:W-:Y:S05]  /*27a70*/  CALL.REL.NOINC `($__internal_41_$__cuda_sm70_shflsync_idx_p) ;  /* 0x00000c5000007944 */ /* 0x00efea0003c00000 */
        /* <DEDUP_REMOVED lines=8> */
.L_x_2942:
[----:B------:R-:W-:Y:S01]  /*27b00*/  IMAD.MOV.U32 R216, RZ, RZ, R5 ;  /* 0x000000ffffd87224 */ /* 0x000fe200078e0005 */
[----:B----4-:R-:W-:Y:S01]  /*27b10*/  MOV R2, 0x2 ;  /* 0x0000000200027802 */ /* 0x010fe20000000f00 */
[----:B------:R-:W-:Y:S01]  /*27b20*/  IMAD.MOV.U32 R217, RZ, RZ, 0x1c1f ;  /* 0x00001c1fffd97424 */ /* 0x000fe200078e00ff */
[----:B------:R-:W-:Y:S02]  /*27b30*/  MOV R3, 0x27b50 ;  /* 0x00027b5000037802 */ /* 0x000fe40000000f00 */
[----:B-123--:R-:W-:Y:S05]  /*27b40*/  CALL.REL.NOINC `($__internal_41_$__cuda_sm70_shflsync_idx_p) ;  /* 0x00000b8000007944 */ /* 0x00efea0003c00000 */
[----:B------:R-:W-:Y:S01]  /*27b50*/  MOV R4, R217 ;  /* 0x000000d900047202 */ /* 0x000fe20000000f00 */
[----:B------:R-:W-:Y:S05]  /*27b60*/  BRA `(.L_x_3046) ;  /* 0xffffac6000007947 */ /* 0x000fea000383ffff */
.L_x_2943:
[----:B------:R-:W-:Y:S01]  /*27b70*/  IMAD.MOV.U32 R216, RZ, RZ, R6 ;  /* 0x000000ffffd87224 */ /* 0x000fe200078e0006 */
[----:B----4-:R-:W-:Y:S01]  /*27b80*/  MOV R2, 0x2 ;  /* 0x0000000200027802 */ /* 0x010fe20000000f00 */
[----:B------:R-:W-:Y:S01]  /*27b90*/  IMAD.MOV.U32 R217, RZ, RZ, 0x1c1f ;  /* 0x00001c1fffd97424 */ /* 0x000fe200078e00ff */
[----:B------:R-:W-:Y:S02]  /*27ba0*/  MOV R3, 0x27bc0 ;  /* 0x00027bc000037802 */ /* 0x000fe40000000f00 */
[----:B-123--:R-:W-:Y:S05]  /*27bb0*/  CALL.REL.NOINC `($__internal_41_$__cuda_sm70_shflsync_idx_p) ;  /* 0x00000b1000007944 */ /* 0x00efea0003c00000 */
[----:B------:R-:W-:Y:S01]  /*27bc0*/  MOV R0, R217 ;  /* 0x000000d900007202 */ /* 0x000fe20000000f00 */
[----:B------:R-:W-:Y:S05]  /*27bd0*/  BRA `(.L_x_3047) ;  /* 0xffffac1000007947 */ /* 0x000fea000383ffff */
.L_x_2946:
[----:B------:R-:W-:Y:S01]  /*27be0*/  IMAD.MOV.U32 R216, RZ, RZ, R5 ;  /* 0x000000ffffd87224 */ /* 0x000fe200078e0005 */
[----:B---3--:R-:W-:Y:S01]  /*27bf0*/  MOV R2, 0x3 ;  /* 0x0000000300027802 */ /* 0x008fe20000000f00 */
[----:B------:R-:W-:Y:S01]  /*27c00*/  IMAD.MOV.U32 R217, RZ, RZ, 0x1c1f ;  /* 0x00001c1fffd97424 */ /* 0x000fe200078e00ff */
[----:B------:R-:W-:-:S02]  /*27c10*/  MOV R3, 0x27c30 ;  /* 0x00027c3000037802 */ /* 0x000fc40000000f00 */
        /* <DEDUP_REMOVED lines=9> */
.L_x_2950:
[----:B------:R-:W-:Y:S01]  /*27cb0*/  IMAD.MOV.U32 R216, RZ, RZ, R5 ;  /* 0x000000ffffd87224 */ /* 0x000fe200078e0005 */
[----:B------:R-:W-:Y:S01]  /*27cc0*/  MOV R2, RZ ;  /* 0x000000ff00027202 */ /* 0x000fe20000000f00 */
[----:B------:R-:W-:Y:S01]  /*27cd0*/  IMAD.MOV.U32 R217, RZ, RZ, 0x1c1f ;  /* 0x00001c1fffd97424 */ /* 0x000fe200078e00ff */
[----:B------:R-:W-:Y:S02]  /*27ce0*/  MOV R3, 0x27d00 ;  /* 0x00027d0000037802 */ /* 0x000fe40000000f00 */
[----:B------:R-:W-:Y:S05]  /*27cf0*/  CALL.REL.NOINC `($__internal_41_$__cuda_sm70_shflsync_idx_p) ;  /* 0x000009d000007944 */ /* 0x000fea0003c00000 */
[----:B------:R-:W-:Y:S01]  /*27d00*/  MOV R4, R217 ;  /* 0x000000d900047202 */ /* 0x000fe20000000f00 */
[----:B------:R-:W-:Y:S05]  /*27d10*/  BRA `(.L_x_3049) ;  /* 0xffffbdb000007947 */ /* 0x000fea000383ffff */
.L_x_2951:
[----:B------:R-:W-:Y:S01]  /*27d20*/  IMAD.MOV.U32 R216, RZ, RZ, R13 ;  /* 0x000000ffffd87224 */ /* 0x000fe200078e000d */
[----:B------:R-:W-:Y:S01]  /*27d30*/  MOV R2, RZ ;  /* 0x000000ff00027202 */ /* 0x000fe20000000f00 */
[----:B------:R-:W-:Y:S01]  /*27d40*/  IMAD.MOV.U32 R217, RZ, RZ, 0x1c1f ;  /* 0x00001c1fffd97424 */ /* 0x000fe200078e00ff */
[----:B------:R-:W-:Y:S02]  /*27d50*/  MOV R3, 0x27d70 ;  /* 0x00027d7000037802 */ /* 0x000fe40000000f00 */
[----:B-12---:R-:W-:Y:S05]  /*27d60*/  CALL.REL.NOINC `($__internal_41_$__cuda_sm70_shflsync_idx_p) ;  /* 0x0000096000007944 */ /* 0x006fea0003c00000 */
[----:B------:R-:W-:Y:S01]  /*27d70*/  MOV R0, R217 ;  /* 0x000000d900007202 */ /* 0x000fe20000000f00 */
[----:B------:R-:W-:Y:S05]  /*27d80*/  BRA `(.L_x_3050) ;  /* 0xffffbd6000007947 */ /* 0x000fea000383ffff */
.L_x_2954:
[----:B------:R-:W-:Y:S01]  /*27d90*/  IMAD.MOV.U32 R216, RZ, RZ, R5 ;  /* 0x000000ffffd87224 */ /* 0x000fe200078e0005 */
[----:B-1----:R-:W-:Y:S01]  /*27da0*/  MOV R2, 0x1 ;  /* 0x0000000100027802 */ /* 0x002fe20000000f00 */
[----:B------:R-:W-:Y:S01]  /*27db0*/  IMAD.MOV.U32 R217, RZ, RZ, 0x1c1f ;  /* 0x00001c1fffd97424 */ /* 0x000fe200078e00ff */
[----:B------:R-:W-:-:S02]  /*27dc0*/  MOV R3, 0x27de0 ;  /* 0x00027de000037802 */ /* 0x000fc40000000f00 */
[----:B--234-:R-:W-:Y:S05]  /*27dd0*/  CALL.REL.NOINC `($__internal_41_$__cuda_sm70_shflsync_idx_p) ;  /* 0x000008f000007944 */ /* 0x01cfea0003c00000 */
        /* <DEDUP_REMOVED lines=8> */
.L_x_2957:
[----:B------:R-:W-:Y:S01]  /*27e60*/  IMAD.MOV.U32 R216, RZ, RZ, R5 ;  /* 0x000000ffffd87224 */ /* 0x000fe200078e0005 */
[----:B-1----:R-:W-:Y:S01]  /*27e70*/  MOV R2, 0x2 ;  /* 0x0000000200027802 */ /* 0x002fe20000000f00 */
[----:B------:R-:W-:Y:S01]  /*27e80*/  IMAD.MOV.U32 R217, RZ, RZ, 0x1c1f ;  /* 0x00001c1fffd97424 */ /* 0x000fe200078e00ff */
[----:B------:R-:W-:Y:S02]  /*27e90*/  MOV R3, 0x27eb0 ;  /* 0x00027eb000037802 */ /* 0x000fe40000000f00 */
[----:B--234-:R-:W-:Y:S05]  /*27ea0*/  CALL.REL.NOINC `($__internal_41_$__cuda_sm70_shflsync_idx_p) ;  /* 0x0000082000007944 */ /* 0x01cfea0003c00000 */
[----:B------:R-:W-:Y:S01]  /*27eb0*/  MOV R4, R217 ;  /* 0x000000d900047202 */ /* 0x000fe20000000f00 */
[----:B------:R-:W-:Y:S05]  /*27ec0*/  BRA `(.L_x_3052) ;  /* 0xffffbf1000007947 */ /* 0x000fea000383ffff */
.L_x_2958:
[----:B------:R-:W-:Y:S01]  /*27ed0*/  IMAD.MOV.U32 R216, RZ, RZ, R13 ;  /* 0x000000ffffd87224 */ /* 0x000fe200078e000d */
[----:B-1----:R-:W-:Y:S01]  /*27ee0*/  MOV R2, 0x2 ;  /* 0x0000000200027802 */ /* 0x002fe20000000f00 */
[----:B------:R-:W-:Y:S01]  /*27ef0*/  IMAD.MOV.U32 R217, RZ, RZ, 0x1c1f ;  /* 0x00001c1fffd97424 */ /* 0x000fe200078e00ff */
[----:B------:R-:W-:Y:S02]  /*27f00*/  MOV R3, 0x27f20 ;  /* 0x00027f2000037802 */ /* 0x000fe40000000f00 */
[----:B--234-:R-:W-:Y:S05]  /*27f10*/  CALL.REL.NOINC `($__internal_41_$__cuda_sm70_shflsync_idx_p) ;  /* 0x000007b000007944 */ /* 0x01cfea0003c00000 */
[----:B------:R-:W-:Y:S01]  /*27f20*/  MOV R0, R217 ;  /* 0x000000d900007202 */ /* 0x000fe20000000f00 */
[----:B------:R-:W-:Y:S05]  /*27f30*/  BRA `(.L_x_3053) ;  /* 0xffffbec000007947 */ /* 0x000fea000383ffff */
.L_x_2961:
        /* <DEDUP_REMOVED lines=13> */
.L_x_2963:
[----:B------:R-:W-:Y:S01]  /*28010*/  IMAD.MOV.U32 R216, RZ, RZ, R76 ;  /* 0x000000ffffd87224 */ /* 0x000fe200078e004c */
[----:B------:R-:W-:Y:S01]  /*28020*/  MOV R2, RZ ;  /* 0x000000ff00027202 */ /* 0x000fe20000000f00 */
[----:B------:R-:W-:Y:S01]  /*28030*/  IMAD.MOV.U32 R217, RZ, RZ, 0x1f ;  /* 0x0000001fffd97424 */ /* 0x000fe200078e00ff */
[----:B------:R-:W-:Y:S02]  /*28040*/  MOV R3, 0x28060 ;  /* 0x0002806000037802 */ /* 0x000fe40000000f00 */
[----:B------:R-:W-:Y:S05]  /*28050*/  CALL.REL.NOINC `($__internal_41_$__cuda_sm70_shflsync_idx_p) ;  /* 0x0000067000007944 */ /* 0x000fea0003c00000 */
[----:B------:R-:W-:Y:S01]  /*28060*/  MOV R10, R217 ;  /* 0x000000d9000a7202 */ /* 0x000fe20000000f00 */
[----:B------:R-:W-:Y:S05]  /*28070*/  BRA `(.L_x_3055) ;  /* 0xffffc13000007947 */ /* 0x000fea000383ffff */
.L_x_2964:
[----:B------:R-:W-:Y:S01]  /*28080*/  IMAD.MOV.U32 R216, RZ, RZ, R76 ;  /* 0x000000ffffd87224 */ /* 0x000fe200078e004c */
[----:B------:R-:W-:Y:S01]  /*28090*/  MOV R2, 0x1 ;  /* 0x0000000100027802 */ /* 0x000fe20000000f00 */
[----:B------:R-:W-:Y:S01]  /*280a0*/  IMAD.MOV.U32 R217, RZ, RZ, 0x1f ;  /* 0x0000001fffd97424 */ /* 0x000fe200078e00ff */
[----:B------:R-:W-:Y:S02]  /*280b0*/  MOV R3, 0x280d0 ;  /* 0x000280d000037802 */ /* 0x000fe40000000f00 */
[----:B-12---:R-:W-:Y:S05]  /*280c0*/  CALL.REL.NOINC `($__internal_41_$__cuda_sm70_shflsync_idx_p) ;  /* 0x0000060000007944 */ /* 0x006fea0003c00000 */
[----:B------:R-:W-:Y:S01]  /*280d0*/  MOV R9, R217 ;  /* 0x000000d900097202 */ /* 0x000fe20000000f00 */
[----:B------:R-:W-:Y:S05]  /*280e0*/  BRA `(.L_x_3056) ;  /* 0xffffc0e000007947 */ /* 0x000fea000383ffff */
.L_x_2965:
[----:B------:R-:W-:Y:S02]  /*280f0*/  MOV R3, 0x1 ;  /* 0x0000000100037802 */ /* 0x000fe40000000f00 */
[----:B------:R-:W-:-:S02]  /*28100*/  MOV R2, 0x28120 ;  /* 0x0002812000027802 */ /* 0x000fc40000000f00 */
[----:B-1234-:R-:W-:Y:S05]  /*28110*/  CALL.REL.NOINC `($__internal_42_$__cuda_sm70_shflsync_up_p) ;  /* 0x0000061000007944 */ /* 0x01efea0003c00000 */
[----:B------:R-:W-:Y:S05]  /*28120*/  BRA `(.L_x_3057) ;  /* 0xffffc1d000007947 */ /* 0x000fea000383ffff */
.L_x_2966:
[----:B------:R-:W-:Y:S02]  /*28130*/  MOV R3, 0x2 ;  /* 0x0000000200037802 */ /* 0x000fe40000000f00 */
[----:B------:R-:W-:-:S02]  /*28140*/  MOV R2, 0x28160 ;  /* 0x0002816000027802 */ /* 0x000fc40000000f00 */
[----:B--2-4-:R-:W-:Y:S05]  /*28150*/  CALL.REL.NOINC `($__internal_42_$__cuda_sm70_shflsync_up_p) ;  /* 0x000005d000007944 */ /* 0x014fea0003c00000 */
        /* <DEDUP_REMOVED lines=24> */
.L_x_2970:
[----:B------:R-:W-:Y:S02]  /*282e0*/  MOV R3, 0x1 ;  /* 0x0000000100037802 */ /* 0x000fe40000000f00 */
[----:B------:R-:W-:Y:S02]  /*282f0*/  MOV R2, 0x28310 ;  /* 0x0002831000027802 */ /* 0x000fe40000000f00 */
[----:B------:R-:W-:Y:S05]  /*28300*/  CALL.REL.NOINC `($__internal_42_$__cuda_sm70_shflsync_up_p) ;  /* 0x0000042000007944 */ /* 0x000fea0003c00000 */
[----:B------:R-:W-:Y:S01]  /*28310*/  MOV R2, R4 ;  /* 0x0000000400027202 */ /* 0x000fe20000000f00 */
[----:B------:R-:W-:Y:S05]  /*28320*/  BRA `(.L_x_3059) ;  /* 0xffffc24000007947 */ /* 0x000fea000383ffff */
.L_x_2971:
        /* <DEDUP_REMOVED lines=27> */
.L_x_2973:
[----:B------:R-:W-:Y:S02]  /*284e0*/  SEL R0, RZ, 0x1, P0 ;  /* 0x00000001ff007807 */ /* 0x000fe40000000000 */
[----:B------:R-:W-:Y:S02]  /*284f0*/  MOV R2, 0x28510 ;  /* 0x0002851000027802 */ /* 0x000fe40000000f00 */
[----:B-1----:R-:W-:Y:S05]  /*28500*/  CALL.REL.NOINC `($__internal_43_$__cuda_sm70_votesync_ballot) ;  /* 0x0000028000007944 */ /* 0x002fea0003c00000 */
[----:B------:R-:W-:Y:S01]  /*28510*/  MOV R11, R0 ;  /* 0x00000000000b7202 */ /* 0x000fe20000000f00 */
[----:B------:R-:W-:Y:S05]  /*28520*/  BRA `(.L_x_3061) ;  /* 0xffffc1d000007947 */ /* 0x000fea000383ffff */
.L_x_2974:
[----:B------:R-:W-:Y:S01]  /*28530*/  IMAD.MOV.U32 R216, RZ, RZ, R6 ;  /* 0x000000ffffd87224 */ /* 0x000fe200078e0006 */
[----:B------:R-:W-:Y:S01]  /*28540*/  MOV R2, R5 ;  /* 0x0000000500027202 */ /* 0x000fe20000000f00 */
[----:B------:R-:W-:Y:S01]  /*28550*/  IMAD.MOV.U32 R217, RZ, RZ, 0x1f ;  /* 0x0000001fffd97424 */ /* 0x000fe200078e00ff */
[----:B------:R-:W-:Y:S02]  /*28560*/  MOV R3, 0x28580 ;  /* 0x0002858000037802 */ /* 0x000fe40000000f00 */
[----:B-12---:R-:W-:Y:S05]  /*28570*/  CALL.REL.NOINC `($__internal_41_$__cuda_sm70_shflsync_idx_p) ;  /* 0x0000015000007944 */ /* 0x006fea0003c00000 */
[----:B------:R-:W-:Y:S01]  /*28580*/  IMAD.MOV.U32 R6, RZ, RZ, R217 ;  /* 0x000000ffff067224 */ /* 0x000fe200078e00d9 */
[----:B------:R-:W-:Y:S01]  /*28590*/  MOV R2, R5 ;  /* 0x0000000500027202 */ /* 0x000fe20000000f00 */
[----:B------:R-:W-:Y:S01]  /*285a0*/  IMAD.MOV.U32 R216, RZ, RZ, R8 ;  /* 0x000000ffffd87224 */ /* 0x000fe200078e0008 */
[----:B------:R-:W-:-:S02]  /*285b0*/  MOV R217, 0x1f ;  /* 0x0000001f00d97802 */ /* 0x000fc40000000f00 */
[----:B------:R-:W-:Y:S02]  /*285c0*/  MOV R3, 0x285e0 ;  /* 0x000285e000037802 */ /* 0x000fe40000000f00 */
[----:B------:R-:W-:Y:S05]  /*285d0*/  CALL.REL.NOINC `($__internal_41_$__cuda_sm70_shflsync_idx_p) ;  /* 0x000000f000007944 */ /* 0x000fea0003c00000 */
[----:B------:R-:W-:Y:S01]  /*285e0*/  MOV R0, R217 ;  /* 0x000000d900007202 */ /* 0x000fe20000000f00 */
[----:B------:R-:W-:Y:S05]  /*285f0*/  BRA `(.L_x_3062) ;  /* 0xffffc17000007947 */ /* 0x000fea000383ffff */
.L_x_2977:
[----:B------:R-:W-:Y:S01]  /*28600*/  IMAD.MOV.U32 R216, RZ, RZ, R4 ;  /* 0x000000ffffd87224 */ /* 0x000fe200078e0004 */
[----:B------:R-:W-:Y:S01]  /*28610*/  MOV R2, R5 ;  /* 0x0000000500027202 */ /* 0x000fe20000000f00 */
[----:B------:R-:W-:Y:S01]  /*28620*/  IMAD.MOV.U32 R217, RZ, RZ, 0x1f ;  /* 0x0000001fffd97424 */ /* 0x000fe200078e00ff */
[----:B------:R-:W-:Y:S02]  /*28630*/  MOV R3, 0x28650 ;  /* 0x0002865000037802 */ /* 0x000fe40000000f00 */
[----:B-12-4-:R-:W-:Y:S05]  /*28640*/  CALL.REL.NOINC `($__internal_41_$__cuda_sm70_shflsync_idx_p) ;  /* 0x0000008000007944 */ /* 0x016fea0003c00000 */
[----:B------:R-:W-:Y:S01]  /*28650*/  MOV R12, R217 ;  /* 0x000000d9000c7202 */ /* 0x000fe20000000f00 */
[----:B------:R-:W-:Y:S05]  /*28660*/  BRA `(.L_x_2976) ;  /* 0xffffc16000007947 */ /* 0x000fea000383ffff */
        .weak           $__internal_40_$__cuda_sm70_shflsync_bfly_p
        .type           $__internal_40_$__cuda_sm70_shflsync_bfly_p,@function
        .size           $__internal_40_$__cuda_sm70_shflsync_bfly_p,($__internal_41_$__cuda_sm70_shflsync_idx_p - $__internal_40_$__cuda_sm70_shflsync_bfly_p)
$__internal_40_$__cuda_sm70_shflsync_bfly_p:
[----:B------:R-:W-:Y:S02]  /*28670*/  MOV R173, 0xffffffff ;  /* 0xffffffff00ad7802 */ /* 0x000fe40000000f00 */
[----:B------:R-:W-:Y:S02]  /*28680*/  MOV R3, 0x1f ;  /* 0x0000001f00037802 */ /* 0x000fe40000000f00 */
[----:B------:R-:W-:Y:S04]  /*28690*/  WARPSYNC R173 ;  /* 0x000000ad00007348 */ /* 0x000fe80003800000 */
[----:B------:R1:W2:Y:S02]  /*286a0*/  SHFL.BFLY PT, R0, R4, R0, R3 ;  /* 0x0c00000004007389 */ /* 0x0002a400000e0003 */
[----:B-1----:R-:W-:-:S04]  /*286b0*/  MOV R3, 0x0 ;  /* 0x0000000000037802 */ /* 0x002fc80000000f00 */
[----:B--2---:R-:W-:Y:S05]  /*286c0*/  RET.REL.NODEC R2 `(_ZN7cutlass13device_kernelIN5flash19enable_sm80_to_sm89INS1_16FlashAttnFwdSm80INS1_25CollectiveMainloopFwdSm80ILi4ELi1ELb0EN4cute5tupleIJNS5_1CILi128EEENS7_ILi48EEENS7_ILi96EEEEEELi96ENS_6half_tEfNS_4arch4Sm80ELb0ELb1ELb0ELb1ELb1ELb1ELb1ELb1EEENS1_21CollectiveEpilogueFwdINS6_IJS8_SA_S9_EEENS6_IJNS7_ILi1EEESI_SI_EEESC_SE_Li128ELb1ELb1ELb1ELb0EEENS1_36VarlenDynamicPersistentTileSchedulerILi128ELi48ELi128ELi128ELb1ELb1ELb0ELb1ELb0ELb1EEEEEEEEEvNT_6ParamsE) ;  /* 0xfffd793002007950 */ /* 0x004fea0003c3ffff */
        .weak           $__internal_41_$__cuda_sm70_shflsync_idx_p
        .type           $__internal_41_$__cuda_sm70_shflsync_idx_p,@function
        .size           $__internal_41_$__cuda_sm70_shflsync_idx_p,($__internal_42_$__cuda_sm70_shflsync_up_p - $__internal_41_$__cuda_sm70_shflsync_idx_p)
$__internal_41_$__cuda_sm70_shflsync_idx_p:
[----:B------:R-:W-:-:S04]  /*286d0*/  MOV R219, 0xffffffff ;  /* 0xffffffff00db7802 */ /* 0x000fc80000000f00 */
[----:B------:R-:W-:Y:S04]  /*286e0*/  WARPSYNC R219 ;  /* 0x000000db00007348 */ /* 0x000fe80003800000 */
[----:B------:R1:W2:Y:S02]  /*286f0*/  SHFL.IDX PT, R217, R216, R2, R217 ;  /* 0x00000002d8d97389 */ /* 0x0002a400000e00d9 */
[----:B-1----:R-:W-:Y:S02]  /*28700*/  MOV R2, R3 ;  /* 0x0000000300027202 */ /* 0x002fe40000000f00 */
[----:B------:R-:W-:-:S04]  /*28710*/  MOV R3, 0x0 ;  /* 0x0000000000037802 */ /* 0x000fc80000000f00 */
[----:B--2---:R-:W-:Y:S05]  /*28720*/  RET.REL.NODEC R2 `(_ZN7cutlass13device_kernelIN5flash19enable_sm80_to_sm89INS1_16FlashAttnFwdSm80INS1_25CollectiveMainloopFwdSm80ILi4ELi1ELb0EN4cute5tupleIJNS5_1CILi128EEENS7_ILi48EEENS7_ILi96EEEEEELi96ENS_6half_tEfNS_4arch4Sm80ELb0ELb1ELb0ELb1ELb1ELb1ELb1ELb1EEENS1_21CollectiveEpilogueFwdINS6_IJS8_SA_S9_EEENS6_IJNS7_ILi1EEESI_SI_EEESC_SE_Li128ELb1ELb1ELb1ELb0EEENS1_36VarlenDynamicPersistentTileSchedulerILi128ELi48ELi128ELi128ELb1ELb1ELb0ELb1ELb0ELb1EEEEEEEEEvNT_6ParamsE) ;  /* 0xfffd78d002007950 */ /* 0x004fea0003c3ffff */
        .weak           $__internal_42_$__cuda_sm70_shflsync_up_p
        .type           $__internal_42_$__cuda_sm70_shflsync_up_p,@function
        .size           $__internal_42_$__cuda_sm70_shflsync_up_p,($__internal_43_$__cuda_sm70_votesync_ballot - $__internal_42_$__cuda_sm70_shflsync_up_p)
$__internal_42_$__cuda_sm70_shflsync_up_p:
[----:B------:R-:W-:Y:S02]  /*28730*/  MOV R4, RZ ;  /* 0x000000ff00047202 */ /* 0x000fe40000000f00 */
[----:B------:R-:W-:-:S04]  /*28740*/  MOV R11, 0xffffffff ;  /* 0xffffffff000b7802 */ /* 0x000fc80000000f00 */
[----:B------:R-:W-:Y:S04]  /*28750*/  WARPSYNC R11 ;  /* 0x0000000b00007348 */ /* 0x000fe80003800000 */
[----:B------:R1:W2:Y:S02]  /*28760*/  SHFL.UP PT, R4, R0, R3, R4 ;  /* 0x0400000300047389 */ /* 0x0002a400000e0004 */
[----:B-1----:R-:W-:-:S04]  /*28770*/  MOV R3, 0x0 ;  /* 0x0000000000037802 */ /* 0x002fc80000000f00 */
[----:B--2---:R-:W-:Y:S05]  /*28780*/  RET.REL.NODEC R2 `(_ZN7cutlass13device_kernelIN5flash19enable_sm80_to_sm89INS1_16FlashAttnFwdSm80INS1_25CollectiveMainloopFwdSm80ILi4ELi1ELb0EN4cute5tupleIJNS5_1CILi128EEENS7_ILi48EEENS7_ILi96EEEEEELi96ENS_6half_tEfNS_4arch4Sm80ELb0ELb1ELb0ELb1ELb1ELb1ELb1ELb1EEENS1_21CollectiveEpilogueFwdINS6_IJS8_SA_S9_EEENS6_IJNS7_ILi1EEESI_SI_EEESC_SE_Li128ELb1ELb1ELb1ELb0EEENS1_36VarlenDynamicPersistentTileSchedulerILi128ELi48ELi128ELi128ELb1ELb1ELb0ELb1ELb0ELb1EEEEEEEEEvNT_6ParamsE) ;  /* 0xfffd787002007950 */ /* 0x004fea0003c3ffff */
        .weak           $__internal_43_$__cuda_sm70_votesync_ballot
        .type           $__internal_43_$__cuda_sm70_votesync_ballot,@function
        .size           $__internal_43_$__cuda_sm70_votesync_ballot,(.L_x_3682 - $__internal_43_$__cuda_sm70_votesync_ballot)
$__internal_43_$__cuda_sm70_votesync_ballot:
[----:B------:R-:W-:Y:S01]  /*28790*/  ISETP.NE.U32.AND P0, PT, R0, 0x1, PT ;  /* 0x000000010000780c */ /* 0x000fe20003f05070 */
[----:B------:R-:W-:-:S04]  /*287a0*/  IMAD.MOV.U32 R3, RZ, RZ, -0x1 ;  /* 0xffffffffff037424 */ /* 0x000fc800078e00ff */
[----:B------:R-:W-:Y:S08]  /*287b0*/  WARPSYNC R3 ;  /* 0x0000000300007348 */ /* 0x000ff00003800000 */
[----:B------:R-:W-:-:S04]  /*287c0*/  VOTE.ANY R0, PT, !P0 ;  /* 0x0000000000007806 */ /* 0x000fc800040e0100 */
[----:B------:R-:W-:Y:S01]  /*287d0*/  LOP3.LUT R0, R0, R3, RZ, 0xc0, !PT ;  /* 0x0000000300007212 */ /* 0x000fe200078ec0ff */
[----:B------:R-:W-:-:S04]  /*287e0*/  IMAD.MOV.U32 R3, RZ, RZ, 0x0 ;  /* 0x00000000ff037424 */ /* 0x000fc800078e00ff */
[----:B------:R-:W-:Y:S05]  /*287f0*/  RET.REL.NODEC R2 `(_ZN7cutlass13device_kernelIN5flash19enable_sm80_to_sm89INS1_16FlashAttnFwdSm80INS1_25CollectiveMainloopFwdSm80ILi4ELi1ELb0EN4cute5tupleIJNS5_1CILi128EEENS7_ILi48EEENS7_ILi96EEEEEELi96ENS_6half_tEfNS_4arch4Sm80ELb0ELb1ELb0ELb1ELb1ELb1ELb1ELb1EEENS1_21CollectiveEpilogueFwdINS6_IJS8_SA_S9_EEENS6_IJNS7_ILi1EEESI_SI_EEESC_SE_Li128ELb1ELb1ELb1ELb0EEENS1_36VarlenDynamicPersistentTileSchedulerILi128ELi48ELi128ELi128ELb1ELb1ELb0ELb1ELb0ELb1EEEEEEEEEvNT_6ParamsE) ;  /* 0xfffd780002007950 */ /* 0x000fea0003c3ffff */
.L_x_3063:
        /* <DEDUP_REMOVED lines=16> */
.L_x_3682:


//--------------------- .text._ZN7cutlass13device_kernelIN5flash19enable_sm80_to_sm89INS1_16FlashAttnFwdSm80INS1_25CollectiveMainloopFwdSm80ILi4ELi1ELb0EN4cute5tupleIJNS5_1CILi128EEENS7_ILi64EEENS7_ILi96EEEEEELi96ENS_6half_tEfNS_4arch4Sm80ELb1ELb0ELb0ELb0ELb1ELb0ELb1ELb1EEENS1_21CollectiveEpilogueFwdINS6_IJS8_SA_S9_EEENS6_IJNS7_ILi1EEESI_SI_EEESC_SE_Li128ELb0ELb1ELb1ELb0EEENS1_30DynamicPersistentTileSchedulerILi128ELi128ELb1ELb1ELb0EEEEEEEEEvNT_6ParamsE --------------------------
	.section	.text._ZN7cutlass13device_kernelIN5flash19enable_sm80_to_sm89INS1_16FlashAttnFwdSm80INS1_25CollectiveMainloopFwdSm80ILi4ELi1ELb0EN4cute5tupleIJNS5_1CILi128EEENS7_ILi64EEENS7_ILi96EEEEEELi96ENS_6half_tEfNS_4arch4Sm80ELb1ELb0ELb0ELb0ELb1ELb0ELb1ELb1EEENS1_21CollectiveEpilogueFwdINS6_IJS8_SA_S9_EEENS6_IJNS7_ILi1EEESI_SI_EEESC_SE_Li128ELb0ELb1ELb1ELb0EEENS1_30DynamicPersistentTileSchedulerILi128ELi128ELb1ELb1ELb0EEEEEEEEEvNT_6ParamsE,"ax",@progbits
	.sectioninfo	@"SHI_REGISTERS=255"
	.align	128
.text._ZN7cutlass13device_kernelIN5flash19enable_sm80_to_sm89INS1_16FlashAttnFwdSm80INS1_25CollectiveMainloopFwdSm80ILi4ELi1ELb0EN4cute5tupleIJNS5_1CILi128EEENS7_ILi64EEENS7_ILi96EEEEEELi96ENS_6half_tEfNS_4arch4Sm80ELb1ELb0ELb0ELb0ELb1ELb0ELb1ELb1EEENS1_21CollectiveEpilogueFwdINS6_IJS8_SA_S9_EEENS6_IJNS7_ILi1EEESI_SI_EEESC_SE_Li128ELb0ELb1ELb1ELb0EEENS1_30DynamicPersistentTileSchedulerILi128ELi128ELb1ELb1ELb0EEEEEEEEEvNT_6ParamsE:
        .type           _ZN7cutlass13device_kernelIN5flash19enable_sm80_to_sm89INS1_16FlashAttnFwdSm80INS1_25CollectiveMainloopFwdSm80ILi4ELi1ELb0EN4cute5tupleIJNS5_1CILi128EEENS7_ILi64EEENS7_ILi96EEEEEELi96ENS_6half_tEfNS_4arch4Sm80ELb1ELb0ELb0ELb0ELb1ELb0ELb1ELb1EEENS1_21CollectiveEpilogueFwdINS6_IJS8_SA_S9_EEENS6_IJNS7_ILi1EEESI_SI_EEESC_SE_Li128ELb0ELb1ELb1ELb0EEENS1_30DynamicPersistentTileSchedulerILi128ELi128ELb1ELb1ELb0EEEEEEEEEvNT_6ParamsE,@function
        .size           _ZN7cutlass13device_kernelIN5flash19enable_sm80_to_sm89INS1_16FlashAttnFwdSm80INS1_25CollectiveMainloopFwdSm80ILi4ELi1ELb0EN4cute5tupleIJNS5_1CILi128EEENS7_ILi64EEENS7_ILi96EEEEEELi96ENS_6half_tEfNS_4arch4Sm80ELb1ELb0ELb0ELb0ELb1ELb0ELb1ELb1EEENS1_21CollectiveEpilogueFwdINS6_IJS8_SA_S9_EEENS6_IJNS7_ILi1EEESI_SI_EEESC_SE_Li128ELb0ELb1ELb1ELb0EEENS1_30DynamicPersistentTileSchedulerILi128ELi128ELb1ELb1ELb0EEEEEEEEEvNT_6ParamsE,(.L_x_3687 - _ZN7cutlass13device_kernelIN5flash19enable_sm80_to_sm89INS1_16FlashAttnFwdSm80INS1_25CollectiveMainloopFwdSm80ILi4ELi1ELb0EN4cute5tupleIJNS5_1CILi128EEENS7_ILi64EEENS7_ILi96EEEEEELi96ENS_6half_tEfNS_4arch4Sm80ELb1ELb0ELb0ELb0ELb1ELb0ELb1ELb1EEENS1_21CollectiveEpilogueFwdINS6_IJS8_SA_S9_EEENS6_IJNS7_ILi1EEESI_SI_EEESC_SE_Li128ELb0ELb1ELb1ELb0EEENS1_30DynamicPersistentTileSchedulerILi128ELi128ELb1ELb1ELb0EEEEEEEEEvNT_6ParamsE)
        .other          _ZN7cutlass13device_kernelIN5flash19enable_sm80_to_sm89INS1_16FlashAttnFwdSm80INS1_25CollectiveMainloopFwdSm80ILi4ELi1ELb0EN4cute5tupleIJNS5_1CILi128EEENS7_ILi64EEENS7_ILi96EEEEEELi96ENS_6half_tEfNS_4arch4Sm80ELb1ELb0ELb0ELb0ELb1ELb0ELb1ELb1EEENS1_21CollectiveEpilogueFwdINS6_IJS8_SA_S9_EEENS6_IJNS7_ILi1EEESI_SI_EEESC_SE_Li128ELb0ELb1ELb1ELb0EEENS1_30DynamicPersistentTileSchedulerILi128ELi128ELb1ELb1ELb0EEEEEEEEEvNT_6ParamsE,@"STO_CUDA_ENTRY STV_DEFAULT"
_ZN7cutlass13device_kernelIN5flash19enable_sm80_to_sm89INS1_16FlashAttnFwdSm80INS1_25CollectiveMainloopFwdSm80ILi4ELi1ELb0EN4cute5tupleIJNS5_1CILi128EEENS7_ILi64EEENS7_ILi96EEEEEELi96ENS_6half_tEfNS_4arch4Sm80ELb1ELb0ELb0ELb0ELb1ELb0ELb1ELb1EEENS1_21CollectiveEpilogueFwdINS6_IJS8_SA_S9_EEENS6_IJNS7_ILi1EEESI_SI_EEESC_SE_Li128ELb0ELb1ELb1ELb0EEENS1_30DynamicPersistentTileSchedulerILi128ELi128ELb1ELb1ELb0EEEEEEEEEvNT_6ParamsE:
        /* <DEDUP_REMOVED lines=175> */
.L_x_3125:
        /* <DEDUP_REMOVED lines=19> */
.L_x_3065:
[----:B------:R-:W-:-:S04]  /*0c20*/  MOV R0, c[0x0][0x554] ;  /* 0x0001550000007a02 */ /* 0x000fc80000000f00 */
[----:B------:R-:W-:Y:S02]  /*0c30*/  ISETP.NE.AND P0, PT, R0, 0x1, PT ;  /* 0x000000010000780c */ /* 0x000fe40003f05270 */
[----:B------:R-:W-:-:S11]  /*0c40*/  MOV R0, R2 ;  /* 0x0000000200007202 */ /* 0x000fd60000000f00 */
[----:B------:R-:W-:-:S05]  /*0c50*/  @P0 IMAD.HI.U32 R4, R2, c[0x0][0x558], RZ ;  /* 0x0001560002040a27 */ /* 0x000fca00078e00ff */
[----:B------:R-:W-:-:S05]  /*0c60*/  @P0 SHF.R.U32.HI R0, RZ, c[0x0][0x55c], R4 ;  /* 0x00015700ff000a19 */ /* 0x000fca0000011604 */
[----:B------:R-:W-:Y:S02]  /*0c70*/  IMAD R4, R0, c[0x0][0x554], RZ ;  /* 0x0001550000047a24 */ /* 0x000fe400078e02ff */
.L_x_3066:
[----:B------:R-:W-:Y:S05]  /*0c80*/  BSYNC B0 ;  /* 0x0000000000007941 */ /* 0x000fea0003800000 */
.L_x_3064:
        /* <DEDUP_REMOVED lines=83> */
.L_x_3068:
[----:B------:R-:W-:Y:S05]  /*11c0*/  BSYNC B0 ;  /* 0x0000000000007941 */ /* 0x000fea0003800000 */
.L_x_3067:
        /* <DEDUP_REMOVED lines=76> */
[----:B------:R3:W-:Y:S01]  /*1690*/  STL [R1], R4 ;  /* 0x0000000401007387 */ /* 0x0007e20000100800 */
        /* <DEDUP_REMOVED lines=33> */
.L_x_3126:
[----:B------:R-:W-:Y:S05]  /*18b0*/  BRA.DIV ~URZ, `(.L_x_3071) ;  /* 0x0000de727f007947 */ /* 0x000fea000b800000 */
[----:B------:R3:W4:Y:S02]  /*18c0*/  SHFL.IDX PT, R0, R11, RZ, 0x1c1f ;  /* 0x001c1fff0b007589 */ /* 0x00072400000e0000 */
.L_x_3127:
        /* <DEDUP_REMOVED lines=32> */
.L_x_3073:
[----:B------:R-:W-:Y:S05]  /*1ad0*/  BSYNC B0 ;  /* 0x0000000000007941 */ /* 0x000fea0003800000 */
.L_x_3072:
[----:B------:R-:W-:Y:S05]  /*1ae0*/  BRA.DIV ~URZ, `(.L_x_3074) ;  /* 0x0000dca27f007947 */ /* 0x000fea000b800000 */
[----:B--2---:R2:W3:Y:S04]  /*1af0*/  SHFL.IDX PT, R4, R5, 0x1, 0x1c1f ;  /* 0x003c1f0005047f89 */ /* 0x0044e800000e0000 */
[----:B-1--4-:R2:W1:Y:S02]  /*1b00*/  SHFL.IDX PT, R0, R11, 0x1, 0x1c1f ;  /* 0x003c1f000b007f89 */ /* 0x01246400000e0000 */
.L_x_3128:
        /* <DEDUP_REMOVED lines=25> */
.L_x_3076:
[----:B------:R-:W-:Y:S05]  /*1ca0*/  BSYNC B0 ;  /* 0x0000000000007941 */ /* 0x000fea0003800000 */
.L_x_3075:
[----:B------:R-:W-:Y:S05]  /*1cb0*/  BRA.DIV ~URZ, `(.L_x_3077) ;  /* 0x0000db927f007947 */ /* 0x000fea000b800000 */
[----:B---3--:R3:W4:Y:S02]  /*1cc0*/  SHFL.IDX PT, R4, R5, 0x2, 0x1c1f ;  /* 0x005c1f0005047f89 */ /* 0x00872400000e0000 */
.L_x_3129:
[----:B------:R-:W-:Y:S05]  /*1cd0*/  BRA.DIV ~URZ, `(.L_x_3078) ;  /* 0x0000dbe27f007947 */ /* 0x000fea000b800000 */
[----:B-1----:R1:W2:Y:S02]  /*1ce0*/  SHFL.IDX PT, R0, R11, 0x2, 0x1c1f ;  /* 0x005c1f000b007f89 */ /* 0x0022a400000e0000 */
.L_x_3130:
        /* <DEDUP_REMOVED lines=25> */
.L_x_3080:
[----:B------:R-:W-:Y:S05]  /*1e80*/  BSYNC B0 ;  /* 0x0000000000007941 */ /* 0x000fea0003800000 */
.L_x_3079:
[----:B------:R-:W-:Y:S05]  /*1e90*/  BRA.DIV ~URZ, `(.L_x_3081) ;  /* 0x0000da827f007947 */ /* 0x000fea000b800000 */
[----:B----4-:R4:W1:Y:S04]  /*1ea0*/  SHFL.IDX PT, R4, R5, 0x3, 0x1c1f ;  /* 0x007c1f0005047f89 */ /* 0x01086800000e0000 */
[----:B--2---:R4:W2:Y:S02]  /*1eb0*/  SHFL.IDX PT, R0, R11, 0x3, 0x1c1f ;  /* 0x007c1f000b007f89 */ /* 0x0048a400000e0000 */
.L_x_3131:
        /* <DEDUP_REMOVED lines=32> */
[----:B------:R-:W2:Y:S04]  /*20c0*/  LDL R158, [R1] ;  /* 0x00000000019e7983 */ /* 0x000ea80000100800 */
[----:B------:R-:W4:Y:S01]  /*20d0*/  LDL R159, [R1+0x20] ;  /* 0x00002000019f7983 */ /* 0x000f220000100800 */
[----:B------:R-:W-:-:S03]  /*20e0*/  IMAD.MOV.U32 R0, RZ, RZ, c[0x0][0x2b8] ;  /* 0x0000ae00ff007624 */ /* 0x000fc600078e00ff */
[----:B------:R-:W5:Y:S02]  /*20f0*/  LDL R34, [R1+0x40] ;  /* 0x0000400001227983 */ /* 0x000f640000100800 */
[----:B------:R-:W-:Y:S01]  /*2100*/  ISETP.NE.AND P2, PT, R0, 0x1, PT ;  /* 0x000000010000780c */ /* 0x000fe20003f45270 */
[----:B------:R-:W-:Y:S01]  /*2110*/  IMAD.MOV.U32 R219, RZ, RZ, RZ ;  /* 0x000000ffffdb7224 */ /* 0x000fe200078e00ff */
[----:B------:R-:W-:Y:S01]  /*2120*/  BAR.SYNC.DEFER_BLOCKING 0x0 ;  /* 0x0000000000007b1d */ /* 0x000fe20000010000 */
[----:B-12---:R-:W-:-:S05]  /*2130*/  IMAD R2, R140, 0x40, R158 ;  /* 0x000000408c027824 */ /* 0x006fca00078e029e */
[C---:B------:R-:W-:Y:S01]  /*2140*/  ISETP.GE.AND P1, PT, R2.reuse, R247, PT ;  /* 0x000000f70200720c */ /* 0x040fe20003f26270 */
[----:B----4-:R-:W-:-:S03]  /*2150*/  IMAD.IADD R2, R2, 0x1, R159 ;  /* 0x0000000102027824 */ /* 0x010fc600078e029f */
[----:B------:R-:W-:Y:S01]  /*2160*/  ISETP.GT.OR P1, PT, R158, 0x3f, P1 ;  /* 0x0000003f9e00780c */ /* 0x000fe20000f24670 */
[----:B------:R-:W-:-:S04]  /*2170*/  @P2 IMAD.HI.U32 R3, R2, c[0x0][0x2bc], RZ ;  /* 0x0000af0002032a27 */ /* 0x000fc800078e00ff */
[----:B------:R-:W-:Y:S01]  /*2180*/  IMAD.MOV.U32 R0, RZ, RZ, R2 ;  /* 0x000000ffff007224 */ /* 0x000fe200078e0002 */
[----:B------:R-:W-:-:S07]  /*2190*/  @P2 SHF.R.U32.HI R0, RZ, c[0x0][0x2c0], R3 ;  /* 0x0000b000ff002a19 */ /* 0x000fce0000011603 */
[----:B------:R-:W-:-:S04]  /*21a0*/  @!P1 IADD3 R3, P0, R0, R156, RZ ;  /* 0x0000009c00039210 */ /* 0x000fc80007f1e0ff */
[----:B---3--:R-:W-:Y:S02]  /*21b0*/  @!P1 LEA.HI.X.SX32 R5, R0, R153, 0x1, P0 ;  /* 0x0000009900059211 */ /* 0x008fe400000f0eff */
[----:B------:R-:W-:-:S04]  /*21c0*/  @!P1 LEA R4, P0, R3, c[0x0][0x2a0], 0x2 ;  /* 0x0000a80003049a11 */ /* 0x000fc800078010ff */
[----:B------:R-:W-:-:S05]  /*21d0*/  @!P1 LEA.HI.X R5, R3, c[0x0][0x2a4], R5, 0x2, P0 ;  /* 0x0000a90003059a11 */ /* 0x000fca00000f1405 */
[----:B------:R-:W2:Y:S01]  /*21e0*/  @!P1 LDG.E R219, [R4.64] ;  /* 0x0000000604db9981 */ /* 0x000ea2000c1e1900 */
[----:B------:R-:W-:-:S04]  /*21f0*/  IMAD.MOV R0, RZ, RZ, -R0 ;  /* 0x000000ffff007224 */ /* 0x000fc800078e0a00 */
[----:B------:R-:W-:Y:S01]  /*2200*/  IMAD R221, R0, c[0x0][0x2b8], R2 ;  /* 0x0000ae0000dd7a24 */ /* 0x000fe200078e0202 */
[----:B------:R-:W1:Y:S04]  /*2210*/  S2R R15, SR_TID.X ;  /* 0x00000000000f7919 */ /* 0x000e680000002100 */
[----:B------:R-:W-:Y:S01]  /*2220*/  SHF.R.S32.HI R29, RZ, 0x1f, R221 ;  /* 0x0000001fff1d7819 */ /* 0x000fe200000114dd */
[----:B------:R-:W-:-:S04]  /*2230*/  IMAD.WIDE.U32 R2, R221, c[0x0][0x1e0], RZ ;  /* 0x00007800dd027a25 */ /* 0x000fc800078e00ff */
[----:B------:R-:W-:-:S04]  /*2240*/  IMAD R0, R29, c[0x0][0x1e0], RZ ;  /* 0x000078001d007a24 */ /* 0x000fc800078e02ff */
[----:B------:R-:W-:-:S04]  /*2250*/  IMAD R0, R221, c[0x0][0x1e4], R0 ;  /* 0x00007900dd007a24 */ /* 0x000fc800078e0200 */
[----:B------:R-:W-:Y:S02]  /*2260*/  IMAD.IADD R3, R3, 0x1, R0 ;  /* 0x0000000103037824 */ /* 0x000fe400078e0200 */
[----:B------:R-:W-:Y:S02]  /*2270*/  IMAD R0, R31, c[0x0][0x1e8], RZ ;  /* 0x00007a001f007a24 */ /* 0x000fe400078e02ff */
[----:B-----5:R-:W-:-:S04]  /*2280*/  IMAD.WIDE.U32 R154, R34, c[0x0][0x1e8], RZ ;  /* 0x00007a00229a7a25 */ /* 0x020fc800078e00ff */
[----:B------:R-:W-:Y:S01]  /*2290*/  IMAD R0, R34, c[0x0][0x1ec], R0 ;  /* 0x00007b0022007a24 */ /* 0x000fe200078e0200 */
[----:B-1----:R-:W-:-:S03]  /*22a0*/  SHF.R.S32.HI R14, RZ, 0x1f, R15 ;  /* 0x0000001fff0e7819 */ /* 0x002fc6000001140f */
[----:B------:R-:W-:Y:S01]  /*22b0*/  IMAD.IADD R152, R155, 0x1, R0 ;  /* 0x000000019b987824 */ /* 0x000fe200078e0200 */
[----:B------:R-:W-:Y:S01]  /*22c0*/  LEA.HI R14, R14, R15, RZ, 0x2 ;  /* 0x0000000f0e0e7211 */ /* 0x000fe200078f10ff */
[----:B------:R-:W-:-:S03]  /*22d0*/  IMAD R148, R140, -0x40, R247 ;  /* 0xffffffc08c947824 */ /* 0x000fc600078e02f7 */
[----:B------:R-:W-:-:S05]  /*22e0*/  SHF.R.S32.HI R14, RZ, 0x2, R14 ;  /* 0x00000002ff0e7819 */ /* 0x000fca000001140e */
[----:B------:R-:W-:-:S05]  /*22f0*/  IMAD.IADD R28, R148, 0x1, -R14 ;  /* 0x00000001941c7824 */ /* 0x000fca00078e0a0e */
[----:B------:R-:W-:-:S13]  /*2300*/  ISETP.GE.AND P4, PT, R28, 0x1, PT ;  /* 0x000000011c00780c */ /* 0x000fda0003f86270 */
[----:B------:R-:W-:Y:S02]  /*2310*/  @P4 ISETP.GE.AND P1, PT, R227, c[0x0][0x1d4], PT ;  /* 0x00007500e3004a0c */ /* 0x000fe40003f26270 */
[----:B------:R-:W-:Y:S02]  /*2320*/  @P4 ISETP.GE.AND P5, PT, R97, c[0x0][0x1d4], PT ;  /* 0x0000750061004a0c */ /* 0x000fe40003fa6270 */
[----:B------:R-:W-:Y:S01]  /*2330*/  ISETP.GE.AND P6, PT, R28, 0x21, PT ;  /* 0x000000211c00780c */ /* 0x000fe20003fc6270 */
[----:B------:R-:W-:Y:S01]  /*2340*/  IMAD.WIDE.U32 R32, R34, c[0x0][0x210], RZ ;  /* 0x0000840022207a25 */ /* 0x000fe200078e00ff */
[----:B------:R-:W-:Y:S03]  /*2350*/  STL.64 [R1+0x10], R154 ;  /* 0x0000109a01007387 */ /* 0x000fe60000100a00 */
[----:B------:R-:W-:Y:S02]  /*2360*/  IMAD.SHL.U32 R149, R227, 0x2, RZ ;  /* 0x00000002e3957824 */ /* 0x000fe400078e00ff */
[----:B------:R-:W-:-:S02]  /*2370*/  IMAD.SHL.U32 R150, R97, 0x2, RZ ;  /* 0x0000000261967824 */ /* 0x000fc400078e00ff */
[----:B------:R-:W-:Y:S01]  /*2380*/  IMAD.SHL.U32 R151, R96, 0x2, RZ ;  /* 0x0000000260977824 */ /* 0x000fe200078e00ff */
[----:B------:R-:W-:Y:S04]  /*2390*/  STL [R1+0x24], R152 ;  /* 0x0000249801007387 */ /* 0x000fe80000100800 */
[----:B------:R-:W-:Y:S01]  /*23a0*/  STL.64 [R1+0x28], R32 ;  /* 0x0000282001007387 */ /* 0x000fe20000100a00 */
        /* <DEDUP_REMOVED lines=15> */
[----:B----4-:R-:W-:-:S03]  /*24a0*/  @P4 IMAD.SHL.U32 R0, R11, 0x2, RZ ;  /* 0x000000020b004824 */ /* 0x010fc600078e00ff */
[----:B------:R-:W-:Y:S02]  /*24b0*/  @P4 LEA.HI.X R9, R97, R4, R99, 0x1, P0 ;  /* 0x0000000461094211 */ /* 0x000fe400000f0c63 */
[----:B------:R1:W-:Y:S01]  /*24c0*/  @P4 LDGSTS.E.BYPASS.LTC128B.128 [R0+0x3100], [R6.64], !P1 ;  /* 0x0310000006004fae */ /* 0x0003e2000c901d46 */
[----:B------:R-:W-:-:S03]  /*24d0*/  @P4 ISETP.GE.AND P1, PT, R96, c[0x0][0x1d4], PT ;  /* 0x0000750060004a0c */ /* 0x000fc60003f26270 */
        /* <DEDUP_REMOVED lines=12> */
[----:B------:R-:W-:Y:S01]  /*25a0*/  @P6 LEA.HI.X R3, R96, R10, R98, 0x1, P5 ;  /* 0x0000000a60036211 */ /* 0x000fe200028f0c62 */
[----:B-1----:R-:W-:-:S05]  /*25b0*/  @P6 IMAD.SHL.U32 R0, R11, 0x2, RZ ;  /* 0x000000020b006824 */ /* 0x002fca00078e00ff */
[----:B------:R1:W-:Y:S04]  /*25c0*/  @P6 LDGSTS.E.BYPASS.LTC128B.128 [R0+0x3900], [R8.64], !P4 ;  /* 0x0390000008006fae */ /* 0x0003e8000e101d46 */
[----:B------:R2:W-:Y:S04]  /*25d0*/  @P6 LDGSTS.E.BYPASS.LTC128B.128 [R0+0x4900], [R4.64], !P1 ;  /* 0x0490000004006fae */ /* 0x0005e8000c901d46 */
[----:B------:R3:W-:Y:S04]  /*25e0*/  @P6 LDGSTS.E.BYPASS.LTC128B.128 [R0+0x5900], [R2.64], !P0 ;  /* 0x0590000002006fae */ /* 0x0007e8000c101d46 */
[----:B------:R-:W0:Y:S01]  /*25f0*/  LDGDEPBAR ;  /* 0x00000000000079af */ /* 0x000e220000000000 */
[----:B------:R-:W-:-:S04]  /*2600*/  DEPBAR.LE SB0, 0x1 ;  /* 0x000080400000791a */ /* 0x000fc80000000000 */
[----:B------:R-:W-:-:S04]  /*2610*/  DEPBAR.LE SB0, 0x0 ;  /* 0x000080000000791a */ /* 0x000fc80000000000 */
[----:B------:R-:W-:Y:S06]  /*2620*/  BAR.SYNC.DEFER_BLOCKING 0x0 ;  /* 0x0000000000007b1d */ /* 0x000fec0000010000 */
[----:B--2---:R-:W-:Y:S04]  /*2630*/  LDSM.16.M88.4 R4, [R203+0x1000] ;  /* 0x00100000cb04783b */ /* 0x004fe80000000200 */
[----:B------:R-:W2:Y:S04]  /*2640*/  LDSM.16.M88.4 R12, [R200] ;  /* 0x00000000c80c783b */ /* 0x000ea80000000200 */
[----:B------:R-:W4:Y:S04]  /*2650*/  LDSM.16.M88.4 R16, [R200+0x400] ;  /* 0x00040000c810783b */ /* 0x000f280000000200 */
[----:B------:R-:W5:Y:S04]  /*2660*/  LDSM.16.M88.4 R20, [R200+0x800] ;  /* 0x00080000c814783b */ /* 0x000f680000000200 */
[----:B------:R-:W5:Y:S04]  /*2670*/  LDSM.16.M88.4 R24, [R200+0xc00] ;  /* 0x000c0000c818783b */ /* 0x000f680000000200 */
[----:B-1----:R-:W1:Y:S01]  /*2680*/  LDSM.16.M88.4 R8, [R203] ;  /* 0x00000000cb08783b */ /* 0x002e620000000200 */
[----:B---3--:R-:W-:-:S02]  /*2690*/  IMAD R0, R29, c[0x0][0x208], RZ ;  /* 0x000082001d007a24 */ /* 0x008fc400078e02ff */
[----:B------:R-:W-:Y:S01]  /*26a0*/  IMAD.WIDE.U32 R2, R221, c[0x0][0x208], RZ ;  /* 0x00008200dd027a25 */ /* 0x000fe200078e00ff */
[----:B------:R-:W-:Y:S01]  /*26b0*/  SHF.L.U64.HI R142, R97, 0x1, R99 ;  /* 0x00000001618e7819 */ /* 0x000fe20000010263 */
[----:B------:R-:W-:Y:S02]  /*26c0*/  LDSM.16.M88.4 R40, [R215] ;  /* 0x00000000d728783b */ /* 0x000fe40000000200 */
[----:B------:R-:W-:Y:S01]  /*26d0*/  IMAD R0, R221, c[0x0][0x20c], R0 ;  /* 0x00008300dd007a24 */ /* 0x000fe200078e0200 */
[----:B------:R-:W-:Y:S01]  /*26e0*/  ISETP.GE.AND P5, PT, R227, c[0x0][0x1d4], PT ;  /* 0x00007500e3007a0c */ /* 0x000fe20003fa6270 */
[----:B------:R-:W-:Y:S02]  /*26f0*/  LDSM.16.M88.4 R36, [R205] ;  /* 0x00000000cd24783b */ /* 0x000fe40000000200 */
[----:B------:R-:W-:Y:S02]  /*2700*/  IMAD.IADD R3, R3, 0x1, R0 ;  /* 0x0000000103037824 */ /* 0x000fe400078e0200 */
[----:B------:R-:W-:-:S02]  /*2710*/  IMAD R0, R30, c[0x0][0x218], RZ ;  /* 0x000086001e007a24 */ /* 0x000fc400078e02ff */
[----:B------:R-:W-:Y:S01]  /*2720*/  IMAD.WIDE.U32 R2, R219, c[0x0][0x218], R2 ;  /* 0x00008600db027a25 */ /* 0x000fe200078e0002 */
[C---:B--2---:R-:W-:Y:S08]  /*2730*/  HMMA.16816.F32 R64, R4.reuse, R12, RZ ;  /* 0x0000000c0440723c */ /* 0x044ff000000018ff */
[C---:B----4-:R-:W-:Y:S08]  /*2740*/  HMMA.16816.F32 R44, R4.reuse, R16, RZ ;  /* 0x00000010042c723c */ /* 0x050ff000000018ff */
[C---:B-----5:R-:W-:Y:S08]  /*2750*/  HMMA.16816.F32 R68, R4.reuse, R20, RZ ;  /* 0x000000140444723c */ /* 0x060ff000000018ff */
[C---:B------:R-:W-:Y:S08]  /*2760*/  HMMA.16816.F32 R48, R4.reuse, R24, RZ ;  /* 0x000000180430723c */ /* 0x040ff000000018ff */
[C---:B------:R-:W-:Y:S08]  /*2770*/  HMMA.16816.F32 R84, R4.reuse, R14, RZ ;  /* 0x0000000e0454723c */ /* 0x040ff000000018ff */
[C---:B------:R-:W-:Y:S08]  /*2780*/  HMMA.16816.F32 R88, R4.reuse, R18, RZ ;  /* 0x000000120458723c */ /* 0x040ff000000018ff */
[C---:B------:R-:W-:Y:S08]  /*2790*/  HMMA.16816.F32 R92, R4.reuse, R22, RZ ;  /* 0x00000016045c723c */ /* 0x040ff000000018ff */
[----:B------:R-:W-:Y:S07]  /*27a0*/  HMMA.16816.F32 R116, R4, R26, RZ ;  /* 0x0000001a0474723c */ /* 0x000fee00000018ff */
[----:B------:R-:W-:-:S04]  /*27b0*/  IMAD R4, R31, c[0x0][0x210], RZ ;  /* 0x000084001f047a24 */ /* 0x000fc800078e02ff */
[----:B------:R-:W-:-:S04]  /*27c0*/  IMAD R4, R34, c[0x0][0x214], R4 ;  /* 0x0000850022047a24 */ /* 0x000fc800078e0204 */
[----:B------:R-:W-:Y:S02]  /*27d0*/  IMAD.IADD R5, R33, 0x1, R4 ;  /* 0x0000000121057824 */ /* 0x000fe400078e0204 */
[----:B------:R-:W-:Y:S01]  /*27e0*/  IMAD R4, R219, c[0x0][0x21c], R0 ;  /* 0x00008700db047a24 */ /* 0x000fe200078e0200 */
[----:B------:R-:W-:Y:S01]  /*27f0*/  IADD3 R0, P0, R2, R32, RZ ;  /* 0x0000002002007210 */ /* 0x000fe20007f1e0ff */
[C---:B-1----:R-:W-:Y:S01]  /*2800*/  HMMA.16816.F32 R120, R8.reuse, R12, RZ ;  /* 0x0000000c0878723c */ /* 0x042fe200000018ff */
[----:B------:R-:W-:Y:S02]  /*2810*/  STL [R1+0x34], R5 ;  /* 0x0000340501007387 */ /* 0x000fe40000100800 */
[----:B------:R-:W-:Y:S02]  /*2820*/  IADD3.X R2, R5, R3, R4, P0, !PT ;  /* 0x0000000305027210 */ /* 0x000fe400007fe404 */
[C---:B------:R-:W-:Y:S01]  /*2830*/  LEA R3, P0, R0.reuse, c[0x0][0x1f8], 0x1 ;  /* 0x00007e0000037a11 */ /* 0x040fe200078008ff */
[----:B------:R-:W-:Y:S03]  /*2840*/  LDSM.16.M88.4 R4, [R204+0x1000] ;  /* 0x00100000cc04783b */ /* 0x000fe60000000200 */
[----:B------:R-:W-:Y:S01]  /*2850*/  LEA.HI.X R12, R0, c[0x0][0x1fc], R2, 0x1, P0 ;  /* 0x00007f00000c7a11 */ /* 0x000fe200000f0c02 */
[C---:B------:R-:W-:Y:S01]  /*2860*/  HMMA.16816.F32 R76, R8.reuse, R18, RZ ;  /* 0x00000012084c723c */ /* 0x040fe200000018ff */
[----:B------:R-:W1:Y:S04]  /*2870*/  SHFL.IDX PT, R0, R3, RZ, 0x1c1f ;  /* 0x001c1fff03007589 */ /* 0x000e6800000e0000 */
[----:B------:R-:W-:Y:S03]  /*2880*/  LDSM.16.M88.4 R32, [R216] ;  /* 0x00000000d820783b */ /* 0x000fe60000000200 */
[C---:B------:R-:W-:Y:S08]  /*2890*/  HMMA.16816.F32 R56, R8.reuse, R20, RZ ;  /* 0x000000140838723c */ /* 0x040ff000000018ff */
[----:B------:R-:W-:Y:S07]  /*28a0*/  HMMA.16816.F32 R72, R8, R22, RZ ;  /* 0x000000160848723c */ /* 0x000fee00000018ff */
[----:B-1----:R-:W-:-:S02]  /*28b0*/  IADD3 R22, P1, R0, R149, RZ ;  /* 0x0000009500167210 */ /* 0x002fc40007f3e0ff */
[C---:B------:R-:W-:Y:S02]  /*28c0*/  IADD3 R20, P0, R0.reuse, R150, RZ ;  /* 0x0000009600147210 */ /* 0x040fe40007f1e0ff */
[----:B------:R-:W-:Y:S02]  /*28d0*/  IADD3 R18, P4, R0, R151, RZ ;  /* 0x0000009700127210 */ /* 0x000fe40007f9e0ff */
[----:B------:R-:W2:Y:S04]  /*28e0*/  LDL R0, [R1+0x4] ;  /* 0x0000040001007983 */ /* 0x000ea80000100800 */
[----:B------:R-:W1:Y:S04]  /*28f0*/  SHFL.IDX PT, R2, R12, RZ, 0x1c1f ;  /* 0x001c1fff0c027589 */ /* 0x000e6800000e0000 */
[----:B------:R-:W3:Y:S04]  /*2900*/  SHFL.IDX PT, R3, R3, 0x1, 0x1c1f ;  /* 0x003c1f0003037f89 */ /* 0x000ee800000e0000 */
[----:B------:R-:W4:Y:S01]  /*2910*/  SHFL.IDX PT, R12, R12, 0x1, 0x1c1f ;  /* 0x003c1f000c0c7f89 */ /* 0x000f2200000e0000 */
[----:B------:R-:W-:Y:S01]  /*2920*/  HMMA.16816.F32 R52, R8, R24, RZ ;  /* 0x000000180834723c */ /* 0x000fe200000018ff */
[----:B------:R-:W-:-:S07]  /*2930*/  SHF.L.U64.HI R143, R96, 0x1, R98 ;  /* 0x00000001608f7819 */ /* 0x000fce0000010262 */
[----:B------:R-:W-:Y:S01]  /*2940*/  HMMA.16816.F32 R60, R8, R26, RZ ;  /* 0x0000001a083c723c */ /* 0x000fe200000018ff */
[----:B------:R-:W5:Y:S01]  /*2950*/  LDSM.16.M88.4 R24, [R214] ;  /* 0x00000000d618783b */ /* 0x000f620000000200 */
[----:B------:R-:W-:Y:S02]  /*2960*/  SHF.L.U64.HI R141, R227, 0x1, R104 ;  /* 0x00000001e38d7819 */ /* 0x000fe40000010268 */
[----:B------:R-:W-:Y:S01]  /*2970*/  ISETP.LT.OR P6, PT, R28, 0x1, P5 ;  /* 0x000000011c00780c */ /* 0x000fe20002fc1670 */
[----:B-1----:R-:W-:-:S03]  /*2980*/  IMAD.X R21, R2, 0x1, R142, P0 ;  /* 0x0000000102157824 */ /* 0x002fc600000e068e */
[----:B------:R-:W-:Y:S01]  /*2990*/  HMMA.16816.F32 R100, R8, R14, RZ ;  /* 0x0000000e0864723c */ /* 0x000fe200000018ff */
[C---:B------:R-:W-:Y:S01]  /*29a0*/  IMAD.X R19, R2.reuse, 0x1, R143, P4 ;  /* 0x0000000102137824 */ /* 0x040fe200020e068f */
[----:B------:R-:W-:Y:S01]  /*29b0*/  ISETP.GE.AND P4, PT, R97, c[0x0][0x1d4], PT ;  /* 0x0000750061007a0c */ /* 0x000fe20003f86270 */
[----:B------:R-:W-:-:S04]  /*29c0*/  IMAD.X R23, R2, 0x1, R141, P1 ;  /* 0x0000000102177824 */ /* 0x000fc800008e068d */
[C---:B---3--:R-:W-:Y:S01]  /*29d0*/  IADD3 R14, P0, R3.reuse, R150, RZ ;  /* 0x00000096030e7210 */ /* 0x048fe20007f1e0ff */
[----:B------:R-:W-:Y:S01]  /*29e0*/  HMMA.16816.F32 R80, R8, R16, RZ ;  /* 0x000000100850723c */ /* 0x000fe200000018ff */
[----:B------:R-:W1:Y:S03]  /*29f0*/  LDSM.16.M88.4 R8, [R204] ;  /* 0x00000000cc08783b */ /* 0x000e660000000200 */
[----:B----4-:R-:W-:Y:S01]  /*2a00*/  IMAD.X R15, R12, 0x1, R142, P0 ;  /* 0x000000010c0f7824 */ /* 0x010fe200000e068e */
[----:B------:R-:W-:Y:S01]  /*2a10*/  ISETP.LT.OR P0, PT, R28, 0x1, P4 ;  /* 0x000000011c00780c */ /* 0x000fe20002701670 */
[----:B------:R-:W-:Y:S01]  /*2a20*/  @!PT LDS RZ, [RZ] ;  /* 0x00000000fffff984 */ /* 0x000fe20000000800 */
[----:B------:R-:W-:Y:S01]  /*2a30*/  @!PT LDS RZ, [RZ] ;  /* 0x00000000fffff984 */ /* 0x000fe20000000800 */
[----:B------:R-:W-:Y:S01]  /*2a40*/  @!PT LDS RZ, [RZ] ;  /* 0x00000000fffff984 */ /* 0x000fe20000000800 */
[----:B------:R3:W-:Y:S01]  /*2a50*/  LDGSTS.E.BYPASS.LTC128B.128 [R218+0x100], [R22.64], !P6 ;  /* 0x0010000016da7fae */ /* 0x0007e2000f101d46 */
[----:B------:R-:W-:-:S05]  /*2a60*/  IADD3 R16, P1, R3, R149, RZ ;  /* 0x0000009503107210 */ /* 0x000fca0007f3e0ff */
[----:B------:R-:W-:Y:S01]  /*2a70*/  IMAD.X R17, R12, 0x1, R141, P1 ;  /* 0x000000010c117824 */ /* 0x000fe200008e068d */
[----:B------:R-:W-:Y:S02]  /*2a80*/  ISETP.GE.AND P1, PT, R96, c[0x0][0x1d4], PT ;  /* 0x0000750060007a0c */ /* 0x000fe40003f26270 */
[C---:B------:R-:W-:Y:S02]  /*2a90*/  ISETP.LT.OR P5, PT, R28.reuse, 0x21, P5 ;  /* 0x000000211c00780c */ /* 0x040fe40002fa1670 */
[C---:B------:R-:W-:Y:S01]  /*2aa0*/  ISETP.LT.OR P6, PT, R28.reuse, 0x1, P1 ;  /* 0x000000011c00780c */ /* 0x040fe20000fc1670 */
[----:B------:R3:W-:Y:S01]  /*2ab0*/  LDGSTS.E.BYPASS.LTC128B.128 [R218+0x1100], [R20.64], !P0 ;  /* 0x0110000014da7fae */ /* 0x0007e2000c101d46 */
[C---:B------:R-:W-:Y:S02]  /*2ac0*/  ISETP.LT.OR P4, PT, R28.reuse, 0x21, P4 ;  /* 0x000000211c00780c */ /* 0x040fe40002781670 */
[----:B------:R-:W-:Y:S02]  /*2ad0*/  ISETP.LT.OR P1, PT, R28, 0x21, P1 ;  /* 0x000000211c00780c */ /* 0x000fe40000f21670 */
[----:B------:R-:W-:-:S05]  /*2ae0*/  IADD3 R2, P0, R3, R151, RZ ;  /* 0x0000009703027210 */ /* 0x000fca0007f1e0ff */
[----:B------:R-:W-:Y:S02]  /*2af0*/  IMAD.X R3, R12, 0x1, R143, P0 ;  /* 0x000000010c037824 */ /* 0x000fe400000e068f */
[----:B------:R4:W-:Y:S01]  /*2b00*/  LDGSTS.E.BYPASS.LTC128B.128 [R218+0x2100], [R18.64], !P6 ;  /* 0x0210000012da7fae */ /* 0x0009e2000f101d46 */
[C---:B-----5:R-:W-:Y:S03]  /*2b10*/  HMMA.16816.F32 R136, R4.reuse, R24, R48 ;  /* 0x000000180488723c */ /* 0x060fe60000001830 */
[----:B------:R4:W-:Y:S04]  /*2b20*/  LDGSTS.E.BYPASS.LTC128B.128 [R218+0x900], [R16.64], !P5 ;  /* 0x0090000010da7fae */ /* 0x0009e8000e901d46 */
[----:B------:R5:W-:Y:S01]  /*2b30*/  LDGSTS.E.BYPASS.LTC128B.128 [R218+0x1900], [R14.64], !P4 ;  /* 0x019000000eda7fae */ /* 0x000be2000e101d46 */
[C---:B------:R-:W-:Y:S03]  /*2b40*/  HMMA.16816.F32 R96, R4.reuse, R32, R44 ;  /* 0x000000200460723c */ /* 0x040fe6000000182c */
[----:B------:R2:W-:Y:S04]  /*2b50*/  LDGSTS.E.BYPASS.LTC128B.128 [R218+0x2900], [R2.64], !P1 ;  /* 0x0290000002da7fae */ /* 0x0005e8000c901d46 */
[----:B------:R-:W-:Y:S04]  /*2b60*/  LDSM.16.M88.4 R48, [R200+0x1000] ;  /* 0x00100000c830783b */ /* 0x000fe80000000200 */
[----:B------:R-:W-:Y:S01]  /*2b70*/  LDSM.16.M88.4 R44, [R200+0x1400] ;  /* 0x00140000c82c783b */ /* 0x000fe20000000200 */
[-C--:B------:R-:W-:Y:S03]  /*2b80*/  HMMA.16816.F32 R144, R4, R40.reuse, R68 ;  /* 0x000000280490723c */ /* 0x080fe60000001844 */
[----:B------:R-:W-:Y:S04]  /*2b90*/  LDSM.16.M88.4 R28, [R212] ;  /* 0x00000000d41c783b */ /* 0x000fe80000000200 */
[----:B------:R-:W0:Y:S01]  /*2ba0*/  LDGDEPBAR ;  /* 0x00000000000079af */ /* 0x000e220000000000 */
[----:B-1----:R-:W-:Y:S03]  /*2bb0*/  HMMA.16816.F32 R128, R8, R40, R56 ;  /* 0x000000280880723c */ /* 0x002fe60000001838 */
[----:B----4-:R-:W-:Y:S04]  /*2bc0*/  LDSM.16.M88.4 R16, [R200+0x1c00] ;  /* 0x001c0000c810783b */ /* 0x010fe80000000200 */
[----:B-----5:R-:W1:Y:S01]  /*2bd0*/  LDSM.16.M88.4 R12, [R203+0x3000] ;  /* 0x00300000cb0c783b */ /* 0x020e620000000200 */
[C---:B------:R-:W-:Y:S08]  /*2be0*/  HMMA.16816.F32 R64, R4.reuse, R36, R64 ;  /* 0x000000240440723c */ /* 0x040ff00000001840 */
[----:B------:R-:W-:Y:S08]  /*2bf0*/  HMMA.16816.F32 R68, R4, R38, R84 ;  /* 0x000000260444723c */ /* 0x000ff00000001854 */
[C---:B------:R-:W-:Y:S08]  /*2c00*/  HMMA.16816.F32 R120, R8.reuse, R36, R120 ;  /* 0x000000240878723c */ /* 0x040ff00000001878 */
[----:B------:R-:W-:Y:S01]  /*2c10*/  HMMA.16816.F32 R56, R8, R38, R100 ;  /* 0x000000260838723c */ /* 0x000fe20000001864 */
[----:B------:R-:W4:Y:S07]  /*2c20*/  LDSM.16.M88.4 R36, [R200+0x1800] ;  /* 0x00180000c824783b */ /* 0x000f2e0000000200 */
[----:B---3--:R-:W-:Y:S08]  /*2c30*/  HMMA.16816.F32 R20, R4, R34, R88 ;  /* 0x000000220414723c */ /* 0x008ff00000001858 */
[C---:B------:R-:W-:Y:S08]  /*2c40*/  HMMA.16816.F32 R124, R8.reuse, R32, R80 ;  /* 0x00000020087c723c */ /* 0x040ff00000001850 */
[C---:B------:R-:W-:Y:S01]  /*2c50*/  HMMA.16816.F32 R132, R8.reuse, R24, R52 ;  /* 0x000000180884723c */ /* 0x040fe20000001834 */
[----:B------:R-:W-:Y:S07]  /*2c60*/  LDSM.16.M88.4 R52, [R210] ;  /* 0x00000000d234783b */ /* 0x000fee0000000200 */
[C---:B------:R-:W-:Y:S01]  /*2c70*/  HMMA.16816.F32 R108, R8.reuse, R34, R76 ;  /* 0x00000022086c723c */ /* 0x040fe2000000184c */
[----:B------:R-:W-:Y:S07]  /*2c80*/  LDSM.16.M88.4 R32, [R213] ;  /* 0x00000000d520783b */ /* 0x000fee0000000200 */
[C---:B------:R-:W-:Y:S08]  /*2c90*/  HMMA.16816.F32 R112, R8.reuse, R42, R72 ;  /* 0x0000002a0870723c */ /* 0x040ff00000001848 */
[----:B------:R-:W-:Y:S01]  /*2ca0*/  HMMA.16816.F32 R104, R8, R26, R60 ;  /* 0x0000001a0868723c */ /* 0x000fe2000000183c */
[----:B------:R-:W3:Y:S07]  /*2cb0*/  LDSM.16.M88.4 R8, [R203+0x2000] ;  /* 0x00200000cb08783b */ /* 0x000eee0000000200 */
[C---:B------:R-:W-:Y:S08]  /*2cc0*/  HMMA.16816.F32 R92, R4.reuse, R42, R92 ;  /* 0x0000002a045c723c */ /* 0x040ff0000000185c */
[----:B------:R-:W-:Y:S01]  /*2cd0*/  HMMA.16816.F32 R116, R4, R26, R116 ;  /* 0x0000001a0474723c */ /* 0x000fe20000001874 */
[----:B------:R-:W-:Y:S04]  /*2ce0*/  LDSM.16.M88.4 R24, [R211] ;  /* 0x00000000d318783b */ /* 0x000fe80000000200 */
[----:B------:R-:W-:Y:S03]  /*2cf0*/  LDSM.16.M88.4 R4, [R204+0x3000] ;  /* 0x00300000cc04783b */ /* 0x000fe60000000200 */
[C---:B-1----:R-:W-:Y:S08]  /*2d00*/  HMMA.16816.F32 R100, R12.reuse, R48, R64 ;  /* 0x000000300c64723c */ /* 0x042ff00000001840 */
[C---:B------:R-:W-:Y:S01]  /*2d10*/  HMMA.16816.F32 R64, R12.reuse, R46, R20 ;  /* 0x0000002e0c40723c */ /* 0x040fe20000001814 */
[----:B------:R-:W1:Y:S07]  /*2d20*/  LDSM.16.M88.4 R20, [R204+0x2000] ;  /* 0x00200000cc14783b */ /* 0x000e6e0000000200 */
[C---:B------:R-:W-:Y:S08]  /*2d30*/  HMMA.16816.F32 R96, R12.reuse, R44, R96 ;  /* 0x0000002c0c60723c */ /* 0x040ff00000001860 */
[C---:B------:R-:W-:Y:S08]  /*2d40*/  HMMA.16816.F32 R84, R12.reuse, R50, R68 ;  /* 0x000000320c54723c */ /* 0x040ff00000001844 */
[C---:B----4-:R-:W-:Y:S08]  /*2d50*/  HMMA.16816.F32 R80, R12.reuse, R36, R144 ;  /* 0x000000240c50723c */ /* 0x050ff00000001890 */
        /* <DEDUP_REMOVED lines=13> */
[----:B------:R-:W3:Y:S07]  /*2e30*/  LDSM.16.M88.4 R16, [R203+0x5000] ;  /* 0x00500000cb10783b */ /* 0x000eee0000000200 */
[C---:B-1----:R-:W-:Y:S01]  /*2e40*/  HMMA.16816.F32 R108, R20.reuse, R24, R12 ;  /* 0x00000018146c723c */ /* 0x042fe2000000180c */
[----:B------:R-:W1:Y:S07]  /*2e50*/  LDSM.16.M88.4 R12, [R203+0x4000] ;  /* 0x00400000cb0c783b */ /* 0x000e6e0000000200 */
[C---:B------:R-:W-:Y:S01]  /*2e60*/  HMMA.16816.F32 R112, R20.reuse, R30, R44 ;  /* 0x0000001e1470723c */ /* 0x040fe2000000182c */
[----:B------:R-:W4:Y:S07]  /*2e70*/  LDSM.16.M88.4 R44, [R200+0x2400] ;  /* 0x00240000c82c783b */ /* 0x000f2e0000000200 */
[----:B------:R-:W-:Y:S01]  /*2e80*/  HMMA.16816.F32 R116, R20, R28, R40 ;  /* 0x0000001c1474723c */ /* 0x000fe20000001828 */
[----:B------:R-:W5:Y:S07]  /*2e90*/  LDSM.16.M88.4 R40, [R200+0x2800] ;  /* 0x00280000c828783b */ /* 0x000f6e0000000200 */
[C---:B------:R-:W-:Y:S08]  /*2ea0*/  HMMA.16816.F32 R100, R4.reuse, R32, R100 ;  /* 0x000000200464723c */ /* 0x040ff00000001864 */
[----:B------:R-:W-:Y:S08]  /*2eb0*/  HMMA.16816.F32 R136, R4, R34, R84 ;  /* 0x000000220488723c */ /* 0x000ff00000001854 */
[C---:B------:R-:W-:Y:S08]  /*2ec0*/  HMMA.16816.F32 R120, R20.reuse, R32, R72 ;  /* 0x000000201478723c */ /* 0x040ff00000001848 */
[----:B------:R-:W-:Y:S01]  /*2ed0*/  HMMA.16816.F32 R56, R20, R34, R56 ;  /* 0x000000221438723c */ /* 0x000fe20000001838 */
[----:B------:R-:W-:Y:S07]  /*2ee0*/  LDSM.16.M88.4 R32, [R209] ;  /* 0x00000000d120783b */ /* 0x000fee0000000200 */
[C---:B------:R-:W-:Y:S08]  /*2ef0*/  HMMA.16816.F32 R132, R4.reuse, R28, R96 ;  /* 0x0000001c0484723c */ /* 0x040ff00000001860 */
[C---:B------:R-:W-:Y:S01]  /*2f00*/  HMMA.16816.F32 R128, R4.reuse, R30, R64 ;  /* 0x0000001e0480723c */ /* 0x040fe20000001840 */
[----:B------:R-:W-:Y:S07]  /*2f10*/  LDSM.16.M88.4 R28, [R208] ;  /* 0x00000000d01c783b */ /* 0x000fee0000000200 */
[C---:B------:R-:W-:Y:S08]  /*2f20*/  HMMA.16816.F32 R84, R4.reuse, R24, R80 ;  /* 0x000000180454723c */ /* 0x040ff00000001850 */
[C---:B------:R-:W-:Y:S08]  /*2f30*/  HMMA.16816.F32 R80, R4.reuse, R26, R92 ;  /* 0x0000001a0450723c */ /* 0x040ff0000000185c */
[C---:B------:R-:W-:Y:S08]  /*2f40*/  HMMA.16816.F32 R124, R4.reuse, R52, R88 ;  /* 0x00000034047c723c */ /* 0x040ff00000001858 */
[----:B------:R-:W-:Y:S01]  /*2f50*/  HMMA.16816.F32 R64, R4, R54, R76 ;  /* 0x000000360440723c */ /* 0x000fe2000000184c */
[----:B------:R-:W1:Y:S07]  /*2f60*/  LDSM.16.M88.4 R4, [R204+0x5000] ;  /* 0x00500000cc04783b */ /* 0x000e6e0000000200 */
[C---:B------:R-:W-:Y:S01]  /*2f70*/  HMMA.16816.F32 R104, R20.reuse, R26, R60 ;  /* 0x0000001a1468723c */ /* 0x040fe2000000183c */
[----:B------:R-:W1:Y:S07]  /*2f80*/  LDSM.16.M88.4 R24, [R207] ;  /* 0x00000000cf18783b */ /* 0x000e6e0000000200 */
[C---:B------:R-:W-:Y:S08]  /*2f90*/  HMMA.16816.F32 R72, R20.reuse, R52, R68 ;  /* 0x000000341448723c */ /* 0x040ff00000001844 */
[----:B------:R-:W-:Y:S01]  /*2fa0*/  HMMA.16816.F32 R68, R20, R54, R8 ;  /* 0x000000361444723c */ /* 0x000fe20000001808 */
[----:B------:R-:W4:Y:S04]  /*2fb0*/  LDSM.16.M88.4 R8, [R204+0x4000] ;  /* 0x00400000cc08783b */ /* 0x000f280000000200 */
[----:B------:R-:W5:Y:S01]  /*2fc0*/  LDSM.16.M88.4 R20, [R206] ;  /* 0x00000000ce14783b */ /* 0x000f620000000200 */
[----:B--2---:R-:W-:Y:S01]  /*2fd0*/  ISETP.GT.AND P0, PT, R140, R0, PT ;  /* 0x000000008c00720c */ /* 0x004fe20003f04270 */
[----:B------:R-:W-:-:S04]  /*2fe0*/  DEPBAR.LE SB0, 0x0 ;  /* 0x000080000000791a */ /* 0x000fc80000000000 */
[C---:B---3--:R-:W-:Y:S08]  /*2ff0*/  HMMA.16816.F32 R100, R16.reuse, R48, R100 ;  /* 0x000000301064723c */ /* 0x048ff00000001864 */
[----:B------:R-:W-:Y:S08]  /*3000*/  HMMA.16816.F32 R96, R16, R50, R136 ;  /* 0x000000321060723c */ /* 0x000ff00000001888 */
[C---:B-1----:R-:W-:Y:S08]  /*3010*/  HMMA.16816.F32 R60, R12.reuse, R48, R120 ;  /* 0x000000300c3c723c */ /* 0x042ff00000001878 */
[----:B------:R-:W-:Y:S08]  /*3020*/  HMMA.16816.F32 R56, R12, R50, R56 ;  /* 0x000000320c38723c */ /* 0x000ff00000001838 */
[C---:B----4-:R-:W-:Y:S08]  /*3030*/  HMMA.16816.F32 R92, R16.reuse, R44, R132 ;  /* 0x0000002c105c723c */ /* 0x050ff00000001884 */
[----:B------:R-:W-:Y:S08]  /*3040*/  HMMA.16816.F32 R88, R16, R46, R128 ;  /* 0x0000002e1058723c */ /* 0x000ff00000001880 */
[C---:B------:R-:W-:Y:S08]  /*3050*/  HMMA.16816.F32 R52, R12.reuse, R44, R116 ;  /* 0x0000002c0c34723c */ /* 0x040ff00000001874 */
[----:B------:R-:W-:Y:S08]  /*3060*/  HMMA.16816.F32 R48, R12, R46, R112 ;  /* 0x0000002e0c30723c */ /* 0x000ff00000001870 */
[C---:B-----5:R-:W-:Y:S08]  /*3070*/  HMMA.16816.F32 R84, R16.reuse, R40, R84 ;  /* 0x000000281054723c */ /* 0x060ff00000001854 */
[C---:B------:R-:W-:Y:S08]  /*3080*/  HMMA.16816.F32 R80, R16.reuse, R42, R80 ;  /* 0x0000002a1050723c */ /* 0x040ff00000001850 */
[C---:B------:R-:W-:Y:S08]  /*3090*/  HMMA.16816.F32 R76, R16.reuse, R36, R124 ;  /* 0x00000024104c723c */ /* 0x040ff0000000187c */
[----:B------:R-:W-:Y:S08]  /*30a0*/  HMMA.16816.F32 R64, R16, R38, R64 ;  /* 0x000000261040723c */ /* 0x000ff00000001840 */
[C---:B------:R-:W-:Y:S08]  /*30b0*/  HMMA.16816.F32 R44, R12.reuse, R40, R108 ;  /* 0x000000280c2c723c */ /* 0x040ff0000000186c */
[C---:B------:R-:W-:Y:S08]  /*30c0*/  HMMA.16816.F32 R40, R12.reuse, R42, R104 ;  /* 0x0000002a0c28723c */ /* 0x040ff00000001868 */
[C---:B------:R-:W-:Y:S08]  /*30d0*/  HMMA.16816.F32 R16, R12.reuse, R36, R72 ;  /* 0x000000240c10723c */ /* 0x040ff00000001848 */
[----:B------:R-:W-:Y:S01]  /*30e0*/  HMMA.16816.F32 R12, R12, R38, R68 ;  /* 0x000000260c0c723c */ /* 0x000fe20000001844 */
[----:B------:R-:W-:Y:S01]  /*30f0*/  BSSY B0, `(.L_x_3082) ;  /* 0x000005d000007945 */ /* 0x000fe20003800000 */
[----:B------:R-:W-:-:S06]  /*3100*/  ISETP.GT.AND P1, PT, R158, 0x3f, PT ;  /* 0x0000003f9e00780c */ /* 0x000fcc0003f24270 */
        /* <DEDUP_REMOVED lines=15> */
[----:B------:R-:W-:Y:S01]  /*3200*/  HMMA.16816.F32 R24, R8, R22, R12 ;  /* 0x000000160818723c */ /* 0x000fe2000000180c */
[----:B------:R-:W-:Y:S06]  /*3210*/  BAR.SYNC.DEFER_BLOCKING 0x0 ;  /* 0x0000000000007b1d */ /* 0x000fec0000010000 */
[----:B------:R-:W-:Y:S01]  /*3220*/  @!UPT UIADD3 URZ, URZ, URZ, URZ ;  /* 0x0000003f3f3ff290 */ /* 0x000fe2000fffe03f */
[----:B------:R-:W-:Y:S11]  /*3230*/  @!P0 BRA `(.L_x_3083) ;  /* 0x0000048000008947 */ /* 0x000ff60003800000 */
[----:B------:R-:W-:Y:S01]  /*3240*/  IMAD R2, R140, 0x40, R159 ;  /* 0x000000408c027824 */ /* 0x000fe200078e029f */
[----:B------:R-:W-:-:S04]  /*3250*/  MOV R219, RZ ;  /* 0x000000ff00db7202 */ /* 0x000fc80000000f00 */
        /* <DEDUP_REMOVED lines=26> */
.L_x_3132:
[----:B------:R-:W-:Y:S05]  /*3400*/  BRA.DIV ~URZ, `(.L_x_3085) ;  /* 0x0000c6427f007947 */ /* 0x000fea000b800000 */
[----:B------:R-:W3:Y:S01]  /*3410*/  SHFL.IDX PT, R0, R12, RZ, 0x1c1f ;  /* 0x001c1fff0c007589 */ /* 0x000ee200000e0000 */
[C---:B------:R-:W-:Y:S02]  /*3420*/  IADD3 R2, R227.reuse, 0x20, RZ ;  /* 0x00000020e3027810 */ /* 0x040fe40007ffe0ff */
[C---:B------:R-:W-:Y:S02]  /*3430*/  IADD3 R8, R227.reuse, 0x40, RZ ;  /* 0x00000040e3087810 */ /* 0x040fe40007ffe0ff */
[----:B------:R-:W-:Y:S02]  /*3440*/  ISETP.GE.AND P4, PT, R2, c[0x0][0x1d4], PT ;  /* 0x0000750002007a0c */ /* 0x000fe40003f86270 */
[----:B------:R-:W-:Y:S02]  /*3450*/  ISETP.GE.AND P5, PT, R227, c[0x0][0x1d4], PT ;  /* 0x00007500e3007a0c */ /* 0x000fe40003fa6270 */
[----:B------:R-:W-:-:S02]  /*3460*/  SEL R10, RZ, 0x10, P4 ;  /* 0x00000010ff0a7807 */ /* 0x000fc40002000000 */
[----:B------:R-:W-:Y:S02]  /*3470*/  SEL R11, RZ, 0x10, P5 ;  /* 0x00000010ff0b7807 */ /* 0x000fe40002800000 */
[C---:B---3--:R-:W-:Y:S02]  /*3480*/  IADD3 R6, P0, R0.reuse, R149, RZ ;  /* 0x0000009500067210 */ /* 0x048fe40007f1e0ff */
[----:B------:R-:W-:-:S03]  /*3490*/  IADD3 R2, P6, R0, R150, RZ ;  /* 0x0000009600027210 */ /* 0x000fc60007fde0ff */
[----:B--2---:R-:W-:Y:S01]  /*34a0*/  IMAD.X R7, R4, 0x1, R141, P0 ;  /* 0x0000000104077824 */ /* 0x004fe200000e068d */
        /* <DEDUP_REMOVED lines=12> */
.L_x_3133:
        /* <DEDUP_REMOVED lines=21> */
.L_x_3083:
[----:B------:R-:W-:Y:S05]  /*36c0*/  BSYNC B0 ;  /* 0x0000000000007941 */ /* 0x000fea0003800000 */
.L_x_3082:
        /* <DEDUP_REMOVED lines=10> */
[----:B------:R1:W-:Y:S03]  /*3770*/  STL [R1+0x8], R4 ;  /* 0x0000080401007387 */ /* 0x0003e60000100800 */
[----:B------:R-:W-:-:S05]  /*3780*/  IMAD R0, R3, c[0x0][0x1d0], R0 ;  /* 0x0000740003007a24 */ /* 0x000fca00078e0200 */
[----:B------:R-:W-:Y:S02]  /*3790*/  IADD3 R5, R0, -c[0x0][0x168], -R5 ;  /* 0x80005a0000057a10 */ /* 0x000fe40007ffe805 */
[----:B-1----:R-:W-:Y:S01]  /*37a0*/  @P3 SHF.R.U32.HI R4, RZ, c[0x0][0x2cc], R2 ;  /* 0x0000b300ff043a19 */ /* 0x002fe20000011602 */
[----:B------:R-:W-:Y:S05]  /*37b0*/  BRA.DIV ~URZ, `(.L_x_3086) ;  /* 0x0000c4e27f007947 */ /* 0x000fea000b800000 */
[----:B------:R1:W2:Y:S02]  /*37c0*/  SHFL.IDX PT, R0, R4, RZ, 0x1c1f ;  /* 0x001c1fff04007589 */ /* 0x0002a400000e0000 */
.L_x_3134:
        /* <DEDUP_REMOVED lines=37> */
[----:B------:R-:W4:Y:S01]  /*3a20*/  SHFL.IDX PT, R0, R4, 0x3, 0x1c1f ;  /* 0x007c1f0004007f89 */ /* 0x000f2200000e0000 */
[----:B--2---:R-:W-:-:S02]  /*3a30*/  IMAD.IADD R3, R5, 0x1, R3 ;  /* 0x0000000105037824 */ /* 0x004fc400078e0203 */
[----:B---3--:R-:W-:-:S03]  /*3a40*/  IMAD.IADD R2, R5, 0x1, R2 ;  /* 0x0000000105027824 */ /* 0x008fc600078e0202 */
[----:B------:R-:W-:Y:S01]  /*3a50*/  IMNMX R3, R6, R3, PT ;  /* 0x0000000306037217 */ /* 0x000fe20003800200 */
[----:B----4-:R-:W-:-:S03]  /*3a60*/  IMAD.IADD R0, R5, 0x1, R0 ;  /* 0x0000000105007824 */ /* 0x010fc600078e0200 */
[C---:B------:R-:W-:Y:S02]  /*3a70*/  ISETP.GT.AND P0, PT, R3.reuse, 0x9, PT ;  /* 0x000000090300780c */ /* 0x040fe40003f04270 */
[----:B------:R-:W-:Y:S02]  /*3a80*/  ISETP.GT.AND P6, PT, R3, RZ, PT ;  /* 0x000000ff0300720c */ /* 0x000fe40003fc4270 */
[----:B------:R-:W-:Y:S02]  /*3a90*/  FSEL R16, R59, -INF , P0 ;  /* 0xff8000003b107808 */ /* 0x000fe40000000000 */
[----:B------:R-:W-:Y:S02]  /*3aa0*/  ISETP.GT.AND P0, PT, R3, 0x19, PT ;  /* 0x000000190300780c */ /* 0x000fe40003f04270 */
[----:B------:R-:W-:Y:S02]  /*3ab0*/  FSEL R9, R62, -INF , P6 ;  /* 0xff8000003e097808 */ /* 0x000fe40003000000 */
[----:B------:R-:W-:-:S02]  /*3ac0*/  FSEL R24, R51, -INF , P0 ;  /* 0xff80000033187808 */ /* 0x000fc40000000000 */
[C---:B------:R-:W-:Y:S02]  /*3ad0*/  ISETP.GT.AND P0, PT, R3.reuse, 0x29, PT ;  /* 0x000000290300780c */ /* 0x040fe40003f04270 */
[C---:B------:R-:W-:Y:S02]  /*3ae0*/  ISETP.GT.AND P4, PT, R3.reuse, 0x8, PT ;  /* 0x000000080300780c */ /* 0x040fe40003f84270 */
[----:B------:R-:W-:Y:S02]  /*3af0*/  ISETP.GT.AND P6, PT, R3, 0x10, PT ;  /* 0x000000100300780c */ /* 0x000fe40003fc4270 */
[----:B------:R-:W-:Y:S02]  /*3b00*/  FSEL R125, R43, -INF , P0 ;  /* 0xff8000002b7d7808 */ /* 0x000fe40000000000 */
[----:B------:R-:W-:Y:S02]  /*3b10*/  ISETP.GT.AND P0, PT, R3, 0x31, PT ;  /* 0x000000310300780c */ /* 0x000fe40003f04270 */
[----:B------:R-:W-:-:S02]  /*3b20*/  IMNMX R2, R6, R2, PT ;  /* 0x0000000206027217 */ /* 0x000fc40003800200 */
[----:B------:R-:W-:Y:S02]  /*3b30*/  FSEL R14, R58, -INF , P4 ;  /* 0xff8000003a0e7808 */ /* 0x000fe40002000000 */
[----:B------:R-:W-:Y:S02]  /*3b40*/  FSEL R17, R54, -INF , P6 ;  /* 0xff80000036117808 */ /* 0x000fe40003000000 */
[C---:B------:R-:W-:Y:S02]  /*3b50*/  ISETP.GT.AND P4, PT, R3.reuse, 0x18, PT ;  /* 0x000000180300780c */ /* 0x040fe40003f84270 */
[----:B------:R-:W-:Y:S02]  /*3b60*/  ISETP.GT.AND P6, PT, R3, 0x20, PT ;  /* 0x000000200300780c */ /* 0x000fe40003fc4270 */
[----:B------:R-:W-:Y:S02]  /*3b70*/  FSEL R132, R31, -INF , P0 ;  /* 0xff8000001f847808 */ /* 0x000fe40000000000 */
[----:B------:R-:W-:-:S02]  /*3b80*/  ISETP.GT.AND P5, PT, R3, 0x1, PT ;  /* 0x000000010300780c */ /* 0x000fc40003fa4270 */
[----:B------:R-:W-:Y:S02]  /*3b90*/  ISETP.GT.AND P0, PT, R2, RZ, PT ;  /* 0x000000ff0200720c */ /* 0x000fe40003f04270 */
[----:B------:R-:W-:Y:S02]  /*3ba0*/  IMNMX R0, R6, R0, PT ;  /* 0x0000000006007217 */ /* 0x000fe40003800200 */
[----:B------:R-:W-:Y:S02]  /*3bb0*/  FSEL R23, R50, -INF , P4 ;  /* 0xff80000032177808 */ /* 0x000fe40002000000 */
[----:B------:R-:W-:Y:S02]  /*3bc0*/  FSEL R128, R46, -INF , P6 ;  /* 0xff8000002e807808 */ /* 0x000fe40003000000 */
[----:B------:R-:W-:Y:S02]  /*3bd0*/  FSEL R10, R63, -INF , P5 ;  /* 0xff8000003f0a7808 */ /* 0x000fe40002800000 */
[----:B------:R-:W-:-:S02]  /*3be0*/  ISETP.GT.AND P4, PT, R3, 0x28, PT ;  /* 0x000000280300780c */ /* 0x000fc40003f84270 */
[C---:B------:R-:W-:Y:S02]  /*3bf0*/  ISETP.GT.AND P6, PT, R3.reuse, 0x30, PT ;  /* 0x000000300300780c */ /* 0x040fe40003fc4270 */
[----:B------:R-:W-:Y:S02]  /*3c00*/  FSEL R20, R100, -INF , P0 ;  /* 0xff80000064147808 */ /* 0x000fe40000000000 */
[----:B------:R-:W-:Y:S02]  /*3c10*/  ISETP.GT.AND P5, PT, R3, 0x11, PT ;  /* 0x000000110300780c */ /* 0x000fe40003fa4270 */
[----:B------:R-:W-:Y:S02]  /*3c20*/  ISETP.GT.AND P0, PT, R0, 0x1, PT ;  /* 0x000000010000780c */ /* 0x000fe40003f04270 */
[----:B------:R-:W-:Y:S02]  /*3c30*/  FSEL R126, R42, -INF , P4 ;  /* 0xff8000002a7e7808 */ /* 0x000fe40002000000 */
[----:B------:R-:W-:-:S02]  /*3c40*/  FSEL R129, R30, -INF , P6 ;  /* 0xff8000001e817808 */ /* 0x000fc40003000000 */
[----:B------:R-:W-:Y:S02]  /*3c50*/  FSEL R19, R55, -INF , P5 ;  /* 0xff80000037137808 */ /* 0x000fe40002800000 */
[----:B------:R-:W-:Y:S02]  /*3c60*/  ISETP.GT.AND P4, PT, R3, 0x39, PT ;  /* 0x000000390300780c */ /* 0x000fe40003f84270 */
[----:B------:R-:W-:Y:S02]  /*3c70*/  FSEL R30, R103, -INF , P0 ;  /* 0xff800000671e7808 */ /* 0x000fe40000000000 */
[----:B------:R-:W-:Y:S02]  /*3c80*/  ISETP.GT.AND P5, PT, R3, 0x21, PT ;  /* 0x000000210300780c */ /* 0x000fe40003fa4270 */
[----:B------:R-:W-:Y:S02]  /*3c90*/  ISETP.GT.AND P0, PT, R2, 0x9, PT ;  /* 0x000000090200780c */ /* 0x000fe40003f04270 */
[----:B------:R-:W-:-:S02]  /*3ca0*/  FSEL R130, R27, -INF , P4 ;  /* 0xff8000001b827808 */ /* 0x000fc40002000000 */
[----:B------:R-:W-:Y:S02]  /*3cb0*/  FSEL R127, R47, -INF , P5 ;  /* 0xff8000002f7f7808 */ /* 0x000fe40002800000 */
[----:B------:R-:W-:Y:S02]  /*3cc0*/  FSEL R27, R37, -INF , P0 ;  /* 0xff800000251b7808 */ /* 0x000fe40000000000 */
[----:B------:R-:W-:Y:S02]  /*3cd0*/  ISETP.GT.AND P5, PT, R3, 0x38, PT ;  /* 0x000000380300780c */ /* 0x000fe40003fa4270 */
[C---:B------:R-:W-:Y:S02]  /*3ce0*/  ISETP.GT.AND P4, PT, R2.reuse, 0x1, PT ;  /* 0x000000010200780c */ /* 0x040fe40003f84270 */
[----:B------:R-:W-:Y:S02]  /*3cf0*/  ISETP.GT.AND P0, PT, R2, 0x10, PT ;  /* 0x000000100200780c */ /* 0x000fe40003f04270 */
[----:B------:R-:W-:-:S02]  /*3d00*/  FSEL R131, R26, -INF , P5 ;  /* 0xff8000001a837808 */ /* 0x000fc40002800000 */
[----:B------:R-:W-:Y:S02]  /*3d10*/  FSEL R22, R101, -INF , P4 ;  /* 0xff80000065167808 */ /* 0x000fe40002000000 */
[----:B------:R-:W-:Y:S02]  /*3d20*/  FSEL R28, R92, -INF , P0 ;  /* 0xff8000005c1c7808 */ /* 0x000fe40000000000 */
[----:B------:R-:W-:Y:S02]  /*3d30*/  ISETP.GT.AND P5, PT, R0, RZ, PT ;  /* 0x000000ff0000720c */ /* 0x000fe40003fa4270 */
[----:B------:R-:W-:Y:S02]  /*3d40*/  ISETP.GT.AND P4, PT, R2, 0x8, PT ;  /* 0x000000080200780c */ /* 0x000fe40003f84270 */
[----:B------:R-:W-:Y:S02]  /*3d50*/  ISETP.GT.AND P0, PT, R0, 0x11, PT ;  /* 0x000000110000780c */ /* 0x000fe40003f04270 */
[----:B------:R-:W-:-:S02]  /*3d60*/  FSEL R26, R102, -INF , P5 ;  /* 0xff800000661a7808 */ /* 0x000fc40002800000 */
[----:B------:R-:W-:Y:S02]  /*3d70*/  FSEL R25, R36, -INF , P4 ;  /* 0xff80000024197808 */ /* 0x000fe40002000000 */
[----:B------:R-:W-:Y:S02]  /*3d80*/  FSEL R52, R95, -INF , P0 ;  /* 0xff8000005f347808 */ /* 0x000fe40000000000 */
[C---:B------:R-:W-:Y:S02]  /*3d90*/  ISETP.GT.AND P5, PT, R0.reuse, 0x8, PT ;  /* 0x000000080000780c */ /* 0x040fe40003fa4270 */
        /* <DEDUP_REMOVED lines=17> */
[C---:B------:R-:W-:Y:S02]  /*3eb0*/  ISETP.GT.AND P5, PT, R0.reuse, 0x19, PT ;  /* 0x000000190000780c */ /* 0x040fe40003fa4270 */
[----:B------:R-:W-:Y:S02]  /*3ec0*/  ISETP.GT.AND P4, PT, R0, 0x20, PT ;  /* 0x000000200000780c */ /* 0x000fe40003f84270 */
        /* <DEDUP_REMOVED lines=11> */
[----:B------:R-:W-:Y:S02]  /*3f80*/  FSEL R122, R80, -INF , P5 ;  /* 0xff800000507a7808 */ /* 0x000fe40002800000 */
[----:B------:R-:W-:Y:S02]  /*3f90*/  FSEL R124, R81, -INF , P4 ;  /* 0xff800000517c7808 */ /* 0x000fe40002000000 */
[----:B------:R-:W-:-:S02]  /*3fa0*/  FSEL R114, R83, -INF , P0 ;  /* 0xff80000053727808 */ /* 0x000fc40000000000 */
[C---:B------:R-:W-:Y:S02]  /*3fb0*/  ISETP.GT.AND P5, PT, R2.reuse, 0x31, PT ;  /* 0x000000310200780c */ /* 0x040fe40003fa4270 */
[----:B------:R-:W-:Y:S02]  /*3fc0*/  ISETP.GT.AND P4, PT, R2, 0x38, PT ;  /* 0x000000380200780c */ /* 0x000fe40003f84270 */
[----:B------:R-:W-:Y:S02]  /*3fd0*/  FSEL R115, R82, -INF , P6 ;  /* 0xff80000052737808 */ /* 0x000fe40003000000 */
[----:B------:R-:W-:Y:S02]  /*3fe0*/  ISETP.GT.AND P0, PT, R0, 0x30, PT ;  /* 0x000000300000780c */ /* 0x000fe40003f04270 */
[----:B------:R-:W-:Y:S02]  /*3ff0*/  ISETP.GT.AND P6, PT, R2, 0x39, PT ;  /* 0x000000390200780c */ /* 0x000fe40003fc4270 */
[----:B------:R-:W-:-:S02]  /*4000*/  FMNMX.FTZ R2, R11, R3, !PT ;  /* 0x000000030b027209 */ /* 0x000fc40007810000 */
[----:B------:R-:W-:Y:S02]  /*4010*/  FSEL R121, R77, -INF , P5 ;  /* 0xff8000004d797808 */ /* 0x000fe40002800000 */
[----:B------:R-:W-:Y:S02]  /*4020*/  FSEL R120, R64, -INF , P4 ;  /* 0xff80000040787808 */ /* 0x000fe40002000000 */
[----:B------:R-:W-:Y:S02]  /*4030*/  FSEL R112, R78, -INF , P0 ;  /* 0xff8000004e707808 */ /* 0x000fe40000000000 */
        /* <DEDUP_REMOVED lines=9> */
[----:B-1----:R-:W-:Y:S02]  /*40d0*/  FMNMX.FTZ R4, R26, R30, !PT ;  /* 0x0000001e1a047209 */ /* 0x002fe40007810000 */
        /* <DEDUP_REMOVED lines=39> */
[----:B------:R-:W-:Y:S02]  /*4350*/  FSEL R111, R79, -INF , P5 ;  /* 0xff8000004f6f7808 */ /* 0x000fe40002800000 */
[----:B------:R-:W-:-:S02]  /*4360*/  FMNMX.FTZ R0, R98, R0, !PT ;  /* 0x0000000062007209 */ /* 0x000fc40007810000 */
[----:B------:R-:W-:Y:S02]  /*4370*/  FMNMX.FTZ R103, R132, R103, !PT ;  /* 0x0000006784677209 */ /* 0x000fe40007810000 */
[----:B------:R-:W-:Y:S02]  /*4380*/  FMNMX.FTZ R3, R112, R3, !PT ;  /* 0x0000000370037209 */ /* 0x000fe40007810000 */
[----:B------:R-:W-:Y:S02]  /*4390*/  FSEL R117, R65, -INF , P6 ;  /* 0xff80000041757808 */ /* 0x000fe40003000000 */
[----:B------:R-:W-:Y:S02]  /*43a0*/  FMNMX.FTZ R2, R120, R2, !PT ;  /* 0x0000000278027209 */ /* 0x000fe40007810000 */
[----:B------:R-:W-:Y:S02]  /*43b0*/  FSEL R110, R66, -INF , P4 ;  /* 0xff800000426e7808 */ /* 0x000fe40002000000 */
[----:B------:R-:W-:-:S02]  /*43c0*/  FMNMX.FTZ R0, R97, R0, !PT ;  /* 0x0000000061007209 */ /* 0x000fc40007810000 */
        /* <DEDUP_REMOVED lines=23> */
.L_x_3135:
        /* <DEDUP_REMOVED lines=20> */
[----:B------:R-:W2:Y:S01]  /*4680*/  LDSM.16.MT88.4 R40, [R201+0x400] ;  /* 0x00040000c928783b */ /* 0x000ea20000004200 */
[----:B------:R-:W-:-:S03]  /*4690*/  FFMA.FTZ R97, R97, c[0x0][0x2d0], -R4 ;  /* 0x0000b40061617a23 */ /* 0x000fc60000010804 */
[----:B------:R-:W-:Y:S01]  /*46a0*/  LDSM.16.MT88.4 R64, [R201+0x2000] ;  /* 0x00200000c940783b */ /* 0x000fe20000004200 */
[----:B-1----:R-:W-:Y:S02]  /*46b0*/  FFMA.FTZ R0, R8, c[0x0][0x2d0], -R4 ;  /* 0x0000b40008007a23 */ /* 0x002fe40000010804 */
[----:B------:R1:W-:Y:S01]  /*46c0*/  MUFU.EX2 R238, R5 ;  /* 0x0000000500ee7308 */ /* 0x0003e20000000800 */
[----:B------:R-:W-:Y:S01]  /*46d0*/  LDSM.16.MT88.4 R68, [R202+0x2000] ;  /* 0x00200000ca44783b */ /* 0x000fe20000004200 */
[----:B-----5:R-:W-:-:S06]  /*46e0*/  FMUL.FTZ R2, R102, c[0x0][0x2d0] ;  /* 0x0000b40066027a20 */ /* 0x020fcc0000410000 */
[----:B------:R5:W-:Y:S01]  /*46f0*/  MUFU.EX2 R164, R0 ;  /* 0x0000000000a47308 */ /* 0x000be20000000800 */
[----:B------:R-:W-:Y:S02]  /*4700*/  FSEL R2, R2, RZ, P0 ;  /* 0x000000ff02027208 */ /* 0x000fe40000000000 */
[----:B------:R-:W-:-:S05]  /*4710*/  FSETP.NEU.FTZ.AND P0, PT, R101, -INF , PT ;  /* 0xff8000006500780b */ /* 0x000fca0003f1d000 */
[----:B------:R-:W-:Y:S01]  /*4720*/  MUFU.EX2 R236, R99 ;  /* 0x0000006300ec7308 */ /* 0x000fe20000000800 */
[----:B-1----:R-:W-:Y:S02]  /*4730*/  FFMA.FTZ R5, R29, c[0x0][0x2d0], -R2 ;  /* 0x0000b4001d057a23 */ /* 0x002fe40000010802 */
[----:B-----5:R-:W-:-:S05]  /*4740*/  FFMA.FTZ R0, R11, c[0x0][0x2d0], -R4 ;  /* 0x0000b4000b007a23 */ /* 0x020fca0000010804 */
[----:B------:R1:W-:Y:S08]  /*4750*/  MUFU.EX2 R233, R5 ;  /* 0x0000000500e97308 */ /* 0x0003f00000000800 */
[----:B------:R5:W-:Y:S01]  /*4760*/  MUFU.EX2 R167, R0 ;  /* 0x0000000000a77308 */ /* 0x000be20000000800 */
[----:B-1----:R-:W-:-:S07]  /*4770*/  FFMA.FTZ R5, R33, c[0x0][0x2d0], -R2 ;  /* 0x0000b40021057a23 */ /* 0x002fce0000010802 */
[----:B------:R-:W-:Y:S01]  /*4780*/  MUFU.EX2 R234, R5 ;  /* 0x0000000500ea7308 */ /* 0x000fe20000000800 */
[----:B-----5:R-:W-:-:S07]  /*4790*/  FFMA.FTZ R0, R12, c[0x0][0x2d0], -R4 ;  /* 0x0000b4000c007a23 */ /* 0x020fce0000010804 */
[----:B------:R1:W-:Y:S02]  /*47a0*/  MUFU.EX2 R192, R0 ;  /* 0x0000000000c07308 */ /* 0x0003e40000000800 */
[----:B-1----:R-:W-:-:S06]  /*47b0*/  FFMA.FTZ R0, R13, c[0x0][0x2d0], -R4 ;  /* 0x0000b4000d007a23 */ /* 0x002fcc0000010804 */
[----:B------:R1:W-:Y:S02]  /*47c0*/  MUFU.EX2 R240, R0 ;  /* 0x0000000000f07308 */ /* 0x0003e40000000800 */
[----:B-1----:R-:W-:-:S06]  /*47d0*/  FFMA.FTZ R0, R15, c[0x0][0x2d0], -R4 ;  /* 0x0000b4000f007a23 */ /* 0x002fcc0000010804 */
[----:B------:R1:W5:Y:S02]  /*47e0*/  MUFU.EX2 R241, R0 ;  /* 0x0000000000f17308 */ /* 0x0003640000000800 */
[----:B-1----:R-:W-:Y:S01]  /*47f0*/  FFMA.FTZ R0, R21, c[0x0][0x2d0], -R4 ;  /* 0x0000b40015007a23 */ /* 0x002fe20000010804 */
[----:B-----5:R-:W-:-:S05]  /*4800*/  F2FP.PACK_AB R12, R241, R240 ;  /* 0x000000f0f10c723e */ /* 0x020fca00000000ff */
[----:B------:R1:W-:Y:S02]  /*4810*/  MUFU.EX2 R243, R0 ;  /* 0x0000000000f37308 */ /* 0x0003e40000000800 */
[----:B-1----:R-:W-:-:S06]  /*4820*/  FFMA.FTZ R0, R9, c[0x0][0x2d0], -R3 ;  /* 0x0000b40009007a23 */ /* 0x002fcc0000010803 */
[----:B------:R1:W-:Y:S02]  /*4830*/  MUFU.EX2 R150, R0 ;  /* 0x0000000000967308 */ /* 0x0003e40000000800 */
[----:B-1----:R-:W-:-:S06]  /*4840*/  FFMA.FTZ R0, R10, c[0x0][0x2d0], -R3 ;  /* 0x0000b4000a007a23 */ /* 0x002fcc0000010803 */
[----:B------:R1:W5:Y:S02]  /*4850*/  MUFU.EX2 R149, R0 ;  /* 0x0000000000957308 */ /* 0x0003640000000800 */
[----:B-1----:R-:W-:Y:S01]  /*4860*/  FFMA.FTZ R0, R14, c[0x0][0x2d0], -R3 ;  /* 0x0000b4000e007a23 */ /* 0x002fe20000010803 */
[----:B-----5:R-:W-:Y:S02]  /*4870*/  F2FP.PACK_AB R21, R149, R150 ;  /* 0x000000969515723e */ /* 0x020fe400000000ff */
[----:B------:R-:W-:-:S03]  /*4880*/  F2FP.PACK_AB R14, R243, R242 ;  /* 0x000000f2f30e723e */ /* 0x000fc600000000ff */
[----:B------:R1:W-:Y:S02]  /*4890*/  MUFU.EX2 R151, R0 ;  /* 0x0000000000977308 */ /* 0x0003e40000000800 */
[----:B-1----:R-:W-:-:S06]  /*48a0*/  FFMA.FTZ R0, R16, c[0x0][0x2d0], -R3 ;  /* 0x0000b40010007a23 */ /* 0x002fcc0000010803 */
[----:B------:R1:W5:Y:S02]  /*48b0*/  MUFU.EX2 R166, R0 ;  /* 0x0000000000a67308 */ /* 0x0003640000000800 */
[----:B-1----:R-:W-:Y:S01]  /*48c0*/  FFMA.FTZ R0, R17, c[0x0][0x2d0], -R3 ;  /* 0x0000b40011007a23 */ /* 0x002fe20000010803 */
[----:B-----5:R-:W-:-:S05]  /*48d0*/  F2FP.PACK_AB R23, R166, R151 ;  /* 0x00000097a617723e */ /* 0x020fca00000000ff */
[----:B------:R1:W-:Y:S02]  /*48e0*/  MUFU.EX2 R235, R0 ;  /* 0x0000000000eb7308 */ /* 0x0003e40000000800 */
[----:B-1----:R-:W-:-:S06]  /*48f0*/  FFMA.FTZ R0, R19, c[0x0][0x2d0], -R3 ;  /* 0x0000b40013007a23 */ /* 0x002fcc0000010803 */
[----:B------:R1:W5:Y:S02]  /*4900*/  MUFU.EX2 R237, R0 ;  /* 0x0000000000ed7308 */ /* 0x0003640000000800 */
[----:B-1----:R-:W-:Y:S01]  /*4910*/  FFMA.FTZ R0, R24, c[0x0][0x2d0], -R3 ;  /* 0x0000b40018007a23 */ /* 0x002fe20000010803 */
[----:B-----5:R-:W-:-:S05]  /*4920*/  F2FP.PACK_AB R13, R237, R235 ;  /* 0x000000ebed0d723e */ /* 0x020fca00000000ff */
[----:B------:R1:W5:Y:S02]  /*4930*/  MUFU.EX2 R239, R0 ;  /* 0x0000000000ef7308 */ /* 0x0003640000000800 */
[----:B-1----:R-:W-:Y:S01]  /*4940*/  FFMA.FTZ R0, R20, c[0x0][0x2d0], -R2 ;  /* 0x0000b40014007a23 */ /* 0x002fe20000010802 */
[----:B------:R-:W-:Y:S02]  /*4950*/  F2FP.PACK_AB R20, R164, R165 ;  /* 0x000000a5a414723e */ /* 0x000fe400000000ff */
[----:B-----5:R-:W-:-:S03]  /*4960*/  F2FP.PACK_AB R15, R239, R238 ;  /* 0x000000eeef0f723e */ /* 0x020fc600000000ff */
[----:B------:R1:W-:Y:S02]  /*4970*/  MUFU.EX2 R135, R0 ;  /* 0x0000000000877308 */ /* 0x0003e40000000800 */
[----:B-1----:R-:W-:Y:S01]  /*4980*/  FFMA.FTZ R0, R22, c[0x0][0x2d0], -R2 ;  /* 0x0000b40016007a23 */ /* 0x002fe20000010802 */
[----:B------:R-:W-:-:S05]  /*4990*/  F2FP.PACK_AB R22, R192, R167 ;  /* 0x000000a7c016723e */ /* 0x000fca00000000ff */
[----:B------:R1:W5:Y:S02]  /*49a0*/  MUFU.EX2 R134, R0 ;  /* 0x0000000000867308 */ /* 0x0003640000000800 */
[C---:B---3--:R-:W-:Y:S08]  /*49b0*/  HMMA.16816.F32 R84, R20.reuse, R48, RZ ;  /* 0x000000301454723c */ /* 0x048ff000000018ff */
[----:B----4-:R-:W-:Y:S01]  /*49c0*/  HMMA.16816.F32 R80, R20, R56, RZ ;  /* 0x000000381450723c */ /* 0x010fe200000018ff */
[----:B-1----:R-:W-:Y:S01]  /*49d0*/  FFMA.FTZ R0, R25, c[0x0][0x2d0], -R2 ;  /* 0x0000b40019007a23 */ /* 0x002fe20000010802 */
[----:B-----5:R-:W-:-:S03]  /*49e0*/  F2FP.PACK_AB R16, R134, R135 ;  /* 0x000000878610723e */ /* 0x020fc600000000ff */
[----:B------:R1:W-:Y:S03]  /*49f0*/  MUFU.EX2 R148, R0 ;  /* 0x0000000000947308 */ /* 0x0003e60000000800 */
[----:B------:R-:W-:Y:S01]  /*4a00*/  HMMA.16816.F32 R44, R20, R36, RZ ;  /* 0x00000024142c723c */ /* 0x000fe200000018ff */
[----:B-1----:R-:W-:-:S04]  /*4a10*/  FFMA.FTZ R0, R27, c[0x0][0x2d0], -R2 ;  /* 0x0000b4001b007a23 */ /* 0x002fc80000010802 */
[----:B------:R1:W3:Y:S11]  /*4a20*/  MUFU.EX2 R231, R0 ;  /* 0x0000000000e77308 */ /* 0x0002f60000000800 */
[----:B------:R-:W-:Y:S08]  /*4a30*/  @!UPT UIADD3 URZ, URZ, URZ, URZ ;  /* 0x0000003f3f3ff290 */ /* 0x000ff0000fffe03f */
[----:B--2---:R-:W-:Y:S01]  /*4a40*/  HMMA.16816.F32 R144, R12, R40, R44 ;  /* 0x000000280c90723c */ /* 0x004fe2000000182c */
[----:B------:R-:W-:Y:S01]  /*4a50*/  LDSM.16.MT88.4 R44, [R202+0x1400] ;  /* 0x00140000ca2c783b */ /* 0x000fe20000004200 */
[----:B-1----:R-:W-:Y:S01]  /*4a60*/  FFMA.FTZ R0, R28, c[0x0][0x2d0], -R2 ;  /* 0x0000b4001c007a23 */ /* 0x002fe20000010802 */
[----:B---3--:R-:W-:-:S03]  /*4a70*/  F2FP.PACK_AB R18, R231, R148 ;  /* 0x00000094e712723e */ /* 0x008fc600000000ff */
[----:B------:R1:W2:Y:S02]  /*4a80*/  MUFU.EX2 R232, R0 ;  /* 0x0000000000e87308 */ /* 0x0002a40000000800 */
[----:B-1----:R-:W-:Y:S01]  /*4a90*/  FMUL.FTZ R0, R101, c[0x0][0x2d0] ;  /* 0x0000b40065007a20 */ /* 0x002fe20000410000 */
[----:B--2---:R-:W-:-:S04]  /*4aa0*/  F2FP.PACK_AB R8, R233, R232 ;  /* 0x000000e8e908723e */ /* 0x004fc800000000ff */
[----:B------:R-:W-:-:S05]  /*4ab0*/  FSEL R0, R0, RZ, P0 ;  /* 0x000000ff00007208 */ /* 0x000fca0000000000 */
[--C-:B------:R-:W-:Y:S02]  /*4ac0*/  FFMA.FTZ R5, R26, c[0x0][0x2d0], -R0.reuse ;  /* 0x0000b4001a057a23 */ /* 0x100fe40000010800 */
[--C-:B------:R-:W-:Y:S01]  /*4ad0*/  FFMA.FTZ R6, R52, c[0x0][0x2d0], -R0.reuse ;  /* 0x0000b40034067a23 */ /* 0x100fe20000010800 */
[----:B------:R-:W1:Y:S01]  /*4ae0*/  LDSM.16.MT88.4 R24, [R201+0x1400] ;  /* 0x00140000c918783b */ /* 0x000e620000004200 */
[----:B------:R2:W-:Y:S08]  /*4af0*/  MUFU.EX2 R133, R5 ;  /* 0x0000000500857308 */ /* 0x0005f00000000800 */
[----:B------:R-:W-:Y:S01]  /*4b00*/  MUFU.EX2 R230, R6 ;  /* 0x0000000600e67308 */ /* 0x000fe20000000800 */
[----:B--2---:R-:W-:-:S07]  /*4b10*/  FFMA.FTZ R5, R30, c[0x0][0x2d0], -R0 ;  /* 0x0000b4001e057a23 */ /* 0x004fce0000010800 */
[----:B------:R2:W3:Y:S02]  /*4b20*/  MUFU.EX2 R100, R5 ;  /* 0x0000000500647308 */ /* 0x0004e40000000800 */
[--C-:B--2---:R-:W-:Y:S01]  /*4b30*/  FFMA.FTZ R5, R31, c[0x0][0x2d0], -R0.reuse ;  /* 0x0000b4001f057a23 */ /* 0x104fe20000010800 */
[----:B---3--:R-:W-:Y:S01]  /*4b40*/  F2FP.PACK_AB R17, R100, R133 ;  /* 0x000000856411723e */ /* 0x008fe200000000ff */
[----:B------:R-:W2:Y:S01]  /*4b50*/  LDSM.16.MT88.4 R28, [R202+0x400] ;  /* 0x00040000ca1c783b */ /* 0x000ea20000004200 */
[----:B-1----:R-:W-:Y:S03]  /*4b60*/  HMMA.16816.F32 R160, R12, R24, R80 ;  /* 0x000000180ca0723c */ /* 0x002fe60000001850 */
[----:B------:R1:W-:Y:S02]  /*4b70*/  MUFU.EX2 R226, R5 ;  /* 0x0000000500e27308 */ /* 0x0003e40000000800 */
[----:B-1----:R-:W-:-:S06]  /*4b80*/  FFMA.FTZ R5, R32, c[0x0][0x2d0], -R0 ;  /* 0x0000b40020057a23 */ /* 0x002fcc0000010800 */
[----:B------:R1:W3:Y:S02]  /*4b90*/  MUFU.EX2 R229, R5 ;  /* 0x0000000500e57308 */ /* 0x0002e40000000800 */
[----:B-1----:R-:W-:Y:S01]  /*4ba0*/  FFMA.FTZ R5, R35, c[0x0][0x2d0], -R2 ;  /* 0x0000b40023057a23 */ /* 0x002fe20000010802 */
[----:B---3--:R-:W-:Y:S01]  /*4bb0*/  F2FP.PACK_AB R19, R229, R226 ;  /* 0x000000e2e513723e */ /* 0x008fe200000000ff */
[----:B--2---:R-:W-:Y:S04]  /*4bc0*/  HMMA.16816.F32 R152, R12, R28, R84 ;  /* 0x0000001c0c98723c */ /* 0x004fe80000001854 */
[----:B------:R1:W2:Y:S04]  /*4bd0*/  MUFU.EX2 R246, R5 ;  /* 0x0000000500f67308 */ /* 0x0002a80000000800 */
[C---:B------:R-:W-:Y:S08]  /*4be0*/  HMMA.16816.F32 R76, R16.reuse, R48, RZ ;  /* 0x00000030104c723c */ /* 0x040ff000000018ff */
[----:B------:R-:W-:Y:S01]  /*4bf0*/  HMMA.16816.F32 R72, R16, R56, RZ ;  /* 0x000000381048723c */ /* 0x000fe200000018ff */
[--C-:B-1----:R-:W-:Y:S01]  /*4c00*/  FFMA.FTZ R5, R34, c[0x0][0x2d0], -R0.reuse ;  /* 0x0000b40022057a23 */ /* 0x102fe20000010800 */
[----:B--2---:R-:W-:Y:S01]  /*4c10*/  F2FP.PACK_AB R10, R246, R234 ;  /* 0x000000eaf60a723e */ /* 0x004fe200000000ff */
[----:B------:R-:W1:Y:S02]  /*4c20*/  LDSM.16.MT88.4 R32, [R202+0x1000] ;  /* 0x00100000ca20783b */ /* 0x000e640000004200 */
[----:B------:R2:W3:Y:S03]  /*4c30*/  MUFU.EX2 R228, R5 ;  /* 0x0000000500e47308 */ /* 0x0004e60000000800 */
[-C--:B------:R-:W-:Y:S08]  /*4c40*/  HMMA.16816.F32 R84, R20, R64.reuse, RZ ;  /* 0x000000401454723c */ /* 0x080ff000000018ff */
[----:B------:R-:W-:Y:S01]  /*4c50*/  HMMA.16816.F32 R80, R16, R64, RZ ;  /* 0x000000401050723c */ /* 0x000fe200000018ff */
[----:B--2---:R-:W-:Y:S01]  /*4c60*/  FFMA.FTZ R5, R53, c[0x0][0x2d0], -R0 ;  /* 0x0000b40035057a23 */ /* 0x004fe20000010800 */
[----:B---3--:R-:W-:-:S06]  /*4c70*/  F2FP.PACK_AB R9, R230, R228 ;  /* 0x000000e4e609723e */ /* 0x008fcc00000000ff */
[----:B------:R-:W-:Y:S01]  /*4c80*/  HMMA.16816.F32 R52, R16, R36, RZ ;  /* 0x000000241034723c */ /* 0x000fe200000018ff */
[----:B------:R-:W-:Y:S01]  /*4c90*/  FFMA.FTZ R65, R96, c[0x0][0x2d0], -R4 ;  /* 0x0000b40060417a23 */ /* 0x000fe20000010804 */
[----:B------:R2:W-:Y:S08]  /*4ca0*/  MUFU.EX2 R245, R5 ;  /* 0x0000000500f57308 */ /* 0x0005f00000000800 */
[----:B------:R-:W-:Y:S01]  /*4cb0*/  MUFU.EX2 R65, R65 ;  /* 0x0000004100417308 */ /* 0x000fe20000000800 */
[----:B--2---:R-:W-:-:S02]  /*4cc0*/  FFMA.FTZ R5, R60, c[0x0][0x2d0], -R0 ;  /* 0x0000b4003c057a23 */ /* 0x004fc40000010800 */
[----:B------:R-:W2:Y:S01]  /*4cd0*/  LDSM.16.MT88.4 R60, [R201+0x2400] ;  /* 0x00240000c93c783b */ /* 0x000ea20000004200 */
[-C--:B-1----:R-:W-:Y:S04]  /*4ce0*/  HMMA.16816.F32 R88, R16, R32.reuse, RZ ;  /* 0x000000201058723c */ /* 0x082fe800000018ff */
[----:B------:R-:W1:Y:S04]  /*4cf0*/  MUFU.EX2 R244, R5 ;  /* 0x0000000500f47308 */ /* 0x000e680000000800 */
        /* <DEDUP_REMOVED lines=12> */
[----:B------:R4:W5:Y:S05]  /*4dc0*/  MUFU.EX2 R222, R28 ;  /* 0x0000001c00de7308 */ /* 0x00096a0000000800 */
[----:B------:R-:W-:Y:S03]  /*4dd0*/  HMMA.16816.F32 R4, R16, R50, RZ ;  /* 0x000000321004723c */ /* 0x000fe600000018ff */
[----:B------:R5:W-:Y:S01]  /*4de0*/  MUFU.EX2 R223, R25 ;  /* 0x0000001900df7308 */ /* 0x000be20000000800 */
[----:B---3--:R-:W-:-:S04]  /*4df0*/  FFMA.FTZ R29, R129, c[0x0][0x2d0], -R3 ;  /* 0x0000b400811d7a23 */ /* 0x008fc80000010803 */
[----:B--2---:R-:W-:Y:S03]  /*4e00*/  HMMA.16816.F32 R188, R8, R60, R80 ;  /* 0x0000003c08bc723c */ /* 0x004fe60000001850 */
[----:B------:R2:W3:Y:S01]  /*4e10*/  MUFU.EX2 R225, R24 ;  /* 0x0000001800e17308 */ /* 0x0004e20000000800 */
[----:B----4-:R-:W-:-:S04]  /*4e20*/  FFMA.FTZ R28, R132, c[0x0][0x2d0], -R3 ;  /* 0x0000b400841c7a23 */ /* 0x010fc80000010803 */
[----:B-1----:R-:W-:Y:S01]  /*4e30*/  HMMA.16816.F32 R180, R12, R52, R76 ;  /* 0x000000340cb4723c */ /* 0x002fe2000000184c */
[--C-:B-----5:R-:W-:Y:S02]  /*4e40*/  FFMA.FTZ R25, R123, c[0x0][0x2d0], -R2.reuse ;  /* 0x0000b4007b197a23 */ /* 0x120fe40000010802 */
[----:B------:R-:W-:Y:S05]  /*4e50*/  MUFU.EX2 R29, R29 ;  /* 0x0000001d001d7308 */ /* 0x000fea0000000800 */
[----:B------:R-:W-:Y:S01]  /*4e60*/  HMMA.16816.F32 R76, R8, R30, R4 ;  /* 0x0000001e084c723c */ /* 0x000fe20000001804 */
[----:B--2---:R-:W-:Y:S02]  /*4e70*/  FFMA.FTZ R24, R121, c[0x0][0x2d0], -R2 ;  /* 0x0000b40079187a23 */ /* 0x004fe40000010802 */
[----:B------:R-:W-:Y:S05]  /*4e80*/  MUFU.EX2 R28, R28 ;  /* 0x0000001c001c7308 */ /* 0x000fea0000000800 */
[C---:B------:R-:W-:Y:S03]  /*4e90*/  HMMA.16816.F32 R4, R16.reuse, R58, RZ ;  /* 0x0000003a1004723c */ /* 0x040fe600000018ff */
[----:B------:R-:W-:Y:S05]  /*4ea0*/  MUFU.EX2 R25, R25 ;  /* 0x0000001900197308 */ /* 0x000fea0000000800 */
[----:B------:R-:W-:Y:S03]  /*4eb0*/  HMMA.16816.F32 R72, R16, R68, RZ ;  /* 0x000000441048723c */ /* 0x000fe600000018ff */
[----:B------:R-:W-:Y:S05]  /*4ec0*/  MUFU.EX2 R24, R24 ;  /* 0x0000001800187308 */ /* 0x000fea0000000800 */
[----:B------:R-:W-:Y:S08]  /*4ed0*/  HMMA.16816.F32 R176, R12, R60, R84 ;  /* 0x0000003c0cb0723c */ /* 0x000ff00000001854 */
        /* <DEDUP_REMOVED lines=9> */
[----:B------:R-:W-:Y:S08]  /*4f70*/  HMMA.16816.F32 R4, R20, R50, RZ ;  /* 0x000000321404723c */ /* 0x000ff000000018ff */
[-C--:B------:R-:W-:Y:S08]  /*4f80*/  HMMA.16816.F32 R72, R8, R42.reuse, R72 ;  /* 0x0000002a0848723c */ /* 0x080ff00000001848 */
[----:B------:R-:W-:Y:S08]  /*4f90*/  HMMA.16816.F32 R36, R12, R42, R36 ;  /* 0x0000002a0c24723c */ /* 0x000ff00000001824 */
        /* <DEDUP_REMOVED lines=11> */
[----:B---3--:R-:W-:-:S06]  /*5050*/  F2FP.PACK_AB R10, R225, R223 ;  /* 0x000000dfe10a723e */ /* 0x008fcc00000000ff */
[--C-:B------:R-:W-:Y:S01]  /*5060*/  FFMA.FTZ R27, R131, c[0x0][0x2d0], -R3.reuse ;  /* 0x0000b400831b7a23 */ /* 0x100fe20000010803 */
[C---:B------:R-:W-:Y:S01]  /*5070*/  HMMA.16816.F32 R4, R20.reuse, R66, RZ ;  /* 0x000000421404723c */ /* 0x040fe200000018ff */
[----:B------:R-:W-:Y:S01]  /*5080*/  FFMA.FTZ R26, R130, c[0x0][0x2d0], -R3 ;  /* 0x0000b400821a7a23 */ /* 0x000fe20000010803 */
[----:B------:R-:W1:Y:S05]  /*5090*/  MUFU.EX2 R67, R98 ;  /* 0x0000006200437308 */ /* 0x000e6a0000000800 */
[----:B------:R-:W-:Y:S01]  /*50a0*/  FADD.FTZ R66, R133, R100 ;  /* 0x0000006485427221 */ /* 0x000fe20000010000 */
[C---:B------:R-:W-:Y:S02]  /*50b0*/  HMMA.16816.F32 R32, R20.reuse, R34, RZ ;  /* 0x000000221420723c */ /* 0x040fe400000018ff */
[----:B------:R2:W3:Y:S06]  /*50c0*/  MUFU.EX2 R100, R97 ;  /* 0x0000006100647308 */ /* 0x0004ec0000000800 */
[----:B------:R-:W-:Y:S02]  /*50d0*/  HMMA.16816.F32 R20, R20, R70, RZ ;  /* 0x000000461414723c */ /* 0x000fe400000018ff */
[----:B------:R-:W-:Y:S01]  /*50e0*/  MUFU.EX2 R27, R27 ;  /* 0x0000001b001b7308 */ /* 0x000fe20000000800 */
[----:B-1----:R-:W-:-:S05]  /*50f0*/  F2FP.PACK_AB R96, R67, R236 ;  /* 0x000000ec4360723e */ /* 0x002fca00000000ff */
[C---:B------:R-:W-:Y:S02]  /*5100*/  HMMA.16816.F32 R60, R12.reuse, R62, R4 ;  /* 0x0000003e0c3c723c */ /* 0x040fe40000001804 */
[----:B------:R-:W1:Y:S01]  /*5110*/  MUFU.EX2 R26, R26 ;  /* 0x0000001a001a7308 */ /* 0x000e620000000800 */
[----:B--2---:R-:W-:Y:S02]  /*5120*/  F2FP.PACK_AB R97, R28, R29 ;  /* 0x0000001d1c61723e */ /* 0x004fe400000000ff */
[----:B---3--:R-:W-:Y:S02]  /*5130*/  F2FP.PACK_AB R98, R65, R100 ;  /* 0x000000644162723e */ /* 0x008fe400000000ff */
[----:B------:R-:W-:Y:S01]  /*5140*/  FFMA.FTZ R4, R128, c[0x0][0x2d0], -R3 ;  /* 0x0000b40080047a23 */ /* 0x000fe20000010803 */
[----:B------:R-:W-:Y:S01]  /*5150*/  HMMA.16816.F32 R44, R12, R46, R32 ;  /* 0x0000002e0c2c723c */ /* 0x000fe20000001820 */
[----:B------:R-:W-:Y:S01]  /*5160*/  FADD.FTZ R5, R165, R164 ;  /* 0x000000a4a5057221 */ /* 0x000fe20000010000 */
[----:B------:R-:W-:Y:S01]  /*5170*/  LDSM.16.MT88.4 R128, [R202+0xc00] ;  /* 0x000c0000ca80783b */ /* 0x000fe20000004200 */
[----:B------:R2:W-:Y:S01]  /*5180*/  MUFU.EX2 R197, R4 ;  /* 0x0000000400c57308 */ /* 0x0005e20000000800 */
[----:B------:R-:W-:-:S04]  /*5190*/  FADD.FTZ R6, R150, R149 ;  /* 0x0000009596067221 */ /* 0x000fc80000010000 */
[----:B------:R-:W-:Y:S01]  /*51a0*/  HMMA.16816.F32 R52, R12, R54, R20 ;  /* 0x000000360c34723c */ /* 0x000fe20000001814 */
[----:B------:R-:W3:Y:S01]  /*51b0*/  LDSM.16.MT88.4 R12, [R201+0x800] ;  /* 0x00080000c90c783b */ /* 0x000ee20000004200 */
[----:B-1----:R-:W-:-:S05]  /*51c0*/  F2FP.PACK_AB R99, R26, R27 ;  /* 0x0000001b1a63723e */ /* 0x002fca00000000ff */
[--C-:B------:R-:W-:Y:S02]  /*51d0*/  FFMA.FTZ R23, R120, c[0x0][0x2d0], -R2.reuse ;  /* 0x0000b40078177a23 */ /* 0x100fe40000010802 */
[----:B------:R-:W-:Y:S02]  /*51e0*/  FFMA.FTZ R22, R117, c[0x0][0x2d0], -R2 ;  /* 0x0000b40075167a23 */ /* 0x000fe40000010802 */
[----:B--2---:R-:W-:Y:S02]  /*51f0*/  FFMA.FTZ R4, R127, c[0x0][0x2d0], -R3 ;  /* 0x0000b4007f047a23 */ /* 0x004fe40000010803 */
[--C-:B------:R-:W-:Y:S01]  /*5200*/  FFMA.FTZ R20, R112, c[0x0][0x2d0], -R0.reuse ;  /* 0x0000b40070147a23 */ /* 0x100fe20000010800 */
[----:B------:R-:W-:Y:S01]  /*5210*/  MUFU.EX2 R23, R23 ;  /* 0x0000001700177308 */ /* 0x000fe20000000800 */
[----:B------:R-:W-:-:S07]  /*5220*/  FFMA.FTZ R21, R111, c[0x0][0x2d0], -R0 ;  /* 0x0000b4006f157a23 */ /* 0x000fce0000010800 */
[----:B------:R1:W2:Y:S08]  /*5230*/  MUFU.EX2 R198, R4 ;  /* 0x0000000400c67308 */ /* 0x0002b00000000800 */
[----:B------:R-:W-:Y:S01]  /*5240*/  MUFU.EX2 R22, R22 ;  /* 0x0000001600167308 */ /* 0x000fe20000000800 */
[----:B-1----:R-:W-:Y:S01]  /*5250*/  FFMA.FTZ R4, R126, c[0x0][0x2d0], -R3 ;  /* 0x0000b4007e047a23 */ /* 0x002fe20000010803 */
[----:B--2---:R-:W-:-:S06]  /*5260*/  F2FP.PACK_AB R9, R198, R197 ;  /* 0x000000c5c609723e */ /* 0x004fcc00000000ff */
[----:B------:R-:W-:Y:S08]  /*5270*/  MUFU.EX2 R20, R20 ;  /* 0x0000001400147308 */ /* 0x000ff00000000800 */
[----:B------:R1:W-:Y:S08]  /*5280*/  MUFU.EX2 R199, R4 ;  /* 0x0000000400c77308 */ /* 0x0003f00000000800 */
[----:B------:R-:W-:Y:S01]  /*5290*/  MUFU.EX2 R21, R21 ;  /* 0x0000001500157308 */ /* 0x000fe20000000800 */
[----:B-1----:R-:W-:-:S02]  /*52a0*/  FFMA.FTZ R4, R125, c[0x0][0x2d0], -R3 ;  /* 0x0000b4007d047a23 */ /* 0x002fc40000010803 */
[----:B------:R-:W-:-:S05]  /*52b0*/  FFMA.FTZ R3, R124, c[0x0][0x2d0], -R2 ;  /* 0x0000b4007c037a23 */ /* 0x000fca0000010802 */
[----:B------:R1:W2:Y:S08]  /*52c0*/  MUFU.EX2 R220, R4 ;  /* 0x0000000400dc7308 */ /* 0x0002b00000000800 */
[----:B------:R4:W-:Y:S01]  /*52d0*/  MUFU.EX2 R193, R3 ;  /* 0x0000000300c17308 */ /* 0x0009e20000000800 */
[----:B-1----:R-:W-:Y:S01]  /*52e0*/  FFMA.FTZ R4, R119, c[0x0][0x2d0], -R2 ;  /* 0x0000b40077047a23 */ /* 0x002fe20000010802 */
[----:B--2---:R-:W-:-:S06]  /*52f0*/  F2FP.PACK_AB R11, R220, R199 ;  /* 0x000000c7dc0b723e */ /* 0x004fcc00000000ff */
[----:B------:R1:W-:Y:S01]  /*5300*/  MUFU.EX2 R195, R4 ;  /* 0x0000000400c37308 */ /* 0x0003e20000000800 */
[----:B----4-:R-:W-:Y:S01]  /*5310*/  FFMA.FTZ R3, R115, c[0x0][0x2d0], -R0 ;  /* 0x0000b40073037a23 */ /* 0x010fe20000010800 */
[----:B---3--:R-:W-:Y:S06]  /*5320*/  HMMA.16816.F32 R144, R8, R12, R144 ;  /* 0x0000000c0890723c */ /* 0x008fec0000001890 */
[----:B------:R2:W-:Y:S01]  /*5330*/  MUFU.EX2 R106, R3 ;  /* 0x00000003006a7308 */ /* 0x0005e20000000800 */
[----:B-1----:R-:W-:-:S07]  /*5340*/  FFMA.FTZ R4, R118, c[0x0][0x2d0], -R2 ;  /* 0x0000b40076047a23 */ /* 0x002fce0000010802 */
[----:B------:R1:W3:Y:S01]  /*5350*/  MUFU.EX2 R196, R4 ;  /* 0x0000000400c47308 */ /* 0x0002e20000000800 */
[----:B--2---:R-:W-:Y:S02]  /*5360*/  FADD.FTZ R3, R167, R5 ;  /* 0x00000005a7037221 */ /* 0x004fe40000010000 */
[----:B-1----:R-:W-:Y:S02]  /*5370*/  FFMA.FTZ R4, R122, c[0x0][0x2d0], -R2 ;  /* 0x0000b4007a047a23 */ /* 0x002fe40000010802 */
[----:B------:R-:W-:Y:S01]  /*5380*/  FFMA.FTZ R2, R113, c[0x0][0x2d0], -R0 ;  /* 0x0000b40071027a23 */ /* 0x000fe20000010800 */
[----:B------:R-:W-:Y:S02]  /*5390*/  LDSM.16.MT88.4 R120, [R201+0x1c00] ;  /* 0x001c0000c978783b */ /* 0x000fe40000004200 */
[----:B------:R1:W-:Y:S08]  /*53a0*/  MUFU.EX2 R194, R4 ;  /* 0x0000000400c27308 */ /* 0x0003f00000000800 */
[----:B------:R2:W-:Y:S01]  /*53b0*/  MUFU.EX2 R107, R2 ;  /* 0x00000002006b7308 */ /* 0x0005e20000000800 */
[----:B-1----:R-:W-:-:S04]  /*53c0*/  FADD.FTZ R4, R135, R134 ;  /* 0x0000008687047221 */ /* 0x002fc80000010000 */
        /* <DEDUP_REMOVED lines=9> */
[----:B------:R-:W-:Y:S01]  /*5460*/  HMMA.16816.F32 R148, R8, R14, R36 ;  /* 0x0000000e0894723c */ /* 0x000fe20000001824 */
[----:B------:R-:W-:Y:S01]  /*5470*/  FADD.FTZ R0, R166, R0 ;  /* 0x00000000a6007221 */ /* 0x000fe20000010000 */
[----:B------:R-:W-:Y:S03]  /*5480*/  LDSM.16.MT88.4 R112, [R202+0x1c00] ;  /* 0x001c0000ca70783b */ /* 0x000fe60000004200 */
[----:B------:R-:W-:Y:S01]  /*5490*/  FADD.FTZ R0, R235, R0 ;  /* 0x00000000eb007221 */ /* 0x000fe20000010000 */
[----:B-1----:R-:W-:Y:S01]  /*54a0*/  F2FP.PACK_AB R7, R105, R106 ;  /* 0x0000006a6907723e */ /* 0x002fe200000000ff */
[----:B------:R-:W-:Y:S02]  /*54b0*/  FADD.FTZ R2, R192, R3 ;  /* 0x00000003c0027221 */ /* 0x000fe40000010000 */
[----:B------:R-:W-:-:S02]  /*54c0*/  FADD.FTZ R3, R231, R64 ;  /* 0x00000040e7037221 */ /* 0x000fc40000010000 */
        /* <DEDUP_REMOVED lines=10> */
[----:B------:R-:W-:Y:S03]  /*5570*/  LDSM.16.MT88.4 R76, [R201+0x2c00] ;  /* 0x002c0000c94c783b */ /* 0x000fe60000004200 */
        /* <DEDUP_REMOVED lines=86> */
[----:B------:R-:W-:Y:S02]  /*5ae0*/  SHF.R.S32.HI R4, RZ, 0x6, R16 ;  /* 0x00000006ff047819 */ /* 0x000fe40000011410 */
[----:B------:R-:W-:Y:S01]  /*5af0*/  IADD3 R220, R224, -0x2, RZ ;  /* 0xfffffffee0dc7810 */ /* 0x000fe20007ffe0ff */
[----:B------:R-:W-:Y:S01]  /*5b00*/  FADD.FTZ R0, R25, R0 ;  /* 0x0000000019007221 */ /* 0x000fe20000010000 */
[----:B------:R-:W-:Y:S03]  /*5b10*/  HMMA.16816.F32 R112, R92, R114, R36 ;  /* 0x000000725c70723c */ /* 0x000fe60000001824 */
[----:B------:R-:W-:-:S02]  /*5b20*/  FADD.FTZ R250, R24, R0 ;  /* 0x0000000018fa7221 */ /* 0x000fc40000010000 */
[----:B------:R-:W-:Y:S02]  /*5b30*/  FADD.FTZ R0, R20, R2 ;  /* 0x0000000214007221 */ /* 0x000fe40000010000 */
        /* <DEDUP_REMOVED lines=15> */
[----:B------:R-:W-:Y:S11]  /*5c30*/  ISETP.GE.AND P0, PT, R220, R32, PT ;  /* 0x00000020dc00720c */ /* 0x000ff60003f06270 */
[----:B------:R-:W-:Y:S02]  /*5c40*/  @!UPT UIADD3 URZ, URZ, URZ, URZ ;  /* 0x0000003f3f3ff290 */ /* 0x000fe4000fffe03f */
[----:B------:R-:W-:Y:S05]  /*5c50*/  @!P0 BRA `(.L_x_3088) ;  /* 0x0000406000008947 */ /* 0x000fea0003800000 */
[----:B------:R-:W-:Y:S01]  /*5c60*/  IMAD.MOV.U32 R106, RZ, RZ, R103 ;  /* 0x000000ffff6a7224 */ /* 0x000fe200078e0067 */
[----:B------:R-:W-:Y:S01]  /*5c70*/  MOV R108, R101 ;  /* 0x00000065006c7202 */ /* 0x000fe20000000f00 */
[----:B------:R-:W-:Y:S01]  /*5c80*/  IMAD.MOV.U32 R105, RZ, RZ, R104 ;  /* 0x000000ffff697224 */ /* 0x000fe200078e0068 */
[----:B------:R-:W-:Y:S02]  /*5c90*/  MOV R107, R102 ;  /* 0x00000066006b7202 */ /* 0x000fe40000000f00 */
.L_x_3099:
        /* <DEDUP_REMOVED lines=17> */
[----:B--2---:R-:W-:Y:S11]  /*5db0*/  ISETP.GT.AND P0, PT, R0, R220, PT ;  /* 0x000000dc0000720c */ /* 0x004ff60003f04270 */
[----:B------:R-:W-:Y:S02]  /*5dc0*/  @!UPT UIADD3 URZ, URZ, URZ, URZ ;  /* 0x0000003f3f3ff290 */ /* 0x000fe4000fffe03f */
        /* <DEDUP_REMOVED lines=13> */
[----:B------:R-:W-:Y:S01]  /*5ea0*/  SHF.R.S32.HI R6, RZ, 0x1f, R227 ;  /* 0x0000001fff067819 */ /* 0x000fe200000114e3 */
[----:B------:R-:W-:Y:S02]  /*5eb0*/  IMAD R4, R219, c[0x0][0x21c], R4 ;  /* 0x00008700db047a24 */ /* 0x000fe400078e0204 */
[----:B------:R-:W-:Y:S01]  /*5ec0*/  IMAD.IADD R3, R3, 0x1, R0 ;  /* 0x0000000103037824 */ /* 0x000fe200078e0200 */
[----:B------:R-:W-:Y:S01]  /*5ed0*/  SHF.L.U64.HI R13, R227, 0x1, R6 ;  /* 0x00000001e30d7819 */ /* 0x000fe20000010206 */
[----:B------:R-:W-:Y:S02]  /*5ee0*/  IMAD.SHL.U32 R22, R5, 0x2, RZ ;  /* 0x0000000205167824 */ /* 0x000fe400078e00ff */
[----:B------:R-:W-:Y:S04]  /*5ef0*/  IMAD.WIDE.U32 R2, R219, c[0x0][0x218], R2 ;  /* 0x00008600db027a25 */ /* 0x000fe800078e0002 */
[C---:B------:R-:W-:Y:S01]  /*5f00*/  IMAD.SHL.U32 R20, R227.reuse, 0x2, RZ ;  /* 0x00000002e3147824 */ /* 0x040fe200078e00ff */
[----:B--2---:R-:W-:Y:S02]  /*5f10*/  IADD3 R0, P0, R8, R2, RZ ;  /* 0x0000000208007210 */ /* 0x004fe40007f1e0ff */
[----:B------:R-:W-:Y:S02]  /*5f20*/  IADD3 R8, R227, 0x20, RZ ;  /* 0x00000020e3087810 */ /* 0x000fe40007ffe0ff */
[----:B---3--:R-:W-:Y:S02]  /*5f30*/  IADD3.X R4, R7, R3, R4, P0, !PT ;  /* 0x0000000307047210 */ /* 0x008fe400007fe404 */
[----:B------:R-:W-:Y:S02]  /*5f40*/  IADD3 R7, R227, 0x20, RZ ;  /* 0x00000020e3077810 */ /* 0x000fe40007ffe0ff */
[C---:B------:R-:W-:Y:S02]  /*5f50*/  LEA R12, P0, R0.reuse, c[0x0][0x1f8], 0x1 ;  /* 0x00007e00000c7a11 */ /* 0x040fe400078008ff */
[----:B------:R-:W-:Y:S01]  /*5f60*/  SHF.R.S32.HI R8, RZ, 0x1f, R8 ;  /* 0x0000001fff087819 */ /* 0x000fe20000011408 */
[C---:B------:R-:W-:Y:S01]  /*5f70*/  IMAD.SHL.U32 R21, R7.reuse, 0x2, RZ ;  /* 0x0000000207157824 */ /* 0x040fe200078e00ff */
[----:B------:R-:W-:Y:S02]  /*5f80*/  LEA.HI.X R5, R0, c[0x0][0x1fc], R4, 0x1, P0 ;  /* 0x00007f0000057a11 */ /* 0x000fe400000f0c04 */
[----:B------:R-:W-:Y:S01]  /*5f90*/  SHF.L.U64.HI R14, R7, 0x1, R8 ;  /* 0x00000001070e7819 */ /* 0x000fe20000010208 */
[----:B------:R-:W-:-:S05]  /*5fa0*/  BRA.DIV ~URZ, `(.L_x_3091) ;  /* 0x0000aaf27f007947 */ /* 0x000fca000b800000 */
[----:B------:R1:W2:Y:S02]  /*5fb0*/  SHFL.IDX PT, R4, R5, RZ, 0x1c1f ;  /* 0x001c1fff05047589 */ /* 0x0002a400000e0000 */
.L_x_3136:
[----:B------:R-:W-:-:S05]  /*5fc0*/  BRA.DIV ~URZ, `(.L_x_3092) ;  /* 0x0000ab427f007947 */ /* 0x000fca000b800000 */
[----:B------:R-:W3:Y:S01]  /*5fd0*/  SHFL.IDX PT, R0, R12, RZ, 0x1c1f ;  /* 0x001c1fff0c007589 */ /* 0x000ee200000e0000 */
[C---:B------:R-:W-:Y:S02]  /*5fe0*/  IADD3 R2, R227.reuse, 0x20, RZ ;  /* 0x00000020e3027810 */ /* 0x040fe40007ffe0ff */
[C---:B------:R-:W-:Y:S02]  /*5ff0*/  ISETP.GE.AND P5, PT, R227.reuse, c[0x0][0x1d4], PT ;  /* 0x00007500e3007a0c */ /* 0x040fe40003fa6270 */
[----:B------:R-:W-:Y:S02]  /*6000*/  ISETP.GE.AND P4, PT, R2, c[0x0][0x1d4], PT ;  /* 0x0000750002007a0c */ /* 0x000fe40003f86270 */
[----:B------:R-:W-:Y:S02]  /*6010*/  IADD3 R8, R227, 0x40, RZ ;  /* 0x00000040e3087810 */ /* 0x000fe40007ffe0ff */
[----:B------:R-:W-:Y:S02]  /*6020*/  SEL R11, RZ, 0x10, P5 ;  /* 0x00000010ff0b7807 */ /* 0x000fe40002800000 */
[----:B------:R-:W-:Y:S02]  /*6030*/  SEL R10, RZ, 0x10, P4 ;  /* 0x00000010ff0a7807 */ /* 0x000fe40002000000 */
[C---:B---3--:R-:W-:Y:S02]  /*6040*/  IADD3 R6, P0, R0.reuse, R20, RZ ;  /* 0x0000001400067210 */ /* 0x048fe40007f1e0ff */
[----:B------:R-:W-:Y:S03]  /*6050*/  IADD3 R2, P6, R0, R21, RZ ;  /* 0x0000001500027210 */ /* 0x000fe60007fde0ff */
        /* <DEDUP_REMOVED lines=13> */
.L_x_3137:
        /* <DEDUP_REMOVED lines=21> */
.L_x_3090:
[----:B-1-34-:R-:W-:Y:S05]  /*6280*/  BSYNC B0 ;  /* 0x0000000000007941 */ /* 0x01afea0003800000 */
.L_x_3089:
        /* <DEDUP_REMOVED lines=83> */
[----:B------:R-:W-:Y:S07]  /*67c0*/  LDSM.16.M88.4 R184, [R200+0x2800] ;  /* 0x00280000c8b8783b */ /* 0x000fee0000000200 */
[----:B------:R-:W-:Y:S01]  /*67d0*/  HMMA.16816.F32 R64, R176, R194, R64 ;  /* 0x000000c2b040723c */ /* 0x000fe20000001840 */
[----:B------:R-:W1:Y:S07]  /*67e0*/  LDSM.16.M88.4 R176, [R200+0x2400] ;  /* 0x00240000c8b0783b */ /* 0x000e6e0000000200 */
[-C--:B--2---:R-:W-:Y:S01]  /*67f0*/  HMMA.16816.F32 R4, R100, R180.reuse, R4 ;  /* 0x000000b46404723c */ /* 0x084fe20000001804 */
[----:B------:R-:W2:Y:S07]  /*6800*/  LDSM.16.M88.4 R192, [R200+0x2c00] ;  /* 0x002c0000c8c0783b */ /* 0x000eae0000000200 */
[C---:B---3--:R-:W-:Y:S08]  /*6810*/  HMMA.16816.F32 R8, R188.reuse, R180, R8 ;  /* 0x000000b4bc08723c */ /* 0x048ff00000001808 */
        /* <DEDUP_REMOVED lines=13> */
[-C--:B--2---:R-:W-:Y:S08]  /*68f0*/  HMMA.16816.F32 R52, R100, R192.reuse, R52 ;  /* 0x000000c06434723c */ /* 0x084ff00000001834 */
[C---:B------:R-:W-:Y:S08]  /*6900*/  HMMA.16816.F32 R56, R188.reuse, R192, R56 ;  /* 0x000000c0bc38723c */ /* 0x040ff00000001838 */
[-C--:B------:R-:W-:Y:S01]  /*6910*/  HMMA.16816.F32 R60, R188, R194.reuse, R60 ;  /* 0x000000c2bc3c723c */ /* 0x080fe2000000183c */
[----:B------:R-:W-:Y:S07]  /*6920*/  LDSM.16.M88.4 R188, [R207] ;  /* 0x00000000cfbc783b */ /* 0x000fee0000000200 */
[----:B------:R-:W-:Y:S01]  /*6930*/  HMMA.16816.F32 R64, R100, R194, R64 ;  /* 0x000000c26440723c */ /* 0x000fe20000001840 */
[----:B------:R-:W2:Y:S07]  /*6940*/  LDSM.16.M88.4 R100, [R208] ;  /* 0x00000000d064783b */ /* 0x000eae0000000200 */
[-C--:B-1----:R-:W-:Y:S01]  /*6950*/  HMMA.16816.F32 R4, R176, R180.reuse, R4 ;  /* 0x000000b4b004723c */ /* 0x082fe20000001804 */
[----:B------:R-:W1:Y:S01]  /*6960*/  LDSM.16.M88.4 R192, [R206] ;  /* 0x00000000cec0783b */ /* 0x000e620000000200 */
[----:B------:R-:W-:Y:S06]  /*6970*/  DEPBAR.LE SB0, 0x0 ;  /* 0x000080000000791a */ /* 0x000fec0000000000 */
[C---:B---3--:R-:W-:Y:S01]  /*6980*/  HMMA.16816.F32 R8, R184.reuse, R180, R8 ;  /* 0x000000b4b808723c */ /* 0x048fe20000001808 */
[----:B------:R-:W-:Y:S07]  /*6990*/  BAR.SYNC.DEFER_BLOCKING 0x0 ;  /* 0x0000000000007b1d */ /* 0x000fee0000010000 */
        /* <DEDUP_REMOVED lines=16> */
[C---:B------:R-:W-:Y:S01]  /*6aa0*/  IADD3 R103, R227.reuse, 0x20, RZ ;  /* 0x00000020e3677810 */ /* 0x040fe20007ffe0ff */
[----:B------:R-:W2:Y:S01]  /*6ab0*/  LDL R2, [R1+0x20] ;  /* 0x0000200001027983 */ /* 0x000ea20000100800 */
[----:B------:R-:W-:Y:S01]  /*6ac0*/  SHF.R.S32.HI R102, RZ, 0x1f, R227 ;  /* 0x0000001fff667819 */ /* 0x000fe200000114e3 */
[----:B------:R-:W-:Y:S01]  /*6ad0*/  IMAD.MOV.U32 R219, RZ, RZ, RZ ;  /* 0x000000ffffdb7224 */ /* 0x000fe200078e00ff */
[----:B------:R-:W-:Y:S01]  /*6ae0*/  SHF.R.S32.HI R103, RZ, 0x1f, R103 ;  /* 0x0000001fff677819 */ /* 0x000fe20000011467 */
[----:B------:R-:W3:Y:S01]  /*6af0*/  LDL R0, [R1] ;  /* 0x0000000001007983 */ /* 0x000ee20000100800 */
[C---:B------:R-:W-:Y:S03]  /*6b00*/  IMAD.SHL.U32 R176, R227.reuse, 0x2, RZ ;  /* 0x00000002e3b07824 */ /* 0x040fe600078e00ff */
        /* <DEDUP_REMOVED lines=9> */
[C---:B----4-:R-:W-:Y:S02]  /*6ba0*/  @!P1 IADD3 R3, P0, R0.reuse, R110, RZ ;  /* 0x0000006e00039210 */ /* 0x050fe40007f1e0ff */
[----:B------:R-:W-:Y:S02]  /*6bb0*/  IADD3 R110, R227, 0x40, RZ ;  /* 0x00000040e36e7810 */ /* 0x000fe40007ffe0ff */
[----:B-----5:R-:W-:Y:S01]  /*6bc0*/  @!P1 LEA.HI.X.SX32 R101, R0, R109, 0x1, P0 ;  /* 0x0000006d00659211 */ /* 0x020fe200000f0eff */
[----:B------:R-:W-:Y:S01]  /*6bd0*/  IMAD.MOV R0, RZ, RZ, -R0 ;  /* 0x000000ffff007224 */ /* 0x000fe200078e0a00 */
[----:B------:R-:W-:Y:S01]  /*6be0*/  @!P1 LEA R100, P0, R3, c[0x0][0x2a0], 0x2 ;  /* 0x0000a80003649a11 */ /* 0x000fe200078010ff */
[----:B------:R-:W-:Y:S01]  /*6bf0*/  IMAD.SHL.U32 R178, R110, 0x2, RZ ;  /* 0x000000026eb27824 */ /* 0x000fe200078e00ff */
        /* <DEDUP_REMOVED lines=12> */
[----:B------:R-:W-:Y:S01]  /*6cc0*/  IMAD.SHL.U32 R177, R109, 0x2, RZ ;  /* 0x000000026db17824 */ /* 0x000fe200078e00ff */
[----:B------:R-:W-:Y:S01]  /*6cd0*/  SHF.L.U64.HI R109, R227, 0x1, R102 ;  /* 0x00000001e36d7819 */ /* 0x000fe20000010266 */
        /* <DEDUP_REMOVED lines=11> */
.L_x_3138:
[----:B------:R-:W-:-:S05]  /*6d90*/  BRA.DIV ~URZ, `(.L_x_3096) ;  /* 0x0000a0327f007947 */ /* 0x000fca000b800000 */
[----:B------:R-:W3:Y:S01]  /*6da0*/  SHFL.IDX PT, R0, R104, RZ, 0x1c1f ;  /* 0x001c1fff68007589 */ /* 0x000ee200000e0000 */
[C---:B------:R-:W-:Y:S02]  /*6db0*/  ISETP.GE.AND P5, PT, R227.reuse, c[0x0][0x1d4], PT ;  /* 0x00007500e3007a0c */ /* 0x040fe40003fa6270 */
[C---:B------:R-:W-:Y:S02]  /*6dc0*/  IADD3 R180, R227.reuse, 0x20, RZ ;  /* 0x00000020e3b47810 */ /* 0x040fe40007ffe0ff */
[----:B------:R-:W-:Y:S02]  /*6dd0*/  IADD3 R179, R227, 0x40, RZ ;  /* 0x00000040e3b37810 */ /* 0x000fe40007ffe0ff */
[----:B------:R-:W-:Y:S02]  /*6de0*/  ISETP.GE.AND P4, PT, R180, c[0x0][0x1d4], PT ;  /* 0x00007500b4007a0c */ /* 0x000fe40003f86270 */
[C---:B---3--:R-:W-:Y:S02]  /*6df0*/  IADD3 R2, P0, R0.reuse, R176, RZ ;  /* 0x000000b000027210 */ /* 0x048fe40007f1e0ff */
[----:B------:R-:W-:Y:S03]  /*6e00*/  IADD3 R102, P6, R0, R177, RZ ;  /* 0x000000b100667210 */ /* 0x000fe60007fde0ff */
[C---:B--2---:R-:W-:Y:S01]  /*6e10*/  IMAD.X R3, R100.reuse, 0x1, R109, P0 ;  /* 0x0000000164037824 */ /* 0x044fe200000e066d */
[----:B------:R-:W-:Y:S01]  /*6e20*/  ISETP.GE.AND P0, PT, R179, c[0x0][0x1d4], PT ;  /* 0x00007500b3007a0c */ /* 0x000fe20003f06270 */
[----:B------:R-:W-:Y:S03]  /*6e30*/  IMAD.X R103, R100, 0x1, R110, P6 ;  /* 0x0000000164677824 */ /* 0x000fe600030e066e */
[----:B------:R-:W-:Y:S01]  /*6e40*/  @!PT LDS RZ, [RZ] ;  /* 0x00000000fffff984 */ /* 0x000fe20000000800 */
[----:B------:R-:W-:Y:S01]  /*6e50*/  @!PT LDS RZ, [RZ] ;  /* 0x00000000fffff984 */ /* 0x000fe20000000800 */
[----:B------:R2:W-:Y:S04]  /*6e60*/  LDGSTS.E.BYPASS.LTC128B.128 [R218+0x3100], [R2.64], !P5 ;  /* 0x0310000002da7fae */ /* 0x0005e8000e901d46 */
[----:B------:R3:W-:Y:S01]  /*6e70*/  LDGSTS.E.BYPASS.LTC128B.128 [R218+0x4100], [R102.64], !P4 ;  /* 0x0410000066da7fae */ /* 0x0007e2000e101d46 */
[----:B--2---:R-:W-:Y:S03]  /*6e80*/  IADD3 R2, P6, R0, R178, RZ ;  /* 0x000000b200027210 */ /* 0x004fe60007fde0ff */
[----:B------:R-:W2:Y:S01]  /*6e90*/  SHFL.IDX PT, R0, R104, 0x1, 0x1c1f ;  /* 0x003c1f0068007f89 */ /* 0x000ea200000e0000 */
[----:B---3--:R-:W-:Y:S01]  /*6ea0*/  SEL R102, RZ, 0x10, P5 ;  /* 0x00000010ff667807 */ /* 0x008fe20002800000 */
[----:B------:R-:W-:Y:S01]  /*6eb0*/  IMAD.X R3, R100, 0x1, R111, P6 ;  /* 0x0000000164037824 */ /* 0x000fe200030e066f */
[----:B------:R-:W-:Y:S01]  /*6ec0*/  SEL R103, RZ, 0x10, P4 ;  /* 0x00000010ff677807 */ /* 0x000fe20002000000 */
[----:B------:R3:W4:Y:S04]  /*6ed0*/  SHFL.IDX PT, R100, R101, 0x1, 0x1c1f ;  /* 0x003c1f0065647f89 */ /* 0x00072800000e0000 */
[----:B------:R1:W-:Y:S02]  /*6ee0*/  LDGSTS.E.BYPASS.LTC128B.128 [R218+0x5100], [R2.64], !P0 ;  /* 0x0510000002da7fae */ /* 0x0003e4000c101d46 */
[----:B-1-3--:R-:W-:Y:S02]  /*6ef0*/  SEL R101, RZ, 0x10, P0 ;  /* 0x00000010ff657807 */ /* 0x00afe40000000000 */
.L_x_3139:
[C---:B--2---:R-:W-:Y:S02]  /*6f00*/  ISETP.NE.U32.AND P5, PT, R102.reuse, RZ, PT ;  /* 0x000000ff6600720c */ /* 0x044fe40003fa5070 */
[----:B------:R-:W-:Y:S02]  /*6f10*/  IADD3 R102, -R102, 0x10, RZ ;  /* 0x0000001066667810 */ /* 0x000fe40007ffe1ff */
[C---:B------:R-:W-:Y:S02]  /*6f20*/  ISETP.NE.U32.AND P6, PT, R103.reuse, RZ, PT ;  /* 0x000000ff6700720c */ /* 0x040fe40003fc5070 */
[----:B------:R-:W-:Y:S02]  /*6f30*/  LOP3.LUT R102, R102, 0xf, RZ, 0xc0, !PT ;  /* 0x0000000f66667812 */ /* 0x000fe400078ec0ff */
[----:B------:R-:W-:Y:S02]  /*6f40*/  IADD3 R103, -R103, 0x10, RZ ;  /* 0x0000001067677810 */ /* 0x000fe40007ffe1ff */
[----:B------:R-:W-:Y:S02]  /*6f50*/  IADD3 R2, P4, P0, R102, R0, R176 ;  /* 0x0000000066027210 */ /* 0x000fe4000789e0b0 */
[----:B------:R-:W-:Y:S02]  /*6f60*/  LOP3.LUT R103, R103, 0xf, RZ, 0xc0, !PT ;  /* 0x0000000f67677812 */ /* 0x000fe400078ec0ff */
[----:B----4-:R-:W-:Y:S02]  /*6f70*/  IADD3.X R3, RZ, R100, R109, P4, P0 ;  /* 0x00000064ff037210 */ /* 0x010fe400027e046d */
[----:B------:R-:W-:Y:S03]  /*6f80*/  IADD3 R102, P4, P0, R103, R0, R177 ;  /* 0x0000000067667210 */ /* 0x000fe6000789e0b1 */
[----:B------:R-:W-:Y:S01]  /*6f90*/  @!PT LDS RZ, [RZ] ;  /* 0x00000000fffff984 */ /* 0x000fe20000000800 */
[----:B------:R-:W-:Y:S01]  /*6fa0*/  @!PT LDS RZ, [RZ] ;  /* 0x00000000fffff984 */ /* 0x000fe20000000800 */
[----:B------:R-:W-:Y:S01]  /*6fb0*/  @!PT LDS RZ, [RZ] ;  /* 0x00000000fffff984 */ /* 0x000fe20000000800 */
[----:B------:R1:W-:Y:S01]  /*6fc0*/  LDGSTS.E.BYPASS.LTC128B.128.ZFILL [R218+0x3900], [R2.64], P5 ;  /* 0x0390000002da7fae */ /* 0x0003e2000a941d46 */
[C---:B------:R-:W-:Y:S02]  /*6fd0*/  ISETP.NE.U32.AND P5, PT, R101.reuse, RZ, PT ;  /* 0x000000ff6500720c */ /* 0x040fe40003fa5070 */
[----:B------:R-:W-:Y:S05]  /*6fe0*/  IADD3.X R103, RZ, R100, R110, P4, P0 ;  /* 0x00000064ff677210 */ /* 0x000fea00027e046e */
[----:B------:R2:W-:Y:S01]  /*6ff0*/  LDGSTS.E.BYPASS.LTC128B.128.ZFILL [R218+0x4900], [R102.64], P6 ;  /* 0x0490000066da7fae */ /* 0x0005e2000b141d46 */
[----:B-1----:R-:W-:Y:S04]  /*7000*/  IADD3 R2, -R101, 0x10, RZ ;  /* 0x0000001065027810 */ /* 0x002fe80007ffe1ff */
[----:B------:R-:W-:Y:S04]  /*7010*/  LOP3.LUT R2, R2, 0xf, RZ, 0xc0, !PT ;  /* 0x0000000f02027812 */ /* 0x000fe800078ec0ff */
[----:B------:R-:W-:Y:S04]  /*7020*/  IADD3 R2, P4, P0, R2, R0, R178 ;  /* 0x0000000002027210 */ /* 0x000fe8000789e0b2 */
[----:B------:R-:W-:Y:S05]  /*7030*/  IADD3.X R3, RZ, R100, R111, P4, P0 ;  /* 0x00000064ff037210 */ /* 0x000fea00027e046f */
[----:B------:R2:W-:Y:S04]  /*7040*/  LDGSTS.E.BYPASS.LTC128B.128.ZFILL [R218+0x5900], [R2.64], P5 ;  /* 0x0590000002da7fae */ /* 0x0005e8000a941d46 */
.L_x_3094:
[----:B------:R-:W-:Y:S05]  /*7050*/  BSYNC B0 ;  /* 0x0000000000007941 */ /* 0x000fea0003800000 */
.L_x_3093:
[----:B------:R-:W-:Y:S01]  /*7060*/  MOV R101, 0x1 ;  /* 0x0000000100657802 */ /* 0x000fe20000000f00 */
[----:B--2---:R-:W2:Y:S04]  /*7070*/  LDL R3, [R1+0x8] ;  /* 0x0000080001037983 */ /* 0x004ea80000100800 */
        /* <DEDUP_REMOVED lines=12> */
.L_x_3140:
        /* <DEDUP_REMOVED lines=55> */
[----:B------:R-:W-:Y:S02]  /*74b0*/  ISETP.GT.AND P0, PT, R2, 0x9, PT ;  /* 0x000000090200780c */ /* 0x000fe40003f04270 */
[----:B------:R-:W-:Y:S02]  /*74c0*/  FSEL R6, R6, -INF , P6 ;  /* 0xff80000006067808 */ /* 0x000fe40003000000 */
[----:B------:R-:W-:Y:S02]  /*74d0*/  FSEL R17, R7, -INF , P5 ;  /* 0xff80000007117808 */ /* 0x000fe40002800000 */
[----:B------:R-:W-:Y:S02]  /*74e0*/  FSEL R18, R18, -INF , P4 ;  /* 0xff80000012127808 */ /* 0x000fe40002000000 */
[----:B------:R-:W-:Y:S02]  /*74f0*/  FSEL R19, R19, -INF , P0 ;  /* 0xff80000013137808 */ /* 0x000fe40000000000 */
[C---:B------:R-:W-:Y:S02]  /*7500*/  ISETP.GT.AND P6, PT, R2.reuse, 0x10, PT ;  /* 0x000000100200780c */ /* 0x040fe40003fc4270 */
        /* <DEDUP_REMOVED lines=23> */
[C---:B------:R-:W-:Y:S02]  /*7680*/  ISETP.GT.AND P6, PT, R0.reuse, RZ, PT ;  /* 0x000000ff0000720c */ /* 0x040fe40003fc4270 */
[----:B------:R-:W-:Y:S02]  /*7690*/  ISETP.GT.AND P5, PT, R0, 0x1, PT ;  /* 0x000000010000780c */ /* 0x000fe40003fa4270 */
[C---:B------:R-:W-:Y:S02]  /*76a0*/  ISETP.GT.AND P4, PT, R101.reuse, RZ, PT ;  /* 0x000000ff6500720c */ /* 0x040fe40003f84270 */
[----:B------:R-:W-:Y:S02]  /*76b0*/  ISETP.GT.AND P0, PT, R101, 0x1, PT ;  /* 0x000000016500780c */ /* 0x000fe40003f04270 */
[----:B------:R-:W-:Y:S02]  /*76c0*/  FSEL R16, R8, -INF , P6 ;  /* 0xff80000008107808 */ /* 0x000fe40003000000 */
[----:B------:R-:W-:Y:S02]  /*76d0*/  FSEL R9, R9, -INF , P5 ;  /* 0xff80000009097808 */ /* 0x000fe40002800000 */
[----:B------:R-:W-:Y:S02]  /*76e0*/  FSEL R10, R10, -INF , P4 ;  /* 0xff8000000a0a7808 */ /* 0x000fe40002000000 */
[----:B------:R-:W-:Y:S02]  /*76f0*/  FSEL R11, R11, -INF , P0 ;  /* 0xff8000000b0b7808 */ /* 0x000fe40000000000 */
[C---:B------:R-:W-:Y:S02]  /*7700*/  ISETP.GT.AND P6, PT, R0.reuse, 0x8, PT ;  /* 0x000000080000780c */ /* 0x040fe40003fc4270 */
[----:B------:R-:W-:Y:S02]  /*7710*/  ISETP.GT.AND P5, PT, R0, 0x9, PT ;  /* 0x000000090000780c */ /* 0x000fe40003fa4270 */
[C---:B------:R-:W-:Y:S02]  /*7720*/  ISETP.GT.AND P4, PT, R101.reuse, 0x8, PT ;  /* 0x000000086500780c */ /* 0x040fe40003f84270 */
        /* <DEDUP_REMOVED lines=9> */
[----:B------:R-:W-:Y:S02]  /*77c0*/  FMNMX.FTZ R104, R52, R104, !PT ;  /* 0x0000006834687209 */ /* 0x000fe40007810000 */
        /* <DEDUP_REMOVED lines=75> */
[----:B------:R-:W-:Y:S02]  /*7c80*/  ISETP.GT.AND P6, PT, R101, 0x30, PT ;  /* 0x000000306500780c */ /* 0x000fe40003fc4270 */
[----:B------:R-:W-:Y:S02]  /*7c90*/  FMNMX.FTZ R102, R61, R102, !PT ;  /* 0x000000663d667209 */ /* 0x000fe40007810000 */
[C---:B------:R-:W-:Y:S02]  /*7ca0*/  ISETP.GT.AND P5, PT, R101.reuse, 0x31, PT ;  /* 0x000000316500780c */ /* 0x040fe40003fa4270 */
[----:B------:R-:W-:Y:S02]  /*7cb0*/  FSEL R58, R58, -INF , P6 ;  /* 0xff8000003a3a7808 */ /* 0x000fe40003000000 */
[----:B------:R-:W-:Y:S02]  /*7cc0*/  ISETP.GT.AND P4, PT, R101, 0x38, PT ;  /* 0x000000386500780c */ /* 0x000fe40003f84270 */
[----:B------:R-:W-:Y:S02]  /*7cd0*/  FSEL R59, R59, -INF , P5 ;  /* 0xff8000003b3b7808 */ /* 0x000fe40002800000 */
[----:B------:R-:W-:Y:S02]  /*7ce0*/  ISETP.GT.AND P0, PT, R101, 0x39, PT ;  /* 0x000000396500780c */ /* 0x000fe40003f04270 */
[----:B--2---:R-:W-:Y:S02]  /*7cf0*/  FMNMX.FTZ R103, R103, R0, !PT ;  /* 0x0000000067677209 */ /* 0x004fe40007810000 */
[----:B------:R-:W-:Y:S02]  /*7d00*/  FSEL R62, R62, -INF , P4 ;  /* 0xff8000003e3e7808 */ /* 0x000fe40002000000 */
[----:B------:R-:W-:Y:S01]  /*7d10*/  FSEL R63, R63, -INF , P0 ;  /* 0xff8000003f3f7808 */ /* 0x000fe20000000000 */
[----:B------:R-:W2:Y:S02]  /*7d20*/  SHFL.BFLY PT, R0, R103, 0x1, 0x1f ;  /* 0x0c201f0067007f89 */ /* 0x000ea400000e0000 */
[----:B--2---:R-:W-:Y:S06]  /*7d30*/  FMNMX.FTZ R103, R103, R0, !PT ;  /* 0x0000000067677209 */ /* 0x004fec0007810000 */
        /* <DEDUP_REMOVED lines=15> */
[----:B-1----:R-:W-:Y:S04]  /*7e30*/  FMNMX.FTZ R100, R47, R0, !PT ;  /* 0x000000002f647209 */ /* 0x002fe80007810000 */
[----:B------:R-:W-:Y:S04]  /*7e40*/  FMNMX.FTZ R100, R58, R100, !PT ;  /* 0x000000643a647209 */ /* 0x000fe80007810000 */
[----:B------:R-:W-:Y:S04]  /*7e50*/  FMNMX.FTZ R100, R59, R100, !PT ;  /* 0x000000643b647209 */ /* 0x000fe80007810000 */
[----:B------:R-:W-:Y:S04]  /*7e60*/  FMNMX.FTZ R100, R62, R100, !PT ;  /* 0x000000643e647209 */ /* 0x000fe80007810000 */
[----:B------:R-:W-:Y:S05]  /*7e70*/  FMNMX.FTZ R100, R63, R100, !PT ;  /* 0x000000643f647209 */ /* 0x000fea0007810000 */
[----:B------:R-:W1:Y:S02]  /*7e80*/  SHFL.BFLY PT, R0, R100, 0x2, 0x1f ;  /* 0x0c401f0064007f89 */ /* 0x000e6400000e0000 */
[----:B-1----:R-:W-:Y:S06]  /*7e90*/  FMNMX.FTZ R100, R100, R0, !PT ;  /* 0x0000000064647209 */ /* 0x002fec0007810000 */
[----:B------:R1:W2:Y:S02]  /*7ea0*/  SHFL.BFLY PT, R0, R100, 0x1, 0x1f ;  /* 0x0c201f0064007f89 */ /* 0x0002a400000e0000 */
.L_x_3141:
        /* <DEDUP_REMOVED lines=29> */
[----:B------:R3:W-:Y:S04]  /*8080*/  MUFU.EX2 R178, R5 ;  /* 0x0000000500b27308 */ /* 0x0007e80000000800 */
        /* <DEDUP_REMOVED lines=11> */
[----:B------:R-:W-:Y:S01]  /*8140*/  LDSM.16.MT88.4 R52, [R201+0x1000] ;  /* 0x00100000c934783b */ /* 0x000fe20000004200 */
[--C-:B------:R-:W-:Y:S02]  /*8150*/  FFMA.FTZ R189, R35, c[0x0][0x2d0], -R2.reuse ;  /* 0x0000b40023bd7a23 */ /* 0x100fe40000010802 */
[--C-:B------:R-:W-:Y:S02]  /*8160*/  FFMA.FTZ R226, R50, c[0x0][0x2d0], -R2.reuse ;  /* 0x0000b40032e27a23 */ /* 0x100fe40000010802 */
[--C-:B------:R-:W-:Y:S01]  /*8170*/  FFMA.FTZ R225, R51, c[0x0][0x2d0], -R2.reuse ;  /* 0x0000b40033e17a23 */ /* 0x100fe20000010802 */
[----:B------:R-:W-:Y:S01]  /*8180*/  MUFU.EX2 R192, R192 ;  /* 0x000000c000c07308 */ /* 0x000fe20000000800 */
[--C-:B------:R-:W-:Y:S02]  /*8190*/  FFMA.FTZ R240, R66, c[0x0][0x2d0], -R2.reuse ;  /* 0x0000b40042f07a23 */ /* 0x100fe40000010802 */
[--C-:B------:R-:W-:Y:S07]  /*81a0*/  FFMA.FTZ R244, R67, c[0x0][0x2d0], -R2.reuse ;  /* 0x0000b40043f47a23 */ /* 0x100fee0000010802 */
[----:B------:R-:W-:Y:S10]  /*81b0*/  MUFU.EX2 R190, R190 ;  /* 0x000000be00be7308 */ /* 0x000ff40000000800 */
[----:B------:R-:W-:Y:S10]  /*81c0*/  MUFU.EX2 R189, R189 ;  /* 0x000000bd00bd7308 */ /* 0x000ff40000000800 */
[----:B------:R-:W-:Y:S10]  /*81d0*/  MUFU.EX2 R229, R229 ;  /* 0x000000e500e57308 */ /* 0x000ff40000000800 */
[----:B------:R-:W-:Y:S01]  /*81e0*/  MUFU.EX2 R228, R228 ;  /* 0x000000e400e47308 */ /* 0x000fe20000000800 */
[----:B-1----:R-:W-:Y:S01]  /*81f0*/  FFMA.FTZ R0, R100, R236, R3 ;  /* 0x000000ec64007223 */ /* 0x002fe20000010003 */
[----:B--2---:R-:W-:Y:S01]  /*8200*/  F2FP.PACK_AB R176, R4, R3 ;  /* 0x0000000304b0723e */ /* 0x004fe200000000ff */
[----:B------:R-:W-:Y:S02]  /*8210*/  FFMA.FTZ R3, R6, c[0x0][0x2d0], -R2 ;  /* 0x0000b40006037a23 */ /* 0x000fe40000010802 */
[----:B------:R-:W-:Y:S01]  /*8220*/  FADD.FTZ R7, R4, R0 ;  /* 0x0000000004077221 */ /* 0x000fe20000010000 */
[----:B------:R-:W-:Y:S01]  /*8230*/  FSEL R0, R103, RZ, P0 ;  /* 0x000000ff67007208 */ /* 0x000fe20000000000 */
[--C-:B------:R-:W-:Y:S01]  /*8240*/  FFMA.FTZ R4, R17, c[0x0][0x2d0], -R2.reuse ;  /* 0x0000b40011047a23 */ /* 0x100fe20000010802 */
[----:B------:R-:W-:Y:S01]  /*8250*/  FSETP.NEU.FTZ.AND P0, PT, R102, -INF , PT ;  /* 0xff8000006600780b */ /* 0x000fe20003f1d000 */
[----:B------:R-:W-:Y:S01]  /*8260*/  FFMA.FTZ R6, R18, c[0x0][0x2d0], -R2 ;  /* 0x0000b40012067a23 */ /* 0x000fe20000010802 */
[----:B------:R-:W-:Y:S01]  /*8270*/  MUFU.EX2 R177, R3 ;  /* 0x0000000300b17308 */ /* 0x000fe20000000800 */
[----:B------:R-:W-:Y:S02]  /*8280*/  FADD.FTZ R0, -R0, R106 ;  /* 0x0000006a00007221 */ /* 0x000fe40000010100 */
[----:B------:R-:W-:Y:S02]  /*8290*/  FMUL.FTZ R2, R102, c[0x0][0x2d0] ;  /* 0x0000b40066027a20 */ /* 0x000fe40000410000 */
[----:B------:R-:W-:Y:S02]  /*82a0*/  FMUL.FTZ R0, R0, c[0x0][0x2d0] ;  /* 0x0000b40000007a20 */ /* 0x000fe40000410000 */
[----:B------:R-:W-:Y:S01]  /*82b0*/  FMUL.FTZ R48, R100, R164 ;  /* 0x000000a464307220 */ /* 0x000fe20000410000 */
[----:B------:R-:W-:Y:S01]  /*82c0*/  FSEL R2, R2, RZ, P0 ;  /* 0x000000ff02027208 */ /* 0x000fe20000000000 */
[C---:B------:R-:W-:Y:S01]  /*82d0*/  FMUL.FTZ R49, R100.reuse, R165 ;  /* 0x000000a564317220 */ /* 0x040fe20000410000 */
[----:B------:R-:W1:Y:S01]  /*82e0*/  MUFU.EX2 R3, R0 ;  /* 0x0000000000037308 */ /* 0x000e620000000800 */
[----:B------:R-:W-:Y:S02]  /*82f0*/  FMUL.FTZ R64, R100, R172 ;  /* 0x000000ac64407220 */ /* 0x000fe40000410000 */
[--C-:B------:R-:W-:Y:S02]  /*8300*/  FFMA.FTZ R186, R25, c[0x0][0x2d0], -R2.reuse ;  /* 0x0000b40019ba7a23 */ /* 0x100fe40000010802 */
[--C-:B------:R-:W-:Y:S02]  /*8310*/  FFMA.FTZ R185, R28, c[0x0][0x2d0], -R2.reuse ;  /* 0x0000b4001cb97a23 */ /* 0x100fe40000010802 */
[--C-:B---3--:R-:W-:Y:S02]  /*8320*/  FFMA.FTZ R5, R9, c[0x0][0x2d0], -R2.reuse ;  /* 0x0000b40009057a23 */ /* 0x108fe40000010802 */
[--C-:B------:R-:W-:Y:S01]  /*8330*/  FFMA.FTZ R32, R12, c[0x0][0x2d0], -R2.reuse ;  /* 0x0000b4000c207a23 */ /* 0x100fe20000010802 */
[----:B------:R-:W2:Y:S01]  /*8340*/  MUFU.EX2 R4, R4 ;  /* 0x0000000400047308 */ /* 0x000ea20000000800 */
        /* <DEDUP_REMOVED lines=8> */
[----:B-1----:R-:W-:Y:S02]  /*83d0*/  FFMA.FTZ R0, R3, R222, R177 ;  /* 0x000000de03007223 */ /* 0x002fe400000100b1 */
[--C-:B------:R-:W-:Y:S02]  /*83e0*/  FFMA.FTZ R236, R56, c[0x0][0x2d0], -R2.reuse ;  /* 0x0000b40038ec7a23 */ /* 0x100fe40000010802 */
[--C-:B------:R-:W-:Y:S01]  /*83f0*/  FFMA.FTZ R238, R57, c[0x0][0x2d0], -R2.reuse ;  /* 0x0000b40039ee7a23 */ /* 0x100fe20000010802 */
[----:B------:R-:W-:Y:S01]  /*8400*/  MUFU.EX2 R6, R6 ;  /* 0x0000000600067308 */ /* 0x000fe20000000800 */
[--C-:B------:R-:W-:Y:S02]  /*8410*/  FFMA.FTZ R243, R60, c[0x0][0x2d0], -R2.reuse ;  /* 0x0000b4003cf37a23 */ /* 0x100fe40000010802 */
[----:B------:R-:W-:Y:S01]  /*8420*/  FFMA.FTZ R247, R61, c[0x0][0x2d0], -R2 ;  /* 0x0000b4003df77a23 */ /* 0x000fe20000010802 */
        /* <DEDUP_REMOVED lines=9> */
[C---:B------:R-:W-:Y:S02]  /*84c0*/  FMUL.FTZ R35, R3.reuse, R159 ;  /* 0x0000009f03237220 */ /* 0x040fe40000410000 */
[----:B------:R-:W-:Y:S02]  /*84d0*/  FMUL.FTZ R0, R0, c[0x0][0x2d0] ;  /* 0x0000b40000007a20 */ /* 0x000fe40000410000 */
[----:B------:R-:W-:Y:S02]  /*84e0*/  FADD.FTZ R2, -R2, R108 ;  /* 0x0000006c02027221 */ /* 0x000fe40000010100 */
[----:B---3--:R-:W-:Y:S01]  /*84f0*/  FADD.FTZ R5, R178, R7 ;  /* 0x00000007b2057221 */ /* 0x008fe20000010000 */
[----:B------:R-:W1:Y:S01]  /*8500*/  MUFU.EX2 R21, R4 ;  /* 0x0000000400157308 */ /* 0x000e620000000800 */
[----:B------:R-:W-:Y:S01]  /*8510*/  FMUL.FTZ R2, R2, c[0x0][0x2d0] ;  /* 0x0000b40002027a20 */ /* 0x000fe20000410000 */
[C---:B------:R-:W-:Y:S01]  /*8520*/  F2FP.PACK_AB R178, R8.reuse, R178 ;  /* 0x000000b208b2723e */ /* 0x040fe200000000ff */
[----:B------:R-:W-:Y:S02]  /*8530*/  FADD.FTZ R181, R8, R5 ;  /* 0x0000000508b57221 */ /* 0x000fe40000010000 */
[C---:B------:R-:W-:Y:S02]  /*8540*/  FMUL.FTZ R5, R100.reuse, R145 ;  /* 0x0000009164057220 */ /* 0x040fe40000410000 */
[C---:B------:R-:W-:Y:S02]  /*8550*/  FMUL.FTZ R7, R3.reuse, R147 ;  /* 0x0000009303077220 */ /* 0x040fe40000410000 */
[C---:B------:R-:W-:Y:S01]  /*8560*/  FMUL.FTZ R50, R3.reuse, R166 ;  /* 0x000000a603327220 */ /* 0x040fe20000410000 */
[----:B------:R-:W2:Y:S01]  /*8570*/  MUFU.EX2 R0, R0 ;  /* 0x0000000000007308 */ /* 0x000ea20000000800 */
        /* <DEDUP_REMOVED lines=10> */
[----:B-1----:R-:W-:Y:S01]  /*8620*/  F2FP.PACK_AB R108, R20, R21 ;  /* 0x00000015146c723e */ /* 0x002fe200000000ff */
[----:B------:R-:W-:Y:S02]  /*8630*/  FMUL.FTZ R4, R101, c[0x0][0x2d0] ;  /* 0x0000b40065047a20 */ /* 0x000fe40000410000 */
[C---:B------:R-:W-:Y:S02]  /*8640*/  FMUL.FTZ R71, R3.reuse, R71 ;  /* 0x0000004703477220 */ /* 0x040fe40000410000 */
[----:B------:R-:W-:Y:S01]  /*8650*/  FMUL.FTZ R80, R100, R80 ;  /* 0x0000005064507220 */ /* 0x000fe20000410000 */
[----:B------:R-:W-:Y:S01]  /*8660*/  FSEL R4, R4, RZ, P0 ;  /* 0x000000ff04047208 */ /* 0x000fe20000000000 */
[----:B------:R-:W-:Y:S01]  /*8670*/  FMUL.FTZ R81, R100, R81 ;  /* 0x0000005164517220 */ /* 0x000fe20000410000 */
[----:B------:R-:W-:Y:S01]  /*8680*/  MUFU.EX2 R252, R185 ;  /* 0x000000b900fc7308 */ /* 0x000fe20000000800 */
[----:B------:R-:W-:Y:S02]  /*8690*/  FMUL.FTZ R82, R3, R82 ;  /* 0x0000005203527220 */ /* 0x000fe40000410000 */
        /* <DEDUP_REMOVED lines=19> */
[----:B--2---:R-:W-:Y:S02]  /*87d0*/  FFMA.FTZ R4, R0, R250, R21 ;  /* 0x000000fa00047223 */ /* 0x004fe40000010015 */
[----:B---3--:R-:W-:Y:S02]  /*87e0*/  FMUL.FTZ R30, R2, R130 ;  /* 0x00000082021e7220 */ /* 0x008fe40000410000 */
[----:B------:R-:W-:Y:S01]  /*87f0*/  FADD.FTZ R130, R20, R4 ;  /* 0x0000000414827221 */ /* 0x000fe20000010000 */
[----:B------:R-:W-:Y:S01]  /*8800*/  MUFU.EX2 R250, R188 ;  /* 0x000000bc00fa7308 */ /* 0x000fe20000000800 */
[----:B------:R-:W2:Y:S01]  /*8810*/  LDSM.16.MT88.4 R20, [R201] ;  /* 0x00000000c914783b */ /* 0x000ea20000004200 */
[----:B------:R-:W-:Y:S02]  /*8820*/  FMUL.FTZ R26, R2, R134 ;  /* 0x00000086021a7220 */ /* 0x000fe40000410000 */
[C---:B------:R-:W-:Y:S02]  /*8830*/  FMUL.FTZ R12, R0.reuse, R136 ;  /* 0x00000088000c7220 */ /* 0x040fe40000410000 */
[C---:B------:R-:W-:Y:S02]  /*8840*/  FMUL.FTZ R24, R0.reuse, R132 ;  /* 0x0000008400187220 */ /* 0x040fe40000410000 */
[----:B------:R-:W-:Y:S02]  /*8850*/  FMUL.FTZ R25, R0, R133 ;  /* 0x0000008500197220 */ /* 0x000fe40000410000 */
[----:B------:R-:W3:Y:S01]  /*8860*/  MUFU.EX2 R134, R36 ;  /* 0x0000002400867308 */ /* 0x000ee20000000800 */
[C---:B------:R-:W-:Y:S02]  /*8870*/  FMUL.FTZ R27, R2.reuse, R135 ;  /* 0x00000087021b7220 */ /* 0x040fe40000410000 */
[----:B------:R-:W-:Y:S02]  /*8880*/  FMUL.FTZ R31, R2, R131 ;  /* 0x00000083021f7220 */ /* 0x000fe40000410000 */
[----:B------:R-:W-:Y:S02]  /*8890*/  FMUL.FTZ R28, R0, R128 ;  /* 0x00000080001c7220 */ /* 0x000fe40000410000 */
[----:B------:R-:W-:Y:S02]  /*88a0*/  FADD.FTZ R128, R6, R33 ;  /* 0x0000002106807221 */ /* 0x000fe40000010000 */
[----:B------:R-:W-:Y:S01]  /*88b0*/  FMUL.FTZ R4, R100, R144 ;  /* 0x0000009064047220 */ /* 0x000fe20000410000 */
[----:B------:R4:W-:Y:S01]  /*88c0*/  MUFU.EX2 R133, R32 ;  /* 0x0000002000857308 */ /* 0x0009e20000000800 */
[C---:B------:R-:W-:Y:S02]  /*88d0*/  FMUL.FTZ R8, R0.reuse, R140 ;  /* 0x0000008c00087220 */ /* 0x040fe40000410000 */
[C---:B------:R-:W-:Y:S02]  /*88e0*/  FMUL.FTZ R9, R0.reuse, R141 ;  /* 0x0000008d00097220 */ /* 0x040fe40000410000 */
[----:B------:R-:W-:Y:S02]  /*88f0*/  FMUL.FTZ R29, R0, R129 ;  /* 0x00000081001d7220 */ /* 0x000fe40000410000 */
[C---:B-1----:R-:W-:Y:S02]  /*8900*/  FFMA.FTZ R129, R2.reuse, R251, R109 ;  /* 0x000000fb02817223 */ /* 0x042fe4000001006d */
[C---:B------:R-:W-:Y:S01]  /*8910*/  FMUL.FTZ R10, R2.reuse, R142 ;  /* 0x0000008e020a7220 */ /* 0x040fe20000410000 */
[----:B------:R-:W1:Y:S01]  /*8920*/  MUFU.EX2 R131, R18 ;  /* 0x0000001200837308 */ /* 0x000e620000000800 */
[----:B------:R-:W-:Y:S02]  /*8930*/  FMUL.FTZ R11, R2, R143 ;  /* 0x0000008f020b7220 */ /* 0x000fe40000410000 */
[----:B------:R-:W-:Y:S01]  /*8940*/  FMUL.FTZ R13, R0, R137 ;  /* 0x00000089000d7220 */ /* 0x000fe20000410000 */
[----:B---3--:R-:W-:Y:S01]  /*8950*/  F2FP.PACK_AB R179, R134, R6 ;  /* 0x0000000686b3723e */ /* 0x008fe200000000ff */
[----:B------:R-:W-:Y:S01]  /*8960*/  FMUL.FTZ R6, R3, R146 ;  /* 0x0000009203067220 */ /* 0x000fe20000410000 */
[----:B------:R-:W3:Y:S01]  /*8970*/  LDSM.16.MT88.4 R36, [R202] ;  /* 0x00000000ca24783b */ /* 0x000ee20000004200 */
[----:B------:R-:W-:Y:S02]  /*8980*/  FMUL.FTZ R33, R100, R157 ;  /* 0x0000009d64217220 */ /* 0x000fe40000410000 */
[C---:B------:R-:W-:Y:S01]  /*8990*/  FMUL.FTZ R60, R0.reuse, R112 ;  /* 0x00000070003c7220 */ /* 0x040fe20000410000 */
[----:B------:R5:W-:Y:S01]  /*89a0*/  MUFU.EX2 R132, R17 ;  /* 0x0000001100847308 */ /* 0x000be20000000800 */
[----:B------:R-:W-:Y:S01]  /*89b0*/  FMUL.FTZ R61, R0, R113 ;  /* 0x00000071003d7220 */ /* 0x000fe20000410000 */
[-C--:B--2---:R-:W-:Y:S05]  /*89c0*/  HMMA.16816.F32 R4, R176, R20.reuse, R4 ;  /* 0x00000014b004723c */ /* 0x084fea0000001804 */
[C---:B------:R-:W-:Y:S02]  /*89d0*/  FMUL.FTZ R14, R2.reuse, R138 ;  /* 0x0000008a020e7220 */ /* 0x040fe40000410000 */
[----:B------:R-:W-:Y:S01]  /*89e0*/  FMUL.FTZ R15, R2, R139 ;  /* 0x0000008b020f7220 */ /* 0x000fe20000410000 */
[----:B------:R-:W2:Y:S01]  /*89f0*/  MUFU.EX2 R135, R16 ;  /* 0x0000001000877308 */ /* 0x000ea20000000800 */
[----:B----4-:R-:W-:Y:S02]  /*8a00*/  FMUL.FTZ R32, R100, R156 ;  /* 0x0000009c64207220 */ /* 0x010fe40000410000 */
[----:B------:R-:W-:Y:S01]  /*8a10*/  LDSM.16.MT88.4 R156, [R202+0xc00] ;  /* 0x000c0000ca9c783b */ /* 0x000fe20000004200 */
[----:B-1----:R-:W-:Y:S01]  /*8a20*/  F2FP.PACK_AB R109, R131, R109 ;  /* 0x0000006d836d723e */ /* 0x002fe200000000ff */
[----:B------:R-:W-:Y:S02]  /*8a30*/  FMUL.FTZ R18, R3, R150 ;  /* 0x0000009603127220 */ /* 0x000fe40000410000 */
[C---:B------:R-:W-:Y:S02]  /*8a40*/  FMUL.FTZ R62, R2.reuse, R114 ;  /* 0x00000072023e7220 */ /* 0x040fe40000410000 */
[----:B------:R-:W-:Y:S01]  /*8a50*/  FMUL.FTZ R63, R2, R115 ;  /* 0x00000073023f7220 */ /* 0x000fe20000410000 */
[----:B------:R-:W1:Y:S01]  /*8a60*/  MUFU.EX2 R136, R19 ;  /* 0x0000001300887308 */ /* 0x000e620000000800 */
[----:B------:R-:W4:Y:S01]  /*8a70*/  LDSM.16.MT88.4 R112, [R202+0x1000] ;  /* 0x00100000ca70783b */ /* 0x000f220000004200 */
[----:B------:R-:W-:Y:S02]  /*8a80*/  FMUL.FTZ R40, R0, R124 ;  /* 0x0000007c00287220 */ /* 0x000fe40000410000 */
[----:B-----5:R-:W-:Y:S02]  /*8a90*/  FMUL.FTZ R17, R100, R149 ;  /* 0x0000009564117220 */ /* 0x020fe40000410000 */
[----:B------:R-:W-:Y:S02]  /*8aa0*/  FMUL.FTZ R41, R0, R125 ;  /* 0x0000007d00297220 */ /* 0x000fe40000410000 */
[C---:B------:R-:W-:Y:S02]  /*8ab0*/  FMUL.FTZ R42, R2.reuse, R126 ;  /* 0x0000007e022a7220 */ /* 0x040fe40000410000 */
[----:B------:R-:W-:Y:S01]  /*8ac0*/  FMUL.FTZ R43, R2, R127 ;  /* 0x0000007f022b7220 */ /* 0x000fe20000410000 */
[----:B------:R-:W-:Y:S01]  /*8ad0*/  MUFU.EX2 R140, R186 ;  /* 0x000000ba008c7308 */ /* 0x000fe20000000800 */
[----:B------:R-:W-:Y:S01]  /*8ae0*/  FMUL.FTZ R44, R0, R120 ;  /* 0x00000078002c7220 */ /* 0x000fe20000410000 */
[----:B------:R-:W-:Y:S01]  /*8af0*/  LDSM.16.MT88.4 R124, [R201+0x1400] ;  /* 0x00140000c97c783b */ /* 0x000fe20000004200 */
[----:B--2---:R-:W-:Y:S01]  /*8b00*/  F2FP.PACK_AB R111, R135, R132 ;  /* 0x00000084876f723e */ /* 0x004fe200000000ff */
[----:B------:R-:W-:Y:S02]  /*8b10*/  FMUL.FTZ R16, R100, R148 ;  /* 0x0000009464107220 */ /* 0x000fe40000410000 */
[----:B------:R-:W-:Y:S02]  /*8b20*/  FMUL.FTZ R45, R0, R121 ;  /* 0x00000079002d7220 */ /* 0x000fe40000410000 */
[C---:B------:R-:W-:Y:S02]  /*8b30*/  FMUL.FTZ R46, R2.reuse, R122 ;  /* 0x0000007a022e7220 */ /* 0x040fe40000410000 */
[----:B------:R-:W-:Y:S01]  /*8b40*/  FMUL.FTZ R47, R2, R123 ;  /* 0x0000007b022f7220 */ /* 0x000fe20000410000 */
[----:B------:R-:W-:Y:S01]  /*8b50*/  MUFU.EX2 R138, R180 ;  /* 0x000000b4008a7308 */ /* 0x000fe20000000800 */
[----:B------:R-:W-:Y:S01]  /*8b60*/  FMUL.FTZ R56, R0, R116 ;  /* 0x0000007400387220 */ /* 0x000fe20000410000 */
[----:B-1----:R-:W-:Y:S01]  /*8b70*/  F2FP.PACK_AB R110, R136, R133 ;  /* 0x00000085886e723e */ /* 0x002fe200000000ff */
[----:B------:R-:W-:Y:S01]  /*8b80*/  LDSM.16.MT88.4 R120, [R202+0x400] ;  /* 0x00040000ca78783b */ /* 0x000fe20000004200 */
[C---:B------:R-:W-:Y:S02]  /*8b90*/  FMUL.FTZ R19, R3.reuse, R151 ;  /* 0x0000009703137220 */ /* 0x040fe40000410000 */
[----:B------:R-:W-:Y:S02]  /*8ba0*/  FMUL.FTZ R57, R0, R117 ;  /* 0x0000007500397220 */ /* 0x000fe40000410000 */
[C---:B------:R-:W-:Y:S01]  /*8bb0*/  FMUL.FTZ R58, R2.reuse, R118 ;  /* 0x00000076023a7220 */ /* 0x040fe20000410000 */
[C---:B------:R-:W-:Y:S01]  /*8bc0*/  HMMA.16816.F32 R8, R108.reuse, R20, R8 ;  /* 0x000000146c08723c */ /* 0x040fe20000001808 */
[----:B------:R-:W-:Y:S01]  /*8bd0*/  MUFU.EX2 R139, R182 ;  /* 0x000000b6008b7308 */ /* 0x000fe20000000800 */
[----:B------:R-:W-:Y:S02]  /*8be0*/  LDSM.16.MT88.4 R148, [R201+0xc00] ;  /* 0x000c0000c994783b */ /* 0x000fe40000004200 */
[----:B------:R-:W-:Y:S02]  /*8bf0*/  FMUL.FTZ R59, R2, R119 ;  /* 0x00000077023b7220 */ /* 0x000fe40000410000 */
[----:B------:R-:W-:Y:S02]  /*8c00*/  FMUL.FTZ R72, R0, R72 ;  /* 0x0000004800487220 */ /* 0x000fe40000410000 */
[-C--:B------:R-:W-:Y:S02]  /*8c10*/  HMMA.16816.F32 R12, R108, R22.reuse, R12 ;  /* 0x000000166c0c723c */ /* 0x080fe4000000180c */
[----:B------:R-:W-:Y:S01]  /*8c20*/  LDSM.16.MT88.4 R116, [R201+0x400] ;  /* 0x00040000c974783b */ /* 0x000fe20000004200 */
[----:B------:R-:W-:Y:S01]  /*8c30*/  MUFU.EX2 R251, R183 ;  /* 0x000000b700fb7308 */ /* 0x000fe20000000800 */
[C---:B------:R-:W-:Y:S02]  /*8c40*/  FMUL.FTZ R20, R100.reuse, R152 ;  /* 0x0000009864147220 */ /* 0x040fe40000410000 */
[----:B------:R-:W-:Y:S02]  /*8c50*/  FMUL.FTZ R21, R100, R153 ;  /* 0x0000009964157220 */ /* 0x000fe40000410000 */
[C---:B------:R-:W-:Y:S04]  /*8c60*/  HMMA.16816.F32 R16, R176.reuse, R22, R16 ;  /* 0x00000016b010723c */ /* 0x040fe80000001810 */
[----:B------:R-:W-:Y:S01]  /*8c70*/  FMUL.FTZ R73, R0, R73 ;  /* 0x0000004900497220 */ /* 0x000fe20000410000 */
[----:B------:R1:W-:Y:S01]  /*8c80*/  MUFU.EX2 R137, R234 ;  /* 0x000000ea00897308 */ /* 0x0003e20000000800 */
[C---:B------:R-:W-:Y:S02]  /*8c90*/  FMUL.FTZ R74, R2.reuse, R74 ;  /* 0x0000004a024a7220 */ /* 0x040fe40000410000 */
[C---:B------:R-:W-:Y:S04]  /*8ca0*/  FMUL.FTZ R22, R3.reuse, R154 ;  /* 0x0000009a03167220 */ /* 0x040fe80000410000 */
[C---:B------:R-:W-:Y:S02]  /*8cb0*/  FMUL.FTZ R23, R3.reuse, R155 ;  /* 0x0000009b03177220 */ /* 0x040fe40000410000 */
[----:B------:R-:W-:Y:S01]  /*8cc0*/  FMUL.FTZ R75, R2, R75 ;  /* 0x0000004b024b7220 */ /* 0x000fe20000410000 */
[----:B------:R-:W-:Y:S01]  /*8cd0*/  MUFU.EX2 R106, R193 ;  /* 0x000000c1006a7308 */ /* 0x000fe20000000800 */
[C---:B------:R-:W-:Y:S02]  /*8ce0*/  FMUL.FTZ R76, R0.reuse, R76 ;  /* 0x0000004c004c7220 */ /* 0x040fe40000410000 */
[----:B------:R-:W-:Y:S01]  /*8cf0*/  FMUL.FTZ R77, R0, R77 ;  /* 0x0000004d004d7220 */ /* 0x000fe20000410000 */
[-C--:B---3--:R-:W-:Y:S03]  /*8d00*/  HMMA.16816.F32 R20, R176, R36.reuse, R20 ;  /* 0x00000024b014723c */ /* 0x088fe60000001814 */
[C---:B------:R-:W-:Y:S02]  /*8d10*/  FMUL.FTZ R78, R2.reuse, R78 ;  /* 0x0000004e024e7220 */ /* 0x040fe40000410000 */
[----:B------:R-:W-:Y:S01]  /*8d20*/  FMUL.FTZ R79, R2, R79 ;  /* 0x0000004f024f7220 */ /* 0x000fe20000410000 */
[----:B------:R-:W-:Y:S01]  /*8d30*/  MUFU.EX2 R141, R191 ;  /* 0x000000bf008d7308 */ /* 0x000fe20000000800 */
[C---:B------:R-:W-:Y:S01]  /*8d40*/  FMUL.FTZ R83, R3.reuse, R83 ;  /* 0x0000005303537220 */ /* 0x040fe20000410000 */
[C---:B------:R-:W-:Y:S04]  /*8d50*/  HMMA.16816.F32 R24, R108.reuse, R36, R24 ;  /* 0x000000246c18723c */ /* 0x040fe80000001818 */
[----:B-1----:R-:W-:Y:S01]  /*8d60*/  MOV R234, R184 ;  /* 0x000000b800ea7202 */ /* 0x002fe20000000f00 */
[C---:B------:R-:W-:Y:S02]  /*8d70*/  FMUL.FTZ R84, R100.reuse, R84 ;  /* 0x0000005464547220 */ /* 0x040fe40000410000 */
[C---:B------:R-:W-:Y:S01]  /*8d80*/  FMUL.FTZ R36, R100.reuse, R160 ;  /* 0x000000a064247220 */ /* 0x040fe20000410000 */
[-C--:B------:R-:W-:Y:S01]  /*8d90*/  HMMA.16816.F32 R28, R108, R38.reuse, R28 ;  /* 0x000000266c1c723c */ /* 0x080fe2000000181c */
[----:B------:R-:W-:Y:S03]  /*8da0*/  MUFU.EX2 R222, R222 ;  /* 0x000000de00de7308 */ /* 0x000fe60000000800 */
[C---:B------:R-:W-:Y:S02]  /*8db0*/  FMUL.FTZ R37, R100.reuse, R161 ;  /* 0x000000a164257220 */ /* 0x040fe40000410000 */
[----:B------:R-:W-:Y:S02]  /*8dc0*/  FMUL.FTZ R85, R100, R85 ;  /* 0x0000005564557220 */ /* 0x000fe40000410000 */
[C---:B------:R-:W-:Y:S03]  /*8dd0*/  HMMA.16816.F32 R32, R176.reuse, R38, R32 ;  /* 0x00000026b020723c */ /* 0x040fe60000001820 */
[----:B------:R-:W-:Y:S01]  /*8de0*/  MUFU.EX2 R223, R223 ;  /* 0x000000df00df7308 */ /* 0x000fe20000000800 */
[C---:B------:R-:W-:Y:S02]  /*8df0*/  FMUL.FTZ R86, R3.reuse, R86 ;  /* 0x0000005603567220 */ /* 0x040fe40000410000 */
[C---:B------:R-:W-:Y:S02]  /*8e00*/  FMUL.FTZ R87, R3.reuse, R87 ;  /* 0x0000005703577220 */ /* 0x040fe40000410000 */
[C---:B------:R-:W-:Y:S04]  /*8e10*/  FMUL.FTZ R38, R3.reuse, R162 ;  /* 0x000000a203267220 */ /* 0x040fe80000410000 */
[----:B------:R-:W-:Y:S01]  /*8e20*/  FMUL.FTZ R39, R3, R163 ;  /* 0x000000a303277220 */ /* 0x000fe20000410000 */
[----:B------:R-:W-:Y:S01]  /*8e30*/  MUFU.EX2 R224, R224 ;  /* 0x000000e000e07308 */ /* 0x000fe20000000800 */
[C---:B------:R-:W-:Y:S02]  /*8e40*/  FMUL.FTZ R88, R0.reuse, R88 ;  /* 0x0000005800587220 */ /* 0x040fe40000410000 */
[C---:B------:R-:W-:Y:S02]  /*8e50*/  FMUL.FTZ R89, R0.reuse, R89 ;  /* 0x0000005900597220 */ /* 0x040fe40000410000 */
[C---:B------:R-:W-:Y:S01]  /*8e60*/  FMUL.FTZ R92, R0.reuse, R92 ;  /* 0x0000005c005c7220 */ /* 0x040fe20000410000 */
[-C--:B------:R-:W-:Y:S03]  /*8e70*/  HMMA.16816.F32 R36, R176, R52.reuse, R36 ;  /* 0x00000034b024723c */ /* 0x080fe60000001824 */
[----:B------:R-:W-:Y:S01]  /*8e80*/  FMUL.FTZ R93, R0, R93 ;  /* 0x0000005d005d7220 */ /* 0x000fe20000410000 */
[----:B------:R-:W-:Y:S01]  /*8e90*/  MUFU.EX2 R194, R238 ;  /* 0x000000ee00c27308 */ /* 0x000fe20000000800 */
[----:B------:R-:W-:Y:S02]  /*8ea0*/  FADD.FTZ R0, R105, R181 ;  /* 0x000000b569007221 */ /* 0x000fe40000010000 */
[----:B------:R-:W-:Y:S01]  /*8eb0*/  LDSM.16.MT88.4 R180, [R201+0x2c00] ;  /* 0x002c0000c9b4783b */ /* 0x000fe20000004200 */
[C---:B------:R-:W-:Y:S04]  /*8ec0*/  HMMA.16816.F32 R40, R108.reuse, R52, R40 ;  /* 0x000000346c28723c */ /* 0x040fe80000001828 */
[C---:B------:R-:W-:Y:S02]  /*8ed0*/  FMUL.FTZ R96, R100.reuse, R96 ;  /* 0x0000006064607220 */ /* 0x040fe40000410000 */
[C---:B------:R-:W-:Y:S01]  /*8ee0*/  FMUL.FTZ R97, R100.reuse, R97 ;  /* 0x0000006164617220 */ /* 0x040fe20000410000 */
[----:B------:R-:W-:Y:S01]  /*8ef0*/  MUFU.EX2 R193, R243 ;  /* 0x000000f300c17308 */ /* 0x000fe20000000800 */
[-C--:B------:R-:W-:Y:S04]  /*8f00*/  HMMA.16816.F32 R44, R108, R54.reuse, R44 ;  /* 0x000000366c2c723c */ /* 0x080fe8000000182c */
[C---:B------:R-:W-:Y:S02]  /*8f10*/  FMUL.FTZ R52, R100.reuse, R168 ;  /* 0x000000a864347220 */ /* 0x040fe40000410000 */
        /* <DEDUP_REMOVED lines=11> */
[-C--:B----4-:R-:W-:Y:S03]  /*8fd0*/  HMMA.16816.F32 R52, R176, R112.reuse, R52 ;  /* 0x00000070b034723c */ /* 0x090fe60000001834 */
[----:B------:R-:W-:Y:S02]  /*8fe0*/  FADD.FTZ R3, R134, R128 ;  /* 0x0000008086037221 */ /* 0x000fe40000010000 */
[----:B------:R-:W-:Y:S01]  /*8ff0*/  MUFU.EX2 R128, R230 ;  /* 0x000000e600807308 */ /* 0x000fe20000000800 */
[C---:B------:R-:W-:Y:S02]  /*9000*/  FMUL.FTZ R94, R2.reuse, R94 ;  /* 0x0000005e025e7220 */ /* 0x040fe40000410000 */
[C---:B------:R-:W-:Y:S04]  /*9010*/  HMMA.16816.F32 R56, R108.reuse, R112, R56 ;  /* 0x000000706c38723c */ /* 0x040fe80000001838 */
[----:B------:R-:W-:Y:S03]  /*9020*/  FMUL.FTZ R95, R2, R95 ;  /* 0x0000005f025f7220 */ /* 0x000fe60000410000 */
[----:B------:R-:W1:Y:S01]  /*9030*/  MUFU.EX2 R2, R195 ;  /* 0x000000c300027308 */ /* 0x000e620000000800 */
[-C--:B------:R-:W-:Y:S08]  /*9040*/  HMMA.16816.F32 R60, R108, R114.reuse, R60 ;  /* 0x000000726c3c723c */ /* 0x080ff0000000183c */
[C---:B------:R-:W-:Y:S01]  /*9050*/  HMMA.16816.F32 R64, R176.reuse, R114, R64 ;  /* 0x00000072b040723c */ /* 0x040fe20000001840 */
[----:B------:R-:W2:Y:S01]  /*9060*/  LDSM.16.MT88.4 R112, [R201+0x2000] ;  /* 0x00200000c970783b */ /* 0x000ea20000004200 */
[----:B------:R-:W-:Y:S10]  /*9070*/  MUFU.EX2 R230, R198 ;  /* 0x000000c600e67308 */ /* 0x000ff40000000800 */
[----:B------:R-:W-:Y:S01]  /*9080*/  MUFU.EX2 R198, R241 ;  /* 0x000000f100c67308 */ /* 0x000fe20000000800 */
[----:B-1----:R-:W-:Y:S04]  /*9090*/  FADD.FTZ R0, R2, R0 ;  /* 0x0000000002007221 */ /* 0x002fe80000010000 */
[----:B------:R-:W-:Y:S05]  /*90a0*/  FADD.FTZ R0, R107, R0 ;  /* 0x000000006b007221 */ /* 0x000fea0000010000 */
[----:B------:R-:W1:Y:S01]  /*90b0*/  MUFU.EX2 R195, R236 ;  /* 0x000000ec00c37308 */ /* 0x000e620000000800 */
[-C--:B--2---:R-:W-:Y:S08]  /*90c0*/  HMMA.16816.F32 R68, R176, R112.reuse, R68 ;  /* 0x00000070b044723c */ /* 0x084ff00000001844 */
[C---:B------:R-:W-:Y:S08]  /*90d0*/  HMMA.16816.F32 R72, R108.reuse, R112, R72 ;  /* 0x000000706c48723c */ /* 0x040ff00000001848 */
[-C--:B------:R-:W-:Y:S08]  /*90e0*/  HMMA.16816.F32 R76, R108, R114.reuse, R76 ;  /* 0x000000726c4c723c */ /* 0x080ff0000000184c */
[C---:B------:R-:W-:Y:S01]  /*90f0*/  HMMA.16816.F32 R80, R176.reuse, R114, R80 ;  /* 0x00000072b050723c */ /* 0x040fe20000001850 */
[----:B------:R-:W2:Y:S07]  /*9100*/  LDSM.16.MT88.4 R112, [R202+0x2000] ;  /* 0x00200000ca70783b */ /* 0x000eae0000004200 */
        /* <DEDUP_REMOVED lines=12> */
[----:B------:R-:W-:Y:S03]  /*91d0*/  MUFU.EX2 R129, R231 ;  /* 0x000000e700817308 */ /* 0x000fe60000000800 */
[----:B------:R-:W-:Y:S01]  /*91e0*/  F2FP.PACK_AB R114, R184, R252 ;  /* 0x000000fcb872723e */ /* 0x000fe200000000ff */
[----:B------:R-:W-:Y:S01]  /*91f0*/  FADD.FTZ R105, R132, R0 ;  /* 0x0000000084697221 */ /* 0x000fe20000010000 */
[----:B------:R-:W-:Y:S01]  /*9200*/  F2FP.PACK_AB R115, R250, R251 ;  /* 0x000000fbfa73723e */ /* 0x000fe200000000ff */
[-C--:B------:R-:W-:Y:S04]  /*9210*/  HMMA.16816.F32 R4, R108, R116.reuse, R4 ;  /* 0x000000746c04723c */ /* 0x080fe80000001804 */
[----:B------:R-:W2:Y:S01]  /*9220*/  MUFU.EX2 R107, R233 ;  /* 0x000000e9006b7308 */ /* 0x000ea20000000800 */
[----:B------:R-:W-:Y:S01]  /*9230*/  FADD.FTZ R105, R135, R105 ;  /* 0x0000006987697221 */ /* 0x000fe20000010000 */
[----:B-1----:R-:W-:Y:S01]  /*9240*/  F2FP.PACK_AB R176, R194, R195 ;  /* 0x000000c3c2b0723e */ /* 0x002fe200000000ff */
[----:B------:R-:W-:Y:S01]  /*9250*/  LDSM.16.MT88.4 R132, [R201+0x2800] ;  /* 0x00280000c984783b */ /* 0x000fe20000004200 */
[C---:B------:R-:W-:Y:S06]  /*9260*/  HMMA.16816.F32 R8, R112.reuse, R116, R8 ;  /* 0x000000747008723c */ /* 0x040fec0000001808 */
[----:B------:R-:W1:Y:S02]  /*9270*/  MUFU.EX2 R106, R232 ;  /* 0x000000e8006a7308 */ /* 0x000e640000000800 */
[-C--:B------:R-:W-:Y:S08]  /*9280*/  HMMA.16816.F32 R12, R112, R118.reuse, R12 ;  /* 0x00000076700c723c */ /* 0x080ff0000000180c */
[C---:B------:R-:W-:Y:S01]  /*9290*/  HMMA.16816.F32 R16, R108.reuse, R118, R16 ;  /* 0x000000766c10723c */ /* 0x040fe20000001810 */
[----:B------:R-:W3:Y:S01]  /*92a0*/  LDSM.16.MT88.4 R116, [R202+0x1400] ;  /* 0x00140000ca74783b */ /* 0x000ee20000004200 */
[----:B------:R-:W-:Y:S02]  /*92b0*/  MUFU.EX2 R231, R226 ;  /* 0x000000e200e77308 */ /* 0x000fe40000000800 */
[----:B--2---:R-:W-:Y:S04]  /*92c0*/  FADD.FTZ R0, R107, R2 ;  /* 0x000000026b007221 */ /* 0x004fe80000010000 */
[-C--:B------:R-:W-:Y:S04]  /*92d0*/  HMMA.16816.F32 R20, R108, R120.reuse, R20 ;  /* 0x000000786c14723c */ /* 0x080fe80000001814 */
[----:B------:R-:W-:Y:S01]  /*92e0*/  MUFU.EX2 R232, R225 ;  /* 0x000000e100e87308 */ /* 0x000fe20000000800 */
[----:B-1----:R-:W-:Y:S03]  /*92f0*/  FADD.FTZ R0, R106, R0 ;  /* 0x000000006a007221 */ /* 0x002fe60000010000 */
[C---:B------:R-:W-:Y:S04]  /*9300*/  HMMA.16816.F32 R24, R112.reuse, R120, R24 ;  /* 0x000000787018723c */ /* 0x040fe80000001818 */
[----:B------:R-:W-:Y:S02]  /*9310*/  FADD.FTZ R0, R129, R0 ;  /* 0x0000000081007221 */ /* 0x000fe40000010000 */
[----:B------:R-:W-:Y:S02]  /*9320*/  MUFU.EX2 R225, R217 ;  /* 0x000000d900e17308 */ /* 0x000fe40000000800 */
[-C--:B------:R-:W-:Y:S04]  /*9330*/  HMMA.16816.F32 R28, R112, R122.reuse, R28 ;  /* 0x0000007a701c723c */ /* 0x080fe8000000181c */
[----:B------:R-:W-:Y:S02]  /*9340*/  FADD.FTZ R2, R128, R0 ;  /* 0x0000000080027221 */ /* 0x000fe40000010000 */
[----:B------:R-:W-:Y:S02]  /*9350*/  FADD.FTZ R0, R136, R100 ;  /* 0x0000006488007221 */ /* 0x000fe40000010000 */
[C---:B------:R-:W-:Y:S01]  /*9360*/  HMMA.16816.F32 R32, R108.reuse, R122, R32 ;  /* 0x0000007a6c20723c */ /* 0x040fe20000001820 */
[----:B------:R-:W1:Y:S01]  /*9370*/  LDSM.16.MT88.4 R120, [R201+0x2400] ;  /* 0x00240000c978783b */ /* 0x000e620000004200 */
[----:B------:R2:W4:Y:S02]  /*9380*/  MUFU.EX2 R136, R235 ;  /* 0x000000eb00887308 */ /* 0x0005240000000800 */
[----:B------:R-:W-:Y:S02]  /*9390*/  FADD.FTZ R100, R192, R3 ;  /* 0x00000003c0647221 */ /* 0x000fe40000010000 */
[----:B------:R-:W-:Y:S02]  /*93a0*/  FADD.FTZ R3, R187, R0 ;  /* 0x00000000bb037221 */ /* 0x000fe40000010000 */
[-C--:B------:R-:W-:Y:S01]  /*93b0*/  HMMA.16816.F32 R36, R108, R124.reuse, R36 ;  /* 0x0000007c6c24723c */ /* 0x080fe20000001824 */
[----:B------:R-:W-:Y:S03]  /*93c0*/  LDSM.16.MT88.4 R184, [R202+0x2c00] ;  /* 0x002c0000cab8783b */ /* 0x000fe60000004200 */
[----:B------:R-:W5:Y:S01]  /*93d0*/  MUFU.EX2 R226, R199 ;  /* 0x000000c700e27308 */ /* 0x000f620000000800 */
[----:B------:R-:W-:Y:S02]  /*93e0*/  FADD.FTZ R0, R137, R2 ;  /* 0x0000000289007221 */ /* 0x000fe40000010000 */
[----:B------:R-:W-:Y:S01]  /*93f0*/  FADD.FTZ R2, R141, R100 ;  /* 0x000000648d027221 */ /* 0x000fe20000010000 */
[C---:B------:R-:W-:Y:S04]  /*9400*/  HMMA.16816.F32 R40, R112.reuse, R124, R40 ;  /* 0x0000007c7028723c */ /* 0x040fe80000001828 */
[----:B------:R-:W-:Y:S02]  /*9410*/  FADD.FTZ R3, R140, R3 ;  /* 0x000000038c037221 */ /* 0x000fe40000010000 */
[----:B------:R-:W-:Y:S02]  /*9420*/  MUFU.EX2 R199, R240 ;  /* 0x000000f000c77308 */ /* 0x000fe40000000800 */
[-C--:B------:R-:W-:Y:S04]  /*9430*/  HMMA.16816.F32 R44, R112, R126.reuse, R44 ;  /* 0x0000007e702c723c */ /* 0x080fe8000000182c */
[----:B--2---:R-:W-:Y:S01]  /*9440*/  MOV R235, R189 ;  /* 0x000000bd00eb7202 */ /* 0x004fe20000000f00 */
[----:B----4-:R-:W-:Y:S02]  /*9450*/  FADD.FTZ R0, R136, R0 ;  /* 0x0000000088007221 */ /* 0x010fe40000010000 */
[----:B------:R-:W-:Y:S01]  /*9460*/  FADD.FTZ R3, R252, R3 ;  /* 0x00000003fc037221 */ /* 0x000fe20000010000 */
[C---:B------:R-:W-:Y:S01]  /*9470*/  HMMA.16816.F32 R48, R108.reuse, R126, R48 ;  /* 0x0000007e6c30723c */ /* 0x040fe20000001830 */
[----:B------:R-:W2:Y:S01]  /*9480*/  LDSM.16.MT88.4 R124, [R202+0x2400] ;  /* 0x00240000ca7c783b */ /* 0x000ea20000004200 */
[----:B------:R-:W4:Y:S02]  /*9490*/  MUFU.EX2 R233, R197 ;  /* 0x000000c500e97308 */ /* 0x000f240000000800 */
[----:B------:R-:W-:Y:S04]  /*94a0*/  FADD.FTZ R3, R234, R3 ;  /* 0x00000003ea037221 */ /* 0x000fe80000010000 */
[-C--:B---3--:R-:W-:Y:S04]  /*94b0*/  HMMA.16816.F32 R52, R108, R116.reuse, R52 ;  /* 0x000000746c34723c */ /* 0x088fe80000001834 */
[----:B------:R-:W-:Y:S01]  /*94c0*/  MUFU.EX2 R197, R244 ;  /* 0x000000f400c57308 */ /* 0x000fe20000000800 */
[----:B------:R-:W-:Y:S03]  /*94d0*/  FADD.FTZ R3, R225, R3 ;  /* 0x00000003e1037221 */ /* 0x000fe60000010000 */
[C---:B------:R-:W-:Y:S04]  /*94e0*/  HMMA.16816.F32 R56, R112.reuse, R116, R56 ;  /* 0x000000747038723c */ /* 0x040fe80000001838 */
[----:B-----5:R-:W-:Y:S02]  /*94f0*/  FADD.FTZ R3, R226, R3 ;  /* 0x00000003e2037221 */ /* 0x020fe40000010000 */
[----:B------:R-:W-:Y:S01]  /*9500*/  MUFU.EX2 R217, R196 ;  /* 0x000000c400d97308 */ /* 0x000fe20000000800 */
[----:B------:R-:W-:Y:S01]  /*9510*/  F2FP.PACK_AB R116, R106, R107 ;  /* 0x0000006b6a74723e */ /* 0x000fe200000000ff */
[-C--:B------:R-:W-:Y:S04]  /*9520*/  HMMA.16816.F32 R60, R112, R118.reuse, R60 ;  /* 0x00000076703c723c */ /* 0x080fe8000000183c */
[----:B------:R-:W-:Y:S01]  /*9530*/  F2FP.PACK_AB R117, R228, R229 ;  /* 0x000000e5e475723e */ /* 0x000fe200000000ff */
[----:B------:R-:W-:Y:S03]  /*9540*/  FADD.FTZ R3, R230, R3 ;  /* 0x00000003e6037221 */ /* 0x000fe60000010000 */
[C---:B------:R-:W-:Y:S01]  /*9550*/  HMMA.16816.F32 R64, R108.reuse, R118, R64 ;  /* 0x000000766c40723c */ /* 0x040fe20000001840 */
[----:B------:R3:W5:Y:S03]  /*9560*/  MUFU.EX2 R107, R239 ;  /* 0x000000ef006b7308 */ /* 0x0007660000000800 */
[----:B----4-:R-:W-:Y:S03]  /*9570*/  FADD.FTZ R3, R233, R3 ;  /* 0x00000003e9037221 */ /* 0x010fe60000010000 */
[----:B------:R-:W-:Y:S01]  /*9580*/  F2FP.PACK_AB R118, R128, R129 ;  /* 0x000000818076723e */ /* 0x000fe200000000ff */
[-C--:B-1----:R-:W-:Y:S01]  /*9590*/  HMMA.16816.F32 R68, R108, R120.reuse, R68 ;  /* 0x000000786c44723c */ /* 0x082fe20000001844 */
[----:B------:R-:W-:Y:S02]  /*95a0*/  LDSM.16.MT88.4 R128, [R201+0x1800] ;  /* 0x00180000c980783b */ /* 0x000fe40000004200 */
[----:B------:R-:W1:Y:S01]  /*95b0*/  MUFU.EX2 R106, R245 ;  /* 0x000000f5006a7308 */ /* 0x000e620000000800 */
[----:B------:R-:W-:Y:S01]  /*95c0*/  F2FP.PACK_AB R119, R232, R231 ;  /* 0x000000e7e877723e */ /* 0x000fe200000000ff */
[----:B------:R-:W-:Y:S03]  /*95d0*/  FADD.FTZ R3, R195, R3 ;  /* 0x00000003c3037221 */ /* 0x000fe60000010000 */
[C---:B------:R-:W-:Y:S05]  /*95e0*/  HMMA.16816.F32 R72, R112.reuse, R120, R72 ;  /* 0x000000787048723c */ /* 0x040fea0000001848 */
[----:B------:R-:W-:Y:S03]  /*95f0*/  MUFU.EX2 R196, R237 ;  /* 0x000000ed00c47308 */ /* 0x000fe60000000800 */
[-C--:B------:R-:W-:Y:S04]  /*9600*/  HMMA.16816.F32 R76, R112, R122.reuse, R76 ;  /* 0x0000007a704c723c */ /* 0x080fe8000000184c */
[----:B---3--:R-:W-:Y:S01]  /*9610*/  MOV R239, R190 ;  /* 0x000000be00ef7202 */ /* 0x008fe20000000f00 */
[----:B-----5:R-:W-:Y:S02]  /*9620*/  FADD.FTZ R0, R107, R0 ;  /* 0x000000006b007221 */ /* 0x020fe40000010000 */
[----:B------:R-:W3:Y:S01]  /*9630*/  MUFU.EX2 R192, R247 ;  /* 0x000000f700c07308 */ /* 0x000ee20000000800 */
[C---:B------:R-:W-:Y:S01]  /*9640*/  HMMA.16816.F32 R80, R108.reuse, R122, R80 ;  /* 0x0000007a6c50723c */ /* 0x040fe20000001850 */
[----:B------:R-:W4:Y:S03]  /*9650*/  LDSM.16.MT88.4 R120, [R201+0x800] ;  /* 0x00080000c978783b */ /* 0x000f260000004200 */
[----:B-1----:R-:W-:Y:S02]  /*9660*/  FADD.FTZ R236, R106, R0 ;  /* 0x000000006aec7221 */ /* 0x002fe40000010000 */
[----:B------:R-:W-:Y:S01]  /*9670*/  FADD.FTZ R0, R138, R105 ;  /* 0x000000698a007221 */ /* 0x000fe20000010000 */
[----:B------:R-:W-:Y:S01]  /*9680*/  MOV R105, R104 ;  /* 0x0000006800697202 */ /* 0x000fe20000000f00 */
[-C--:B--2---:R-:W-:Y:S01]  /*9690*/  HMMA.16816.F32 R84, R108, R124.reuse, R84 ;  /* 0x0000007c6c54723c */ /* 0x084fe20000001854 */
[----:B------:R-:W1:Y:S03]  /*96a0*/  MUFU.EX2 R190, R242 ;  /* 0x000000f200be7308 */ /* 0x000e660000000800 */
[----:B------:R-:W-:Y:S02]  /*96b0*/  FADD.FTZ R100, R139, R0 ;  /* 0x000000008b647221 */ /* 0x000fe40000010000 */
[----:B------:R-:W-:Y:S02]  /*96c0*/  FADD.FTZ R0, R239, R2 ;  /* 0x00000002ef007221 */ /* 0x000fe40000010000 */
[C---:B------:R-:W-:Y:S03]  /*96d0*/  HMMA.16816.F32 R88, R112.reuse, R124, R88 ;  /* 0x0000007c7058723c */ /* 0x040fe60000001858 */
[----:B------:R-:W2:Y:S01]  /*96e0*/  MUFU.EX2 R189, R248 ;  /* 0x000000f800bd7308 */ /* 0x000ea20000000800 */
[----:B------:R-:W-:Y:S02]  /*96f0*/  FADD.FTZ R2, R251, R100 ;  /* 0x00000064fb027221 */ /* 0x000fe40000010000 */
[----:B------:R-:W-:Y:S01]  /*9700*/  FADD.FTZ R0, R235, R0 ;  /* 0x00000000eb007221 */ /* 0x000fe20000010000 */
[----:B---3--:R-:W-:Y:S01]  /*9710*/  F2FP.PACK_AB R178, R192, R193 ;  /* 0x000000c1c0b2723e */ /* 0x008fe200000000ff */
[-C--:B------:R-:W-:Y:S01]  /*9720*/  HMMA.16816.F32 R92, R112, R126.reuse, R92 ;  /* 0x0000007e705c723c */ /* 0x080fe2000000185c */
[----:B------:R-:W3:Y:S03]  /*9730*/  LDSM.16.MT88.4 R112, [R202+0x800] ;  /* 0x00080000ca70783b */ /* 0x000ee60000004200 */
[----:B------:R-:W-:Y:S02]  /*9740*/  FADD.FTZ R2, R250, R2 ;  /* 0x00000002fa027221 */ /* 0x000fe40000010000 */
[----:B------:R-:W-:Y:S02]  /*9750*/  FADD.FTZ R0, R229, R0 ;  /* 0x00000000e5007221 */ /* 0x000fe40000010000 */
[----:B------:R-:W-:Y:S01]  /*9760*/  HMMA.16816.F32 R96, R108, R126, R96 ;  /* 0x0000007e6c60723c */ /* 0x000fe20000001860 */
[----:B------:R-:W5:Y:S03]  /*9770*/  LDSM.16.MT88.4 R124, [R202+0x1800] ;  /* 0x00180000ca7c783b */ /* 0x000f660000004200 */
[----:B-1----:R-:W-:Y:S01]  /*9780*/  F2FP.PACK_AB R177, R191, R190 ;  /* 0x000000bebfb1723e */ /* 0x002fe200000000ff */
[----:B------:R-:W-:Y:S02]  /*9790*/  FADD.FTZ R2, R217, R2 ;  /* 0x00000002d9027221 */ /* 0x000fe40000010000 */
[----:B------:R-:W-:Y:S01]  /*97a0*/  F2FP.PACK_AB R108, R226, R225 ;  /* 0x000000e1e26c723e */ /* 0x000fe200000000ff */
[----:B------:R-:W-:Y:S01]  /*97b0*/  FADD.FTZ R0, R228, R0 ;  /* 0x00000000e4007221 */ /* 0x000fe20000010000 */
[-C--:B----4-:R-:W-:Y:S05]  /*97c0*/  HMMA.16816.F32 R4, R116, R120.reuse, R4 ;  /* 0x000000787404723c */ /* 0x090fea0000001804 */
[----:B------:R-:W-:Y:S01]  /*97d0*/  F2FP.PACK_AB R110, R233, R230 ;  /* 0x000000e6e96e723e */ /* 0x000fe200000000ff */
[C---:B------:R-:W-:Y:S01]  /*97e0*/  FADD.FTZ R2, R222.reuse, R2 ;  /* 0x00000002de027221 */ /* 0x040fe20000010000 */
[----:B------:R-:W-:Y:S01]  /*97f0*/  F2FP.PACK_AB R109, R222, R217 ;  /* 0x000000d9de6d723e */ /* 0x000fe200000000ff */
[----:B------:R-:W-:Y:S01]  /*9800*/  FADD.FTZ R0, R231, R0 ;  /* 0x00000000e7007221 */ /* 0x000fe20000010000 */
[----:B------:R-:W-:Y:S03]  /*9810*/  F2FP.PACK_AB R111, R224, R223 ;  /* 0x000000dfe06f723e */ /* 0x000fe600000000ff */
[----:B--2---:R-:W-:Y:S01]  /*9820*/  F2FP.PACK_AB R179, R188, R189 ;  /* 0x000000bdbcb3723e */ /* 0x004fe200000000ff */
        /* <DEDUP_REMOVED lines=27> */
[-C--:B------:R-:W-:Y:S07]  /*99e0*/  HMMA.16816.F32 R92, R108, R122.reuse, R92 ;  /* 0x0000007a6c5c723c */ /* 0x080fee000000185c */
[----:B------:R-:W-:Y:S01]  /*99f0*/  F2FP.PACK_AB R108, R136, R137 ;  /* 0x00000089886c723e */ /* 0x000fe200000000ff */
[----:B------:R-:W-:Y:S04]  /*9a00*/  HMMA.16816.F32 R96, R116, R122, R96 ;  /* 0x0000007a7460723c */ /* 0x000fe80000001860 */
[----:B------:R-:W-:Y:S02]  /*9a10*/  F2FP.PACK_AB R110, R106, R107 ;  /* 0x0000006b6a6e723e */ /* 0x000fe400000000ff */
[C---:B------:R-:W-:Y:S02]  /*9a20*/  F2FP.PACK_AB R109, R198.reuse, R196 ;  /* 0x000000c4c66d723e */ /* 0x040fe400000000ff */
[----:B------:R-:W-:Y:S04]  /*9a30*/  F2FP.PACK_AB R111, R197, R199 ;  /* 0x000000c7c56f723e */ /* 0x000fe800000000ff */
[----:B------:R-:W-:Y:S02]  /*9a40*/  MOV R106, R103 ;  /* 0x00000067006a7202 */ /* 0x000fe40000000f00 */
[----:B------:R-:W-:Y:S01]  /*9a50*/  MOV R107, R102 ;  /* 0x00000066006b7202 */ /* 0x000fe20000000f00 */
        /* <DEDUP_REMOVED lines=33> */
[----:B------:R-:W-:Y:S07]  /*9c70*/  HMMA.16816.F32 R96, R108, R186, R96 ;  /* 0x000000ba6c60723c */ /* 0x000fee0000001860 */
[----:B------:R-:W-:Y:S02]  /*9c80*/  MOV R108, R101 ;  /* 0x00000065006c7202 */ /* 0x000fe40000000f00 */
[C---:B--2---:R-:W-:Y:S03]  /*9c90*/  ISETP.GT.AND P0, PT, R220.reuse, R5, PT ;  /* 0x00000005dc00720c */ /* 0x044fe60003f04270 */
[----:B------:R-:W-:Y:S10]  /*9ca0*/  IADD3 R220, R220, -0x1, RZ ;  /* 0xffffffffdcdc7810 */ /* 0x000ff40007ffe0ff */
[----:B------:R-:W-:-:S05]  /*9cb0*/  @P0 BRA `(.L_x_3099) ;  /* 0xffffbfe000000947 */ /* 0x000fca000383ffff */
.L_x_3088:
[----:B------:R-:W2:Y:S02]  /*9cc0*/  LDL R0, [R1+0x4] ;  /* 0x0000040001007983 */ /* 0x000ea40000100800 */
[----:B--2---:R-:W-:-:S13]  /*9cd0*/  ISETP.GE.AND P0, PT, R220, R0, PT ;  /* 0x00000000dc00720c */ /* 0x004fda0003f06270 */
[----:B------:R-:W-:Y:S05]  /*9ce0*/  @!P0 BRA `(.L_x_3100) ;  /* 0x000034d000008947 */ /* 0x000fea0003800000 */
[----:B------:R-:W-:Y:S01]  /*9cf0*/  IMAD.MOV.U32 R106, RZ, RZ, R103 ;  /* 0x000000ffff6a7224 */ /* 0x000fe200078e0067 */
[----:B------:R-:W-:Y:S01]  /*9d00*/  MOV R108, R101 ;  /* 0x00000065006c7202 */ /* 0x000fe20000000f00 */
[----:B------:R-:W-:Y:S01]  /*9d10*/  IMAD.MOV.U32 R105, RZ, RZ, R104 ;  /* 0x000000ffff697224 */ /* 0x000fe200078e0068 */
[----:B------:R-:W-:Y:S02]  /*9d20*/  MOV R107, R102 ;  /* 0x00000066006b7202 */ /* 0x000fe40000000f00 */
.L_x_3107:
        /* <DEDUP_REMOVED lines=33> */
[----:B------:R-:W-:Y:S01]  /*9f40*/  IMAD.SHL.U32 R54, R7, 0x2, RZ ;  /* 0x0000000207367824 */ /* 0x000fe200078e00ff */
        /* <DEDUP_REMOVED lines=11> */
.L_x_3142:
        /* <DEDUP_REMOVED lines=13> */
[C---:B------:R-:W-:Y:S02]  /*a0d0*/  IADD3 R46, -R217.reuse, 0x10, RZ ;  /* 0x00000010d92e7810 */ /* 0x040fe40007ffe1ff */
        /* <DEDUP_REMOVED lines=8> */
[----:B------:R-:W-:Y:S03]  /*a160*/  IADD3 R36, P6, R2, R45, RZ ;  /* 0x0000002d02247210 */ /* 0x000fe60007fde0ff */
[--C-:B------:R-:W-:Y:S01]  /*a170*/  IMAD.X R29, R0, 0x1, R38.reuse, P3 ;  /* 0x00000001001d7824 */ /* 0x100fe200018e0626 */
[----:B------:R-:W-:Y:S02]  /*a180*/  ISETP.GE.AND P3, PT, R110, c[0x0][0x1d4], PT ;  /* 0x000075006e007a0c */ /* 0x000fe40003f66270 */
[----:B------:R-:W-:Y:S01]  /*a190*/  IMAD.X R37, R0, 0x1, R39, P6 ;  /* 0x0000000100257824 */ /* 0x000fe200030e0627 */
[----:B------:R-:W-:Y:S01]  /*a1a0*/  IADD3 R40, P6, R2, R54, RZ ;  /* 0x0000003602287210 */ /* 0x000fe20007fde0ff */
[----:B------:R3:W-:Y:S01]  /*a1b0*/  LDGSTS.E.BYPASS.LTC128B.128 [R218+0x100], [R28.64], !P0 ;  /* 0x001000001cda7fae */ /* 0x0007e2000c101d46 */
[-C--:B-----5:R-:W-:Y:S03]  /*a1c0*/  IADD3 R46, P5, P0, R46, R3.reuse, R47 ;  /* 0x000000032e2e7210 */ /* 0x0a0fe600078be02f */
[----:B------:R-:W-:Y:S01]  /*a1d0*/  IMAD.X R41, R0, 0x1, R53, P6 ;  /* 0x0000000100297824 */ /* 0x000fe200030e0635 */
[----:B------:R-:W-:Y:S02]  /*a1e0*/  ISETP.NE.U32.AND P6, PT, R217, RZ, PT ;  /* 0x000000ffd900720c */ /* 0x000fe40003fc5070 */
[-C--:B-1----:R-:W-:Y:S01]  /*a1f0*/  IADD3.X R47, RZ, R52.reuse, R38, P5, P0 ;  /* 0x00000034ff2f7210 */ /* 0x082fe20002fe0426 */
[----:B------:R1:W-:Y:S01]  /*a200*/  LDGSTS.E.BYPASS.LTC128B.128 [R218+0x1100], [R36.64], !P4 ;  /* 0x0110000024da7fae */ /* 0x0003e2000e101d46 */
[-C--:B------:R-:W-:Y:S02]  /*a210*/  IADD3 R44, P5, P0, R44, R3.reuse, R45 ;  /* 0x000000032c2c7210 */ /* 0x080fe400078be02d */
[----:B------:R-:W-:Y:S02]  /*a220*/  SEL R0, RZ, 0x10, P3 ;  /* 0x00000010ff007807 */ /* 0x000fe40001800000 */
[-C--:B------:R-:W-:Y:S02]  /*a230*/  IADD3.X R45, RZ, R52.reuse, R39, P5, P0 ;  /* 0x00000034ff2d7210 */ /* 0x080fe40002fe0427 */
[----:B------:R-:W-:Y:S01]  /*a240*/  ISETP.NE.U32.AND P0, PT, R42, RZ, PT ;  /* 0x000000ff2a00720c */ /* 0x000fe20003f05070 */
[----:B------:R4:W-:Y:S01]  /*a250*/  LDGSTS.E.BYPASS.LTC128B.128 [R218+0x2100], [R40.64], !P3 ;  /* 0x0210000028da7fae */ /* 0x0009e2000d901d46 */
[----:B------:R-:W-:Y:S04]  /*a260*/  IADD3 R2, -R0, 0x10, RZ ;  /* 0x0000001000027810 */ /* 0x000fe80007ffe1ff */
[----:B------:R-:W-:Y:S03]  /*a270*/  LOP3.LUT R2, R2, 0xf, RZ, 0xc0, !PT ;  /* 0x0000000f02027812 */ /* 0x000fe600078ec0ff */
[----:B------:R5:W-:Y:S01]  /*a280*/  LDGSTS.E.BYPASS.LTC128B.128.ZFILL [R218+0x900], [R46.64], P6 ;  /* 0x009000002eda7fae */ /* 0x000be2000b141d46 */
[----:B------:R-:W-:Y:S01]  /*a290*/  ISETP.NE.U32.AND P6, PT, R0, RZ, PT ;  /* 0x000000ff0000720c */ /* 0x000fe20003fc5070 */
[-C--:B---3--:R-:W-:Y:S06]  /*a2a0*/  HMMA.16816.F32 R28, R60, R34.reuse, RZ ;  /* 0x000000223c1c723c */ /* 0x088fec00000018ff */
[----:B------:R5:W-:Y:S01]  /*a2b0*/  LDGSTS.E.BYPASS.LTC128B.128.ZFILL [R218+0x1900], [R44.64], P0 ;  /* 0x019000002cda7fae */ /* 0x000be20008141d46 */
[----:B------:R-:W-:Y:S01]  /*a2c0*/  IADD3 R2, P5, P0, R2, R3, R54 ;  /* 0x0000000302027210 */ /* 0x000fe200078be036 */
[C---:B------:R-:W-:Y:S04]  /*a2d0*/  HMMA.16816.F32 R32, R64.reuse, R34, RZ ;  /* 0x000000224020723c */ /* 0x040fe800000018ff */
[----:B------:R-:W-:Y:S04]  /*a2e0*/  IADD3.X R3, RZ, R52, R53, P5, P0 ;  /* 0x00000034ff037210 */ /* 0x000fe80002fe0435 */
[-C--:B-1----:R-:W-:Y:S01]  /*a2f0*/  HMMA.16816.F32 R36, R64, R48.reuse, RZ ;  /* 0x000000304024723c */ /* 0x082fe200000018ff */
[----:B------:R1:W-:Y:S07]  /*a300*/  LDGSTS.E.BYPASS.LTC128B.128.ZFILL [R218+0x2900], [R2.64], P6 ;  /* 0x0290000002da7fae */ /* 0x0003ee000b141d46 */
[C---:B----4-:R-:W-:Y:S01]  /*a310*/  HMMA.16816.F32 R40, R60.reuse, R48, RZ ;  /* 0x000000303c28723c */ /* 0x050fe200000018ff */
        /* <DEDUP_REMOVED lines=29> */
[-C--:B---3--:R-:W-:Y:S08]  /*a4f0*/  HMMA.16816.F32 R4, R100, R180.reuse, R4 ;  /* 0x000000b46404723c */ /* 0x088ff00000001804 */
        /* <DEDUP_REMOVED lines=15> */
[-C--:B------:R-:W-:Y:S08]  /*a5f0*/  HMMA.16816.F32 R52, R100, R192.reuse, R52 ;  /* 0x000000c06434723c */ /* 0x080ff00000001834 */
[C---:B------:R-:W-:Y:S08]  /*a600*/  HMMA.16816.F32 R56, R188.reuse, R192, R56 ;  /* 0x000000c0bc38723c */ /* 0x040ff00000001838 */
[-C--:B------:R-:W-:Y:S01]  /*a610*/  HMMA.16816.F32 R60, R188, R194.reuse, R60 ;  /* 0x000000c2bc3c723c */ /* 0x080fe2000000183c */
[----:B------:R-:W-:Y:S07]  /*a620*/  LDSM.16.M88.4 R188, [R211] ;  /* 0x00000000d3bc783b */ /* 0x000fee0000000200 */
[----:B------:R-:W-:Y:S01]  /*a630*/  HMMA.16816.F32 R64, R100, R194, R64 ;  /* 0x000000c26440723c */ /* 0x000fe20000001840 */
[----:B------:R-:W4:Y:S07]  /*a640*/  LDSM.16.M88.4 R100, [R212] ;  /* 0x00000000d464783b */ /* 0x000f2e0000000200 */
[-C--:B--2---:R-:W-:Y:S01]  /*a650*/  HMMA.16816.F32 R4, R176, R180.reuse, R4 ;  /* 0x000000b4b004723c */ /* 0x084fe20000001804 */
[----:B------:R-:W2:Y:S07]  /*a660*/  LDSM.16.M88.4 R192, [R210] ;  /* 0x00000000d2c0783b */ /* 0x000eae0000000200 */
        /* <DEDUP_REMOVED lines=14> */
[-C--:B--2---:R-:W-:Y:S08]  /*a750*/  HMMA.16816.F32 R52, R176, R192.reuse, R52 ;  /* 0x000000c0b034723c */ /* 0x084ff00000001834 */
[C---:B------:R-:W-:Y:S08]  /*a760*/  HMMA.16816.F32 R56, R184.reuse, R192, R56 ;  /* 0x000000c0b838723c */ /* 0x040ff00000001838 */
[-C--:B------:R-:W-:Y:S01]  /*a770*/  HMMA.16816.F32 R60, R184, R194.reuse, R60 ;  /* 0x000000c2b83c723c */ /* 0x080fe2000000183c */
[----:B------:R-:W-:Y:S07]  /*a780*/  LDSM.16.M88.4 R184, [R200+0x2800] ;  /* 0x00280000c8b8783b */ /* 0x000fee0000000200 */
[----:B------:R-:W-:Y:S01]  /*a790*/  HMMA.16816.F32 R64, R176, R194, R64 ;  /* 0x000000c2b040723c */ /* 0x000fe20000001840 */
[----:B------:R-:W2:Y:S07]  /*a7a0*/  LDSM.16.M88.4 R176, [R200+0x2400] ;  /* 0x00240000c8b0783b */ /* 0x000eae0000000200 */
[-C--:B---3--:R-:W-:Y:S01]  /*a7b0*/  HMMA.16816.F32 R4, R100, R180.reuse, R4 ;  /* 0x000000b46404723c */ /* 0x088fe20000001804 */
[----:B------:R-:W3:Y:S07]  /*a7c0*/  LDSM.16.M88.4 R192, [R200+0x2c00] ;  /* 0x002c0000c8c0783b */ /* 0x000eee0000000200 */
[C---:B----4-:R-:W-:Y:S08]  /*a7d0*/  HMMA.16816.F32 R8, R188.reuse, R180, R8 ;  /* 0x000000b4bc08723c */ /* 0x050ff00000001808 */
[-C--:B------:R-:W-:Y:S08]  /*a7e0*/  HMMA.16816.F32 R12, R188, R182.reuse, R12 ;  /* 0x000000b6bc0c723c */ /* 0x080ff0000000180c */
[C---:B------:R-:W-:Y:S01]  /*a7f0*/  HMMA.16816.F32 R16, R100.reuse, R182, R16 ;  /* 0x000000b66410723c */ /* 0x040fe20000001810 */
[----:B------:R-:W-:Y:S07]  /*a800*/  LDSM.16.M88.4 R180, [R209] ;  /* 0x00000000d1b4783b */ /* 0x000fee0000000200 */
[-C--:B--2---:R-:W-:Y:S08]  /*a810*/  HMMA.16816.F32 R20, R100, R176.reuse, R20 ;  /* 0x000000b06414723c */ /* 0x084ff00000001814 */
        /* <DEDUP_REMOVED lines=9> */
[-C--:B---3--:R-:W-:Y:S08]  /*a8b0*/  HMMA.16816.F32 R52, R100, R192.reuse, R52 ;  /* 0x000000c06434723c */ /* 0x088ff00000001834 */
[C---:B------:R-:W-:Y:S08]  /*a8c0*/  HMMA.16816.F32 R56, R188.reuse, R192, R56 ;  /* 0x000000c0bc38723c */ /* 0x040ff00000001838 */
[-C--:B------:R-:W-:Y:S01]  /*a8d0*/  HMMA.16816.F32 R60, R188, R194.reuse, R60 ;  /* 0x000000c2bc3c723c */ /* 0x080fe2000000183c */
[----:B------:R-:W-:Y:S07]  /*a8e0*/  LDSM.16.M88.4 R188, [R207] ;  /* 0x00000000cfbc783b */ /* 0x000fee0000000200 */
[----:B------:R-:W-:Y:S01]  /*a8f0*/  HMMA.16816.F32 R64, R100, R194, R64 ;  /* 0x000000c26440723c */ /* 0x000fe20000001840 */
[----:B------:R-:W3:Y:S07]  /*a900*/  LDSM.16.M88.4 R100, [R208] ;  /* 0x00000000d064783b */ /* 0x000eee0000000200 */
[-C--:B--2---:R-:W-:Y:S01]  /*a910*/  HMMA.16816.F32 R4, R176, R180.reuse, R4 ;  /* 0x000000b4b004723c */ /* 0x084fe20000001804 */
[----:B------:R-:W2:Y:S01]  /*a920*/  LDSM.16.M88.4 R192, [R206] ;  /* 0x00000000cec0783b */ /* 0x000ea20000000200 */
[----:B------:R-:W-:Y:S06]  /*a930*/  DEPBAR.LE SB0, 0x0 ;  /* 0x000080000000791a */ /* 0x000fec0000000000 */
[C---:B----4-:R-:W-:Y:S01]  /*a940*/  HMMA.16816.F32 R8, R184.reuse, R180, R8 ;  /* 0x000000b4b808723c */ /* 0x050fe20000001808 */
[----:B------:R-:W-:Y:S07]  /*a950*/  BAR.SYNC.DEFER_BLOCKING 0x0 ;  /* 0x0000000000007b1d */ /* 0x000fee0000010000 */
        /* <DEDUP_REMOVED lines=14> */
[----:B------:R-:W-:Y:S07]  /*aa40*/  @!UPT UIADD3 URZ, URZ, URZ, URZ ;  /* 0x0000003f3f3ff290 */ /* 0x000fee000fffe03f */
[----:B------:R-:W-:-:S11]  /*aa50*/  @!P0 BRA `(.L_x_3103) ;  /* 0x000004e000008947 */ /* 0x000fd60003800000 */
[----:B-1----:R-:W-:Y:S01]  /*aa60*/  IADD3 R103, R227, 0x20, RZ ;  /* 0x00000020e3677810 */ /* 0x002fe20007ffe0ff */
[----:B------:R-:W2:Y:S01]  /*aa70*/  LDL R226, [R1+0x20] ;  /* 0x0000200001e27983 */ /* 0x000ea20000100800 */
[----:B------:R-:W-:Y:S01]  /*aa80*/  SHF.R.S32.HI R102, RZ, 0x1f, R227 ;  /* 0x0000001fff667819 */ /* 0x000fe200000114e3 */
[----:B------:R-:W-:Y:S01]  /*aa90*/  IMAD.MOV.U32 R219, RZ, RZ, RZ ;  /* 0x000000ffffdb7224 */ /* 0x000fe200078e00ff */
[----:B------:R-:W-:Y:S01]  /*aaa0*/  SHF.R.S32.HI R103, RZ, 0x1f, R103 ;  /* 0x0000001fff677819 */ /* 0x000fe20000011467 */
[----:B------:R-:W-:Y:S01]  /*aab0*/  IMAD.SHL.U32 R178, R110, 0x2, RZ ;  /* 0x000000026eb27824 */ /* 0x000fe200078e00ff */
[----:B------:R-:W3:Y:S01]  /*aac0*/  LDL R223, [R1] ;  /* 0x0000000001df7983 */ /* 0x000ee20000100800 */
[----:B------:R-:W-:Y:S02]  /*aad0*/  IMAD.SHL.U32 R177, R109, 0x2, RZ ;  /* 0x000000026db17824 */ /* 0x000fe400078e00ff */
[----:B------:R-:W-:Y:S01]  /*aae0*/  IMAD.SHL.U32 R176, R227, 0x2, RZ ;  /* 0x00000002e3b07824 */ /* 0x000fe200078e00ff */
        /* <DEDUP_REMOVED lines=12> */
[----:B------:R-:W-:Y:S02]  /*abb0*/  @!P1 LEA R100, P0, R3, c[0x0][0x2a0], 0x2 ;  /* 0x0000a80003649a11 */ /* 0x000fe400078010ff */
        /* <DEDUP_REMOVED lines=8> */
[----:B------:R-:W-:Y:S01]  /*ac40*/  SHF.L.U64.HI R110, R109, 0x1, R103 ;  /* 0x000000016d6e7819 */ /* 0x000fe20000010267 */
[----:B------:R-:W-:Y:S01]  /*ac50*/  IMAD R0, R0, c[0x0][0x1e0], RZ ;  /* 0x0000780000007a24 */ /* 0x000fe200078e02ff */
[----:B------:R-:W-:Y:S03]  /*ac60*/  SHF.L.U64.HI R109, R227, 0x1, R102 ;  /* 0x00000001e36d7819 */ /* 0x000fe60000010266 */
        /* <DEDUP_REMOVED lines=12> */
.L_x_3143:
[----:B------:R-:W-:-:S05]  /*ad30*/  BRA.DIV ~URZ, `(.L_x_3105) ;  /* 0x000071627f007947 */ /* 0x000fca000b800000 */
[----:B------:R-:W3:Y:S01]  /*ad40*/  SHFL.IDX PT, R0, R104, RZ, 0x1c1f ;  /* 0x001c1fff68007589 */ /* 0x000ee200000e0000 */
[C---:B------:R-:W-:Y:S02]  /*ad50*/  IADD3 R2, -R217.reuse, 0x10, RZ ;  /* 0x00000010d9027810 */ /* 0x040fe40007ffe1ff */
[----:B------:R-:W-:Y:S02]  /*ad60*/  ISETP.NE.U32.AND P0, PT, R217, RZ, PT ;  /* 0x000000ffd900720c */ /* 0x000fe40003f05070 */
[----:B------:R-:W-:Y:S04]  /*ad70*/  LOP3.LUT R2, R2, 0xf, RZ, 0xc0, !PT ;  /* 0x0000000f02027812 */ /* 0x000fe800078ec0ff */
[----:B---3--:R-:W-:Y:S04]  /*ad80*/  IADD3 R2, P6, P5, R2, R0, R176 ;  /* 0x0000000002027210 */ /* 0x008fe80007dde0b0 */
[----:B--2---:R-:W-:Y:S05]  /*ad90*/  IADD3.X R3, RZ, R100, R109, P6, P5 ;  /* 0x00000064ff037210 */ /* 0x004fea00037ea46d */
[----:B------:R-:W-:Y:S01]  /*ada0*/  @!PT LDS RZ, [RZ] ;  /* 0x00000000fffff984 */ /* 0x000fe20000000800 */
[----:B------:R-:W-:Y:S01]  /*adb0*/  @!PT LDS RZ, [RZ] ;  /* 0x00000000fffff984 */ /* 0x000fe20000000800 */
[----:B------:R2:W-:Y:S01]  /*adc0*/  LDGSTS.E.BYPASS.LTC128B.128.ZFILL [R218+0x3100], [R2.64], P0 ;  /* 0x0310000002da7fae */ /* 0x0005e20008141d46 */
[----:B------:R-:W-:Y:S05]  /*add0*/  IADD3 R102, P0, R0, R177, RZ ;  /* 0x000000b100667210 */ /* 0x000fea0007f1e0ff */
[----:B------:R-:W-:Y:S05]  /*ade0*/  IMAD.X R103, R100, 0x1, R110, P0 ;  /* 0x0000000164677824 */ /* 0x000fea00000e066e */
[----:B------:R3:W-:Y:S01]  /*adf0*/  LDGSTS.E.BYPASS.LTC128B.128 [R218+0x4100], [R102.64], !P4 ;  /* 0x0410000066da7fae */ /* 0x0007e2000e101d46 */
[----:B--2---:R-:W-:Y:S03]  /*ae00*/  IADD3 R2, P0, R0, R178, RZ ;  /* 0x000000b200027210 */ /* 0x004fe60007f1e0ff */
[----:B------:R3:W2:Y:S02]  /*ae10*/  SHFL.IDX PT, R0, R104, 0x1, 0x1c1f ;  /* 0x003c1f0068007f89 */ /* 0x0006a400000e0000 */
[----:B------:R-:W-:Y:S02]  /*ae20*/  IMAD.X R3, R100, 0x1, R111, P0 ;  /* 0x0000000164037824 */ /* 0x000fe400000e066f */
[----:B------:R3:W4:Y:S04]  /*ae30*/  SHFL.IDX PT, R100, R101, 0x1, 0x1c1f ;  /* 0x003c1f0065647f89 */ /* 0x00072800000e0000 */
[----:B------:R3:W-:Y:S02]  /*ae40*/  LDGSTS.E.BYPASS.LTC128B.128 [R218+0x5100], [R2.64], !P3 ;  /* 0x0510000002da7fae */ /* 0x0007e4000d901d46 */
.L_x_3144:
[C---:B---3--:R-:W-:Y:S02]  /*ae50*/  IADD3 R2, -R217.reuse, 0x10, RZ ;  /* 0x00000010d9027810 */ /* 0x048fe40007ffe1ff */
[----:B------:R-:W-:Y:S02]  /*ae60*/  ISETP.NE.U32.AND P0, PT, R217, RZ, PT ;  /* 0x000000ffd900720c */ /* 0x000fe40003f05070 */
[----:B------:R-:W-:Y:S04]  /*ae70*/  LOP3.LUT R2, R2, 0xf, RZ, 0xc0, !PT ;  /* 0x0000000f02027812 */ /* 0x000fe800078ec0ff */
[----:B--2---:R-:W-:Y:S04]  /*ae80*/  IADD3 R2, P6, P5, R2, R0, R176 ;  /* 0x0000000002027210 */ /* 0x004fe80007dde0b0 */
[----:B----4-:R-:W-:Y:S02]  /*ae90*/  IADD3.X R3, RZ, R100, R109, P6, P5 ;  /* 0x00000064ff037210 */ /* 0x010fe400037ea46d */
        /* <DEDUP_REMOVED lines=10> */
.L_x_3103:
[----:B-1----:R-:W-:Y:S05]  /*af40*/  BSYNC B0 ;  /* 0x0000000000007941 */ /* 0x002fea0003800000 */
.L_x_3102:
[----:B---3--:R-:W-:Y:S01]  /*af50*/  FMNMX.FTZ R2, R4, R105, !PT ;  /* 0x0000006904027209 */ /* 0x008fe20007810000 */
        /* <DEDUP_REMOVED lines=80> */
.L_x_3145:
[----:B------:R-:W-:Y:S01]  /*b460*/  FMUL.FTZ R2, R104, c[0x0][0x2d0] ;  /* 0x0000b40068027a20 */ /* 0x000fe20000410000 */
[----:B--2---:R-:W-:Y:S01]  /*b470*/  FMNMX.FTZ R101, R0, R100, !PT ;  /* 0x0000006400657209 */ /* 0x004fe20007810000 */
[----:B------:R-:W-:Y:S01]  /*b480*/  FADD.FTZ R0, -R104, R105 ;  /* 0x0000006968007221 */ /* 0x000fe20000010100 */
[----:B------:R-:W-:Y:S01]  /*b490*/  WARPSYNC 0xffffffff ;  /* 0xffffffff00007948 */ /* 0x000fe20003800000 */
        /* <DEDUP_REMOVED lines=28> */
[--C-:B------:R-:W-:Y:S01]  /*b660*/  FFMA.FTZ R237, R54, c[0x0][0x2d0], -R2.reuse ;  /* 0x0000b40036ed7a23 */ /* 0x100fe20000010802 */
[----:B------:R-:W-:Y:S01]  /*b670*/  LDSM.16.MT88.4 R36, [R202] ;  /* 0x00000000ca24783b */ /* 0x000fe20000004200 */
[--C-:B------:R-:W-:Y:S02]  /*b680*/  FFMA.FTZ R240, R55, c[0x0][0x2d0], -R2.reuse ;  /* 0x0000b40037f07a23 */ /* 0x100fe40000010802 */
[--C-:B------:R-:W-:Y:S02]  /*b690*/  FFMA.FTZ R19, R19, c[0x0][0x2d0], -R2.reuse ;  /* 0x0000b40013137a23 */ /* 0x100fe40000010802 */
[--C-:B------:R-:W-:Y:S01]  /*b6a0*/  FFMA.FTZ R192, R22, c[0x0][0x2d0], -R2.reuse ;  /* 0x0000b40016c07a23 */ /* 0x100fe20000010802 */
[----:B------:R-:W2:Y:S01]  /*b6b0*/  MUFU.EX2 R7, R7 ;  /* 0x0000000700077308 */ /* 0x000ea20000000800 */
[--C-:B------:R-:W-:Y:S01]  /*b6c0*/  FFMA.FTZ R190, R34, c[0x0][0x2d0], -R2.reuse ;  /* 0x0000b40022be7a23 */ /* 0x100fe20000010802 */
[----:B------:R-:W-:Y:S01]  /*b6d0*/  LDSM.16.MT88.4 R52, [R201+0x1000] ;  /* 0x00100000c934783b */ /* 0x000fe20000004200 */
[--C-:B------:R-:W-:Y:S02]  /*b6e0*/  FFMA.FTZ R188, R35, c[0x0][0x2d0], -R2.reuse ;  /* 0x0000b40023bc7a23 */ /* 0x100fe40000010802 */
[--C-:B------:R-:W-:Y:S02]  /*b6f0*/  FFMA.FTZ R226, R50, c[0x0][0x2d0], -R2.reuse ;  /* 0x0000b40032e27a23 */ /* 0x100fe40000010802 */
[--C-:B------:R-:W-:Y:S02]  /*b700*/  FFMA.FTZ R224, R51, c[0x0][0x2d0], -R2.reuse ;  /* 0x0000b40033e07a23 */ /* 0x100fe40000010802 */
[--C-:B------:R-:W-:Y:S01]  /*b710*/  FFMA.FTZ R239, R66, c[0x0][0x2d0], -R2.reuse ;  /* 0x0000b40042ef7a23 */ /* 0x100fe20000010802 */
[----:B------:R-:W-:Y:S01]  /*b720*/  MUFU.EX2 R20, R16 ;  /* 0x0000001000147308 */ /* 0x000fe20000000800 */
[--C-:B------:R-:W-:Y:S02]  /*b730*/  FFMA.FTZ R242, R67, c[0x0][0x2d0], -R2.reuse ;  /* 0x0000b40043f27a23 */ /* 0x100fe40000010802 */
[----:B------:R-:W-:Y:S07]  /*b740*/  FFMA.FTZ R179, R18, c[0x0][0x2d0], -R2 ;  /* 0x0000b40012b37a23 */ /* 0x000fee0000010802 */
[----:B------:R-:W-:Y:S10]  /*b750*/  MUFU.EX2 R179, R179 ;  /* 0x000000b300b37308 */ /* 0x000ff40000000800 */
[----:B------:R-:W-:Y:S10]  /*b760*/  MUFU.EX2 R105, R105 ;  /* 0x0000006900697308 */ /* 0x000ff40000000800 */
[----:B------:R-:W-:Y:S10]  /*b770*/  MUFU.EX2 R192, R192 ;  /* 0x000000c000c07308 */ /* 0x000ff40000000800 */
[----:B------:R-:W-:Y:S10]  /*b780*/  MUFU.EX2 R190, R190 ;  /* 0x000000be00be7308 */ /* 0x000ff40000000800 */
[----:B------:R-:W-:Y:S10]  /*b790*/  MUFU.EX2 R188, R188 ;  /* 0x000000bc00bc7308 */ /* 0x000ff40000000800 */
[----:B------:R-:W-:Y:S10]  /*b7a0*/  MUFU.EX2 R229, R229 ;  /* 0x000000e500e57308 */ /* 0x000ff40000000800 */
[----:B------:R-:W-:Y:S01]  /*b7b0*/  MUFU.EX2 R228, R228 ;  /* 0x000000e400e47308 */ /* 0x000fe20000000800 */
[C---:B-1----:R-:W-:Y:S01]  /*b7c0*/  FFMA.FTZ R0, R100.reuse, R236, R4 ;  /* 0x000000ec64007223 */ /* 0x042fe20000010004 */
[----:B--2---:R-:W-:Y:S01]  /*b7d0*/  F2FP.PACK_AB R177, R7, R6 ;  /* 0x0000000607b1723e */ /* 0x004fe200000000ff */
[----:B------:R-:W-:Y:S02]  /*b7e0*/  FMUL.FTZ R33, R100, R157 ;  /* 0x0000009d64217220 */ /* 0x000fe40000410000 */
[C---:B------:R-:W-:Y:S01]  /*b7f0*/  FADD.FTZ R5, R176.reuse, R0 ;  /* 0x00000000b0057221 */ /* 0x040fe20000010000 */
[----:B------:R-:W-:Y:S01]  /*b800*/  F2FP.PACK_AB R176, R176, R4 ;  /* 0x00000004b0b0723e */ /* 0x000fe200000000ff */
[----:B------:R-:W-:Y:S02]  /*b810*/  FADD.FTZ R0, -R103, R106 ;  /* 0x0000006a67007221 */ /* 0x000fe40000010100 */
[----:B------:R-:W-:Y:S01]  /*b820*/  FMUL.FTZ R4, R102, c[0x0][0x2d0] ;  /* 0x0000b40066047a20 */ /* 0x000fe20000410000 */
        /* <DEDUP_REMOVED lines=21> */
[----:B-1----:R-:W-:Y:S02]  /*b980*/  FFMA.FTZ R0, R3, R222, R6 ;  /* 0x000000de03007223 */ /* 0x002fe40000010006 */
[----:B------:R-:W-:Y:S02]  /*b990*/  FMUL.FTZ R4, R101, c[0x0][0x2d0] ;  /* 0x0000b40065047a20 */ /* 0x000fe40000410000 */
[----:B------:R-:W-:Y:S01]  /*b9a0*/  FADD.FTZ R32, R7, R0 ;  /* 0x0000000007207221 */ /* 0x000fe20000010000 */
[----:B------:R-:W-:Y:S01]  /*b9b0*/  MUFU.EX2 R185, R185 ;  /* 0x000000b900b97308 */ /* 0x000fe20000000800 */
[----:B------:R-:W-:Y:S02]  /*b9c0*/  FADD.FTZ R0, -R102, R107 ;  /* 0x0000006b66007221 */ /* 0x000fe40000010100 */
[--C-:B------:R-:W-:Y:S02]  /*b9d0*/  FFMA.FTZ R180, R26, c[0x0][0x2d0], -R4.reuse ;  /* 0x0000b4001ab47a23 */ /* 0x100fe40000010804 */
[----:B------:R-:W-:Y:S02]  /*b9e0*/  FMUL.FTZ R0, R0, c[0x0][0x2d0] ;  /* 0x0000b40000007a20 */ /* 0x000fe40000410000 */
[--C-:B------:R-:W-:Y:S02]  /*b9f0*/  FFMA.FTZ R184, R27, c[0x0][0x2d0], -R4.reuse ;  /* 0x0000b4001bb87a23 */ /* 0x100fe40000010804 */
[--C-:B------:R-:W-:Y:S01]  /*ba00*/  FFMA.FTZ R186, R30, c[0x0][0x2d0], -R4.reuse ;  /* 0x0000b4001eba7a23 */ /* 0x100fe20000010804 */
[----:B------:R1:W3:Y:S01]  /*ba10*/  MUFU.EX2 R2, R0 ;  /* 0x0000000000027308 */ /* 0x0002e20000000800 */
[--C-:B------:R-:W-:Y:S02]  /*ba20*/  FFMA.FTZ R187, R31, c[0x0][0x2d0], -R4.reuse ;  /* 0x0000b4001fbb7a23 */ /* 0x100fe40000010804 */
[----:B------:R-:W-:Y:S02]  /*ba30*/  FADD.FTZ R5, R20, R5 ;  /* 0x0000000514057221 */ /* 0x000fe40000010000 */
        /* <DEDUP_REMOVED lines=12> */
[----:B-1----:R-:W-:Y:S01]  /*bb00*/  FADD.FTZ R0, -R101, R108 ;  /* 0x0000006c65007221 */ /* 0x002fe20000010100 */
[----:B--2---:R-:W-:Y:S01]  /*bb10*/  F2FP.PACK_AB R108, R21, R22 ;  /* 0x00000016156c723e */ /* 0x004fe200000000ff */
[--C-:B------:R-:W-:Y:S02]  /*bb20*/  FFMA.FTZ R248, R62, c[0x0][0x2d0], -R4.reuse ;  /* 0x0000b4003ef87a23 */ /* 0x100fe40000010804 */
[----:B------:R-:W-:Y:S01]  /*bb30*/  FMUL.FTZ R0, R0, c[0x0][0x2d0] ;  /* 0x0000b40000007a20 */ /* 0x000fe20000410000 */
[----:B------:R-:W-:Y:S01]  /*bb40*/  MUFU.EX2 R181, R181 ;  /* 0x000000b500b57308 */ /* 0x000fe20000000800 */
[----:B------:R-:W-:Y:S02]  /*bb50*/  FFMA.FTZ R249, R63, c[0x0][0x2d0], -R4 ;  /* 0x0000b4003ff97a23 */ /* 0x000fe40000010804 */
[----:B---3--:R-:W-:Y:S02]  /*bb60*/  FFMA.FTZ R4, R2, R250, R22 ;  /* 0x000000fa02047223 */ /* 0x008fe40000010016 */
[C---:B------:R-:W-:Y:S01]  /*bb70*/  FADD.FTZ R189, R178.reuse, R5 ;  /* 0x00000005b2bd7221 */ /* 0x040fe20000010000 */
[----:B------:R-:W-:Y:S01]  /*bb80*/  F2FP.PACK_AB R178, R178, R20 ;  /* 0x00000014b2b2723e */ /* 0x000fe200000000ff */
[C---:B------:R-:W-:Y:S02]  /*bb90*/  FMUL.FTZ R29, R2.reuse, R129 ;  /* 0x00000081021d7220 */ /* 0x040fe40000410000 */
[----:B------:R-:W-:Y:S01]  /*bba0*/  FADD.FTZ R129, R21, R4 ;  /* 0x0000000415817221 */ /* 0x000fe20000010000 */
[----:B------:R-:W1:Y:S01]  /*bbb0*/  MUFU.EX2 R0, R0 ;  /* 0x0000000000007308 */ /* 0x000e620000000800 */
[----:B------:R-:W2:Y:S01]  /*bbc0*/  LDSM.16.MT88.4 R20, [R201] ;  /* 0x00000000c914783b */ /* 0x000ea20000004200 */
[C---:B------:R-:W-:Y:S02]  /*bbd0*/  FMUL.FTZ R24, R2.reuse, R132 ;  /* 0x0000008402187220 */ /* 0x040fe40000410000 */
[C---:B------:R-:W-:Y:S02]  /*bbe0*/  FMUL.FTZ R25, R2.reuse, R133 ;  /* 0x0000008502197220 */ /* 0x040fe40000410000 */
[----:B------:R-:W-:Y:S02]  /*bbf0*/  FMUL.FTZ R12, R2, R136 ;  /* 0x00000088020c7220 */ /* 0x000fe40000410000 */
[C---:B------:R-:W-:Y:S02]  /*bc00*/  FMUL.FTZ R4, R100.reuse, R144 ;  /* 0x0000009064047220 */ /* 0x040fe40000410000 */
[----:B------:R3:W-:Y:S01]  /*bc10*/  MUFU.EX2 R132, R7 ;  /* 0x0000000700847308 */ /* 0x0007e20000000800 */
[----:B------:R-:W-:Y:S02]  /*bc20*/  FMUL.FTZ R5, R100, R145 ;  /* 0x0000009164057220 */ /* 0x000fe40000410000 */
[C---:B------:R-:W-:Y:S02]  /*bc30*/  FMUL.FTZ R8, R2.reuse, R140 ;  /* 0x0000008c02087220 */ /* 0x040fe40000410000 */
[C---:B------:R-:W-:Y:S02]  /*bc40*/  FMUL.FTZ R9, R2.reuse, R141 ;  /* 0x0000008d02097220 */ /* 0x040fe40000410000 */
[C---:B------:R-:W-:Y:S02]  /*bc50*/  FMUL.FTZ R28, R2.reuse, R128 ;  /* 0x00000080021c7220 */ /* 0x040fe40000410000 */
[----:B------:R-:W-:Y:S01]  /*bc60*/  FMUL.FTZ R13, R2, R137 ;  /* 0x00000089020d7220 */ /* 0x000fe20000410000 */
[----:B------:R4:W-:Y:S01]  /*bc70*/  MUFU.EX2 R133, R18 ;  /* 0x0000001200857308 */ /* 0x0009e20000000800 */
[C---:B------:R-:W-:Y:S02]  /*bc80*/  FMUL.FTZ R34, R3.reuse, R158 ;  /* 0x0000009e03227220 */ /* 0x040fe40000410000 */
[----:B------:R-:W-:Y:S02]  /*bc90*/  FMUL.FTZ R35, R3, R159 ;  /* 0x0000009f03237220 */ /* 0x000fe40000410000 */
[C---:B-1----:R-:W-:Y:S02]  /*bca0*/  FMUL.FTZ R26, R0.reuse, R134 ;  /* 0x00000086001a7220 */ /* 0x042fe40000410000 */
[C---:B------:R-:W-:Y:S02]  /*bcb0*/  FMUL.FTZ R27, R0.reuse, R135 ;  /* 0x00000087001b7220 */ /* 0x040fe40000410000 */
[C---:B------:R-:W-:Y:S01]  /*bcc0*/  FMUL.FTZ R31, R0.reuse, R131 ;  /* 0x00000083001f7220 */ /* 0x040fe20000410000 */
[----:B------:R-:W1:Y:S01]  /*bcd0*/  MUFU.EX2 R134, R19 ;  /* 0x0000001300867308 */ /* 0x000e620000000800 */
[C---:B------:R-:W-:Y:S02]  /*bce0*/  FMUL.FTZ R30, R0.reuse, R130 ;  /* 0x00000082001e7220 */ /* 0x040fe40000410000 */
[----:B------:R-:W-:Y:S02]  /*bcf0*/  FADD.FTZ R130, R179, R32 ;  /* 0x00000020b3827221 */ /* 0x000fe40000010000 */
[C---:B---3--:R-:W-:Y:S02]  /*bd00*/  FMUL.FTZ R7, R3.reuse, R147 ;  /* 0x0000009303077220 */ /* 0x048fe40000410000 */
[C---:B------:R-:W-:Y:S02]  /*bd10*/  FFMA.FTZ R128, R0.reuse, R251, R109 ;  /* 0x000000fb00807223 */ /* 0x040fe4000001006d */
[C---:B------:R-:W-:Y:S01]  /*bd20*/  FMUL.FTZ R10, R0.reuse, R142 ;  /* 0x0000008e000a7220 */ /* 0x040fe20000410000 */
[----:B------:R3:W5:Y:S01]  /*bd30*/  MUFU.EX2 R135, R6 ;  /* 0x0000000600877308 */ /* 0x0007620000000800 */
[C---:B------:R-:W-:Y:S02]  /*bd40*/  FMUL.FTZ R11, R0.reuse, R143 ;  /* 0x0000008f000b7220 */ /* 0x040fe40000410000 */
[C---:B------:R-:W-:Y:S02]  /*bd50*/  FMUL.FTZ R14, R0.reuse, R138 ;  /* 0x0000008a000e7220 */ /* 0x040fe40000410000 */
[----:B------:R-:W-:Y:S02]  /*bd60*/  FMUL.FTZ R15, R0, R139 ;  /* 0x0000008b000f7220 */ /* 0x000fe40000410000 */
[C---:B----4-:R-:W-:Y:S02]  /*bd70*/  FMUL.FTZ R18, R3.reuse, R150 ;  /* 0x0000009603127220 */ /* 0x050fe40000410000 */
[----:B------:R-:W-:Y:S01]  /*bd80*/  FMUL.FTZ R32, R100, R156 ;  /* 0x0000009c64207220 */ /* 0x000fe20000410000 */
[----:B------:R-:W4:Y:S01]  /*bd90*/  MUFU.EX2 R131, R16 ;  /* 0x0000001000837308 */ /* 0x000f220000000800 */
[C---:B------:R-:W-:Y:S01]  /*bda0*/  FMUL.FTZ R60, R2.reuse, R112 ;  /* 0x00000070023c7220 */ /* 0x040fe20000410000 */
[----:B------:R-:W-:Y:S01]  /*bdb0*/  LDSM.16.MT88.4 R156, [R202+0xc00] ;  /* 0x000c0000ca9c783b */ /* 0x000fe20000004200 */
[----:B------:R-:W-:Y:S01]  /*bdc0*/  FMUL.FTZ R61, R2, R113 ;  /* 0x00000071023d7220 */ /* 0x000fe20000410000 */
[----:B-1----:R-:W-:Y:S01]  /*bdd0*/  F2FP.PACK_AB R179, R134, R179 ;  /* 0x000000b386b3723e */ /* 0x002fe200000000ff */
[C---:B------:R-:W-:Y:S02]  /*bde0*/  FMUL.FTZ R19, R3.reuse, R151 ;  /* 0x0000009703137220 */ /* 0x040fe40000410000 */
[C---:B------:R-:W-:Y:S02]  /*bdf0*/  FMUL.FTZ R62, R0.reuse, R114 ;  /* 0x00000072003e7220 */ /* 0x040fe40000410000 */
[----:B------:R-:W-:Y:S01]  /*be00*/  FMUL.FTZ R63, R0, R115 ;  /* 0x00000073003f7220 */ /* 0x000fe20000410000 */
[----:B------:R-:W1:Y:S01]  /*be10*/  MUFU.EX2 R136, R17 ;  /* 0x0000001100887308 */ /* 0x000e620000000800 */
[----:B------:R-:W1:Y:S01]  /*be20*/  LDSM.16.MT88.4 R112, [R202+0x1000] ;  /* 0x00100000ca70783b */ /* 0x000e620000004200 */
[C---:B------:R-:W-:Y:S02]  /*be30*/  FMUL.FTZ R40, R2.reuse, R124 ;  /* 0x0000007c02287220 */ /* 0x040fe40000410000 */
[----:B---3--:R-:W-:Y:S01]  /*be40*/  FMUL.FTZ R6, R3, R146 ;  /* 0x0000009203067220 */ /* 0x008fe20000410000 */
[----:B-----5:R-:W-:Y:S01]  /*be50*/  F2FP.PACK_AB R111, R135, R132 ;  /* 0x00000084876f723e */ /* 0x020fe200000000ff */
[----:B------:R-:W-:Y:S02]  /*be60*/  FMUL.FTZ R41, R2, R125 ;  /* 0x0000007d02297220 */ /* 0x000fe40000410000 */
[C---:B------:R-:W-:Y:S02]  /*be70*/  FMUL.FTZ R42, R0.reuse, R126 ;  /* 0x0000007e002a7220 */ /* 0x040fe40000410000 */
[----:B------:R-:W-:Y:S01]  /*be80*/  FMUL.FTZ R43, R0, R127 ;  /* 0x0000007f002b7220 */ /* 0x000fe20000410000 */
[-C--:B--2---:R-:W-:Y:S01]  /*be90*/  HMMA.16816.F32 R4, R176, R20.reuse, R4 ;  /* 0x00000014b004723c */ /* 0x084fe20000001804 */
[----:B------:R-:W-:Y:S01]  /*bea0*/  LDSM.16.MT88.4 R124, [R201+0x1400] ;  /* 0x00140000c97c783b */ /* 0x000fe20000004200 */
[----:B------:R-:W-:Y:S03]  /*beb0*/  MUFU.EX2 R140, R183 ;  /* 0x000000b7008c7308 */ /* 0x000fe60000000800 */
[----:B----4-:R-:W-:Y:S01]  /*bec0*/  F2FP.PACK_AB R109, R131, R109 ;  /* 0x0000006d836d723e */ /* 0x010fe200000000ff */
[----:B------:R-:W-:Y:S02]  /*bed0*/  FMUL.FTZ R16, R100, R148 ;  /* 0x0000009464107220 */ /* 0x000fe40000410000 */
[C---:B------:R-:W-:Y:S04]  /*bee0*/  FMUL.FTZ R44, R2.reuse, R120 ;  /* 0x00000078022c7220 */ /* 0x040fe80000410000 */
[----:B------:R-:W-:Y:S01]  /*bef0*/  FMUL.FTZ R45, R2, R121 ;  /* 0x00000079022d7220 */ /* 0x000fe20000410000 */
[----:B-1----:R-:W-:Y:S01]  /*bf00*/  F2FP.PACK_AB R110, R136, R133 ;  /* 0x00000085886e723e */ /* 0x002fe200000000ff */
[----:B------:R-:W-:Y:S01]  /*bf10*/  FMUL.FTZ R17, R100, R149 ;  /* 0x0000009564117220 */ /* 0x000fe20000410000 */
[----:B------:R-:W-:Y:S01]  /*bf20*/  MUFU.EX2 R138, R180 ;  /* 0x000000b4008a7308 */ /* 0x000fe20000000800 */
[----:B------:R-:W-:Y:S01]  /*bf30*/  LDSM.16.MT88.4 R148, [R201+0xc00] ;  /* 0x000c0000c994783b */ /* 0x000fe20000004200 */
[C---:B------:R-:W-:Y:S02]  /*bf40*/  FMUL.FTZ R46, R0.reuse, R122 ;  /* 0x0000007a002e7220 */ /* 0x040fe40000410000 */
[----:B------:R-:W-:Y:S01]  /*bf50*/  FMUL.FTZ R47, R0, R123 ;  /* 0x0000007b002f7220 */ /* 0x000fe20000410000 */
[C---:B------:R-:W-:Y:S04]  /*bf60*/  HMMA.16816.F32 R8, R108.reuse, R20, R8 ;  /* 0x000000146c08723c */ /* 0x040fe80000001808 */
[----:B------:R-:W-:Y:S01]  /*bf70*/  LDSM.16.MT88.4 R120, [R202+0x400] ;  /* 0x00040000ca78783b */ /* 0x000fe20000004200 */
[C---:B------:R-:W-:Y:S01]  /*bf80*/  FMUL.FTZ R48, R100.reuse, R164 ;  /* 0x000000a464307220 */ /* 0x040fe20000410000 */
[----:B------:R-:W-:Y:S01]  /*bf90*/  MUFU.EX2 R139, R184 ;  /* 0x000000b8008b7308 */ /* 0x000fe20000000800 */
[C---:B------:R-:W-:Y:S01]  /*bfa0*/  FMUL.FTZ R49, R100.reuse, R165 ;  /* 0x000000a564317220 */ /* 0x040fe20000410000 */
[-C--:B------:R-:W-:Y:S04]  /*bfb0*/  HMMA.16816.F32 R12, R108, R22.reuse, R12 ;  /* 0x000000166c0c723c */ /* 0x080fe8000000180c */
[C---:B------:R-:W-:Y:S02]  /*bfc0*/  FMUL.FTZ R50, R3.reuse, R166 ;  /* 0x000000a603327220 */ /* 0x040fe40000410000 */
[C---:B------:R-:W-:Y:S02]  /*bfd0*/  FMUL.FTZ R51, R3.reuse, R167 ;  /* 0x000000a703337220 */ /* 0x040fe40000410000 */
[C---:B------:R-:W-:Y:S01]  /*bfe0*/  HMMA.16816.F32 R16, R176.reuse, R22, R16 ;  /* 0x00000016b010723c */ /* 0x040fe20000001810 */
[----:B------:R-:W-:Y:S01]  /*bff0*/  LDSM.16.MT88.4 R164, [R201+0x1c00] ;  /* 0x001c0000c9a4783b */ /* 0x000fe20000004200 */
[----:B------:R-:W-:Y:S02]  /*c000*/  MUFU.EX2 R251, R186 ;  /* 0x000000ba00fb7308 */ /* 0x000fe40000000800 */
        /* <DEDUP_REMOVED lines=8> */
[-C--:B------:R-:W-:Y:S03]  /*c090*/  HMMA.16816.F32 R20, R176, R36.reuse, R20 ;  /* 0x00000024b014723c */ /* 0x080fe60000001814 */
[----:B------:R-:W-:Y:S01]  /*c0a0*/  FMUL.FTZ R59, R0, R119 ;  /* 0x00000077003b7220 */ /* 0x000fe20000410000 */
[----:B------:R1:W-:Y:S01]  /*c0b0*/  MUFU.EX2 R137, R234 ;  /* 0x000000ea00897308 */ /* 0x0003e20000000800 */
[----:B------:R-:W-:Y:S01]  /*c0c0*/  LDSM.16.MT88.4 R116, [R201+0x400] ;  /* 0x00040000c974783b */ /* 0x000fe20000004200 */
[C---:B------:R-:W-:Y:S02]  /*c0d0*/  FMUL.FTZ R64, R100.reuse, R172 ;  /* 0x000000ac64407220 */ /* 0x040fe40000410000 */
[C---:B------:R-:W-:Y:S04]  /*c0e0*/  HMMA.16816.F32 R24, R108.reuse, R36, R24 ;  /* 0x000000246c18723c */ /* 0x040fe80000001818 */
[C---:B------:R-:W-:Y:S02]  /*c0f0*/  FMUL.FTZ R65, R100.reuse, R173 ;  /* 0x000000ad64417220 */ /* 0x040fe40000410000 */
[C---:B------:R-:W-:Y:S01]  /*c100*/  FMUL.FTZ R66, R3.reuse, R174 ;  /* 0x000000ae03427220 */ /* 0x040fe20000410000 */
[----:B------:R-:W-:Y:S01]  /*c110*/  MUFU.EX2 R107, R194 ;  /* 0x000000c2006b7308 */ /* 0x000fe20000000800 */
[-C--:B------:R-:W-:Y:S04]  /*c120*/  HMMA.16816.F32 R28, R108, R38.reuse, R28 ;  /* 0x000000266c1c723c */ /* 0x080fe8000000181c */
[----:B------:R-:W-:Y:S02]  /*c130*/  FMUL.FTZ R67, R3, R175 ;  /* 0x000000af03437220 */ /* 0x000fe40000410000 */
[----:B------:R-:W-:Y:S01]  /*c140*/  LDSM.16.MT88.4 R172, [R202+0x1c00] ;  /* 0x001c0000caac783b */ /* 0x000fe20000004200 */
[----:B------:R-:W-:Y:S01]  /*c150*/  FADD.FTZ R129, R133, R129 ;  /* 0x0000008185817221 */ /* 0x000fe20000010000 */
[C---:B------:R-:W-:Y:S01]  /*c160*/  HMMA.16816.F32 R32, R176.reuse, R38, R32 ;  /* 0x00000026b020723c */ /* 0x040fe20000001820 */
[----:B------:R-:W-:Y:S03]  /*c170*/  MUFU.EX2 R141, R191 ;  /* 0x000000bf008d7308 */ /* 0x000fe60000000800 */
[C---:B------:R-:W-:Y:S01]  /*c180*/  FMUL.FTZ R36, R100.reuse, R160 ;  /* 0x000000a064247220 */ /* 0x040fe20000410000 */
[----:B-1----:R-:W-:Y:S01]  /*c190*/  MOV R234, R181 ;  /* 0x000000b500ea7202 */ /* 0x002fe20000000f00 */
[C---:B------:R-:W-:Y:S02]  /*c1a0*/  FMUL.FTZ R37, R100.reuse, R161 ;  /* 0x000000a164257220 */ /* 0x040fe40000410000 */
[C---:B------:R-:W-:Y:S03]  /*c1b0*/  FMUL.FTZ R38, R3.reuse, R162 ;  /* 0x000000a203267220 */ /* 0x040fe60000410000 */
[----:B------:R-:W-:Y:S01]  /*c1c0*/  MUFU.EX2 R222, R222 ;  /* 0x000000de00de7308 */ /* 0x000fe20000000800 */
[C---:B------:R-:W-:Y:S02]  /*c1d0*/  FMUL.FTZ R39, R3.reuse, R163 ;  /* 0x000000a303277220 */ /* 0x040fe40000410000 */
[C---:B------:R-:W-:Y:S02]  /*c1e0*/  FMUL.FTZ R68, R100.reuse, R68 ;  /* 0x0000004464447220 */ /* 0x040fe40000410000 */
[----:B------:R-:W-:Y:S02]  /*c1f0*/  FMUL.FTZ R69, R100, R69 ;  /* 0x0000004564457220 */ /* 0x000fe40000410000 */
[C---:B------:R-:W-:Y:S01]  /*c200*/  FMUL.FTZ R70, R3.reuse, R70 ;  /* 0x0000004603467220 */ /* 0x040fe20000410000 */
[-C--:B------:R-:W-:Y:S02]  /*c210*/  HMMA.16816.F32 R36, R176, R52.reuse, R36 ;  /* 0x00000034b024723c */ /* 0x080fe40000001824 */
[----:B------:R-:W-:Y:S01]  /*c220*/  MUFU.EX2 R223, R223 ;  /* 0x000000df00df7308 */ /* 0x000fe20000000800 */
[C---:B------:R-:W-:Y:S02]  /*c230*/  FMUL.FTZ R71, R3.reuse, R71 ;  /* 0x0000004703477220 */ /* 0x040fe40000410000 */
[C---:B------:R-:W-:Y:S02]  /*c240*/  FMUL.FTZ R72, R2.reuse, R72 ;  /* 0x0000004802487220 */ /* 0x040fe40000410000 */
[----:B------:R-:W-:Y:S01]  /*c250*/  FMUL.FTZ R73, R2, R73 ;  /* 0x0000004902497220 */ /* 0x000fe20000410000 */
        /* <DEDUP_REMOVED lines=10> */
[----:B------:R-:W-:Y:S02]  /*c300*/  FMUL.FTZ R77, R2, R77 ;  /* 0x0000004d024d7220 */ /* 0x000fe40000410000 */
[C---:B------:R-:W-:Y:S01]  /*c310*/  FMUL.FTZ R54, R3.reuse, R170 ;  /* 0x000000aa03367220 */ /* 0x040fe20000410000 */
[----:B------:R-:W-:Y:S03]  /*c320*/  MUFU.EX2 R193, R244 ;  /* 0x000000f400c17308 */ /* 0x000fe60000000800 */
[C---:B------:R-:W-:Y:S02]  /*c330*/  FMUL.FTZ R55, R3.reuse, R171 ;  /* 0x000000ab03377220 */ /* 0x040fe40000410000 */
[C---:B------:R-:W-:Y:S02]  /*c340*/  FMUL.FTZ R78, R0.reuse, R78 ;  /* 0x0000004e004e7220 */ /* 0x040fe40000410000 */
[----:B------:R-:W-:Y:S02]  /*c350*/  FMUL.FTZ R79, R0, R79 ;  /* 0x0000004f004f7220 */ /* 0x000fe40000410000 */
[C---:B------:R-:W-:Y:S01]  /*c360*/  FMUL.FTZ R80, R100.reuse, R80 ;  /* 0x0000005064507220 */ /* 0x040fe20000410000 */
[-C--:B------:R-:W-:Y:S01]  /*c370*/  HMMA.16816.F32 R52, R176, R112.reuse, R52 ;  /* 0x00000070b034723c */ /* 0x080fe20000001834 */
[----:B------:R-:W-:Y:S02]  /*c380*/  MUFU.EX2 R191, R247 ;  /* 0x000000f700bf7308 */ /* 0x000fe40000000800 */
[----:B------:R-:W-:Y:S02]  /*c390*/  FMUL.FTZ R81, R100, R81 ;  /* 0x0000005164517220 */ /* 0x000fe40000410000 */
[C---:B------:R-:W-:Y:S02]  /*c3a0*/  FMUL.FTZ R82, R3.reuse, R82 ;  /* 0x0000005203527220 */ /* 0x040fe40000410000 */
[C---:B------:R-:W-:Y:S01]  /*c3b0*/  FMUL.FTZ R83, R3.reuse, R83 ;  /* 0x0000005303537220 */ /* 0x040fe20000410000 */
[C---:B------:R-:W-:Y:S04]  /*c3c0*/  HMMA.16816.F32 R56, R108.reuse, R112, R56 ;  /* 0x000000706c38723c */ /* 0x040fe80000001838 */
[C---:B------:R-:W-:Y:S02]  /*c3d0*/  FMUL.FTZ R86, R3.reuse, R86 ;  /* 0x0000005603567220 */ /* 0x040fe40000410000 */
[C---:B------:R-:W-:Y:S02]  /*c3e0*/  FMUL.FTZ R87, R3.reuse, R87 ;  /* 0x0000005703577220 */ /* 0x040fe40000410000 */
[-C--:B------:R-:W-:Y:S04]  /*c3f0*/  HMMA.16816.F32 R60, R108, R114.reuse, R60 ;  /* 0x000000726c3c723c */ /* 0x080fe8000000183c */
[C---:B------:R-:W-:Y:S02]  /*c400*/  FMUL.FTZ R98, R3.reuse, R98 ;  /* 0x0000006203627220 */ /* 0x040fe40000410000 */
[----:B------:R-:W-:Y:S02]  /*c410*/  FMUL.FTZ R99, R3, R99 ;  /* 0x0000006303637220 */ /* 0x000fe40000410000 */
[C---:B------:R-:W-:Y:S01]  /*c420*/  HMMA.16816.F32 R64, R176.reuse, R114, R64 ;  /* 0x00000072b040723c */ /* 0x040fe20000001840 */
[----:B------:R-:W1:Y:S03]  /*c430*/  LDSM.16.MT88.4 R112, [R201+0x2000] ;  /* 0x00200000c970783b */ /* 0x000e660000004200 */
[----:B------:R-:W-:Y:S02]  /*c440*/  FADD.FTZ R3, R134, R130 ;  /* 0x0000008286037221 */ /* 0x000fe40000010000 */
[C---:B------:R-:W-:Y:S02]  /*c450*/  FMUL.FTZ R84, R100.reuse, R84 ;  /* 0x0000005464547220 */ /* 0x040fe40000410000 */
[----:B------:R-:W-:Y:S04]  /*c460*/  FMUL.FTZ R85, R100, R85 ;  /* 0x0000005564557220 */ /* 0x000fe80000410000 */
[C---:B------:R-:W-:Y:S02]  /*c470*/  FMUL.FTZ R88, R2.reuse, R88 ;  /* 0x0000005802587220 */ /* 0x040fe40000410000 */
[C---:B------:R-:W-:Y:S02]  /*c480*/  FMUL.FTZ R89, R2.reuse, R89 ;  /* 0x0000005902597220 */ /* 0x040fe40000410000 */
[C---:B------:R-:W-:Y:S02]  /*c490*/  FMUL.FTZ R92, R2.reuse, R92 ;  /* 0x0000005c025c7220 */ /* 0x040fe40000410000 */
[----:B------:R-:W-:Y:S02]  /*c4a0*/  FMUL.FTZ R93, R2, R93 ;  /* 0x0000005d025d7220 */ /* 0x000fe40000410000 */
[----:B------:R-:W2:Y:S01]  /*c4b0*/  MUFU.EX2 R2, R195 ;  /* 0x000000c300027308 */ /* 0x000ea20000000800 */
[C---:B------:R-:W-:Y:S02]  /*c4c0*/  FMUL.FTZ R90, R0.reuse, R90 ;  /* 0x0000005a005a7220 */ /* 0x040fe40000410000 */
[C---:B------:R-:W-:Y:S02]  /*c4d0*/  FMUL.FTZ R91, R0.reuse, R91 ;  /* 0x0000005b005b7220 */ /* 0x040fe40000410000 */
[C---:B------:R-:W-:Y:S02]  /*c4e0*/  FMUL.FTZ R94, R0.reuse, R94 ;  /* 0x0000005e005e7220 */ /* 0x040fe40000410000 */
[----:B------:R-:W-:Y:S02]  /*c4f0*/  FMUL.FTZ R95, R0, R95 ;  /* 0x0000005f005f7220 */ /* 0x000fe40000410000 */
[C---:B------:R-:W-:Y:S01]  /*c500*/  FMUL.FTZ R96, R100.reuse, R96 ;  /* 0x0000006064607220 */ /* 0x040fe20000410000 */
[----:B------:R-:W3:Y:S01]  /*c510*/  MUFU.EX2 R195, R236 ;  /* 0x000000ec00c37308 */ /* 0x000ee20000000800 */
[----:B------:R-:W-:Y:S02]  /*c520*/  FMUL.FTZ R97, R100, R97 ;  /* 0x0000006164617220 */ /* 0x000fe40000410000 */
[----:B------:R-:W-:Y:S07]  /*c530*/  FADD.FTZ R0, R105, R189 ;  /* 0x000000bd69007221 */ /* 0x000fee0000010000 */
[----:B------:R-:W-:Y:S01]  /*c540*/  MUFU.EX2 R100, R232 ;  /* 0x000000e800647308 */ /* 0x000fe20000000800 */
[-C--:B-1----:R-:W-:Y:S03]  /*c550*/  HMMA.16816.F32 R68, R176, R112.reuse, R68 ;  /* 0x00000070b044723c */ /* 0x082fe60000001844 */
[----:B--2---:R-:W-:Y:S04]  /*c560*/  FADD.FTZ R0, R2, R0 ;  /* 0x0000000002007221 */ /* 0x004fe80000010000 */
[----:B------:R-:W-:Y:S01]  /*c570*/  FADD.FTZ R0, R107, R0 ;  /* 0x000000006b007221 */ /* 0x000fe20000010000 */
[C---:B------:R-:W-:Y:S01]  /*c580*/  HMMA.16816.F32 R72, R108.reuse, R112, R72 ;  /* 0x000000706c48723c */ /* 0x040fe20000001848 */
[----:B------:R-:W-:Y:S07]  /*c590*/  MUFU.EX2 R232, R224 ;  /* 0x000000e000e87308 */ /* 0x000fee0000000800 */
[-C--:B------:R-:W-:Y:S03]  /*c5a0*/  HMMA.16816.F32 R76, R108, R114.reuse, R76 ;  /* 0x000000726c4c723c */ /* 0x080fe6000000184c */
[----:B------:R-:W-:Y:S05]  /*c5b0*/  MUFU.EX2 R224, R217 ;  /* 0x000000d900e07308 */ /* 0x000fea0000000800 */
[C---:B------:R-:W-:Y:S01]  /*c5c0*/  HMMA.16816.F32 R80, R176.reuse, R114, R80 ;  /* 0x00000072b050723c */ /* 0x040fe20000001850 */
[----:B------:R-:W1:Y:S04]  /*c5d0*/  LDSM.16.MT88.4 R112, [R202+0x2000] ;  /* 0x00200000ca70783b */ /* 0x000e680000004200 */
[----:B------:R-:W-:Y:S10]  /*c5e0*/  MUFU.EX2 R217, R197 ;  /* 0x000000c500d97308 */ /* 0x000ff40000000800 */
[----:B------:R-:W-:Y:S10]  /*c5f0*/  MUFU.EX2 R197, R240 ;  /* 0x000000f000c57308 */ /* 0x000ff40000000800 */
[----:B------:R-:W-:Y:S01]  /*c600*/  MUFU.EX2 R189, R248 ;  /* 0x000000f800bd7308 */ /* 0x000fe20000000800 */
[-C--:B-1----:R-:W-:Y:S08]  /*c610*/  HMMA.16816.F32 R84, R176, R112.reuse, R84 ;  /* 0x00000070b054723c */ /* 0x082ff00000001854 */
[C---:B------:R-:W-:Y:S07]  /*c620*/  HMMA.16816.F32 R88, R108.reuse, R112, R88 ;  /* 0x000000706c58723c */ /* 0x040fee0000001858 */
[----:B------:R-:W-:Y:S01]  /*c630*/  F2FP.PACK_AB R112, R140, R185 ;  /* 0x000000b98c70723e */ /* 0x000fe200000000ff */
[-C--:B------:R-:W-:Y:S04]  /*c640*/  HMMA.16816.F32 R92, R108, R114.reuse, R92 ;  /* 0x000000726c5c723c */ /* 0x080fe8000000185c */
[----:B------:R-:W-:Y:S03]  /*c650*/  F2FP.PACK_AB R113, R139, R138 ;  /* 0x0000008a8b71723e */ /* 0x000fe600000000ff */
[----:B------:R-:W-:Y:S01]  /*c660*/  F2FP.PACK_AB R108, R2, R105 ;  /* 0x00000069026c723e */ /* 0x000fe200000000ff */
[----:B------:R-:W-:Y:S01]  /*c670*/  HMMA.16816.F32 R96, R176, R114, R96 ;  /* 0x00000072b060723c */ /* 0x000fe20000001860 */
[----:B------:R-:W1:Y:S03]  /*c680*/  MUFU.EX2 R105, R233 ;  /* 0x000000e900697308 */ /* 0x000e660000000800 */
[C---:B------:R-:W-:Y:S01]  /*c690*/  F2FP.PACK_AB R110, R106.reuse, R107 ;  /* 0x0000006b6a6e723e */ /* 0x040fe200000000ff */
[----:B------:R-:W-:Y:S01]  /*c6a0*/  FADD.FTZ R2, R106, R0 ;  /* 0x000000006a027221 */ /* 0x000fe20000010000 */
[----:B------:R-:W-:Y:S01]  /*c6b0*/  F2FP.PACK_AB R109, R141, R192 ;  /* 0x000000c08d6d723e */ /* 0x000fe200000000ff */
[----:B------:R-:W-:Y:S01]  /*c6c0*/  FADD.FTZ R0, R131, R128 ;  /* 0x0000008083007221 */ /* 0x000fe20000010000 */
[----:B------:R-:W-:Y:S03]  /*c6d0*/  F2FP.PACK_AB R111, R188, R190 ;  /* 0x000000bebc6f723e */ /* 0x000fe600000000ff */
[----:B------:R-:W2:Y:S01]  /*c6e0*/  MUFU.EX2 R128, R231 ;  /* 0x000000e700807308 */ /* 0x000ea20000000800 */
[----:B------:R-:W-:Y:S01]  /*c6f0*/  F2FP.PACK_AB R114, R181, R252 ;  /* 0x000000fcb572723e */ /* 0x000fe200000000ff */
[----:B------:R-:W-:Y:S01]  /*c700*/  FADD.FTZ R106, R132, R0 ;  /* 0x00000000846a7221 */ /* 0x000fe20000010000 */
[----:B------:R-:W-:Y:S01]  /*c710*/  LDSM.16.MT88.4 R180, [R201+0x2c00] ;  /* 0x002c0000c9b4783b */ /* 0x000fe20000004200 */
[-C--:B------:R-:W-:Y:S05]  /*c720*/  HMMA.16816.F32 R4, R108, R116.reuse, R4 ;  /* 0x000000746c04723c */ /* 0x080fea0000001804 */
[----:B------:R-:W-:Y:S01]  /*c730*/  F2FP.PACK_AB R115, R250, R251 ;  /* 0x000000fbfa73723e */ /* 0x000fe200000000ff */
[----:B------:R-:W4:Y:S01]  /*c740*/  MUFU.EX2 R107, R230 ;  /* 0x000000e6006b7308 */ /* 0x000f220000000800 */
[----:B---3--:R-:W-:Y:S05]  /*c750*/  F2FP.PACK_AB R176, R194, R195 ;  /* 0x000000c3c2b0723e */ /* 0x008fea00000000ff */
[C---:B------:R-:W-:Y:S04]  /*c760*/  HMMA.16816.F32 R8, R112.reuse, R116, R8 ;  /* 0x000000747008723c */ /* 0x040fe80000001808 */
[----:B------:R-:W-:Y:S01]  /*c770*/  MUFU.EX2 R231, R226 ;  /* 0x000000e200e77308 */ /* 0x000fe20000000800 */
[----:B-1----:R-:W-:Y:S03]  /*c780*/  FADD.FTZ R0, R105, R2 ;  /* 0x0000000269007221 */ /* 0x002fe60000010000 */
[-C--:B------:R-:W-:Y:S04]  /*c790*/  HMMA.16816.F32 R12, R112, R118.reuse, R12 ;  /* 0x00000076700c723c */ /* 0x080fe8000000180c */
[----:B------:R-:W-:Y:S02]  /*c7a0*/  FADD.FTZ R0, R100, R0 ;  /* 0x0000000064007221 */ /* 0x000fe40000010000 */
[----:B------:R-:W-:Y:S02]  /*c7b0*/  MUFU.EX2 R226, R199 ;  /* 0x000000c700e27308 */ /* 0x000fe40000000800 */
[C---:B------:R-:W-:Y:S01]  /*c7c0*/  HMMA.16816.F32 R16, R108.reuse, R118, R16 ;  /* 0x000000766c10723c */ /* 0x040fe20000001810 */
[----:B------:R-:W1:Y:S03]  /*c7d0*/  LDSM.16.MT88.4 R116, [R202+0x1400] ;  /* 0x00140000ca74783b */ /* 0x000e660000004200 */
[----:B--2---:R-:W-:Y:S04]  /*c7e0*/  FADD.FTZ R0, R128, R0 ;  /* 0x0000000080007221 */ /* 0x004fe80000010000 */
[-C--:B------:R-:W-:Y:S01]  /*c7f0*/  HMMA.16816.F32 R20, R108, R120.reuse, R20 ;  /* 0x000000786c14723c */ /* 0x080fe20000001814 */
[----:B------:R-:W-:Y:S03]  /*c800*/  MUFU.EX2 R199, R239 ;  /* 0x000000ef00c77308 */ /* 0x000fe60000000800 */
[----:B----4-:R-:W-:Y:S02]  /*c810*/  FADD.FTZ R2, R107, R0 ;  /* 0x000000006b027221 */ /* 0x010fe40000010000 */
[----:B------:R-:W-:Y:S02]  /*c820*/  FADD.FTZ R0, R136, R129 ;  /* 0x0000008188007221 */ /* 0x000fe40000010000 */
[C---:B------:R-:W-:Y:S03]  /*c830*/  HMMA.16816.F32 R24, R112.reuse, R120, R24 ;  /* 0x000000787018723c */ /* 0x040fe60000001818 */
[----:B------:R-:W-:Y:S05]  /*c840*/  MUFU.EX2 R230, R198 ;  /* 0x000000c600e67308 */ /* 0x000fea0000000800 */
[-C--:B------:R-:W-:Y:S05]  /*c850*/  HMMA.16816.F32 R28, R112, R122.reuse, R28 ;  /* 0x0000007a701c723c */ /* 0x080fea000000181c */
[----:B------:R2:W-:Y:S03]  /*c860*/  MUFU.EX2 R136, R235 ;  /* 0x000000eb00887308 */ /* 0x0005e60000000800 */
[C---:B------:R-:W-:Y:S01]  /*c870*/  HMMA.16816.F32 R32, R108.reuse, R122, R32 ;  /* 0x0000007a6c20723c */ /* 0x040fe20000001820 */
[----:B------:R-:W3:Y:S06]  /*c880*/  LDSM.16.MT88.4 R120, [R201+0x2400] ;  /* 0x00240000c978783b */ /* 0x000eec0000004200 */
[----:B------:R-:W-:Y:S01]  /*c890*/  MUFU.EX2 R233, R196 ;  /* 0x000000c400e97308 */ /* 0x000fe20000000800 */
[-C--:B------:R-:W-:Y:S08]  /*c8a0*/  HMMA.16816.F32 R36, R108, R124.reuse, R36 ;  /* 0x0000007c6c24723c */ /* 0x080ff00000001824 */
[C---:B------:R-:W-:Y:S01]  /*c8b0*/  HMMA.16816.F32 R40, R112.reuse, R124, R40 ;  /* 0x0000007c7028723c */ /* 0x040fe20000001828 */
[----:B------:R-:W-:Y:S03]  /*c8c0*/  MUFU.EX2 R196, R237 ;  /* 0x000000ed00c47308 */ /* 0x000fe60000000800 */
[----:B--2---:R-:W-:Y:S04]  /*c8d0*/  MOV R235, R188 ;  /* 0x000000bc00eb7202 */ /* 0x004fe80000000f00 */
[-C--:B------:R-:W-:Y:S03]  /*c8e0*/  HMMA.16816.F32 R44, R112, R126.reuse, R44 ;  /* 0x0000007e702c723c */ /* 0x080fe6000000182c */
[----:B------:R-:W-:Y:S05]  /*c8f0*/  MUFU.EX2 R198, R242 ;  /* 0x000000f200c67308 */ /* 0x000fea0000000800 */
[C---:B------:R-:W-:Y:S01]  /*c900*/  HMMA.16816.F32 R48, R108.reuse, R126, R48 ;  /* 0x0000007e6c30723c */ /* 0x040fe20000001830 */
[----:B------:R-:W2:Y:S04]  /*c910*/  LDSM.16.MT88.4 R124, [R202+0x2400] ;  /* 0x00240000ca7c783b */ /* 0x000ea80000004200 */
[----:B------:R-:W4:Y:S03]  /*c920*/  MUFU.EX2 R188, R249 ;  /* 0x000000f900bc7308 */ /* 0x000f260000000800 */
[-C--:B-1----:R-:W-:Y:S08]  /*c930*/  HMMA.16816.F32 R52, R108, R116.reuse, R52 ;  /* 0x000000746c34723c */ /* 0x082ff00000001834 */
[C---:B------:R-:W-:Y:S07]  /*c940*/  HMMA.16816.F32 R56, R112.reuse, R116, R56 ;  /* 0x000000747038723c */ /* 0x040fee0000001838 */
[----:B------:R-:W-:Y:S01]  /*c950*/  F2FP.PACK_AB R116, R100, R105 ;  /* 0x000000696474723e */ /* 0x000fe200000000ff */
[-C--:B------:R-:W-:Y:S04]  /*c960*/  HMMA.16816.F32 R60, R112, R118.reuse, R60 ;  /* 0x00000076703c723c */ /* 0x080fe8000000183c */
[----:B------:R-:W-:Y:S01]  /*c970*/  FADD.FTZ R100, R135, R106 ;  /* 0x0000006a87647221 */ /* 0x000fe20000010000 */
[----:B------:R-:W-:Y:S01]  /*c980*/  F2FP.PACK_AB R117, R228, R229 ;  /* 0x000000e5e475723e */ /* 0x000fe200000000ff */
[----:B------:R-:W-:Y:S01]  /*c990*/  LDSM.16.MT88.4 R132, [R201+0x2800] ;  /* 0x00280000c984783b */ /* 0x000fe20000004200 */
[----:B------:R-:W-:Y:S01]  /*c9a0*/  FADD.FTZ R105, R192, R3 ;  /* 0x00000003c0697221 */ /* 0x000fe20000010000 */
[C---:B------:R-:W-:Y:S01]  /*c9b0*/  HMMA.16816.F32 R64, R108.reuse, R118, R64 ;  /* 0x000000766c40723c */ /* 0x040fe20000001840 */
[----:B------:R-:W-:Y:S03]  /*c9c0*/  MUFU.EX2 R106, R243 ;  /* 0x000000f3006a7308 */ /* 0x000fe60000000800 */
[----:B------:R-:W-:Y:S01]  /*c9d0*/  FADD.FTZ R3, R185, R0 ;  /* 0x00000000b9037221 */ /* 0x000fe20000010000 */
[----:B----4-:R-:W-:Y:S01]  /*c9e0*/  F2FP.PACK_AB R179, R188, R189 ;  /* 0x000000bdbcb3723e */ /* 0x010fe200000000ff */
[----:B------:R-:W-:Y:S01]  /*c9f0*/  LDSM.16.MT88.4 R184, [R202+0x2c00] ;  /* 0x002c0000cab8783b */ /* 0x000fe20000004200 */
[----:B------:R-:W-:Y:S01]  /*ca00*/  F2FP.PACK_AB R118, R107, R128 ;  /* 0x000000806b76723e */ /* 0x000fe200000000ff */
[-C--:B---3--:R-:W-:Y:S03]  /*ca10*/  HMMA.16816.F32 R68, R108, R120.reuse, R68 ;  /* 0x000000786c44723c */ /* 0x088fe60000001844 */
[----:B------:R1:W3:Y:S01]  /*ca20*/  MUFU.EX2 R107, R238 ;  /* 0x000000ee006b7308 */ /* 0x0002e20000000800 */
[----:B------:R-:W-:Y:S01]  /*ca30*/  F2FP.PACK_AB R119, R232, R231 ;  /* 0x000000e7e877723e */ /* 0x000fe200000000ff */
[----:B------:R-:W-:Y:S01]  /*ca40*/  FADD.FTZ R0, R137, R2 ;  /* 0x0000000289007221 */ /* 0x000fe20000010000 */
[----:B------:R-:W-:Y:S01]  /*ca50*/  LDSM.16.MT88.4 R128, [R201+0x1800] ;  /* 0x00180000c980783b */ /* 0x000fe20000004200 */
[----:B------:R-:W-:Y:S01]  /*ca60*/  FADD.FTZ R2, R141, R105 ;  /* 0x000000698d027221 */ /* 0x000fe20000010000 */
[C---:B------:R-:W-:Y:S04]  /*ca70*/  HMMA.16816.F32 R72, R112.reuse, R120, R72 ;  /* 0x000000787048723c */ /* 0x040fe80000001848 */
[----:B------:R-:W-:Y:S01]  /*ca80*/  MOV R105, R104 ;  /* 0x0000006800697202 */ /* 0x000fe20000000f00 */
[----:B------:R-:W4:Y:S01]  /*ca90*/  MUFU.EX2 R192, R246 ;  /* 0x000000f600c07308 */ /* 0x000f220000000800 */
[----:B------:R-:W-:Y:S02]  /*caa0*/  FADD.FTZ R0, R136, R0 ;  /* 0x0000000088007221 */ /* 0x000fe40000010000 */
[-C--:B------:R-:W-:Y:S04]  /*cab0*/  HMMA.16816.F32 R76, R112, R122.reuse, R76 ;  /* 0x0000007a704c723c */ /* 0x080fe8000000184c */
[----:B------:R-:W-:Y:S04]  /*cac0*/  FADD.FTZ R3, R140, R3 ;  /* 0x000000038c037221 */ /* 0x000fe80000010000 */
[C---:B------:R-:W-:Y:S01]  /*cad0*/  HMMA.16816.F32 R80, R108.reuse, R122, R80 ;  /* 0x0000007a6c50723c */ /* 0x040fe20000001850 */
[----:B------:R-:W5:Y:S03]  /*cae0*/  LDSM.16.MT88.4 R120, [R201+0x800] ;  /* 0x00080000c978783b */ /* 0x000f660000004200 */
[----:B-1----:R-:W-:Y:S01]  /*caf0*/  MOV R238, R190 ;  /* 0x000000be00ee7202 */ /* 0x002fe20000000f00 */
[----:B---3--:R-:W-:Y:S01]  /*cb00*/  FADD.FTZ R0, R107, R0 ;  /* 0x000000006b007221 */ /* 0x008fe20000010000 */
[----:B------:R-:W1:Y:S01]  /*cb10*/  MUFU.EX2 R190, R245 ;  /* 0x000000f500be7308 */ /* 0x000e620000000800 */
[----:B------:R-:W-:Y:S01]  /*cb20*/  FADD.FTZ R3, R252, R3 ;  /* 0x00000003fc037221 */ /* 0x000fe20000010000 */
[-C--:B--2---:R-:W-:Y:S04]  /*cb30*/  HMMA.16816.F32 R84, R108, R124.reuse, R84 ;  /* 0x0000007c6c54723c */ /* 0x084fe80000001854 */
[----:B------:R-:W-:Y:S01]  /*cb40*/  FADD.FTZ R236, R106, R0 ;  /* 0x000000006aec7221 */ /* 0x000fe20000010000 */
[----:B----4-:R-:W-:Y:S01]  /*cb50*/  F2FP.PACK_AB R178, R192, R193 ;  /* 0x000000c1c0b2723e */ /* 0x010fe200000000ff */
[----:B------:R-:W-:Y:S02]  /*cb60*/  FADD.FTZ R0, R138, R100 ;  /* 0x000000648a007221 */ /* 0x000fe40000010000 */
[C---:B------:R-:W-:Y:S04]  /*cb70*/  HMMA.16816.F32 R88, R112.reuse, R124, R88 ;  /* 0x0000007c7058723c */ /* 0x040fe80000001858 */
[----:B------:R-:W-:Y:S02]  /*cb80*/  FADD.FTZ R100, R139, R0 ;  /* 0x000000008b647221 */ /* 0x000fe40000010000 */
[----:B------:R-:W-:Y:S02]  /*cb90*/  FADD.FTZ R0, R238, R2 ;  /* 0x00000002ee007221 */ /* 0x000fe40000010000 */
[-C--:B------:R-:W-:Y:S01]  /*cba0*/  HMMA.16816.F32 R92, R112, R126.reuse, R92 ;  /* 0x0000007e705c723c */ /* 0x080fe2000000185c */
[----:B------:R-:W2:Y:S03]  /*cbb0*/  LDSM.16.MT88.4 R112, [R202+0x800] ;  /* 0x00080000ca70783b */ /* 0x000ea60000004200 */
[----:B------:R-:W-:Y:S01]  /*cbc0*/  FADD.FTZ R2, R251, R100 ;  /* 0x00000064fb027221 */ /* 0x000fe20000010000 */
[----:B-1----:R-:W-:Y:S01]  /*cbd0*/  F2FP.PACK_AB R177, R191, R190 ;  /* 0x000000bebfb1723e */ /* 0x002fe200000000ff */
[----:B------:R-:W-:Y:S02]  /*cbe0*/  FADD.FTZ R0, R235, R0 ;  /* 0x00000000eb007221 */ /* 0x000fe40000010000 */
[----:B------:R-:W-:Y:S01]  /*cbf0*/  HMMA.16816.F32 R96, R108, R126, R96 ;  /* 0x0000007e6c60723c */ /* 0x000fe20000001860 */
[----:B------:R-:W1:Y:S03]  /*cc00*/  LDSM.16.MT88.4 R124, [R202+0x1800] ;  /* 0x00180000ca7c783b */ /* 0x000e660000004200 */
[----:B------:R-:W-:Y:S02]  /*cc10*/  FADD.FTZ R3, R234, R3 ;  /* 0x00000003ea037221 */ /* 0x000fe40000010000 */
[----:B------:R-:W-:Y:S01]  /*cc20*/  FADD.FTZ R2, R250, R2 ;  /* 0x00000002fa027221 */ /* 0x000fe20000010000 */
[----:B------:R-:W-:Y:S01]  /*cc30*/  F2FP.PACK_AB R108, R226, R224 ;  /* 0x000000e0e26c723e */ /* 0x000fe200000000ff */
[----:B------:R-:W-:Y:S01]  /*cc40*/  FADD.FTZ R0, R229, R0 ;  /* 0x00000000e5007221 */ /* 0x000fe20000010000 */
[-C--:B-----5:R-:W-:Y:S05]  /*cc50*/  HMMA.16816.F32 R4, R116, R120.reuse, R4 ;  /* 0x000000787404723c */ /* 0x0a0fea0000001804 */
[----:B------:R-:W-:Y:S01]  /*cc60*/  F2FP.PACK_AB R110, R233, R230 ;  /* 0x000000e6e96e723e */ /* 0x000fe200000000ff */
[----:B------:R-:W-:Y:S01]  /*cc70*/  FADD.FTZ R3, R224, R3 ;  /* 0x00000003e0037221 */ /* 0x000fe20000010000 */
[----:B------:R-:W-:Y:S01]  /*cc80*/  F2FP.PACK_AB R109, R222, R217 ;  /* 0x000000d9de6d723e */ /* 0x000fe200000000ff */
        /* <DEDUP_REMOVED lines=14> */
[-C--:B--2---:R-:W-:Y:S04]  /*cd70*/  HMMA.16816.F32 R20, R116, R112.reuse, R20 ;  /* 0x000000707414723c */ /* 0x084fe80000001814 */
        /* <DEDUP_REMOVED lines=19> */
[-C--:B------:R-:W-:Y:S07]  /*ceb0*/  HMMA.16816.F32 R92, R108, R122.reuse, R92 ;  /* 0x0000007a6c5c723c */ /* 0x080fee000000185c */
[----:B------:R-:W-:Y:S01]  /*cec0*/  F2FP.PACK_AB R108, R136, R137 ;  /* 0x00000089886c723e */ /* 0x000fe200000000ff */
[----:B------:R-:W-:Y:S04]  /*ced0*/  HMMA.16816.F32 R96, R116, R122, R96 ;  /* 0x0000007a7460723c */ /* 0x000fe80000001860 */
[----:B------:R-:W-:Y:S02]  /*cee0*/  F2FP.PACK_AB R110, R106, R107 ;  /* 0x0000006b6a6e723e */ /* 0x000fe400000000ff */
[----:B------:R-:W-:Y:S02]  /*cef0*/  F2FP.PACK_AB R109, R197, R196 ;  /* 0x000000c4c56d723e */ /* 0x000fe400000000ff */
        /* <DEDUP_REMOVED lines=41> */
[----:B--2---:R-:W-:Y:S03]  /*d190*/  ISETP.GT.AND P0, PT, R220, R6, PT ;  /* 0x00000006dc00720c */ /* 0x004fe60003f04270 */
[----:B------:R-:W-:Y:S10]  /*d1a0*/  MOV R220, R0 ;  /* 0x0000000000dc7202 */ /* 0x000ff40000000f00 */
[----:B------:R-:W-:-:S05]  /*d1b0*/  @P0 BRA `(.L_x_3107) ;  /* 0xffffcb7000000947 */ /* 0x000fca000383ffff */
.L_x_3100:
[----:B------:R-:W-:Y:S05]  /*d1c0*/  BRA.DIV ~URZ, `(.L_x_3108) ;  /* 0x000051027f007947 */ /* 0x000fea000b800000 */
[----:B------:R2:W3:Y:S02]  /*d1d0*/  SHFL.BFLY PT, R7, R236, 0x2, 0x1f ;  /* 0x0c401f00ec077f89 */ /* 0x0004e400000e0000 */
.L_x_3146:
        /* <DEDUP_REMOVED lines=15> */
.L_x_3147:
        /* <DEDUP_REMOVED lines=134> */
.L_x_3069:
        /* <DEDUP_REMOVED lines=19> */
.L_x_3111:
[----:B--2---:R-:W-:Y:S05]  /*dc60*/  BSYNC B0 ;  /* 0x0000000000007941 */ /* 0x004fea0003800000 */
.L_x_3110:
        /* <DEDUP_REMOVED lines=15> */
[----:B-1----:R-:W-:Y:S05]  /*dd60*/  CALL.REL.NOINC `($__internal_45_$__cuda_sm70_shflsync_idx_p) ;  /* 0x000048c000007944 */ /* 0x002fea0003c00000 */
.L_x_3114:
        /* <DEDUP_REMOVED lines=54> */
[C---:B-1----:R-:W-:Y:S02]  /*e0d0*/  IMAD R11, R13.reuse, c[0x0][0x4dc], R9 ;  /* 0x000137000d0b7a24 */ /* 0x042fe400078e0209 */
[----:B------:R-:W-:Y:S01]  /*e0e0*/  IMAD R12, R13, c[0x0][0x444], R8 ;  /* 0x000111000d0c7a24 */ /* 0x000fe200078e0208 */
        /* <DEDUP_REMOVED lines=122> */
.L_x_3116:
[----:B------:R-:W-:Y:S05]  /*e890*/  BSYNC B0 ;  /* 0x0000000000007941 */ /* 0x000fea0003800000 */
.L_x_3115:
        /* <DEDUP_REMOVED lines=52> */
.L_x_3118:
[----:B------:R-:W-:Y:S05]  /*ebe0*/  BSYNC B0 ;  /* 0x0000000000007941 */ /* 0x000fea0003800000 */
.L_x_3117:
        /* <DEDUP_REMOVED lines=52> */
.L_x_3120:
[----:B------:R-:W-:Y:S05]  /*ef30*/  BSYNC B0 ;  /* 0x0000000000007941 */ /* 0x000fea0003800000 */
.L_x_3119:
        /* <DEDUP_REMOVED lines=53> */
.L_x_3113:
        /* <DEDUP_REMOVED lines=44> */
.L_x_3121:
[----:B------:R-:W-:Y:S05]  /*f550*/  BSYNC B1 ;  /* 0x0000000000017941 */ /* 0x000fea0003800000 */
.L_x_3112:
        /* <DEDUP_REMOVED lines=10> */
.L_x_3148:
[----:B---3--:R-:W3:Y:S01]  /*f600*/  S2R R2, SR_TID.X ;  /* 0x0000000000027919 */ /* 0x008ee20000002100 */
[----:B------:R-:W-:Y:S03]  /*f610*/  WARPSYNC 0xffffffff ;  /* 0xffffffff00007948 */ /* 0x000fe60003800000 */
[----:B------:R-:W-:Y:S06]  /*f620*/  BAR.SYNC.DEFER_BLOCKING 0x4, 0x80 ;  /* 0x0102000000007b1d */ /* 0x000fec0000010000 */
[----:B--2---:R2:W-:Y:S01]  /*f630*/  STL [R1+0x78], R0 ;  /* 0x0000780001007387 */ /* 0x0045e20000100800 */
[----:B---3--:R-:W-:-:S13]  /*f640*/  LOP3.LUT P0, RZ, R2, 0x7f, RZ, 0xc0, !PT ;  /* 0x0000007f02ff7812 */ /* 0x008fda000780c0ff */
[----:B------:R2:W-:Y:S04]  /*f650*/  @!P0 STS [0xc100], R24 ;  /* 0x00c10018ff008388 */ /* 0x0005e80000000800 */
[----:B------:R-:W-:Y:S06]  /*f660*/  BAR.ARV 0x5, 0x80 ;  /* 0x0142000000007b1d */ /* 0x000fec0000002000 */
.L_x_3122:
[----:B-12---:R-:W2:Y:S02]  /*f670*/  LDL R0, [R1+0x78] ;  /* 0x0000780001007983 */ /* 0x006ea40000100800 */
[----:B--2---:R-:W-:-:S13]  /*f680*/  ISETP.GE.AND P0, PT, R0, c[0x0][0x538], PT ;  /* 0x00014e0000007a0c */ /* 0x004fda0003f06270 */
[----:B---345:R-:W-:Y:S01]  /*f690*/  @P0 CALL.REL.NOINC `(.L_x_3124) ;  /* 0x0000001000000944 */ /* 0x038fe20003c00000 */
[----:B------:R-:W-:Y:S05]  /*f6a0*/  BRA `(.L_x_3125) ;  /* 0xffff144000007947 */ /* 0x000fea000383ffff */
.L_x_3124:
[----:B------:R-:W-:Y:S05]  /*f6b0*/  EXIT ;  /* 0x000000000000794d */ /* 0x000fea0003800000 */
.L_x_3070:
[----:B------:R-:W-:Y:S01]  /*f6c0*/  IMAD.MOV.U32 R0, RZ, RZ, R5 ;  /* 0x000000ffff007224 */ /* 0x000fe200078e0005 */
[----:B------:R-:W-:Y:S01]  /*f6d0*/  MOV R223, RZ ;  /* 0x000000ff00df7202 */ /* 0x000fe20000000f00 */
[----:B------:R-:W-:Y:S01]  /*f6e0*/  IMAD.MOV.U32 R3, RZ, RZ, 0x1c1f ;  /* 0x00001c1fff037424 */ /* 0x000fe200078e00ff */
[----:B------:R-:W-:Y:S02]  /*f6f0*/  MOV R2, 0xf710 ;  /* 0x0000f71000027802 */ /* 0x000fe40000000f00 */
[----:B-----5:R-:W-:Y:S05]  /*f700*/  CALL.REL.NOINC `($__internal_45_$__cuda_sm70_shflsync_idx_p) ;  /* 0x00002f2000007944 */ /* 0x020fea0003c00000 */
[----:B------:R-:W-:Y:S01]  /*f710*/  MOV R4, R0 ;  /* 0x0000000000047202 */ /* 0x000fe20000000f00 */
[----:B------:R-:W-:Y:S05]  /*f720*/  BRA `(.L_x_3126) ;  /* 0xffff218000007947 */ /* 0x000fea000383ffff */
.L_x_3071:
[----:B------:R-:W-:Y:S01]  /*f730*/  IMAD.MOV.U32 R0, RZ, RZ, R11 ;  /* 0x000000ffff007224 */ /* 0x000fe200078e000b */
[----:B------:R-:W-:Y:S01]  /*f740*/  MOV R223, RZ ;  /* 0x000000ff00df7202 */ /* 0x000fe20000000f00 */
[----:B------:R-:W-:Y:S01]  /*f750*/  IMAD.MOV.U32 R3, RZ, RZ, 0x1c1f ;  /* 0x00001c1fff037424 */ /* 0x000fe200078e00ff */
[----:B------:R-:W-:Y:S02]  /*f760*/  MOV R2, 0xf780 ;  /* 0x0000f78000027802 */ /* 0x000fe40000000f00 */
[----:B-12--5:R-:W-:Y:S05]  /*f770*/  CALL.REL.NOINC `($__internal_45_$__cuda_sm70_shflsync_idx_p) ;  /* 0x00002eb000007944 */ /* 0x026fea0003c00000 */
[----:B------:R-:W-:Y:S05]  /*f780*/  BRA `(.L_x_3127) ;  /* 0xffff214000007947 */ /* 0x000fea000383ffff */
.L_x_3074:
[----:B-1--4-:R-:W-:Y:S01]  /*f790*/  IMAD.MOV.U32 R0, RZ, RZ, R5 ;  /* 0x000000ffff007224 */ /* 0x012fe200078e0005 */
[----:B------:R-:W-:Y:S01]  /*f7a0*/  MOV R223, 0x1 ;  /* 0x0000000100df7802 */ /* 0x000fe20000000f00 */
[----:B------:R-:W-:Y:S01]  /*f7b0*/  IMAD.MOV.U32 R3, RZ, RZ, 0x1c1f ;  /* 0x00001c1fff037424 */ /* 0x000fe200078e00ff */
[----:B------:R-:W-:-:S02]  /*f7c0*/  MOV R2, 0xf7e0 ;  /* 0x0000f7e000027802 */ /* 0x000fc40000000f00 */
[----:B--2--5:R-:W-:Y:S05]  /*f7d0*/  CALL.REL.NOINC `($__internal_45_$__cuda_sm70_shflsync_idx_p) ;  /* 0x00002e5000007944 */ /* 0x024fea0003c00000 */
[----:B------:R-:W-:Y:S01]  /*f7e0*/  IMAD.MOV.U32 R4, RZ, RZ, R0 ;  /* 0x000000ffff047224 */ /* 0x000fe200078e0000 */
[----:B------:R-:W-:Y:S01]  /*f7f0*/  MOV R223, 0x1 ;  /* 0x0000000100df7802 */ /* 0x000fe20000000f00 */
[----:B------:R-:W-:Y:S01]  /*f800*/  IMAD.MOV.U32 R0, RZ, RZ, R11 ;  /* 0x000000ffff007224 */ /* 0x000fe200078e000b */
[----:B------:R-:W-:-:S02]  /*f810*/  MOV R3, 0x1c1f ;  /* 0x00001c1f00037802 */ /* 0x000fc40000000f00 */
[----:B------:R-:W-:Y:S02]  /*f820*/  MOV R2, 0xf840 ;  /* 0x0000f84000027802 */ /* 0x000fe40000000f00 */
[----:B------:R-:W-:Y:S05]  /*f830*/  CALL.REL.NOINC `($__internal_45_$__cuda_sm70_shflsync_idx_p) ;  /* 0x00002df000007944 */ /* 0x000fea0003c00000 */
[----:B------:R-:W-:Y:S05]  /*f840*/  BRA `(.L_x_3128) ;  /* 0xffff22c000007947 */ /* 0x000fea000383ffff */
.L_x_3077:
[----:B-1----:R-:W-:Y:S01]  /*f850*/  IMAD.MOV.U32 R0, RZ, RZ, R5 ;  /* 0x000000ffff007224 */ /* 0x002fe200078e0005 */
[----:B------:R-:W-:Y:S01]  /*f860*/  MOV R223, 0x2 ;  /* 0x0000000200df7802 */ /* 0x000fe20000000f00 */
[----:B------:R-:W-:Y:S01]  /*f870*/  IMAD.MOV.U32 R3, RZ, RZ, 0x1c1f ;  /* 0x00001c1fff037424 */ /* 0x000fe200078e00ff */
[----:B------:R-:W-:Y:S02]  /*f880*/  MOV R2, 0xf8a0 ;  /* 0x0000f8a000027802 */ /* 0x000fe40000000f00 */
[----:B--23-5:R-:W-:Y:S05]  /*f890*/  CALL.REL.NOINC `($__internal_45_$__cuda_sm70_shflsync_idx_p) ;  /* 0x00002d9000007944 */ /* 0x02cfea0003c00000 */
[----:B------:R-:W-:Y:S01]  /*f8a0*/  MOV R4, R0 ;  /* 0x0000000000047202 */ /* 0x000fe20000000f00 */
[----:B------:R-:W-:Y:S05]  /*f8b0*/  BRA `(.L_x_3129) ;  /* 0xffff241000007947 */ /* 0x000fea000383ffff */
.L_x_3078:
[----:B-1----:R-:W-:Y:S01]  /*f8c0*/  IMAD.MOV.U32 R0, RZ, RZ, R11 ;  /* 0x000000ffff007224 */ /* 0x002fe200078e000b */
[----:B------:R-:W-:Y:S01]  /*f8d0*/  MOV R223, 0x2 ;  /* 0x0000000200df7802 */ /* 0x000fe20000000f00 */
[----:B------:R-:W-:Y:S01]  /*f8e0*/  IMAD.MOV.U32 R3, RZ, RZ, 0x1c1f ;  /* 0x00001c1fff037424 */ /* 0x000fe200078e00ff */
[----:B------:R-:W-:Y:S02]  /*f8f0*/  MOV R2, 0xf910 ;  /* 0x0000f91000027802 */ /* 0x000fe40000000f00 */
[----:B--2345:R-:W-:Y:S05]  /*f900*/  CALL.REL.NOINC `($__internal_45_$__cuda_sm70_shflsync_idx_p) ;  /* 0x00002d2000007944 */ /* 0x03cfea0003c00000 */
[----:B------:R-:W-:Y:S05]  /*f910*/  BRA `(.L_x_3130) ;  /* 0xffff23d000007947 */ /* 0x000fea000383ffff */
.L_x_3081:
[----:B--2---:R-:W-:Y:S01]  /*f920*/  IMAD.MOV.U32 R0, RZ, RZ, R5 ;  /* 0x000000ffff007224 */ /* 0x004fe200078e0005 */
[----:B------:R-:W-:Y:S01]  /*f930*/  MOV R223, 0x3 ;  /* 0x0000000300df7802 */ /* 0x000fe20000000f00 */
[----:B------:R-:W-:Y:S01]  /*f940*/  IMAD.MOV.U32 R3, RZ, RZ, 0x1c1f ;  /* 0x00001c1fff037424 */ /* 0x000fe200078e00ff */
[----:B------:R-:W-:-:S02]  /*f950*/  MOV R2, 0xf970 ;  /* 0x0000f97000027802 */ /* 0x000fc40000000f00 */
[----:B-1-345:R-:W-:Y:S05]  /*f960*/  CALL.REL.NOINC `($__internal_45_$__cuda_sm70_shflsync_idx_p) ;  /* 0x00002cc000007944 */ /* 0x03afea0003c00000 */
[----:B------:R-:W-:Y:S01]  /*f970*/  IMAD.MOV.U32 R4, RZ, RZ, R0 ;  /* 0x000000ffff047224 */ /* 0x000fe200078e0000 */
[----:B------:R-:W-:Y:S01]  /*f980*/  MOV R223, 0x3 ;  /* 0x0000000300df7802 */ /* 0x000fe20000000f00 */
[----:B------:R-:W-:Y:S01]  /*f990*/  IMAD.MOV.U32 R0, RZ, RZ, R11 ;  /* 0x000000ffff007224 */ /* 0x000fe200078e000b */
[----:B------:R-:W-:-:S02]  /*f9a0*/  MOV R3, 0x1c1f ;  /* 0x00001c1f00037802 */ /* 0x000fc40000000f00 */
[----:B------:R-:W-:Y:S02]  /*f9b0*/  MOV R2, 0xf9d0 ;  /* 0x0000f9d000027802 */ /* 0x000fe40000000f00 */
[----:B------:R-:W-:Y:S05]  /*f9c0*/  CALL.REL.NOINC `($__internal_45_$__cuda_sm70_shflsync_idx_p) ;  /* 0x00002c6000007944 */ /* 0x000fea0003c00000 */
[----:B------:R-:W-:Y:S05]  /*f9d0*/  BRA `(.L_x_3131) ;  /* 0xffff24e000007947 */ /* 0x000fea000383ffff */
.L_x_3084:
[----:B------:R-:W-:Y:S01]  /*f9e0*/  IMAD.MOV.U32 R0, RZ, RZ, R5 ;  /* 0x000000ffff007224 */ /* 0x000fe200078e0005 */
[----:B------:R-:W-:Y:S01]  /*f9f0*/  MOV R223, RZ ;  /* 0x000000ff00df7202 */ /* 0x000fe20000000f00 */
[----:B------:R-:W-:Y:S01]  /*fa00*/  IMAD.MOV.U32 R3, RZ, RZ, 0x1c1f ;  /* 0x00001c1fff037424 */ /* 0x000fe200078e00ff */
[----:B------:R-:W-:Y:S02]  /*fa10*/  MOV R2, 0xfa30 ;  /* 0x0000fa3000027802 */ /* 0x000fe40000000f00 */
[----:B------:R-:W-:Y:S05]  /*fa20*/  CALL.REL.NOINC `($__internal_45_$__cuda_sm70_shflsync_idx_p) ;  /* 0x00002c0000007944 */ /* 0x000fea0003c00000 */
[----:B------:R-:W-:Y:S01]  /*fa30*/  MOV R4, R0 ;  /* 0x0000000000047202 */ /* 0x000fe20000000f00 */
[----:B------:R-:W-:Y:S05]  /*fa40*/  BRA `(.L_x_3132) ;  /* 0xffff39b000007947 */ /* 0x000fea000383ffff */
.L_x_3085:
[----:B------:R-:W-:Y:S01]  /*fa50*/  IMAD.MOV.U32 R0, RZ, RZ, R12 ;  /* 0x000000ffff007224 */ /* 0x000fe200078e000c */
[----:B------:R-:W-:Y:S01]  /*fa60*/  MOV R223, RZ ;  /* 0x000000ff00df7202 */ /* 0x000fe20000000f00 */
[----:B------:R-:W-:Y:S01]  /*fa70*/  IMAD.MOV.U32 R3, RZ, RZ, 0x1c1f ;  /* 0x00001c1fff037424 */ /* 0x000fe200078e00ff */
[----:B------:R-:W-:Y:S02]  /*fa80*/  MOV R2, 0xfaa0 ;  /* 0x0000faa000027802 */ /* 0x000fe40000000f00 */
[----:B-12---:R-:W-:Y:S05]  /*fa90*/  CALL.REL.NOINC `($__internal_45_$__cuda_sm70_shflsync_idx_p) ;  /* 0x00002b9000007944 */ /* 0x006fea0003c00000 */
[----:B------:R-:W-:Y:S01]  /*faa0*/  IADD3 R8, P0, R0, R149, RZ ;  /* 0x0000009500087210 */ /* 0x000fe20007f1e0ff */
[----:B------:R-:W-:Y:S01]  /*fab0*/  IMAD.MOV.U32 R223, RZ, RZ, 0x1 ;  /* 0x00000001ffdf7424 */ /* 0x000fe200078e00ff */
        /* <DEDUP_REMOVED lines=9> */
[----:B------:R-:W-:Y:S01]  /*fb50*/  IMAD.MOV.U32 R0, RZ, RZ, R5 ;  /* 0x000000ffff007224 */ /* 0x000fe200078e0005 */
        /* <DEDUP_REMOVED lines=12> */
[----:B-1----:R-:W-:Y:S05]  /*fc20*/  CALL.REL.NOINC `($__internal_45_$__cuda_sm70_shflsync_idx_p) ;  /* 0x00002a0000007944 */ /* 0x002fea0003c00000 */
[----:B------:R-:W-:Y:S01]  /*fc30*/  IMAD.MOV.U32 R4, RZ, RZ, R0 ;  /* 0x000000ffff047224 */ /* 0x000fe200078e0000 */
[----:B------:R-:W-:Y:S01]  /*fc40*/  MOV R223, 0x1 ;  /* 0x0000000100df7802 */ /* 0x000fe20000000f00 */
[----:B------:R-:W-:Y:S01]  /*fc50*/  IMAD.MOV.U32 R0, RZ, RZ, R12 ;  /* 0x000000ffff007224 */ /* 0x000fe200078e000c */
[----:B------:R-:W-:-:S02]  /*fc60*/  MOV R3, 0x1c1f ;  /* 0x00001c1f00037802 */ /* 0x000fc40000000f00 */
[----:B------:R-:W-:Y:S02]  /*fc70*/  MOV R2, 0xfc90 ;  /* 0x0000fc9000027802 */ /* 0x000fe40000000f00 */
[----:B------:R-:W-:Y:S05]  /*fc80*/  CALL.REL.NOINC `($__internal_45_$__cuda_sm70_shflsync_idx_p) ;  /* 0x000029a000007944 */ /* 0x000fea0003c00000 */
[----:B------:R-:W-:Y:S05]  /*fc90*/  BRA `(.L_x_3133) ;  /* 0xffff38d000007947 */ /* 0x000fea000383ffff */
.L_x_3086:
[----:B------:R-:W-:Y:S01]  /*fca0*/  IMAD.MOV.U32 R0, RZ, RZ, R4 ;  /* 0x000000ffff007224 */ /* 0x000fe200078e0004 */
[----:B------:R-:W-:Y:S01]  /*fcb0*/  MOV R223, RZ ;  /* 0x000000ff00df7202 */ /* 0x000fe20000000f00 */
[----:B------:R-:W-:Y:S01]  /*fcc0*/  IMAD.MOV.U32 R3, RZ, RZ, 0x1c1f ;  /* 0x00001c1fff037424 */ /* 0x000fe200078e00ff */
[----:B------:R-:W-:Y:S02]  /*fcd0*/  MOV R2, 0xfcf0 ;  /* 0x0000fcf000027802 */ /* 0x000fe40000000f00 */
[----:B------:R-:W-:Y:S05]  /*fce0*/  CALL.REL.NOINC `($__internal_45_$__cuda_sm70_shflsync_idx_p) ;  /* 0x0000294000007944 */ /* 0x000fea0003c00000 */
[----:B------:R-:W-:Y:S05]  /*fcf0*/  BRA `(.L_x_3134) ;  /* 0xffff3ad000007947 */ /* 0x000fea000383ffff */
.L_x_3087:
[----:B------:R-:W-:Y:S01]  /*fd00*/  IMAD.MOV.U32 R0, RZ, RZ, R4 ;  /* 0x000000ffff007224 */ /* 0x000fe200078e0004 */
[----:B------:R-:W-:Y:S01]  /*fd10*/  MOV R223, 0x1 ;  /* 0x0000000100df7802 */ /* 0x000fe20000000f00 */
[----:B------:R-:W-:Y:S01]  /*fd20*/  IMAD.MOV.U32 R3, RZ, RZ, 0x1c1f ;  /* 0x00001c1fff037424 */ /* 0x000fe200078e00ff */
[----:B------:R-:W-:Y:S02]  /*fd30*/  MOV R2, 0xfd50 ;  /* 0x0000fd5000027802 */ /* 0x000fe40000000f00 */
[----:B-1----:R-:W-:Y:S05]  /*fd40*/  CALL.REL.NOINC `($__internal_45_$__cuda_sm70_shflsync_idx_p) ;  /* 0x000028e000007944 */ /* 0x002fea0003c00000 */
[----:B------:R-:W-:Y:S01]  /*fd50*/  IMAD.IADD R0, R5, 0x1, R0 ;  /* 0x0000000105007824 */ /* 0x000fe200078e0200 */
[----:B------:R-:W-:Y:S01]  /*fd60*/  MOV R2, 0xffc0 ;  /* 0x0000ffc000027802 */ /* 0x000fe20000000f00 */
[----:B------:R-:W-:Y:S02]  /*fd70*/  IMAD.MOV.U32 R223, RZ, RZ, 0x2 ;  /* 0x00000002ffdf7424 */ /* 0x000fe400078e00ff */
        /* <DEDUP_REMOVED lines=30> */
[----:B------:R-:W-:Y:S01]  /*ff60*/  IMAD.MOV.U32 R0, RZ, RZ, R4 ;  /* 0x000000ffff007224 */ /* 0x000fe200078e0004 */
[----:B------:R-:W-:Y:S02]  /*ff70*/  FSEL R129, R30, -INF , P6 ;  /* 0xff8000001e817808 */ /* 0x000fe40003000000 */
[----:B------:R-:W-:-:S02]  /*ff80*/  FSEL R132, R31, -INF , P5 ;  /* 0xff8000001f847808 */ /* 0x000fc40002800000 */
[----:B------:R-:W-:Y:S02]  /*ff90*/  FSEL R131, R26, -INF , P4 ;  /* 0xff8000001a837808 */ /* 0x000fe40002000000 */
[----:B------:R-:W-:Y:S02]  /*ffa0*/  FSEL R130, R27, -INF , P0 ;  /* 0xff8000001b827808 */ /* 0x000fe40000000000 */
[----:B------:R-:W-:Y:S05]  /*ffb0*/  CALL.REL.NOINC `($__internal_45_$__cuda_sm70_shflsync_idx_p) ;  /* 0x0000267000007944 */ /* 0x000fea0003c00000 */
        /* <DEDUP_REMOVED lines=40> */
[----:B------:R-:W-:Y:S02]  /*10240*/  FMNMX.FTZ R104, R7, R8, !PT ;  /* 0x0000000807687209 */ /* 0x000fe40007810000 */
[----:B------:R-:W-:Y:S02]  /*10250*/  MOV R2, 0x10850 ;  /* 0x0001085000027802 */ /* 0x000fe40000000f00 */
[----:B------:R-:W-:Y:S01]  /*10260*/  IMNMX R6, R6, R0, PT ;  /* 0x0000000006067217 */ /* 0x000fe20003800200 */
[----:B------:R-:W-:Y:S01]  /*10270*/  IMAD.MOV.U32 R0, RZ, RZ, 0x2 ;  /* 0x00000002ff007424 */ /* 0x000fe200078e00ff */
[----:B------:R-:W-:Y:S02]  /*10280*/  FMNMX.FTZ R104, R11, R104, !PT ;  /* 0x000000680b687209 */ /* 0x000fe40007810000 */
        /* <DEDUP_REMOVED lines=83> */
[----:B------:R-:W-:Y:S02]  /*107c0*/  FSEL R109, R67, -INF , P0 ;  /* 0xff800000436d7808 */ /* 0x000fe40000000000 */
[----:B------:R-:W-:Y:S01]  /*107d0*/  FMNMX.FTZ R103, R131, R103, !PT ;  /* 0x0000006783677209 */ /* 0x000fe20007810000 */
[----:B------:R-:W-:Y:S01]  /*107e0*/  IMAD.MOV.U32 R100, RZ, RZ, R104 ;  /* 0x000000ffff647224 */ /* 0x000fe200078e0068 */
[----:B------:R-:W-:-:S02]  /*107f0*/  FMNMX.FTZ R102, R120, R102, !PT ;  /* 0x0000006678667209 */ /* 0x000fc40007810000 */
[----:B------:R-:W-:Y:S02]  /*10800*/  FMNMX.FTZ R6, R110, R6, !PT ;  /* 0x000000066e067209 */ /* 0x000fe40007810000 */
[----:B------:R-:W-:Y:S02]  /*10810*/  FMNMX.FTZ R103, R130, R103, !PT ;  /* 0x0000006782677209 */ /* 0x000fe40007810000 */
[----:B------:R-:W-:Y:S02]  /*10820*/  FMNMX.FTZ R102, R117, R102, !PT ;  /* 0x0000006675667209 */ /* 0x000fe40007810000 */
[----:B------:R-:W-:Y:S02]  /*10830*/  FMNMX.FTZ R6, R109, R6, !PT ;  /* 0x000000066d067209 */ /* 0x000fe40007810000 */
[----:B------:R-:W-:Y:S05]  /*10840*/  CALL.REL.NOINC `($__internal_44_$__cuda_sm70_shflsync_bfly_p) ;  /* 0x00001d8000007944 */ /* 0x000fea0003c00000 */
[----:B------:R-:W-:Y:S01]  /*10850*/  FMNMX.FTZ R104, R104, R0, !PT ;  /* 0x0000000068687209 */ /* 0x000fe20007810000 */
[----:B------:R-:W-:Y:S01]  /*10860*/  IMAD.MOV.U32 R0, RZ, RZ, 0x1 ;  /* 0x00000001ff007424 */ /* 0x000fe200078e00ff */
[----:B------:R-:W-:-:S03]  /*10870*/  MOV R2, 0x108a0 ;  /* 0x000108a000027802 */ /* 0x000fc60000000f00 */
[----:B------:R-:W-:Y:S02]  /*10880*/  IMAD.MOV.U32 R100, RZ, RZ, R104 ;  /* 0x000000ffff647224 */ /* 0x000fe400078e0068 */
[----:B------:R-:W-:Y:S05]  /*10890*/  CALL.REL.NOINC `($__internal_44_$__cuda_sm70_shflsync_bfly_p) ;  /* 0x00001d3000007944 */ /* 0x000fea0003c00000 */
[----:B------:R-:W-:Y:S01]  /*108a0*/  FMNMX.FTZ R104, R104, R0, !PT ;  /* 0x0000000068687209 */ /* 0x000fe20007810000 */
[----:B------:R-:W-:Y:S01]  /*108b0*/  IMAD.MOV.U32 R100, RZ, RZ, R103 ;  /* 0x000000ffff647224 */ /* 0x000fe200078e0067 */
[----:B------:R-:W-:Y:S01]  /*108c0*/  MOV R2, 0x108f0 ;  /* 0x000108f000027802 */ /* 0x000fe20000000f00 */
[----:B------:R-:W-:Y:S02]  /*108d0*/  IMAD.MOV.U32 R0, RZ, RZ, 0x2 ;  /* 0x00000002ff007424 */ /* 0x000fe400078e00ff */
        /* <DEDUP_REMOVED lines=26> */
[----:B------:R-:W-:Y:S01]  /*10a80*/  MOV R101, R0 ;  /* 0x0000000000657202 */ /* 0x000fe20000000f00 */
[----:B------:R-:W-:Y:S05]  /*10a90*/  BRA `(.L_x_3135) ;  /* 0xffff3aa000007947 */ /* 0x000fea000383ffff */
.L_x_3091:
[----:B------:R-:W-:Y:S01]  /*10aa0*/  MOV R223, RZ ;  /* 0x000000ff00df7202 */ /* 0x000fe20000000f00 */
[----:B------:R-:W-:Y:S01]  /*10ab0*/  IMAD.MOV.U32 R0, RZ, RZ, R5 ;  /* 0x000000ffff007224 */ /* 0x000fe200078e0005 */
[----:B------:R-:W-:Y:S01]  /*10ac0*/  MOV R2, 0x10af0 ;  /* 0x00010af000027802 */ /* 0x000fe20000000f00 */
[----:B------:R-:W-:Y:S02]  /*10ad0*/  IMAD.MOV.U32 R3, RZ, RZ, 0x1c1f ;  /* 0x00001c1fff037424 */ /* 0x000fe400078e00ff */
[----:B------:R-:W-:Y:S05]  /*10ae0*/  CALL.REL.NOINC `($__internal_45_$__cuda_sm70_shflsync_idx_p) ;  /* 0x00001b4000007944 */ /* 0x000fea0003c00000 */
[----:B------:R-:W-:Y:S01]  /*10af0*/  MOV R4, R0 ;  /* 0x0000000000047202 */ /* 0x000fe20000000f00 */
[----:B------:R-:W-:-:S05]  /*10b00*/  BRA `(.L_x_3136) ;  /* 0xffff54b000007947 */ /* 0x000fca000383ffff */
.L_x_3092:
[----:B------:R-:W-:Y:S01]  /*10b10*/  MOV R223, RZ ;  /* 0x000000ff00df7202 */ /* 0x000fe20000000f00 */
[----:B------:R-:W-:Y:S01]  /*10b20*/  IMAD.MOV.U32 R0, RZ, RZ, R12 ;  /* 0x000000ffff007224 */ /* 0x000fe200078e000c */
[----:B------:R-:W-:Y:S01]  /*10b30*/  MOV R2, 0x10b60 ;  /* 0x00010b6000027802 */ /* 0x000fe20000000f00 */
[----:B------:R-:W-:Y:S02]  /*10b40*/  IMAD.MOV.U32 R3, RZ, RZ, 0x1c1f ;  /* 0x00001c1fff037424 */ /* 0x000fe400078e00ff */
[----:B-12---:R-:W-:Y:S05]  /*10b50*/  CALL.REL.NOINC `($__internal_45_$__cuda_sm70_shflsync_idx_p) ;  /* 0x00001ad000007944 */ /* 0x006fea0003c00000 */
[C---:B------:R-:W-:Y:S01]  /*10b60*/  ISETP.GE.AND P6, PT, R227.reuse, c[0x0][0x1d4], PT ;  /* 0x00007500e3007a0c */ /* 0x040fe20003fc6270 */
[----:B------:R-:W-:Y:S01]  /*10b70*/  IMAD.MOV.U32 R223, RZ, RZ, 0x1 ;  /* 0x00000001ffdf7424 */ /* 0x000fe200078e00ff */
        /* <DEDUP_REMOVED lines=11> */
[----:B------:R-:W-:Y:S01]  /*10c30*/  SEL R11, RZ, 0x10, P6 ;  /* 0x00000010ff0b7807 */ /* 0x000fe20003000000 */
[----:B------:R-:W-:Y:S01]  /*10c40*/  IMAD.X R7, R4, 0x1, R14, P4 ;  /* 0x0000000104077824 */ /* 0x000fe200020e060e */
[----:B------:R-:W-:Y:S05]  /*10c50*/  SEL R10, RZ, 0x10, P5 ;  /* 0x00000010ff0a7807 */ /* 0x000fea0002800000 */
[----:B------:R2:W-:Y:S01]  /*10c60*/  LDGSTS.E.BYPASS.LTC128B.128 [R218+0x1100], [R6.64], !P5 ;  /* 0x0110000006da7fae */ /* 0x0005e2000e901d46 */
[----:B-1----:R-:W-:Y:S01]  /*10c70*/  IADD3 R2, P4, R0, R22, RZ ;  /* 0x0000001600027210 */ /* 0x002fe20007f9e0ff */
[----:B------:R-:W-:Y:S01]  /*10c80*/  IMAD.MOV.U32 R0, RZ, RZ, R5 ;  /* 0x000000ffff007224 */ /* 0x000fe200078e0005 */
[----:B------:R-:W-:Y:S03]  /*10c90*/  SEL R5, RZ, 0x10, P0 ;  /* 0x00000010ff057807 */ /* 0x000fe60000000000 */
[----:B------:R-:W-:Y:S05]  /*10ca0*/  IMAD.X R3, R4, 0x1, R15, P4 ;  /* 0x0000000104037824 */ /* 0x000fea00020e060f */
[----:B------:R1:W-:Y:S02]  /*10cb0*/  LDGSTS.E.BYPASS.LTC128B.128 [R218+0x2100], [R2.64], !P0 ;  /* 0x0210000002da7fae */ /* 0x0003e4000c101d46 */
[----:B-1----:R-:W-:Y:S01]  /*10cc0*/  MOV R2, 0x10cf0 ;  /* 0x00010cf000027802 */ /* 0x002fe20000000f00 */
[----:B------:R-:W-:Y:S02]  /*10cd0*/  IMAD.MOV.U32 R3, RZ, RZ, 0x1c1f ;  /* 0x00001c1fff037424 */ /* 0x000fe400078e00ff */
[----:B--2---:R-:W-:Y:S05]  /*10ce0*/  CALL.REL.NOINC `($__internal_45_$__cuda_sm70_shflsync_idx_p) ;  /* 0x0000194000007944 */ /* 0x004fea0003c00000 */
[----:B------:R-:W-:Y:S01]  /*10cf0*/  MOV R223, 0x1 ;  /* 0x0000000100df7802 */ /* 0x000fe20000000f00 */
[----:B------:R-:W-:Y:S01]  /*10d00*/  IMAD.MOV.U32 R4, RZ, RZ, R0 ;  /* 0x000000ffff047224 */ /* 0x000fe200078e0000 */
[----:B------:R-:W-:Y:S01]  /*10d10*/  MOV R3, 0x1c1f ;  /* 0x00001c1f00037802 */ /* 0x000fe20000000f00 */
[----:B------:R-:W-:Y:S01]  /*10d20*/  IMAD.MOV.U32 R0, RZ, RZ, R12 ;  /* 0x000000ffff007224 */ /* 0x000fe200078e000c */
[----:B------:R-:W-:Y:S02]  /*10d30*/  MOV R2, 0x10d50 ;  /* 0x00010d5000027802 */ /* 0x000fe40000000f00 */
[----:B------:R-:W-:Y:S05]  /*10d40*/  CALL.REL.NOINC `($__internal_45_$__cuda_sm70_shflsync_idx_p) ;  /* 0x000018e000007944 */ /* 0x000fea0003c00000 */
[----:B------:R-:W-:-:S05]  /*10d50*/  BRA `(.L_x_3137) ;  /* 0xffff53d000007947 */ /* 0x000fca000383ffff */
.L_x_3095:
[----:B------:R-:W-:Y:S01]  /*10d60*/  MOV R223, RZ ;  /* 0x000000ff00df7202 */ /* 0x000fe20000000f00 */
[----:B------:R-:W-:Y:S01]  /*10d70*/  IMAD.MOV.U32 R0, RZ, RZ, R101 ;  /* 0x000000ffff007224 */ /* 0x000fe200078e0065 */
[----:B------:R-:W-:Y:S01]  /*10d80*/  MOV R2, 0x10db0 ;  /* 0x00010db000027802 */ /* 0x000fe20000000f00 */
[----:B------:R-:W-:Y:S02]  /*10d90*/  IMAD.MOV.U32 R3, RZ, RZ, 0x1c1f ;  /* 0x00001c1fff037424 */ /* 0x000fe400078e00ff */
[----:B------:R-:W-:Y:S05]  /*10da0*/  CALL.REL.NOINC `($__internal_45_$__cuda_sm70_shflsync_idx_p) ;  /* 0x0000188000007944 */ /* 0x000fea0003c00000 */
[----:B------:R-:W-:Y:S01]  /*10db0*/  MOV R100, R0 ;  /* 0x0000000000647202 */ /* 0x000fe20000000f00 */
[----:B------:R-:W-:-:S05]  /*10dc0*/  BRA `(.L_x_3138) ;  /* 0xffff5fc000007947 */ /* 0x000fca000383ffff */
.L_x_3096:
        /* <DEDUP_REMOVED lines=17> */
[----:B------:R1:W-:Y:S02]  /*10ee0*/  LDGSTS.E.BYPASS.LTC128B.128 [R218+0x3100], [R2.64], !P6 ;  /* 0x0310000002da7fae */ /* 0x0003e4000f101d46 */
[----:B------:R-:W-:Y:S06]  /*10ef0*/  IMAD.X R103, R100, 0x1, R110, P4 ;  /* 0x0000000164677824 */ /* 0x000fec00020e066e */
[----:B------:R2:W-:Y:S01]  /*10f00*/  LDGSTS.E.BYPASS.LTC128B.128 [R218+0x4100], [R102.64], !P5 ;  /* 0x0410000066da7fae */ /* 0x0005e2000e901d46 */
[----:B-1----:R-:W-:Y:S01]  /*10f10*/  IADD3 R2, P4, R0, R178, RZ ;  /* 0x000000b200027210 */ /* 0x002fe20007f9e0ff */
[----:B------:R-:W-:Y:S01]  /*10f20*/  IMAD.MOV.U32 R0, RZ, RZ, R101 ;  /* 0x000000ffff007224 */ /* 0x000fe200078e0065 */
[----:B------:R-:W-:Y:S03]  /*10f30*/  SEL R101, RZ, 0x10, P0 ;  /* 0x00000010ff657807 */ /* 0x000fe60000000000 */
[----:B------:R-:W-:Y:S01]  /*10f40*/  IMAD.X R3, R100, 0x1, R111, P4 ;  /* 0x0000000164037824 */ /* 0x000fe200020e066f */
[----:B--2---:R-:W-:Y:S04]  /*10f50*/  SEL R102, RZ, 0x10, P6 ;  /* 0x00000010ff667807 */ /* 0x004fe80003000000 */
[----:B------:R1:W-:Y:S01]  /*10f60*/  LDGSTS.E.BYPASS.LTC128B.128 [R218+0x5100], [R2.64], !P0 ;  /* 0x0510000002da7fae */ /* 0x0003e2000c101d46 */
[----:B------:R-:W-:Y:S02]  /*10f70*/  SEL R103, RZ, 0x10, P5 ;  /* 0x00000010ff677807 */ /* 0x000fe40002800000 */
[----:B-1----:R-:W-:Y:S01]  /*10f80*/  MOV R2, 0x10fb0 ;  /* 0x00010fb000027802 */ /* 0x002fe20000000f00 */
[----:B------:R-:W-:Y:S02]  /*10f90*/  IMAD.MOV.U32 R3, RZ, RZ, 0x1c1f ;  /* 0x00001c1fff037424 */ /* 0x000fe400078e00ff */
[----:B------:R-:W-:Y:S05]  /*10fa0*/  CALL.REL.NOINC `($__internal_45_$__cuda_sm70_shflsync_idx_p) ;  /* 0x0000168000007944 */ /* 0x000fea0003c00000 */
[----:B------:R-:W-:Y:S01]  /*10fb0*/  MOV R223, 0x1 ;  /* 0x0000000100df7802 */ /* 0x000fe20000000f00 */
[----:B------:R-:W-:Y:S01]  /*10fc0*/  IMAD.MOV.U32 R100, RZ, RZ, R0 ;  /* 0x000000ffff647224 */ /* 0x000fe200078e0000 */
[----:B------:R-:W-:Y:S01]  /*10fd0*/  MOV R3, 0x1c1f ;  /* 0x00001c1f00037802 */ /* 0x000fe20000000f00 */
[----:B------:R-:W-:Y:S01]  /*10fe0*/  IMAD.MOV.U32 R0, RZ, RZ, R104 ;  /* 0x000000ffff007224 */ /* 0x000fe200078e0068 */
[----:B------:R-:W-:Y:S02]  /*10ff0*/  MOV R2, 0x11010 ;  /* 0x0001101000027802 */ /* 0x000fe40000000f00 */
[----:B------:R-:W-:Y:S05]  /*11000*/  CALL.REL.NOINC `($__internal_45_$__cuda_sm70_shflsync_idx_p) ;  /* 0x0000162000007944 */ /* 0x000fea0003c00000 */
[----:B------:R-:W-:-:S05]  /*11010*/  BRA `(.L_x_3139) ;  /* 0xffff5ee000007947 */ /* 0x000fca000383ffff */
.L_x_3097:
[----:B------:R-:W-:Y:S01]  /*11020*/  MOV R223, RZ ;  /* 0x000000ff00df7202 */ /* 0x000fe20000000f00 */
[----:B------:R-:W-:Y:S01]  /*11030*/  IMAD.MOV.U32 R0, RZ, RZ, R100 ;  /* 0x000000ffff007224 */ /* 0x000fe200078e0064 */
[----:B------:R-:W-:Y:S01]  /*11040*/  MOV R2, 0x11070 ;  /* 0x0001107000027802 */ /* 0x000fe20000000f00 */
[----:B------:R-:W-:Y:S02]  /*11050*/  IMAD.MOV.U32 R3, RZ, RZ, 0x1c1f ;  /* 0x00001c1fff037424 */ /* 0x000fe400078e00ff */
[----:B------:R-:W-:Y:S05]  /*11060*/  CALL.REL.NOINC `($__internal_45_$__cuda_sm70_shflsync_idx_p) ;  /* 0x000015c000007944 */ /* 0x000fea0003c00000 */
[----:B------:R-:W-:-:S05]  /*11070*/  BRA `(.L_x_3140) ;  /* 0xffff60c000007947 */ /* 0x000fca000383ffff */
.L_x_3098:
[----:B------:R-:W-:Y:S01]  /*11080*/  MOV R223, 0x1 ;  /* 0x0000000100df7802 */ /* 0x000fe20000000f00 */
[----:B------:R-:W-:Y:S01]  /*11090*/  IMAD.MOV.U32 R0, RZ, RZ, R100 ;  /* 0x000000ffff007224 */ /* 0x000fe200078e0064 */
[----:B------:R-:W-:Y:S01]  /*110a0*/  MOV R2, 0x110d0 ;  /* 0x000110d000027802 */ /* 0x000fe20000000f00 */
[----:B------:R-:W-:Y:S02]  /*110b0*/  IMAD.MOV.U32 R3, RZ, RZ, 0x1c1f ;  /* 0x00001c1fff037424 */ /* 0x000fe400078e00ff */
[----:B-1----:R-:W-:Y:S05]  /*110c0*/  CALL.REL.NOINC `($__internal_45_$__cuda_sm70_shflsync_idx_p) ;  /* 0x0000156000007944 */ /* 0x002fea0003c00000 */
[----:B------:R-:W-:Y:S01]  /*110d0*/  MOV R2, 0x11330 ;  /* 0x0001133000027802 */ /* 0x000fe20000000f00 */
[----:B------:R-:W-:Y:S02]  /*110e0*/  IMAD.IADD R0, R101, 0x1, R0 ;  /* 0x0000000165007824 */ /* 0x000fe400078e0200 */
[----:B------:R-:W-:Y:S02]  /*110f0*/  IMAD.MOV.U32 R223, RZ, RZ, 0x2 ;  /* 0x00000002ffdf7424 */ /* 0x000fe400078e00ff */
[----:B------:R-:W-:Y:S01]  /*11100*/  IMAD.MOV.U32 R3, RZ, RZ, 0x1c1f ;  /* 0x00001c1fff037424 */ /* 0x000fe200078e00ff */
        /* <DEDUP_REMOVED lines=27> */
[----:B------:R-:W-:Y:S01]  /*112c0*/  ISETP.GT.AND P0, PT, R0, 0x39, PT ;  /* 0x000000390000780c */ /* 0x000fe20003f04270 */
[----:B------:R-:W-:Y:S01]  /*112d0*/  IMAD.MOV.U32 R0, RZ, RZ, R100 ;  /* 0x000000ffff007224 */ /* 0x000fe200078e0064 */
[----:B------:R-:W-:Y:S02]  /*112e0*/  FSEL R54, R54, -INF , P6 ;  /* 0xff80000036367808 */ /* 0x000fe40003000000 */
[----:B------:R-:W-:Y:S02]  /*112f0*/  FSEL R55, R55, -INF , P5 ;  /* 0xff80000037377808 */ /* 0x000fe40002800000 */
[----:B------:R-:W-:Y:S02]  /*11300*/  FSEL R66, R66, -INF , P4 ;  /* 0xff80000042427808 */ /* 0x000fe40002000000 */
[----:B------:R-:W-:Y:S02]  /*11310*/  FSEL R67, R67, -INF , P0 ;  /* 0xff80000043437808 */ /* 0x000fe40000000000 */
[----:B------:R-:W-:Y:S05]  /*11320*/  CALL.REL.NOINC `($__internal_45_$__cuda_sm70_shflsync_idx_p) ;  /* 0x0000130000007944 */ /* 0x000fea0003c00000 */
        /* <DEDUP_REMOVED lines=31> */
[----:B------:R-:W-:Y:S01]  /*11520*/  ISETP.GT.AND P0, PT, R0, 0x39, PT ;  /* 0x000000390000780c */ /* 0x000fe20003f04270 */
[----:B------:R-:W-:Y:S01]  /*11530*/  IMAD.MOV.U32 R0, RZ, RZ, R100 ;  /* 0x000000ffff007224 */ /* 0x000fe200078e0064 */
[----:B------:R-:W-:Y:S02]  /*11540*/  FSEL R56, R56, -INF , P6 ;  /* 0xff80000038387808 */ /* 0x000fe40003000000 */
[----:B------:R-:W-:Y:S02]  /*11550*/  FSEL R57, R57, -INF , P5 ;  /* 0xff80000039397808 */ /* 0x000fe40002800000 */
[----:B------:R-:W-:Y:S02]  /*11560*/  FSEL R60, R60, -INF , P4 ;  /* 0xff8000003c3c7808 */ /* 0x000fe40002000000 */
[----:B------:R-:W-:Y:S02]  /*11570*/  FSEL R61, R61, -INF , P0 ;  /* 0xff8000003d3d7808 */ /* 0x000fe40000000000 */
[----:B------:R-:W-:Y:S05]  /*11580*/  CALL.REL.NOINC `($__internal_45_$__cuda_sm70_shflsync_idx_p) ;  /* 0x000010a000007944 */ /* 0x000fea0003c00000 */
[----:B------:R-:W-:Y:S01]  /*11590*/  FMNMX.FTZ R100, R4, R105, !PT ;  /* 0x0000006904647209 */ /* 0x000fe20007810000 */
[----:B------:R-:W-:Y:S01]  /*115a0*/  IMAD.IADD R0, R101, 0x1, R0 ;  /* 0x0000000165007824 */ /* 0x000fe200078e0200 */
[----:B------:R-:W-:Y:S02]  /*115b0*/  FMNMX.FTZ R7, R6, R106, !PT ;  /* 0x0000006a06077209 */ /* 0x000fe40007810000 */
[----:B------:R-:W-:Y:S02]  /*115c0*/  FMNMX.FTZ R8, R16, R107, !PT ;  /* 0x0000006b10087209 */ /* 0x000fe40007810000 */
[C---:B------:R-:W-:Y:S02]  /*115d0*/  ISETP.GT.AND P6, PT, R0.reuse, RZ, PT ;  /* 0x000000ff0000720c */ /* 0x040fe40003fc4270 */
[----:B------:R-:W-:Y:S02]  /*115e0*/  ISETP.GT.AND P5, PT, R0, 0x1, PT ;  /* 0x000000010000780c */ /* 0x000fe40003fa4270 */
[----:B------:R-:W-:Y:S02]  /*115f0*/  FSEL R10, R10, -INF , P6 ;  /* 0xff8000000a0a7808 */ /* 0x000fe40003000000 */
[----:B------:R-:W-:Y:S02]  /*11600*/  ISETP.GT.AND P4, PT, R0, 0x8, PT ;  /* 0x000000080000780c */ /* 0x000fe40003f84270 */
[----:B------:R-:W-:Y:S02]  /*11610*/  FSEL R11, R11, -INF , P5 ;  /* 0xff8000000b0b7808 */ /* 0x000fe40002800000 */
[----:B------:R-:W-:Y:S02]  /*11620*/  FMNMX.FTZ R101, R10, R108, !PT ;  /* 0x0000006c0a657209 */ /* 0x000fe40007810000 */
[----:B------:R-:W-:Y:S02]  /*11630*/  ISETP.GT.AND P0, PT, R0, 0x9, PT ;  /* 0x000000090000780c */ /* 0x000fe40003f04270 */
[----:B------:R-:W-:Y:S02]  /*11640*/  FSEL R14, R14, -INF , P4 ;  /* 0xff8000000e0e7808 */ /* 0x000fe40002000000 */
[----:B------:R-:W-:Y:S02]  /*11650*/  FMNMX.FTZ R100, R110, R100, !PT ;  /* 0x000000646e647209 */ /* 0x000fe40007810000 */
[----:B------:R-:W-:Y:S02]  /*11660*/  FMNMX.FTZ R7, R17, R7, !PT ;  /* 0x0000000711077209 */ /* 0x000fe40007810000 */
[----:B------:R-:W-:Y:S02]  /*11670*/  FMNMX.FTZ R8, R9, R8, !PT ;  /* 0x0000000809087209 */ /* 0x000fe40007810000 */
[----:B------:R-:W-:Y:S02]  /*11680*/  FMNMX.FTZ R101, R11, R101, !PT ;  /* 0x000000650b657209 */ /* 0x000fe40007810000 */
[----:B------:R-:W-:Y:S02]  /*11690*/  FSEL R15, R15, -INF , P0 ;  /* 0xff8000000f0f7808 */ /* 0x000fe40000000000 */
[----:B------:R-:W-:Y:S02]  /*116a0*/  ISETP.GT.AND P6, PT, R0, 0x10, PT ;  /* 0x000000100000780c */ /* 0x000fe40003fc4270 */
[----:B------:R-:W-:Y:S02]  /*116b0*/  FMNMX.FTZ R100, R5, R100, !PT ;  /* 0x0000006405647209 */ /* 0x000fe40007810000 */
[----:B------:R-:W-:Y:S02]  /*116c0*/  FMNMX.FTZ R7, R18, R7, !PT ;  /* 0x0000000712077209 */ /* 0x000fe40007810000 */
[----:B------:R-:W-:Y:S02]  /*116d0*/  FMNMX.FTZ R8, R12, R8, !PT ;  /* 0x000000080c087209 */ /* 0x000fe40007810000 */
[----:B------:R-:W-:Y:S02]  /*116e0*/  FMNMX.FTZ R101, R14, R101, !PT ;  /* 0x000000650e657209 */ /* 0x000fe40007810000 */
[----:B------:R-:W-:Y:S02]  /*116f0*/  ISETP.GT.AND P5, PT, R0, 0x11, PT ;  /* 0x000000110000780c */ /* 0x000fe40003fa4270 */
[----:B------:R-:W-:Y:S02]  /*11700*/  FSEL R26, R26, -INF , P6 ;  /* 0xff8000001a1a7808 */ /* 0x000fe40003000000 */
        /* <DEDUP_REMOVED lines=58> */
[----:B------:R-:W-:Y:S01]  /*11ab0*/  ISETP.GT.AND P0, PT, R0, 0x39, PT ;  /* 0x000000390000780c */ /* 0x000fe20003f04270 */
[----:B------:R-:W-:Y:S01]  /*11ac0*/  IMAD.MOV.U32 R0, RZ, RZ, 0x2 ;  /* 0x00000002ff007424 */ /* 0x000fe200078e00ff */
        /* <DEDUP_REMOVED lines=15> */
[----:B------:R-:W-:Y:S05]  /*11bc0*/  CALL.REL.NOINC `($__internal_44_$__cuda_sm70_shflsync_bfly_p) ;  /* 0x00000a0000007944 */ /* 0x000fea0003c00000 */
[----:B------:R-:W-:Y:S01]  /*11bd0*/  FMNMX.FTZ R100, R100, R0, !PT ;  /* 0x0000000064647209 */ /* 0x000fe20007810000 */
[----:B------:R-:W-:Y:S01]  /*11be0*/  IMAD.MOV.U32 R0, RZ, RZ, 0x1 ;  /* 0x00000001ff007424 */ /* 0x000fe200078e00ff */
[----:B------:R-:W-:Y:S02]  /*11bf0*/  MOV R2, 0x11c10 ;  /* 0x00011c1000027802 */ /* 0x000fe40000000f00 */
        /* <DEDUP_REMOVED lines=28> */
[----:B------:R-:W-:-:S05]  /*11dc0*/  BRA `(.L_x_3141) ;  /* 0xffff60e000007947 */ /* 0x000fca000383ffff */
.L_x_3101:
[----:B-1--4-:R-:W-:Y:S01]  /*11dd0*/  MOV R223, RZ ;  /* 0x000000ff00df7202 */ /* 0x012fe20000000f00 */
[----:B------:R-:W-:Y:S01]  /*11de0*/  IMAD.MOV.U32 R0, RZ, RZ, R52 ;  /* 0x000000ffff007224 */ /* 0x000fe200078e0034 */
[----:B------:R-:W-:Y:S01]  /*11df0*/  MOV R2, 0x11e20 ;  /* 0x00011e2000027802 */ /* 0x000fe20000000f00 */
[----:B------:R-:W-:Y:S02]  /*11e00*/  IMAD.MOV.U32 R3, RZ, RZ, 0x1c1f ;  /* 0x00001c1fff037424 */ /* 0x000fe400078e00ff */
[----:B------:R-:W-:Y:S05]  /*11e10*/  CALL.REL.NOINC `($__internal_45_$__cuda_sm70_shflsync_idx_p) ;  /* 0x0000081000007944 */ /* 0x000fea0003c00000 */
[----:B------:R-:W-:-:S05]  /*11e20*/  BRA `(.L_x_3142) ;  /* 0xffff81d000007947 */ /* 0x000fca000383ffff */
.L_x_3104:
[----:B------:R-:W-:Y:S01]  /*11e30*/  MOV R223, RZ ;  /* 0x000000ff00df7202 */ /* 0x000fe20000000f00 */
[----:B------:R-:W-:Y:S01]  /*11e40*/  IMAD.MOV.U32 R0, RZ, RZ, R101 ;  /* 0x000000ffff007224 */ /* 0x000fe200078e0065 */
[----:B------:R-:W-:Y:S01]  /*11e50*/  MOV R2, 0x11e80 ;  /* 0x00011e8000027802 */ /* 0x000fe20000000f00 */
[----:B------:R-:W-:Y:S02]  /*11e60*/  IMAD.MOV.U32 R3, RZ, RZ, 0x1c1f ;  /* 0x00001c1fff037424 */ /* 0x000fe400078e00ff */
[----:B------:R-:W-:Y:S05]  /*11e70*/  CALL.REL.NOINC `($__internal_45_$__cuda_sm70_shflsync_idx_p) ;  /* 0x000007b000007944 */ /* 0x000fea0003c00000 */
[----:B------:R-:W-:Y:S01]  /*11e80*/  MOV R100, R0 ;  /* 0x0000000000647202 */ /* 0x000fe20000000f00 */
[----:B------:R-:W-:-:S05]  /*11e90*/  BRA `(.L_x_3143) ;  /* 0xffff8e9000007947 */ /* 0x000fca000383ffff */
.L_x_3105:
[----:B------:R-:W-:Y:S01]  /*11ea0*/  MOV R223, RZ ;  /* 0x000000ff00df7202 */ /* 0x000fe20000000f00 */
[----:B------:R-:W-:Y:S01]  /*11eb0*/  IMAD.MOV.U32 R0, RZ, RZ, R104 ;  /* 0x000000ffff007224 */ /* 0x000fe200078e0068 */
[----:B------:R-:W-:Y:S01]  /*11ec0*/  MOV R2, 0x11ef0 ;  /* 0x00011ef000027802 */ /* 0x000fe20000000f00 */
[----:B------:R-:W-:Y:S02]  /*11ed0*/  IMAD.MOV.U32 R3, RZ, RZ, 0x1c1f ;  /* 0x00001c1fff037424 */ /* 0x000fe400078e00ff */
[----:B-12---:R-:W-:Y:S05]  /*11ee0*/  CALL.REL.NOINC `($__internal_45_$__cuda_sm70_shflsync_idx_p) ;  /* 0x0000074000007944 */ /* 0x006fea0003c00000 */
[C---:B------:R-:W-:Y:S01]  /*11ef0*/  IADD3 R2, -R217.reuse, 0x10, RZ ;  /* 0x00000010d9027810 */ /* 0x040fe20007ffe1ff */
[----:B------:R-:W-:Y:S01]  /*11f00*/  IMAD.MOV.U32 R223, RZ, RZ, 0x1 ;  /* 0x00000001ffdf7424 */ /* 0x000fe200078e00ff */
        /* <DEDUP_REMOVED lines=12> */
[----:B------:R-:W-:Y:S04]  /*11fd0*/  IMAD.MOV.U32 R0, RZ, RZ, R101 ;  /* 0x000000ffff007224 */ /* 0x000fe800078e0065 */
        /* <DEDUP_REMOVED lines=12> */
.L_x_3106:
[----:B------:R-:W-:Y:S02]  /*120a0*/  MOV R0, 0x2 ;  /* 0x0000000200007802 */ /* 0x000fe40000000f00 */
        /* <DEDUP_REMOVED lines=34> */
.L_x_3108:
[----:B------:R-:W-:Y:S01]  /*122d0*/  IMAD.MOV.U32 R100, RZ, RZ, R236 ;  /* 0x000000ffff647224 */ /* 0x000fe200078e00ec */
[----:B------:R-:W-:-:S02]  /*122e0*/  MOV R0, 0x2 ;  /* 0x0000000200007802 */ /* 0x000fc40000000f00 */
[----:B------:R-:W-:Y:S02]  /*122f0*/  MOV R2, 0x12310 ;  /* 0x0001231000027802 */ /* 0x000fe40000000f00 */
[----:B-1----:R-:W-:Y:S05]  /*12300*/  CALL.REL.NOINC `($__internal_44_$__cuda_sm70_shflsync_bfly_p) ;  /* 0x000002c000007944 */ /* 0x002fea0003c00000 */
[----:B------:R-:W-:Y:S01]  /*12310*/  MOV R7, R0 ;  /* 0x0000000000077202 */ /* 0x000fe20000000f00 */
[----:B------:R-:W-:Y:S05]  /*12320*/  BRA `(.L_x_3146) ;  /* 0xffffaeb000007947 */ /* 0x000fea000383ffff */
.L_x_3109:
[----:B------:R-:W-:Y:S01]  /*12330*/  IMAD.MOV.U32 R100, RZ, RZ, R7 ;  /* 0x000000ffff647224 */ /* 0x000fe200078e0007 */
[----:B------:R-:W-:Y:S02]  /*12340*/  MOV R0, 0x1 ;  /* 0x0000000100007802 */ /* 0x000fe40000000f00 */
[----:B------:R-:W-:Y:S02]  /*12350*/  MOV R2, 0x12370 ;  /* 0x0001237000027802 */ /* 0x000fe40000000f00 */
[----:B-12---:R-:W-:Y:S05]  /*12360*/  CALL.REL.NOINC `($__internal_44_$__cuda_sm70_shflsync_bfly_p) ;  /* 0x0000026000007944 */ /* 0x006fea0003c00000 */
[----:B------:R-:W-:Y:S01]  /*12370*/  FADD.FTZ R7, R7, R0 ;  /* 0x0000000007077221 */ /* 0x000fe20000010000 */
[----:B------:R-:W-:Y:S02]  /*12380*/  MOV R100, R222 ;  /* 0x000000de00647202 */ /* 0x000fe40000000f00 */
[----:B------:R-:W-:Y:S02]  /*12390*/  MOV R0, 0x2 ;  /* 0x0000000200007802 */ /* 0x000fe40000000f00 */
[----:B------:R-:W-:Y:S02]  /*123a0*/  MOV R2, 0x123c0 ;  /* 0x000123c000027802 */ /* 0x000fe40000000f00 */
[----:B------:R-:W-:Y:S05]  /*123b0*/  CALL.REL.NOINC `($__internal_44_$__cuda_sm70_shflsync_bfly_p) ;  /* 0x0000021000007944 */ /* 0x000fea0003c00000 */
[----:B------:R-:W-:Y:S01]  /*123c0*/  FADD.FTZ R6, R222, R0 ;  /* 0x00000000de067221 */ /* 0x000fe20000010000 */
[----:B------:R-:W-:-:S02]  /*123d0*/  MOV R0, 0x1 ;  /* 0x0000000100007802 */ /* 0x000fc40000000f00 */
[----:B------:R-:W-:Y:S02]  /*123e0*/  MOV R2, 0x12410 ;  /* 0x0001241000027802 */ /* 0x000fe40000000f00 */
[----:B------:R-:W-:Y:S02]  /*123f0*/  MOV R100, R6 ;  /* 0x0000000600647202 */ /* 0x000fe40000000f00 */
[----:B------:R-:W-:Y:S05]  /*12400*/  CALL.REL.NOINC `($__internal_44_$__cuda_sm70_shflsync_bfly_p) ;  /* 0x000001c000007944 */ /* 0x000fea0003c00000 */
[----:B------:R-:W-:Y:S01]  /*12410*/  FADD.FTZ R6, R6, R0 ;  /* 0x0000000006067221 */ /* 0x000fe20000010000 */
[----:B------:R-:W-:Y:S02]  /*12420*/  MOV R100, R250 ;  /* 0x000000fa00647202 */ /* 0x000fe40000000f00 */
[----:B------:R-:W-:Y:S02]  /*12430*/  MOV R0, 0x2 ;  /* 0x0000000200007802 */ /* 0x000fe40000000f00 */
[----:B------:R-:W-:Y:S02]  /*12440*/  MOV R2, 0x12460 ;  /* 0x0001246000027802 */ /* 0x000fe40000000f00 */
[----:B------:R-:W-:Y:S05]  /*12450*/  CALL.REL.NOINC `($__internal_44_$__cuda_sm70_shflsync_bfly_p) ;  /* 0x0000017000007944 */ /* 0x000fea0003c00000 */
[----:B------:R-:W-:Y:S01]  /*12460*/  FADD.FTZ R5, R250, R0 ;  /* 0x00000000fa057221 */ /* 0x000fe20000010000 */
[----:B------:R-:W-:Y:S02]  /*12470*/  MOV R0, 0x1 ;  /* 0x0000000100007802 */ /* 0x000fe40000000f00 */
[----:B------:R-:W-:-:S02]  /*12480*/  MOV R2, 0x124b0 ;  /* 0x000124b000027802 */ /* 0x000fc40000000f00 */
        /* <DEDUP_REMOVED lines=9> */
[----:B------:R-:W-:Y:S02]  /*12520*/  MOV R2, 0x12550 ;  /* 0x0001255000027802 */ /* 0x000fe40000000f00 */
[----:B------:R-:W-:-:S02]  /*12530*/  MOV R100, R251 ;  /* 0x000000fb00647202 */ /* 0x000fc40000000f00 */
[----:B------:R-:W-:Y:S05]  /*12540*/  CALL.REL.NOINC `($__internal_44_$__cuda_sm70_shflsync_bfly_p) ;  /* 0x0000008000007944 */ /* 0x000fea0003c00000 */
[----:B------:R-:W-:Y:S01]  /*12550*/  MOV R4, R0 ;  /* 0x0000000000047202 */ /* 0x000fe20000000f00 */
[----:B------:R-:W-:Y:S05]  /*12560*/  BRA `(.L_x_3147) ;  /* 0xffffad6000007947 */ /* 0x000fea000383ffff */
.L_x_3123:
[----:B-1----:R-:W-:Y:S01]  /*12570*/  IMAD.MOV.U32 R0, RZ, RZ, R24 ;  /* 0x000000ffff007224 */ /* 0x002fe200078e0018 */
[----:B------:R-:W-:Y:S01]  /*12580*/  MOV R223, RZ ;  /* 0x000000ff00df7202 */ /* 0x000fe20000000f00 */
[----:B------:R-:W-:Y:S01]  /*12590*/  IMAD.MOV.U32 R3, RZ, RZ, 0x1f ;  /* 0x0000001fff037424 */ /* 0x000fe200078e00ff */
[----:B---3--:R-:W-:-:S02]  /*125a0*/  MOV R2, 0x125c0 ;  /* 0x000125c000027802 */ /* 0x008fc40000000f00 */
[----:B----45:R-:W-:Y:S05]  /*125b0*/  CALL.REL.NOINC `($__internal_45_$__cuda_sm70_shflsync_idx_p) ;  /* 0x0000007000007944 */ /* 0x030fea0003c00000 */
[----:B------:R-:W-:Y:S05]  /*125c0*/  BRA `(.L_x_3148) ;  /* 0xffffd03000007947 */ /* 0x000fea000383ffff */
        .weak           $__internal_44_$__cuda_sm70_shflsync_bfly_p
        .type           $__internal_44_$__cuda_sm70_shflsync_bfly_p,@function
        .size           $__internal_44_$__cuda_sm70_shflsync_bfly_p,($__internal_45_$__cuda_sm70_shflsync_idx_p - $__internal_44_$__cuda_sm70_shflsync_bfly_p)
$__internal_44_$__cuda_sm70_shflsync_bfly_p:
[----:B------:R-:W-:Y:S02]  /*125d0*/  MOV R176, 0xffffffff ;  /* 0xffffffff00b07802 */ /* 0x000fe40000000f00 */
[----:B------:R-:W-:-:S02]  /*125e0*/  MOV R3, 0x1f ;  /* 0x0000001f00037802 */ /* 0x000fc40000000f00 */
[----:B------:R-:W-:Y:S04]  /*125f0*/  WARPSYNC R176 ;  /* 0x000000b000007348 */ /* 0x000fe80003800000 */
[----:B------:R1:W2:Y:S02]  /*12600*/  SHFL.BFLY PT, R0, R100, R0, R3 ;  /* 0x0c00000064007389 */ /* 0x0002a400000e0003 */
[----:B-1----:R-:W-:-:S04]  /*12610*/  MOV R3, 0x0 ;  /* 0x0000000000037802 */ /* 0x002fc80000000f00 */
[----:B--2---:R-:W-:Y:S05]  /*12620*/  RET.REL.NODEC R2 `(_ZN7cutlass13device_kernelIN5flash19enable_sm80_to_sm89INS1_16FlashAttnFwdSm80INS1_25CollectiveMainloopFwdSm80ILi4ELi1ELb0EN4cute5tupleIJNS5_1CILi128EEENS7_ILi64EEENS7_ILi96EEEEEELi96ENS_6half_tEfNS_4arch4Sm80ELb1ELb0ELb0ELb0ELb1ELb0ELb1ELb1EEENS1_21CollectiveEpilogueFwdINS6_IJS8_SA_S9_EEENS6_IJNS7_ILi1EEESI_SI_EEESC_SE_Li128ELb0ELb1ELb1ELb0EEENS1_30DynamicPersistentTileSchedulerILi128ELi128ELb1ELb1ELb0EEEEEEEEEvNT_6ParamsE) ;  /* 0xfffed9d002007950 */ /* 0x004fea0003c3ffff */
        .weak           $__internal_45_$__cuda_sm70_shflsync_idx_p
        .type           $__internal_45_$__cuda_sm70_shflsync_idx_p,@function
        .size           $__internal_45_$__cuda_sm70_shflsync_idx_p,(.L_x_3687 - $__internal_45_$__cuda_sm70_shflsync_idx_p)
$__internal_45_$__cuda_sm70_shflsync_idx_p:
[----:B------:R-:W-:-:S04]  /*12630*/  MOV R225, 0xffffffff ;  /* 0xffffffff00e17802 */ /* 0x000fc80000000f00 */
[----:B------:R-:W-:Y:S04]  /*12640*/  WARPSYNC R225 ;  /* 0x000000e100007348 */ /* 0x000fe80003800000 */
[----:B------:R1:W2:Y:S02]  /*12650*/  SHFL.IDX PT, R0, R0, R223, R3 ;  /* 0x000000df00007389 */ /* 0x0002a400000e0003 */
[----:B-1----:R-:W-:-:S04]  /*12660*/  MOV R3, 0x0 ;  /* 0x0000000000037802 */ /* 0x002fc80000000f00 */
[----:B--2---:R-:W-:Y:S05]  /*12670*/  RET.REL.NODEC R2 `(_ZN7cutlass13device_kernelIN5flash19enable_sm80_to_sm89INS1_16FlashAttnFwdSm80INS1_25CollectiveMainloopFwdSm80ILi4ELi1ELb0EN4cute5tupleIJNS5_1CILi128EEENS7_ILi64EEENS7_ILi96EEEEEELi96ENS_6half_tEfNS_4arch4Sm80ELb1ELb0ELb0ELb0ELb1ELb0ELb1ELb1EEENS1_21CollectiveEpilogueFwdINS6_IJS8_SA_S9_EEENS6_IJNS7_ILi1EEESI_SI_EEESC_SE_Li128ELb0ELb1ELb1ELb0EEENS1_30DynamicPersistentTileSchedulerILi128ELi128ELb1ELb1ELb0EEEEEEEEEvNT_6ParamsE) ;  /* 0xfffed98002007950 */ /* 0x004fea0003c3ffff */
.L_x_3149:
        /* <DEDUP_REMOVED lines=16> */
.L_x_3687:


//--------------------- .text._ZN7cutlass13device_kernelIN5flash19enable_sm80_to_sm89INS1_16FlashAttnFwdSm80INS1_25CollectiveMainloopFwdSm80ILi4ELi1ELb0EN4cute5tupleIJNS5_1CILi128EEENS7_ILi48EEENS7_ILi96EEEEEELi96ENS_6half_tEfNS_4arch4Sm80ELb1ELb0ELb0ELb1ELb1ELb0ELb1ELb1EEENS1_21CollectiveEpilogueFwdINS6_IJS8_SA_S9_EEENS6_IJNS7_ILi1EEESI_SI_EEESC_SE_Li128ELb1ELb1ELb1ELb0EEENS1_36VarlenDynamicPersistentTileSchedulerILi128ELi48ELi128ELi128ELb1ELb1ELb0ELb1ELb1ELb1EEEEEEEEEvNT_6ParamsE --------------------------
	.section	.text._ZN7cutlass13device_kernelIN5flash19enable_sm80_to_sm89INS1_16FlashAttnFwdSm80INS1_25CollectiveMainloopFwdSm80ILi4ELi1ELb0EN4cute5tupleIJNS5_1CILi128EEENS7_ILi48EEENS7_ILi96EEEEEELi96ENS_6half_tEfNS_4arch4Sm80ELb1ELb0ELb0ELb1ELb1ELb0ELb1ELb1EEENS1_21CollectiveEpilogueFwdINS6_IJS8_SA_S9_EEENS6_IJNS7_ILi1EEESI_SI_EEESC_SE_Li128ELb1ELb1ELb1ELb0EEENS1_36VarlenDynamicPersistentTileSchedulerILi128ELi48ELi128ELi128ELb1ELb1ELb0ELb1ELb1ELb1EEEEEEEEEvNT_6ParamsE,"ax",@progbits
	.sectioninfo	@"SHI_REGISTERS=255"
	.align	128
.text._ZN7cutlass13device_kernelIN5flash19enable_sm80_to_sm89INS1_16FlashAttnFwdSm80INS1_25CollectiveMainloopFwdSm80ILi4ELi1ELb0EN4cute5tupleIJNS5_1CILi128EEENS7_ILi48EEENS7_ILi96EEEEEELi96ENS_6half_tEfNS_4arch4Sm80ELb1ELb0ELb0ELb1ELb1ELb0ELb1ELb1EEENS1_21CollectiveEpilogueFwdINS6_IJS8_SA_S9_EEENS6_IJNS7_ILi1EEESI_SI_EEESC_SE_Li128ELb1ELb1ELb1ELb0EEENS1_36VarlenDynamicPersistentTileSchedulerILi128ELi48ELi128ELi128ELb1ELb1ELb0ELb1ELb1ELb1EEEEEEEEEvNT_6ParamsE:
        .type           _ZN7cutlass13device_kernelIN5flash19enable_sm80_to_sm89INS1_16FlashAttnFwdSm80INS1_25CollectiveMainloopFwdSm80ILi4ELi1ELb0EN4cute5tupleIJNS5_1CILi128EEENS7_ILi48EEENS7_ILi96EEEEEELi96ENS_6half_tEfNS_4arch4Sm80ELb1ELb0ELb0ELb1ELb1ELb0ELb1ELb1EEENS1_21CollectiveEpilogueFwdINS6_IJS8_SA_S9_EEENS6_IJNS7_ILi1EEESI_SI_EEESC_SE_Li128ELb1ELb1ELb1ELb0EEENS1_36VarlenDynamicPersistentTileSchedulerILi128ELi48ELi128ELi128ELb1ELb1ELb0ELb1ELb1ELb1EEEEEEEEEvNT_6ParamsE,@function
        .size           _ZN7cutlass13device_kernelIN5flash19enable_sm80_to_sm89INS1_16FlashAttnFwdSm80INS1_25CollectiveMainloopFwdSm80ILi4ELi1ELb0EN4cute5tupleIJNS5_1CILi128EEENS7_ILi48EEENS7_ILi96EEEEEELi96ENS_6half_tEfNS_4arch4Sm80ELb1ELb0ELb0ELb1ELb1ELb0ELb1ELb1EEENS1_21CollectiveEpilogueFwdINS6_IJS8_SA_S9_EEENS6_IJNS7_ILi1EEESI_SI_EEESC_SE_Li128ELb1ELb1ELb1ELb0EEENS1_36VarlenDynamicPersistentTileSchedulerILi128ELi48ELi128ELi128ELb1ELb1ELb0ELb1ELb1ELb1EEEEEEEEEvNT_6ParamsE,(.L_x_3690 - _ZN7cutlass13device_kernelIN5flash19enable_sm80_to_sm89INS1_16FlashAttnFwdSm80INS1_25CollectiveMainloopFwdSm80ILi4ELi1ELb0EN4cute5tupleIJNS5_1CILi128EEENS7_ILi48EEENS7_ILi96EEEEEELi96ENS_6half_tEfNS_4arch4Sm80ELb1ELb0ELb0ELb1ELb1ELb0ELb1ELb1EEENS1_21CollectiveEpilogueFwdINS6_IJS8_SA_S9_EEENS6_IJNS7_ILi1EEESI_SI_EEESC_SE_Li128ELb1ELb1ELb1ELb0EEENS1_36VarlenDynamicPersistentTileSchedulerILi128ELi48ELi128ELi128ELb1ELb1ELb0ELb1ELb1ELb1EEEEEEEEEvNT_6ParamsE)
        .other          _ZN7cutlass13device_kernelIN5flash19enable_sm80_to_sm89INS1_16FlashAttnFwdSm80INS1_25CollectiveMainloopFwdSm80ILi4ELi1ELb0EN4cute5tupleIJNS5_1CILi128EEENS7_ILi48EEENS7_ILi96EEEEEELi96ENS_6half_tEfNS_4arch4Sm80ELb1ELb0ELb0ELb1ELb1ELb0ELb1ELb1EEENS1_21CollectiveEpilogueFwdINS6_IJS8_SA_S9_EEENS6_IJNS7_ILi1EEESI_SI_EEESC_SE_Li128ELb1ELb1ELb1ELb0EEENS1_36VarlenDynamicPersistentTileSchedulerILi128ELi48ELi128ELi128ELb1ELb1ELb0ELb1ELb1ELb1EEEEEEEEEvNT_6ParamsE,@"STO_CUDA_ENTRY STV_DEFAULT"
_ZN7cutlass13device_kernelIN5flash19enable_sm80_to_sm89INS1_16FlashAttnFwdSm80INS1_25CollectiveMainloopFwdSm80ILi4ELi1ELb0EN4cute5tupleIJNS5_1CILi128EEENS7_ILi48EEENS7_ILi96EEEEEELi96ENS_6half_tEfNS_4arch4Sm80ELb1ELb0ELb0ELb1ELb1ELb0ELb1ELb1EEENS1_21CollectiveEpilogueFwdINS6_IJS8_SA_S9_EEENS6_IJNS7_ILi1EEESI_SI_EEESC_SE_Li128ELb1ELb1ELb1ELb0EEENS1_36VarlenDynamicPersistentTileSchedulerILi128ELi48ELi128ELi128ELb1ELb1ELb0ELb1ELb1ELb1EEEEEEEEEvNT_6ParamsE:
        /* <DEDUP_REMOVED lines=13> */
[----:B------:R-:W-:-:S03]  /*00d0*/  CS2R R8, SRZ ;  /* 0x0000000000087805 */ /* 0x000fc6000001ff00 */
        /* <DEDUP_REMOVED lines=10> */
[C---:B------:R-:W-:Y:S01]  /*0180*/  ISETP.GE.U32.AND P4, PT, R12.reuse, 0x2, PT ;  /* 0x000000020c00780c */ /* 0x040fe20003f86070 */
[----:B------:R-:W-:Y:S01]  /*0190*/  IMAD.MOV.U32 R7, RZ, RZ, RZ ;  /* 0x000000ffff077224 */ /* 0x000fe200078e00ff */
        /* <DEDUP_REMOVED lines=26> */
.L_x_3155:
        /* <DEDUP_REMOVED lines=11> */
[----:B------:R-:W3:Y:S04]  /*03f0*/  @!P0 LDG.E R9, [R4.64] ;  /* 0x0000000604098981 */ /* 0x000ee8000c1e1900 */
[----:B------:R-:W3:Y:S02]  /*0400*/  @!P0 LDG.E R8, [R2.64] ;  /* 0x0000000602088981 */ /* 0x000ee4000c1e1900 */
[----:B---3--:R-:W-:Y:S01]  /*0410*/  IMAD R5, R9, R8, RZ ;  /* 0x0000000809057224 */ /* 0x008fe200078e02ff */
[----:B------:R-:W-:Y:S05]  /*0420*/  BRA.DIV ~URZ, `(.L_x_3153) ;  /* 0x00010e527f007947 */ /* 0x000fea000b800000 */
[----:B------:R1:W3:Y:S02]  /*0430*/  SHFL.UP PT, R0, R5, 0x1, RZ ;  /* 0x0420000005007989 */ /* 0x0002e400000e00ff */
.L_x_3292:
        /* <DEDUP_REMOVED lines=16> */
.L_x_3293:
[----:B---3--:R-:W-:-:S05]  /*0540*/  IMAD R0, R0, c[0x0][0x538], RZ ;  /* 0x00014e0000007a24 */ /* 0x008fca00078e02ff */
[----:B------:R-:W-:-:S04]  /*0550*/  IADD3 R6, R0, R6, RZ ;  /* 0x0000000600067210 */ /* 0x000fc80007ffe0ff */
[----:B------:R-:W-:-:S13]  /*0560*/  ISETP.GT.AND P0, PT, R6, UR4, PT ;  /* 0x0000000406007c0c */ /* 0x000fda000bf04270 */
[----:B-12---:R-:W-:Y:S05]  /*0570*/  @!P0 BRA `(.L_x_3155) ;  /* 0xfffffdc000008947 */ /* 0x006fea000383ffff */
.L_x_3151:
[----:B------:R-:W-:-:S05]  /*0580*/  IADD3 R10, -R0, R6, RZ ;  /* 0x00000006000a7210 */ /* 0x000fca0007ffe1ff */
[----:B------:R-:W-:-:S05]  /*0590*/  IMAD R0, R4, c[0x0][0x538], R10 ;  /* 0x00014e0004007a24 */ /* 0x000fca00078e020a */
[----:B------:R-:W-:Y:S01]  /*05a0*/  ISETP.GT.AND P0, PT, R0, UR4, PT ;  /* 0x0000000400007c0c */ /* 0x000fe2000bf04270 */
[----:B------:R-:W-:-:S12]  /*05b0*/  BRA.DIV ~URZ, `(.L_x_3156) ;  /* 0x00010ee27f007947 */ /* 0x000fd8000b800000 */
[----:B------:R-:W-:-:S04]  /*05c0*/  VOTE.ANY R6, PT, !P0 ;  /* 0x0000000000067806 */ /* 0x000fc800040e0100 */
.L_x_3294:
[----:B------:R-:W1:Y:S02]  /*05d0*/  POPC R0, R6 ;  /* 0x0000000600007309 */ /* 0x000e640000000000 */
[----:B-12---:R-:W-:Y:S01]  /*05e0*/  IADD3 R247, R0, R7, RZ ;  /* 0x0000000700f77210 */ /* 0x006fe20007ffe0ff */
[----:B------:R-:W-:Y:S05]  /*05f0*/  BRA.DIV ~URZ, `(.L_x_3157) ;  /* 0x00010ef27f007947 */ /* 0x000fea000b800000 */
[----:B------:R1:W2:Y:S01]  /*0600*/  SHFL.IDX PT, R245, R9, R0, 0x1f ;  /* 0x00001f0009f57589 */ /* 0x0002a200000e0000 */
[----:B------:R-:W-:-:S03]  /*0610*/  MOV R5, RZ ;  /* 0x000000ff00057202 */ /* 0x000fc60000000f00 */
[----:B------:R1:W3:Y:S04]  /*0620*/  SHFL.IDX PT, R9, R8, R0, 0x1f ;  /* 0x00001f0008097589 */ /* 0x0002e800000e0000 */
.L_x_3295:
[----:B------:R-:W-:Y:S01]  /*0630*/  ISETP.NE.AND P0, PT, R6, RZ, PT ;  /* 0x000000ff0600720c */ /* 0x000fe20003f05270 */
[----:B------:R-:W-:-:S12]  /*0640*/  BSSY B0, `(.L_x_3158) ;  /* 0x0000005000007945 */ /* 0x000fd80003800000 */
[----:B------:R-:W-:Y:S05]  /*0650*/  @!P0 BRA `(.L_x_3159) ;  /* 0x0000003000008947 */ /* 0x000fea0003800000 */
[----:B-1----:R-:W-:Y:S01]  /*0660*/  IADD3 R0, R0, -0x1, RZ ;  /* 0xffffffff00007810 */ /* 0x002fe20007ffe0ff */
[----:B------:R-:W-:Y:S05]  /*0670*/  BRA.DIV ~URZ, `(.L_x_3160) ;  /* 0x00010f527f007947 */ /* 0x000fea000b800000 */
[----:B------:R1:W4:Y:S02]  /*0680*/  SHFL.IDX PT, R5, R4, R0, 0x1f ;  /* 0x00001f0004057589 */ /* 0x00032400000e0000 */
.L_x_3159:
[----:B------:R-:W-:Y:S05]  /*0690*/  BSYNC B0 ;  /* 0x0000000000007941 */ /* 0x000fea0003800000 */
.L_x_3158:
[----:B---3--:R-:W-:Y:S01]  /*06a0*/  ISETP.NE.AND P0, PT, R9, 0x1, PT ;  /* 0x000000010900780c */ /* 0x008fe20003f05270 */
[----:B----4-:R-:W-:Y:S01]  /*06b0*/  IMAD R244, R5, c[0x0][0x538], R10 ;  /* 0x00014e0005f47a24 */ /* 0x010fe200078e020a */
[----:B------:R-:W-:Y:S04]  /*06c0*/  BSSY B0, `(.L_x_3161) ;  /* 0x0000085000007945 */ /* 0x000fe80003800000 */
[----:B------:R-:W-:-:S07]  /*06d0*/  IADD3 R11, -R244, UR4, RZ ;  /* 0x00000004f40b7c10 */ /* 0x000fce000fffe1ff */
[----:B------:R-:W-:Y:S05]  /*06e0*/  @!P0 BRA `(.L_x_3162) ;  /* 0x000003e000008947 */ /* 0x000fea0003800000 */
[-C--:B-12---:R-:W-:Y:S02]  /*06f0*/  IABS R0, R245.reuse ;  /* 0x000000f500007213 */ /* 0x086fe40000000000 */
        /* <DEDUP_REMOVED lines=59> */
[----:B------:R-:W-:Y:S01]  /*0ab0*/  IMAD R246, R3, 0x10000, R2 ;  /* 0x0001000003f67824 */ /* 0x000fe200078e0202 */
[----:B------:R-:W-:Y:S05]  /*0ac0*/  BRA `(.L_x_3163) ;  /* 0x0000044000007947 */ /* 0x000fea0003800000 */
.L_x_3162:
[----:B------:R-:W-:-:S04]  /*0ad0*/  IMAD.MOV.U32 R2, RZ, RZ, 0x4 ;  /* 0x00000004ff027424 */ /* 0x000fc800078e00ff */
[----:B------:R-:W-:-:S05]  /*0ae0*/  IMAD.WIDE R2, R247, R2, c[0x0][0x590] ;  /* 0x00016400f7027625 */ /* 0x000fca00078e0202 */
[----:B------:R-:W3:Y:S02]  /*0af0*/  LDG.E R7, [R2.64] ;  /* 0x0000000602077981 */ /* 0x000ee4000c1e1900 */
[----:B-123--:R-:W-:-:S05]  /*0b00*/  IMAD R9, R7, R245, RZ ;  /* 0x000000f507097224 */ /* 0x00efca00078e02ff */
        /* <DEDUP_REMOVED lines=63> */
[----:B------:R-:W-:Y:S02]  /*0f00*/  IMAD R246, R0, R2, R3 ;  /* 0x0000000200f67224 */ /* 0x000fe400078e0203 */
.L_x_3163:
[----:B------:R-:W-:Y:S05]  /*0f10*/  BSYNC B0 ;  /* 0x0000000000007941 */ /* 0x000fea0003800000 */
.L_x_3161:
[----:B------:R-:W-:-:S04]  /*0f20*/  LOP3.LUT R0, RZ, R0, RZ, 0x33, !PT ;  /* 0x00000000ff007212 */ /* 0x000fc800078e33ff */
[----:B------:R-:W-:Y:S01]  /*0f30*/  IADD3 R245, R0, R245, RZ ;  /* 0x000000f500f57210 */ /* 0x000fe20007ffe0ff */
[----:B------:R-:W-:Y:S05]  /*0f40*/  BRA `(.L_x_3164) ;  /* 0x0000004000007947 */ /* 0x000fea0003800000 */
.L_x_3152:
[----:B--2---:R-:W-:Y:S01]  /*0f50*/  IMAD.MOV.U32 R245, RZ, RZ, RZ ;  /* 0x000000fffff57224 */ /* 0x004fe200078e00ff */
[----:B------:R-:W-:Y:S01]  /*0f60*/  MOV R246, RZ ;  /* 0x000000ff00f67202 */ /* 0x000fe20000000f00 */
[----:B------:R-:W-:Y:S01]  /*0f70*/  IMAD.U32 R244, RZ, RZ, UR4 ;  /* 0x00000004fff47e24 */ /* 0x000fe2000f8e00ff */
[----:B------:R-:W-:Y:S02]  /*0f80*/  MOV R247, c[0x0][0x53c] ;  /* 0x00014f0000f77a02 */ /* 0x000fe40000000f00 */
.L_x_3164:
[----:B------:R-:W-:Y:S01]  /*0f90*/  ISETP.NE.AND P0, PT, R12, RZ, PT ;  /* 0x000000ff0c00720c */ /* 0x000fe20003f05270 */
[----:B------:R-:W-:-:S12]  /*0fa0*/  WARPSYNC 0xffffffff ;  /* 0xffffffff00007948 */ /* 0x000fd80003800000 */
[----:B------:R1:W-:Y:S04]  /*0fb0*/  @!P0 STS.128 [0xc080], R244 ;  /* 0x00c080f4ff008388 */ /* 0x0003e80000000c00 */
[----:B------:R-:W-:Y:S06]  /*0fc0*/  BAR.ARV 0x5, 0x80 ;  /* 0x0142000000007b1d */ /* 0x000fec0000002000 */
.L_x_3150:
        /* <DEDUP_REMOVED lines=100> */
[----:B------:R-:W-:Y:S01]  /*1610*/  IMAD.IADD R248, R17, 0x1, R248 ;  /* 0x0000000111f87824 */ /* 0x000fe200078e02f8 */
        /* <DEDUP_REMOVED lines=9> */
[----:B------:R-:W-:-:S02]  /*16b0*/  IADD3 R251, R250, 0x70, RZ ;  /* 0x00000070fafb7810 */ /* 0x000fc40007ffe0ff */
        /* <DEDUP_REMOVED lines=10> */
[----:B------:R-:W-:Y:S01]  /*1760*/  SHF.R.S32.HI R4, RZ, 0x1f, R226 ;  /* 0x0000001fff047819 */ /* 0x000fe200000114e2 */
[----:B------:R-:W-:Y:S01]  /*1770*/  IMAD.IADD R3, R3, 0x1, R7 ;  /* 0x0000000103037824 */ /* 0x000fe200078e0207 */
[----:B------:R-:W-:-:S02]  /*1780*/  SHF.R.S32.HI R7, RZ, 0x1f, R202 ;  /* 0x0000001fff077819 */ /* 0x000fc400000114ca */
[C---:B------:R-:W-:Y:S02]  /*1790*/  IADD3 R9, R243.reuse, 0x40, RZ ;  /* 0x00000040f3097810 */ /* 0x040fe40007ffe0ff */
[C---:B------:R-:W-:Y:S02]  /*17a0*/  IADD3 R7, R243.reuse, 0x50, RZ ;  /* 0x00000050f3077810 */ /* 0x040fe40007ffe0ff */
[----:B------:R-:W-:Y:S02]  /*17b0*/  SHF.R.S32.HI R0, RZ, 0x1f, R9 ;  /* 0x0000001fff007819 */ /* 0x000fe40000011409 */
[----:B------:R-:W-:Y:S01]  /*17c0*/  SHF.R.S32.HI R0, RZ, 0x1f, R7 ;  /* 0x0000001fff007819 */ /* 0x000fe20000011407 */
[----:B------:R-:W-:Y:S01]  /*17d0*/  IMAD.IADD R0, R250, 0x1, R5 ;  /* 0x00000001fa007824 */ /* 0x000fe200078e0205 */
[----:B------:R-:W-:Y:S02]  /*17e0*/  IADD3 R15, R243, 0x10, RZ ;  /* 0x00000010f30f7810 */ /* 0x000fe40007ffe0ff */
[----:B------:R-:W-:-:S02]  /*17f0*/  SHF.R.S32.HI R4, RZ, 0x1f, R243 ;  /* 0x0000001fff047819 */ /* 0x000fc400000114f3 */
[----:B------:R1:W-:Y:S01]  /*1800*/  STL [R1+0x4], R0 ;  /* 0x0000040001007387 */ /* 0x0003e20000100800 */
[C---:B------:R-:W-:Y:S02]  /*1810*/  IADD3 R12, R243.reuse, 0x28, RZ ;  /* 0x00000028f30c7810 */ /* 0x040fe40007ffe0ff */
[----:B------:R-:W-:Y:S02]  /*1820*/  IADD3 R10, R243, 0x38, RZ ;  /* 0x00000038f30a7810 */ /* 0x000fe40007ffe0ff */
[----:B------:R-:W-:Y:S02]  /*1830*/  SEL R4, R6, 0xffffffe0, !P3 ;  /* 0xffffffe006047807 */ /* 0x000fe40005800000 */
[----:B------:R-:W-:Y:S02]  /*1840*/  IADD3 R189, R184, 0x20, RZ ;  /* 0x00000020b8bd7810 */ /* 0x000fe40007ffe0ff */
[----:B------:R-:W-:Y:S02]  /*1850*/  LEA R187, R2, 0x6080, 0x1 ;  /* 0x0000608002bb7811 */ /* 0x000fe400078e08ff */
[----:B------:R-:W-:-:S02]  /*1860*/  LEA R185, R3, 0x1880, 0x1 ;  /* 0x0000188003b97811 */ /* 0x000fc400078e08ff */
[----:B------:R-:W-:Y:S01]  /*1870*/  IADD3 R16, R243, 0x8, RZ ;  /* 0x00000008f3107810 */ /* 0x000fe20007ffe0ff */
[----:B------:R-:W-:Y:S01]  /*1880*/  IMAD.IADD R188, R187, 0x1, R4 ;  /* 0x00000001bbbc7824 */ /* 0x000fe200078e0204 */
[C---:B------:R-:W-:Y:S01]  /*1890*/  IADD3 R14, R243.reuse, 0x18, RZ ;  /* 0x00000018f30e7810 */ /* 0x040fe20007ffe0ff */
[----:B------:R-:W-:Y:S01]  /*18a0*/  IMAD.IADD R186, R4, 0x1, R185 ;  /* 0x0000000104ba7824 */ /* 0x000fe200078e02b9 */
[C---:B------:R-:W-:Y:S02]  /*18b0*/  IADD3 R13, R243.reuse, 0x20, RZ ;  /* 0x00000020f30d7810 */ /* 0x040fe40007ffe0ff */
[C---:B------:R-:W-:Y:S02]  /*18c0*/  IADD3 R11, R243.reuse, 0x30, RZ ;  /* 0x00000030f30b7810 */ /* 0x040fe40007ffe0ff */
[C---:B------:R-:W-:Y:S02]  /*18d0*/  IADD3 R8, R243.reuse, 0x48, RZ ;  /* 0x00000048f3087810 */ /* 0x040fe40007ffe0ff */
[----:B------:R-:W-:Y:S01]  /*18e0*/  IADD3 R252, R243, 0x58, RZ ;  /* 0x00000058f3fc7810 */ /* 0x000fe20007ffe0ff */
[----:B-1----:R-:W-:Y:S01]  /*18f0*/  IMAD.IADD R0, R5, 0x1, R251 ;  /* 0x0000000105007824 */ /* 0x002fe200078e02fb */
[----:B------:R-:W-:-:S02]  /*1900*/  @P2 IADD3 R189, R184, -0x20, RZ ;  /* 0xffffffe0b8bd2810 */ /* 0x000fc40007ffe0ff */
[----:B------:R-:W-:Y:S02]  /*1910*/  SHF.R.S32.HI R6, RZ, 0x1f, R15 ;  /* 0x0000001fff067819 */ /* 0x000fe4000001140f */
[----:B------:R1:W-:Y:S01]  /*1920*/  STL [R1], R0 ;  /* 0x0000000001007387 */ /* 0x0003e20000100800 */
        /* <DEDUP_REMOVED lines=8> */
[C---:B------:R-:W-:Y:S02]  /*19b0*/  IADD3 R197, R189.reuse, 0x400, RZ ;  /* 0x00000400bdc57810 */ /* 0x040fe40007ffe0ff */
[C---:B------:R-:W-:Y:S02]  /*19c0*/  IADD3 R196, R189.reuse, 0x800, RZ ;  /* 0x00000800bdc47810 */ /* 0x040fe40007ffe0ff */
[----:B------:R-:W-:-:S02]  /*19d0*/  IADD3 R195, R189, 0xc00, RZ ;  /* 0x00000c00bdc37810 */ /* 0x000fc40007ffe0ff */
[C---:B------:R-:W-:Y:S02]  /*19e0*/  IADD3 R194, R189.reuse, 0x1000, RZ ;  /* 0x00001000bdc27810 */ /* 0x040fe40007ffe0ff */
[C---:B------:R-:W-:Y:S02]  /*19f0*/  IADD3 R193, R189.reuse, 0x1400, RZ ;  /* 0x00001400bdc17810 */ /* 0x040fe40007ffe0ff */
[C---:B------:R-:W-:Y:S02]  /*1a00*/  IADD3 R192, R189.reuse, 0x1800, RZ ;  /* 0x00001800bdc07810 */ /* 0x040fe40007ffe0ff */
[C---:B------:R-:W-:Y:S02]  /*1a10*/  IADD3 R191, R189.reuse, 0x1c00, RZ ;  /* 0x00001c00bdbf7810 */ /* 0x040fe40007ffe0ff */
[----:B-1----:R-:W-:Y:S02]  /*1a20*/  IADD3 R190, R189, 0x2000, RZ ;  /* 0x00002000bdbe7810 */ /* 0x002fe40007ffe0ff */
.L_x_3291:
        /* <DEDUP_REMOVED lines=33> */
.L_x_3165:
[----:B------:R-:W-:-:S04]  /*1c40*/  ISETP.NE.U32.AND P1, PT, RZ, c[0x0][0x368], PT ;  /* 0x0000da00ff007a0c */ /* 0x000fc80003f25070 */
[----:B------:R-:W-:-:S13]  /*1c50*/  ISETP.NE.AND.EX P1, PT, RZ, c[0x0][0x36c], PT, P1 ;  /* 0x0000db00ff007a0c */ /* 0x000fda0003f25310 */
[----:B------:R-:W-:Y:S05]  /*1c60*/  @!P1 BRA `(.L_x_3166) ;  /* 0x0000004000009947 */ /* 0x000fea0003800000 */
[----:B-1----:R-:W-:-:S04]  /*1c70*/  IADD3 R2, P1, R14, c[0x0][0x368], RZ ;  /* 0x0000da000e027a10 */ /* 0x002fc80007f3e0ff */
[----:B------:R-:W-:-:S05]  /*1c80*/  IADD3.X R3, R13, c[0x0][0x36c], RZ, P1, !PT ;  /* 0x0000db000d037a10 */ /* 0x000fca0000ffe4ff */
[----:B------:R1:W5:Y:S01]  /*1c90*/  LDG.E R0, [R2.64] ;  /* 0x0000000602007981 */ /* 0x000362000c1e1900 */
[----:B------:R-:W-:Y:S05]  /*1ca0*/  BRA `(.L_x_3167) ;  /* 0x0000008000007947 */ /* 0x000fea0003800000 */
.L_x_3166:
        /* <DEDUP_REMOVED lines=8> */
.L_x_3167:
[----:B-1----:R-:W-:Y:S01]  /*1d30*/  IMAD.MOV.U32 R2, RZ, RZ, c[0x0][0x2c4] ;  /* 0x0000b100ff027624 */ /* 0x002fe200078e00ff */
[----:B------:R-:W-:Y:S01]  /*1d40*/  BSSY B0, `(.L_x_3168) ;  /* 0x000003b000007945 */ /* 0x000fe20003800000 */
[----:B------:R-:W-:Y:S02]  /*1d50*/  IMAD.SHL.U32 R242, R245, 0x80, RZ ;  /* 0x00000080f5f27824 */ /* 0x000fe400078e00ff */
[----:B-----5:R-:W-:Y:S01]  /*1d60*/  IMAD.IADD R241, R0, 0x1, -R230 ;  /* 0x0000000100f17824 */ /* 0x020fe200078e0ae6 */
[----:B------:R-:W-:-:S02]  /*1d70*/  ISETP.NE.AND P3, PT, R2, 0x1, PT ;  /* 0x000000010200780c */ /* 0x000fc40003f65270 */
[----:B------:R-:W-:-:S05]  /*1d80*/  IADD3 R2, R242, 0x7f, RZ ;  /* 0x0000007ff2027810 */ /* 0x000fca0007ffe0ff */
[----:B------:R-:W-:-:S06]  /*1d90*/  IMAD.MOV.U32 R0, RZ, RZ, R2 ;  /* 0x000000ffff007224 */ /* 0x000fcc00078e0002 */
[----:B------:R-:W-:Y:S01]  /*1da0*/  @P3 IMAD.HI.U32 R3, R2, c[0x0][0x2c8], RZ ;  /* 0x0000b20002033a27 */ /* 0x000fe200078e00ff */
[----:B------:R-:W-:-:S04]  /*1db0*/  IADD3 R2, R241, 0x30, -R240 ;  /* 0x00000030f1027810 */ /* 0x000fc80007ffe8f0 */
        /* <DEDUP_REMOVED lines=9> */
[----:B------:R-:W-:Y:S02]  /*1e50*/  LOP3.LUT R2, R246, 0xff000000, RZ, 0xc0, !PT ;  /* 0xff000000f6027812 */ /* 0x000fe400078ec0ff */
        /* <DEDUP_REMOVED lines=41> */
.L_x_3169:
[----:B------:R-:W-:Y:S05]  /*20f0*/  BSYNC B0 ;  /* 0x0000000000007941 */ /* 0x000fea0003800000 */
.L_x_3168:
        /* <DEDUP_REMOVED lines=101> */
.L_x_3296:
[----:B------:R-:W-:Y:S05]  /*2750*/  BRA.DIV ~URZ, `(.L_x_3172) ;  /* 0x0000ef527f007947 */ /* 0x000fea000b800000 */
[----:B------:R3:W4:Y:S02]  /*2760*/  SHFL.IDX PT, R0, R12, RZ, 0x1c1f ;  /* 0x001c1fff0c007589 */ /* 0x00072400000e0000 */
.L_x_3297:
        /* <DEDUP_REMOVED lines=22> */
.L_x_3174:
[----:B------:R-:W-:Y:S05]  /*28d0*/  BSYNC B0 ;  /* 0x0000000000007941 */ /* 0x000fea0003800000 */
.L_x_3173:
[----:B------:R-:W-:Y:S05]  /*28e0*/  BRA.DIV ~URZ, `(.L_x_3175) ;  /* 0x0000ee327f007947 */ /* 0x000fea000b800000 */
[----:B--2---:R2:W1:Y:S04]  /*28f0*/  SHFL.IDX PT, R4, R5, 0x1, 0x1c1f ;  /* 0x003c1f0005047f89 */ /* 0x00446800000e0000 */
[----:B----4-:R2:W4:Y:S02]  /*2900*/  SHFL.IDX PT, R0, R12, 0x1, 0x1c1f ;  /* 0x003c1f000c007f89 */ /* 0x01052400000e0000 */
.L_x_3298:
        /* <DEDUP_REMOVED lines=21> */
.L_x_3177:
[----:B------:R-:W-:Y:S05]  /*2a60*/  BSYNC B0 ;  /* 0x0000000000007941 */ /* 0x000fea0003800000 */
.L_x_3176:
[----:B------:R-:W-:Y:S05]  /*2a70*/  BRA.DIV ~URZ, `(.L_x_3178) ;  /* 0x0000ed727f007947 */ /* 0x000fea000b800000 */
[----:B-1----:R1:W2:Y:S02]  /*2a80*/  SHFL.IDX PT, R4, R5, 0x2, 0x1c1f ;  /* 0x005c1f0005047f89 */ /* 0x0022a400000e0000 */
.L_x_3299:
[----:B------:R-:W-:Y:S05]  /*2a90*/  BRA.DIV ~URZ, `(.L_x_3179) ;  /* 0x0000edc27f007947 */ /* 0x000fea000b800000 */
[----:B----4-:R4:W1:Y:S02]  /*2aa0*/  SHFL.IDX PT, R0, R12, 0x2, 0x1c1f ;  /* 0x005c1f000c007f89 */ /* 0x01086400000e0000 */
.L_x_3300:
        /* <DEDUP_REMOVED lines=21> */
.L_x_3181:
[----:B------:R-:W-:Y:S05]  /*2c00*/  BSYNC B0 ;  /* 0x0000000000007941 */ /* 0x000fea0003800000 */
.L_x_3180:
[----:B------:R-:W-:Y:S05]  /*2c10*/  BRA.DIV ~URZ, `(.L_x_3182) ;  /* 0x0000ecb27f007947 */ /* 0x000fea000b800000 */
[----:B--2---:R2:W3:Y:S04]  /*2c20*/  SHFL.IDX PT, R4, R5, 0x3, 0x1c1f ;  /* 0x007c1f0005047f89 */ /* 0x0044e800000e0000 */
[----:B-1----:R2:W1:Y:S02]  /*2c30*/  SHFL.IDX PT, R0, R12, 0x3, 0x1c1f ;  /* 0x007c1f000c007f89 */ /* 0x00246400000e0000 */
.L_x_3301:
[----:B--2---:R-:W2:Y:S01]  /*2c40*/  LDL R16, [R1+0x14] ;  /* 0x0000140001107983 */ /* 0x004ea20000100800 */
[----:B------:R-:W-:Y:S01]  /*2c50*/  IADD3 R2, R10, 0x60, RZ ;  /* 0x000000600a027810 */ /* 0x000fe20007ffe0ff */
[----:B-----5:R-:W-:Y:S01]  /*2c60*/  IMAD.WIDE.U32 R234, R14, c[0x0][0x2b0], RZ ;  /* 0x0000ac000eea7a25 */ /* 0x020fe200078e00ff */
[----:B------:R-:W-:-:S02]  /*2c70*/  SHF.R.S32.HI R15, RZ, 0x1f, R202 ;  /* 0x0000001fff0f7819 */ /* 0x000fc400000114ca */
[----:B------:R-:W-:Y:S02]  /*2c80*/  ISETP.GE.AND P2, PT, R2, R11, PT ;  /* 0x0000000b0200720c */ /* 0x000fe40003f46270 */
[----:B------:R-:W-:Y:S02]  /*2c90*/  SHF.R.S32.HI R23, RZ, 0x1f, R225 ;  /* 0x0000001fff177819 */ /* 0x000fe400000114e1 */
[----:B------:R-:W-:-:S09]  /*2ca0*/  SHF.R.S32.HI R27, RZ, 0x1f, R226 ;  /* 0x0000001fff1b7819 */ /* 0x000fd200000114e2 */
[CC--:B-1----:R-:W-:Y:S02]  /*2cb0*/  @!P2 LEA R8, P0, R202.reuse, R0.reuse, 0x1 ;  /* 0x00000000ca08a211 */ /* 0x0c2fe400078008ff */
[C---:B------:R-:W-:Y:S02]  /*2cc0*/  @!P2 LEA R6, P1, R225.reuse, R0, 0x1 ;  /* 0x00000000e106a211 */ /* 0x040fe400078208ff */
        /* <DEDUP_REMOVED lines=52> */
[----:B------:R-:W-:Y:S02]  /*3010*/  IMAD R239, R13, c[0x0][0x214], R237 ;  /* 0x000085000def7a24 */ /* 0x000fe400078e02ed */
[----:B------:R-:W-:Y:S02]  /*3020*/  IMAD.SHL.U32 R26, R226, 0x2, RZ ;  /* 0x00000002e21a7824 */ /* 0x000fe400078e00ff */
[----:B------:R-:W-:Y:S01]  /*3030*/  IMAD.SHL.U32 R22, R225, 0x2, RZ ;  /* 0x00000002e1167824 */ /* 0x000fe200078e00ff */
[----:B--2---:R-:W-:Y:S01]  /*3040*/  SHF.R.S32.HI R9, RZ, 0x1f, R199 ;  /* 0x0000001fff097819 */ /* 0x004fe200000114c7 */
[----:B------:R-:W-:-:S04]  /*3050*/  IMAD.WIDE.U32 R2, R199, c[0x0][0x1f0], R2 ;  /* 0x00007c00c7027a25 */ /* 0x000fc800078e0002 */
[----:B------:R-:W-:-:S04]  /*3060*/  IMAD R0, R9, c[0x0][0x1f0], RZ ;  /* 0x00007c0009007a24 */ /* 0x000fc800078e02ff */
[----:B------:R-:W-:Y:S01]  /*3070*/  IMAD R4, R199, c[0x0][0x1f4], R0 ;  /* 0x00007d00c7047a24 */ /* 0x000fe200078e0200 */
[----:B------:R-:W-:-:S04]  /*3080*/  IADD3 R0, P0, R2, R232, RZ ;  /* 0x000000e802007210 */ /* 0x000fc80007f1e0ff */
[----:B------:R-:W-:Y:S02]  /*3090*/  IADD3.X R2, R231, R3, R4, P0, !PT ;  /* 0x00000003e7027210 */ /* 0x000fe400007fe404 */
[C---:B------:R-:W-:Y:S02]  /*30a0*/  LEA R6, P0, R0.reuse, c[0x0][0x1c8], 0x1 ;  /* 0x0000720000067a11 */ /* 0x040fe400078008ff */
        /* <DEDUP_REMOVED lines=22> */
[----:B------:R-:W-:Y:S01]  /*3210*/  @P6 LEA R4, P4, R226, R0, 0x1 ;  /* 0x00000000e2046211 */ /* 0x000fe200078808ff */
[----:B------:R1:W3:Y:S01]  /*3220*/  SHFL.IDX PT, R9, R12, 0x1, 0x1c1f ;  /* 0x003c1f000c097f89 */ /* 0x0002e200000e0000 */
[----:B------:R-:W-:Y:S01]  /*3230*/  IADD3 R0, P0, R2, R236, RZ ;  /* 0x000000ec02007210 */ /* 0x000fe20007f1e0ff */
[----:B-1----:R-:W-:Y:S01]  /*3240*/  IMAD R12, R199, c[0x0][0x21c], R5 ;  /* 0x00008700c70c7a24 */ /* 0x002fe200078e0205 */
[----:B------:R-:W-:Y:S01]  /*3250*/  @P6 LEA.HI.X R5, R226, R8, R27, 0x1, P4 ;  /* 0x00000008e2056211 */ /* 0x000fe200020f0c1b */
        /* <DEDUP_REMOVED lines=19> */
[----:B------:R-:W-:Y:S02]  /*3390*/  @P1 LEA.HI.X R3, R226, R9, R27, 0x1, P6 ;  /* 0x00000009e2031211 */ /* 0x000fe400030f0c1b */
[----:B------:R-:W-:Y:S02]  /*33a0*/  ISETP.GE.AND P6, PT, R202, c[0x0][0x1d4], PT ;  /* 0x00007500ca007a0c */ /* 0x000fe40003fc6270 */
[----:B------:R-:W-:Y:S01]  /*33b0*/  ISETP.GE.AND P4, PT, R226, c[0x0][0x1d4], PT ;  /* 0x00007500e2007a0c */ /* 0x000fe20003f86270 */
[----:B------:R2:W-:Y:S01]  /*33c0*/  @P1 LDGSTS.E.BYPASS.LTC128B.128 [R0+0x5c80], [R2.64], !P0 ;  /* 0x05c8000002001fae */ /* 0x0005e2000c101d46 */
[----:B-1----:R-:W-:-:S03]  /*33d0*/  IADD3 R22, P1, R21, R22, RZ ;  /* 0x0000001615167210 */ /* 0x002fc60007f3e0ff */
[----:B------:R-:W0:Y:S02]  /*33e0*/  LDGDEPBAR ;  /* 0x00000000000079af */ /* 0x000e240000000000 */
[----:B----4-:R-:W-:Y:S01]  /*33f0*/  IMAD.X R23, R20, 0x1, R212, P1 ;  /* 0x0000000114177824 */ /* 0x010fe200008e06d4 */
[----:B--2---:R-:W-:Y:S01]  /*3400*/  IADD3 R2, P0, R21, R8, RZ ;  /* 0x0000000815027210 */ /* 0x004fe20007f1e0ff */
[----:B------:R-:W-:-:S04]  /*3410*/  DEPBAR.LE SB0, 0x1 ;  /* 0x000080400000791a */ /* 0x000fc80000000000 */
[----:B------:R-:W-:-:S04]  /*3420*/  DEPBAR.LE SB0, 0x0 ;  /* 0x000080000000791a */ /* 0x000fc80000000000 */
[----:B------:R-:W-:Y:S01]  /*3430*/  BAR.SYNC.DEFER_BLOCKING 0x0 ;  /* 0x0000000000007b1d */ /* 0x000fe20000010000 */
[----:B---3--:R-:W-:Y:S02]  /*3440*/  IMAD.IADD R0, R117, 0x1, -R229 ;  /* 0x0000000175007824 */ /* 0x008fe400078e0ae5 */
[----:B------:R-:W-:-:S03]  /*3450*/  IMAD.X R3, R20, 0x1, R214, P0 ;  /* 0x0000000114037824 */ /* 0x000fc600000e06d6 */
[C---:B------:R-:W-:Y:S02]  /*3460*/  ISETP.LT.OR P0, PT, R0.reuse, 0x1, P6 ;  /* 0x000000010000780c */ /* 0x040fe40003701670 */
        /* <DEDUP_REMOVED lines=26> */
[----:B-1----:R2:W1:Y:S02]  /*3610*/  SHFL.IDX PT, R2, R25, 0x1, 0x1c1f ;  /* 0x003c1f0019027f89 */ /* 0x00246400000e0000 */
.L_x_3302:
[----:B------:R-:W-:Y:S01]  /*3620*/  IMAD.SHL.U32 R21, R202, 0x2, RZ ;  /* 0x00000002ca157824 */ /* 0x000fe200078e00ff */
[C---:B------:R-:W-:Y:S01]  /*3630*/  ISETP.LT.OR P6, PT, R0.reuse, 0x21, P6 ;  /* 0x000000210000780c */ /* 0x040fe200037c1670 */
[----:B------:R-:W-:Y:S01]  /*3640*/  IMAD.SHL.U32 R3, R225, 0x2, RZ ;  /* 0x00000002e1037824 */ /* 0x000fe200078e00ff */
[----:B------:R-:W-:Y:S02]  /*3650*/  ISETP.LT.OR P5, PT, R0, 0x21, P5 ;  /* 0x000000210000780c */ /* 0x000fe40002fa1670 */
[----:B-12---:R-:W-:Y:S02]  /*3660*/  IADD3 R24, P0, R2, R21, RZ ;  /* 0x0000001502187210 */ /* 0x006fe40007f1e0ff */
        /* <DEDUP_REMOVED lines=13> */
.L_x_3184:
[----:B--234-:R-:W-:Y:S05]  /*3740*/  BSYNC B0 ;  /* 0x0000000000007941 */ /* 0x01cfea0003800000 */
.L_x_3183:
[----:B------:R-:W0:Y:S01]  /*3750*/  LDGDEPBAR ;  /* 0x00000000000079af */ /* 0x000e220000000000 */
[----:B------:R-:W-:Y:S01]  /*3760*/  WARPSYNC 0xffffffff ;  /* 0xffffffff00007948 */ /* 0x000fe20003800000 */
[C---:B------:R-:W-:Y:S01]  /*3770*/  HMMA.16816.F32 R48, R8.reuse, R36, RZ ;  /* 0x000000240830723c */ /* 0x040fe200000018ff */
[----:B------:R-:W-:Y:S01]  /*3780*/  ISETP.GT.AND P0, PT, R119, R227, PT ;  /* 0x000000e37700720c */ /* 0x000fe20003f04270 */
[----:B------:R-:W-:Y:S06]  /*3790*/  BSSY B1, `(.L_x_3186) ;  /* 0x00000ac000017945 */ /* 0x000fec0003800000 */
[C---:B-1----:R-:W-:Y:S08]  /*37a0*/  HMMA.16816.F32 R40, R8.reuse, R32, RZ ;  /* 0x000000200828723c */ /* 0x042ff000000018ff */
        /* <DEDUP_REMOVED lines=94> */
[----:B------:R-:W-:Y:S01]  /*3d90*/  IADD3 R2, R224, R118, R230 ;  /* 0x00000076e0027210 */ /* 0x000fe20007ffe0e6 */
[----:B------:R-:W-:-:S03]  /*3da0*/  IMAD.MOV.U32 R199, RZ, RZ, RZ ;  /* 0x000000ffffc77224 */ /* 0x000fc600078e00ff */
[----:B------:R-:W-:-:S05]  /*3db0*/  IADD3 R2, R2, -0x30, RZ ;  /* 0xffffffd002027810 */ /* 0x000fca0007ffe0ff */
        /* <DEDUP_REMOVED lines=27> */
.L_x_3303:
[----:B------:R-:W-:Y:S05]  /*3f70*/  BRA.DIV ~URZ, `(.L_x_3189) ;  /* 0x0000db627f007947 */ /* 0x000fea000b800000 */
[----:B------:R3:W4:Y:S02]  /*3f80*/  SHFL.IDX PT, R0, R10, RZ, 0x1c1f ;  /* 0x001c1fff0a007589 */ /* 0x00072400000e0000 */
.L_x_3304:
        /* <DEDUP_REMOVED lines=9> */
[----:B--2---:R-:W-:Y:S01]  /*4020*/  IMAD.X R9, R4, 0x1, R214, P0 ;  /* 0x0000000104097824 */ /* 0x004fe200000e06d6 */
        /* <DEDUP_REMOVED lines=10> */
.L_x_3191:
[----:B------:R-:W-:Y:S05]  /*40d0*/  BSYNC B0 ;  /* 0x0000000000007941 */ /* 0x000fea0003800000 */
.L_x_3190:
[----:B------:R-:W-:Y:S01]  /*40e0*/  ISETP.GE.AND P0, PT, R11, 0x21, PT ;  /* 0x000000210b00780c */ /* 0x000fe20003f06270 */
[----:B------:R-:W-:Y:S06]  /*40f0*/  BRA.DIV ~URZ, `(.L_x_3192) ;  /* 0x0000da527f007947 */ /* 0x000fec000b800000 */
[----:B--2---:R2:W1:Y:S04]  /*4100*/  SHFL.IDX PT, R4, R5, 0x1, 0x1c1f ;  /* 0x003c1f0005047f89 */ /* 0x00446800000e0000 */
[----:B----4-:R2:W4:Y:S02]  /*4110*/  SHFL.IDX PT, R0, R10, 0x1, 0x1c1f ;  /* 0x003c1f000a007f89 */ /* 0x01052400000e0000 */
.L_x_3305:
[----:B------:R-:W-:Y:S05]  /*4120*/  @!P0 BRA `(.L_x_3187) ;  /* 0x0000012000008947 */ /* 0x000fea0003800000 */
[C---:B------:R-:W-:Y:S01]  /*4130*/  IMAD.SHL.U32 R3, R202.reuse, 0x2, RZ ;  /* 0x00000002ca037824 */ /* 0x040fe200078e00ff */
[----:B------:R-:W-:Y:S01]  /*4140*/  ISETP.GE.AND P5, PT, R202, c[0x0][0x1d4], PT ;  /* 0x00007500ca007a0c */ /* 0x000fe20003fa6270 */
[C---:B------:R-:W-:Y:S01]  /*4150*/  IMAD.SHL.U32 R2, R225.reuse, 0x2, RZ ;  /* 0x00000002e1027824 */ /* 0x040fe200078e00ff */
[----:B------:R-:W-:-:S02]  /*4160*/  ISETP.GE.AND P4, PT, R225, c[0x0][0x1d4], PT ;  /* 0x00007500e1007a0c */ /* 0x000fc40003f86270 */
[C---:B----4-:R-:W-:Y:S02]  /*4170*/  IADD3 R8, P0, R0.reuse, R3, RZ ;  /* 0x0000000300087210 */ /* 0x050fe40007f1e0ff */
[----:B------:R-:W-:Y:S01]  /*4180*/  IADD3 R6, P6, R0, R2, RZ ;  /* 0x0000000200067210 */ /* 0x000fe20007fde0ff */
[----:B------:R-:W-:Y:S02]  /*4190*/  IMAD.SHL.U32 R2, R226, 0x2, RZ ;  /* 0x00000002e2027824 */ /* 0x000fe400078e00ff */
[----:B-1----:R-:W-:Y:S01]  /*41a0*/  IMAD.X R9, R4, 0x1, R214, P0 ;  /* 0x0000000104097824 */ /* 0x002fe200000e06d6 */
        /* <DEDUP_REMOVED lines=10> */
.L_x_3187:
[----:B------:R-:W-:Y:S05]  /*4250*/  BSYNC B1 ;  /* 0x0000000000017941 */ /* 0x000fea0003800000 */
.L_x_3186:
[----:B----4-:R-:W-:Y:S01]  /*4260*/  IMAD.IADD R0, R248, 0x1, R242 ;  /* 0x00000001f8007824 */ /* 0x010fe200078e02f2 */
[C---:B-1----:R-:W-:Y:S01]  /*4270*/  IADD3 R2, -R243.reuse, 0x1, R117 ;  /* 0x00000001f3027810 */ /* 0x042fe20007ffe175 */
[----:B------:R-:W0:Y:S01]  /*4280*/  LDGDEPBAR ;  /* 0x00000000000079af */ /* 0x000e220000000000 */
[----:B--2---:R-:W-:Y:S01]  /*4290*/  IADD3 R5, -R243, R117, RZ ;  /* 0x00000075f3057210 */ /* 0x004fe20007ffe1ff */
[----:B------:R-:W-:-:S04]  /*42a0*/  @P3 IMAD.HI.U32 R3, R0, c[0x0][0x2c8], RZ ;  /* 0x0000b20000033a27 */ /* 0x000fc800078e00ff */
[----:B------:R-:W-:Y:S01]  /*42b0*/  IMAD.IADD R4, R2, 0x1, -R240 ;  /* 0x0000000102047824 */ /* 0x000fe200078e0af0 */
[----:B------:R-:W-:Y:S01]  /*42c0*/  @P3 SHF.R.U32.HI R0, RZ, c[0x0][0x2cc], R3 ;  /* 0x0000b300ff003a19 */ /* 0x000fe20000011603 */
[----:B------:R-:W-:Y:S05]  /*42d0*/  BRA.DIV ~URZ, `(.L_x_3193) ;  /* 0x0000d9427f007947 */ /* 0x000fea000b800000 */
[----:B------:R1:W2:Y:S02]  /*42e0*/  SHFL.IDX PT, R2, R0, RZ, 0x1c1f ;  /* 0x001c1fff00027589 */ /* 0x0002a400000e0000 */
.L_x_3306:
[----:B--2---:R-:W-:-:S05]  /*42f0*/  IMAD.IADD R2, R4, 0x1, R2 ;  /* 0x0000000104027824 */ /* 0x004fca00078e0202 */
[----:B------:R-:W-:-:S04]  /*4300*/  IMNMX R2, R5, R2, PT ;  /* 0x0000000205027217 */ /* 0x000fc80003800200 */
[C---:B------:R-:W-:Y:S02]  /*4310*/  ISETP.GT.AND P6, PT, R2.reuse, RZ, PT ;  /* 0x000000ff0200720c */ /* 0x040fe40003fc4270 */
[C---:B------:R-:W-:Y:S02]  /*4320*/  ISETP.GT.AND P5, PT, R2.reuse, 0x1, PT ;  /* 0x000000010200780c */ /* 0x040fe40003fa4270 */
[C---:B------:R-:W-:Y:S02]  /*4330*/  ISETP.GT.AND P4, PT, R2.reuse, 0x8, PT ;  /* 0x000000080200780c */ /* 0x040fe40003f84270 */
[----:B------:R-:W-:Y:S02]  /*4340*/  ISETP.GT.AND P0, PT, R2, 0x9, PT ;  /* 0x000000090200780c */ /* 0x000fe40003f04270 */
[----:B---3--:R-:W-:Y:S02]  /*4350*/  FSEL R10, R48, -INF , P6 ;  /* 0xff800000300a7808 */ /* 0x008fe40003000000 */
        /* <DEDUP_REMOVED lines=22> */
[----:B-1----:R-:W1:Y:S01]  /*44c0*/  SHFL.IDX PT, R0, R0, 0x3, 0x1c1f ;  /* 0x007c1f0000007f89 */ /* 0x002e6200000e0000 */
[----:B--2---:R-:W-:-:S02]  /*44d0*/  IMAD.IADD R3, R4, 0x1, R3 ;  /* 0x0000000104037824 */ /* 0x004fc400078e0203 */
[----:B---3--:R-:W-:-:S03]  /*44e0*/  IMAD.IADD R2, R4, 0x1, R2 ;  /* 0x0000000104027824 */ /* 0x008fc600078e0202 */
[----:B------:R-:W-:Y:S01]  /*44f0*/  IMNMX R3, R5, R3, PT ;  /* 0x0000000305037217 */ /* 0x000fe20003800200 */
[----:B-1----:R-:W-:-:S03]  /*4500*/  IMAD.IADD R0, R4, 0x1, R0 ;  /* 0x0000000104007824 */ /* 0x002fc600078e0200 */
[C---:B------:R-:W-:Y:S02]  /*4510*/  ISETP.GT.AND P0, PT, R3.reuse, 0x9, PT ;  /* 0x000000090300780c */ /* 0x040fe40003f04270 */
[----:B------:R-:W-:Y:S02]  /*4520*/  ISETP.GT.AND P5, PT, R3, 0x1, PT ;  /* 0x000000010300780c */ /* 0x000fe40003fa4270 */
[----:B------:R-:W-:Y:S02]  /*4530*/  FSEL R19, R47, -INF , P0 ;  /* 0xff8000002f137808 */ /* 0x000fe40000000000 */
[----:B------:R-:W-:Y:S02]  /*4540*/  ISETP.GT.AND P0, PT, R3, 0x19, PT ;  /* 0x000000190300780c */ /* 0x000fe40003f04270 */
[----:B------:R-:W-:Y:S02]  /*4550*/  IMNMX R2, R5, R2, PT ;  /* 0x0000000205027217 */ /* 0x000fe40003800200 */
[----:B------:R-:W-:-:S02]  /*4560*/  FSEL R29, R43, -INF , P0 ;  /* 0xff8000002b1d7808 */ /* 0x000fc40000000000 */
[----:B------:R-:W-:Y:S02]  /*4570*/  ISETP.GT.AND P0, PT, R3, 0x21, PT ;  /* 0x000000210300780c */ /* 0x000fe40003f04270 */
[----:B------:R-:W-:Y:S02]  /*4580*/  FSEL R13, R51, -INF , P5 ;  /* 0xff800000330d7808 */ /* 0x000fe40002800000 */
[----:B------:R-:W-:Y:S02]  /*4590*/  ISETP.GT.AND P5, PT, R3, 0x11, PT ;  /* 0x000000110300780c */ /* 0x000fe40003fa4270 */
[----:B------:R-:W-:Y:S02]  /*45a0*/  FSEL R114, R35, -INF , P0 ;  /* 0xff80000023727808 */ /* 0x000fe40000000000 */
[----:B------:R-:W-:Y:S02]  /*45b0*/  ISETP.GT.AND P4, PT, R3, 0x8, PT ;  /* 0x000000080300780c */ /* 0x000fe40003f84270 */
[----:B------:R-:W-:-:S02]  /*45c0*/  ISETP.GT.AND P0, PT, R2, RZ, PT ;  /* 0x000000ff0200720c */ /* 0x000fc40003f04270 */
[----:B------:R-:W-:Y:S02]  /*45d0*/  IMNMX R0, R5, R0, PT ;  /* 0x0000000005007217 */ /* 0x000fe40003800200 */
[----:B------:R-:W-:Y:S02]  /*45e0*/  FSEL R24, R39, -INF , P5 ;  /* 0xff80000027187808 */ /* 0x000fe40002800000 */
[C---:B------:R-:W-:Y:S02]  /*45f0*/  ISETP.GT.AND P6, PT, R3.reuse, RZ, PT ;  /* 0x000000ff0300720c */ /* 0x040fe40003fc4270 */
[----:B------:R-:W-:Y:S02]  /*4600*/  FSEL R17, R46, -INF , P4 ;  /* 0xff8000002e117808 */ /* 0x000fe40002000000 */
[----:B------:R-:W-:Y:S02]  /*4610*/  ISETP.GT.AND P5, PT, R3, 0x28, PT ;  /* 0x000000280300780c */ /* 0x000fe40003fa4270 */
[----:B------:R-:W-:-:S02]  /*4620*/  FSEL R25, R72, -INF , P0 ;  /* 0xff80000048197808 */ /* 0x000fc40000000000 */
[C---:B------:R-:W-:Y:S02]  /*4630*/  ISETP.GT.AND P4, PT, R3.reuse, 0x18, PT ;  /* 0x000000180300780c */ /* 0x040fe40003f84270 */
[----:B------:R-:W-:Y:S02]  /*4640*/  ISETP.GT.AND P0, PT, R0, 0x1, PT ;  /* 0x000000010000780c */ /* 0x000fe40003f04270 */
[----:B------:R-:W-:Y:S02]  /*4650*/  FSEL R12, R50, -INF , P6 ;  /* 0xff800000320c7808 */ /* 0x000fe40003000000 */
[----:B------:R-:W-:Y:S02]  /*4660*/  FSEL R113, R30, -INF , P5 ;  /* 0xff8000001e717808 */ /* 0x000fe40002800000 */
[----:B------:R-:W-:Y:S02]  /*4670*/  ISETP.GT.AND P6, PT, R3, 0x10, PT ;  /* 0x000000100300780c */ /* 0x000fe40003fc4270 */
[----:B------:R-:W-:-:S02]  /*4680*/  FSEL R28, R42, -INF , P4 ;  /* 0xff8000002a1c7808 */ /* 0x000fc40002000000 */
[----:B------:R-:W-:Y:S02]  /*4690*/  FSEL R30, R75, -INF , P0 ;  /* 0xff8000004b1e7808 */ /* 0x000fe40000000000 */
[C---:B------:R-:W-:Y:S02]  /*46a0*/  ISETP.GT.AND P4, PT, R3.reuse, 0x29, PT ;  /* 0x000000290300780c */ /* 0x040fe40003f84270 */
[----:B------:R-:W-:Y:S02]  /*46b0*/  ISETP.GT.AND P0, PT, R2, 0x9, PT ;  /* 0x000000090200780c */ /* 0x000fe40003f04270 */
[----:B------:R-:W-:Y:S02]  /*46c0*/  FSEL R21, R38, -INF , P6 ;  /* 0xff80000026157808 */ /* 0x000fe40003000000 */
[----:B------:R-:W-:Y:S02]  /*46d0*/  ISETP.GT.AND P6, PT, R3, 0x20, PT ;  /* 0x000000200300780c */ /* 0x000fe40003fc4270 */
[----:B------:R-:W-:-:S02]  /*46e0*/  FSEL R112, R31, -INF , P4 ;  /* 0xff8000001f707808 */ /* 0x000fc40002000000 */
[----:B------:R-:W-:Y:S02]  /*46f0*/  FSEL R32, R69, -INF , P0 ;  /* 0xff80000045207808 */ /* 0x000fe40000000000 */
[----:B------:R-:W-:Y:S02]  /*4700*/  ISETP.GT.AND P5, PT, R2, 0x1, PT ;  /* 0x000000010200780c */ /* 0x000fe40003fa4270 */
[C---:B------:R-:W-:Y:S02]  /*4710*/  ISETP.GT.AND P4, PT, R0.reuse, RZ, PT ;  /* 0x000000ff0000720c */ /* 0x040fe40003f84270 */
[----:B------:R-:W-:Y:S02]  /*4720*/  ISETP.GT.AND P0, PT, R0, 0x8, PT ;  /* 0x000000080000780c */ /* 0x000fe40003f04270 */
[----:B------:R-:W-:Y:S02]  /*4730*/  FSEL R115, R34, -INF , P6 ;  /* 0xff80000022737808 */ /* 0x000fe40003000000 */
        /* <DEDUP_REMOVED lines=73> */
[----:B------:R-:W-:Y:S02]  /*4bd0*/  FSEL R126, R54, -INF , P4 ;  /* 0xff800000367e7808 */ /* 0x000fe40002000000 */
[----:B------:R-:W-:Y:S02]  /*4be0*/  FMNMX.FTZ R0, R122, R0, !PT ;  /* 0x000000007a007209 */ /* 0x000fe40007810000 */
[----:B------:R-:W-:Y:S02]  /*4bf0*/  FMNMX.FTZ R3, R130, R2, !PT ;  /* 0x0000000282037209 */ /* 0x000fe40007810000 */
[----:B------:R-:W-:Y:S02]  /*4c00*/  FMNMX.FTZ R5, R127, R5, !PT ;  /* 0x000000057f057209 */ /* 0x000fe40007810000 */
[----:B------:R-:W-:Y:S02]  /*4c10*/  FMNMX.FTZ R2, R112, R4, !PT ;  /* 0x0000000470027209 */ /* 0x000fe40007810000 */
[----:B------:R-:W-:-:S02]  /*4c20*/  FMNMX.FTZ R0, R118, R0, !PT ;  /* 0x0000000076007209 */ /* 0x000fc40007810000 */
        /* <DEDUP_REMOVED lines=19> */
.L_x_3307:
        /* <DEDUP_REMOVED lines=24> */
[----:B------:R4:W-:Y:S01]  /*4ee0*/  MUFU.EX2 R215, R0 ;  /* 0x0000000000d77308 */ /* 0x0009e20000000800 */
[----:B------:R-:W-:Y:S02]  /*4ef0*/  FSEL R2, R2, RZ, P0 ;  /* 0x000000ff02027208 */ /* 0x000fe40000000000 */
[----:B------:R-:W-:-:S03]  /*4f00*/  FSETP.NEU.FTZ.AND P0, PT, R117, -INF , PT ;  /* 0xff8000007500780b */ /* 0x000fc60003f1d000 */
[----:B-1----:R-:W-:-:S04]  /*4f10*/  FFMA.FTZ R4, R36, c[0x0][0x2d0], -R2 ;  /* 0x0000b40024047a23 */ /* 0x002fc80000010802 */
[----:B------:R1:W-:Y:S01]  /*4f20*/  MUFU.EX2 R164, R4 ;  /* 0x0000000400a47308 */ /* 0x0003e20000000800 */
[----:B----4-:R-:W-:-:S07]  /*4f30*/  FFMA.FTZ R0, R14, c[0x0][0x2d0], -R20 ;  /* 0x0000b4000e007a23 */ /* 0x010fce0000010814 */
[----:B------:R4:W-:Y:S01]  /*4f40*/  MUFU.EX2 R221, R0 ;  /* 0x0000000000dd7308 */ /* 0x0009e20000000800 */
[----:B-1----:R-:W-:Y:S02]  /*4f50*/  FFMA.FTZ R4, R37, c[0x0][0x2d0], -R2 ;  /* 0x0000b40025047a23 */ /* 0x002fe40000010802 */
[----:B------:R-:W1:Y:S05]  /*4f60*/  LDSM.16.MT88.4 R36, [R185] ;  /* 0x00000000b924783b */ /* 0x000e6a0000004200 */
[----:B------:R-:W2:Y:S01]  /*4f70*/  MUFU.EX2 R64, R4 ;  /* 0x0000000400407308 */ /* 0x000ea20000000800 */
[----:B----4-:R-:W-:-:S07]  /*4f80*/  FFMA.FTZ R0, R15, c[0x0][0x2d0], -R20 ;  /* 0x0000b4000f007a23 */ /* 0x010fce0000010814 */
[----:B------:R4:W1:Y:S01]  /*4f90*/  MUFU.EX2 R222, R0 ;  /* 0x0000000000de7308 */ /* 0x0008620000000800 */
[----:B--2---:R-:W-:Y:S01]  /*4fa0*/  F2FP.PACK_AB R6, R64, R164 ;  /* 0x000000a44006723e */ /* 0x004fe200000000ff */
[----:B----4-:R-:W-:Y:S01]  /*4fb0*/  FFMA.FTZ R0, R16, c[0x0][0x2d0], -R20 ;  /* 0x0000b40010007a23 */ /* 0x010fe20000010814 */
[----:B------:R-:W-:-:S05]  /*4fc0*/  F2FP.PACK_AB R16, R215, R220 ;  /* 0x000000dcd710723e */ /* 0x000fca00000000ff */
[----:B------:R2:W-:Y:S02]  /*4fd0*/  MUFU.EX2 R228, R0 ;  /* 0x0000000000e47308 */ /* 0x0005e40000000800 */
[----:B--2---:R-:W-:Y:S01]  /*4fe0*/  FFMA.FTZ R0, R18, c[0x0][0x2d0], -R20 ;  /* 0x0000b40012007a23 */ /* 0x004fe20000010814 */
[----:B-1----:R-:W-:-:S05]  /*4ff0*/  F2FP.PACK_AB R18, R222, R221 ;  /* 0x000000ddde12723e */ /* 0x002fca00000000ff */
        /* <DEDUP_REMOVED lines=28> */
[----:B------:R1:W-:Y:S11]  /*51c0*/  MUFU.EX2 R137, R0 ;  /* 0x0000000000897308 */ /* 0x0003f60000000800 */
        /* <DEDUP_REMOVED lines=13> */
[----:B-1----:R-:W-:-:S05]  /*52a0*/  FMUL.FTZ R0, R117, c[0x0][0x2d0] ;  /* 0x0000b40075007a20 */ /* 0x002fca0000410000 */
[----:B------:R-:W-:-:S05]  /*52b0*/  FSEL R0, R0, RZ, P0 ;  /* 0x000000ff00007208 */ /* 0x000fca0000000000 */
[----:B------:R-:W-:-:S04]  /*52c0*/  FFMA.FTZ R4, R23, c[0x0][0x2d0], -R0 ;  /* 0x0000b40017047a23 */ /* 0x000fc80000010800 */
[----:B------:R1:W-:Y:S02]  /*52d0*/  MUFU.EX2 R133, R4 ;  /* 0x0000000400857308 */ /* 0x0003e40000000800 */
[--C-:B-1----:R-:W-:Y:S02]  /*52e0*/  FFMA.FTZ R4, R30, c[0x0][0x2d0], -R0.reuse ;  /* 0x0000b4001e047a23 */ /* 0x102fe40000010800 */
[----:B------:R-:W1:Y:S04]  /*52f0*/  LDSM.16.MT88.4 R28, [R185+0x400] ;  /* 0x00040000b91c783b */ /* 0x000e680000004200 */
[----:B------:R2:W3:Y:S02]  /*5300*/  MUFU.EX2 R116, R4 ;  /* 0x0000000400747308 */ /* 0x0004e40000000800 */
[--C-:B--2---:R-:W-:Y:S01]  /*5310*/  FFMA.FTZ R4, R34, c[0x0][0x2d0], -R0.reuse ;  /* 0x0000b40022047a23 */ /* 0x104fe20000010800 */
[----:B---3--:R-:W-:Y:S01]  /*5320*/  F2FP.PACK_AB R13, R116, R133 ;  /* 0x00000085740d723e */ /* 0x008fe200000000ff */
[----:B------:R-:W-:Y:S04]  /*5330*/  HMMA.16816.F32 R32, R16, R36, RZ ;  /* 0x000000241020723c */ /* 0x000fe800000018ff */
[----:B------:R2:W-:Y:S02]  /*5340*/  MUFU.EX2 R134, R4 ;  /* 0x0000000400867308 */ /* 0x0005e40000000800 */
[----:B--2---:R-:W-:-:S06]  /*5350*/  FFMA.FTZ R4, R40, c[0x0][0x2d0], -R0 ;  /* 0x0000b40028047a23 */ /* 0x004fcc0000010800 */
[----:B------:R2:W3:Y:S11]  /*5360*/  MUFU.EX2 R245, R4 ;  /* 0x0000000400f57308 */ /* 0x0004f60000000800 */
[----:B------:R-:W-:Y:S01]  /*5370*/  @!UPT UIADD3 URZ, URZ, URZ, URZ ;  /* 0x0000003f3f3ff290 */ /* 0x000fe2000fffe03f */
[----:B-1----:R-:W-:Y:S01]  /*5380*/  HMMA.16816.F32 R144, R8, R28, R32 ;  /* 0x0000001c0890723c */ /* 0x002fe20000001820 */
[----:B------:R-:W-:Y:S01]  /*5390*/  LDSM.16.MT88.4 R32, [R186+0x400] ;  /* 0x00040000ba20783b */ /* 0x000fe20000004200 */
[----:B--2---:R-:W-:Y:S01]  /*53a0*/  FFMA.FTZ R4, R41, c[0x0][0x2d0], -R0 ;  /* 0x0000b40029047a23 */ /* 0x004fe20000010800 */
[----:B---3--:R-:W-:-:S03]  /*53b0*/  F2FP.PACK_AB R15, R245, R134 ;  /* 0x00000086f50f723e */ /* 0x008fc600000000ff */
[----:B------:R1:W-:Y:S04]  /*53c0*/  MUFU.EX2 R157, R4 ;  /* 0x00000004009d7308 */ /* 0x0003e80000000800 */
[C---:B------:R-:W-:Y:S08]  /*53d0*/  HMMA.16816.F32 R24, R12.reuse, R36, RZ ;  /* 0x000000240c18723c */ /* 0x040ff000000018ff */
[----:B------:R-:W-:Y:S01]  /*53e0*/  HMMA.16816.F32 R88, R12, R68, RZ ;  /* 0x000000440c58723c */ /* 0x000fe200000018ff */
[----:B-1----:R-:W-:-:S06]  /*53f0*/  FFMA.FTZ R4, R42, c[0x0][0x2d0], -R0 ;  /* 0x0000b4002a047a23 */ /* 0x002fcc0000010800 */
[----:B------:R-:W-:Y:S01]  /*5400*/  MOV R69, R166 ;  /* 0x000000a600457202 */ /* 0x000fe20000000f00 */
[----:B------:R1:W2:Y:S01]  /*5410*/  MUFU.EX2 R165, R4 ;  /* 0x0000000400a57308 */ /* 0x0002a20000000800 */
[C---:B------:R-:W-:Y:S07]  /*5420*/  HMMA.16816.F32 R92, R12.reuse, R48, RZ ;  /* 0x000000300c5c723c */ /* 0x040fee00000018ff */
[----:B------:R-:W-:Y:S01]  /*5430*/  MOV R48, R64 ;  /* 0x0000004000307202 */ /* 0x000fe20000000f00 */
[----:B------:R-:W-:Y:S01]  /*5440*/  HMMA.16816.F32 R80, R12, R52, RZ ;  /* 0x000000340c50723c */ /* 0x000fe200000018ff */
[--C-:B-1----:R-:W-:Y:S01]  /*5450*/  FFMA.FTZ R4, R43, c[0x0][0x2d0], -R0.reuse ;  /* 0x0000b4002b047a23 */ /* 0x102fe20000010800 */
[----:B--2---:R-:W-:Y:S01]  /*5460*/  F2FP.PACK_AB R5, R165, R157 ;  /* 0x0000009da505723e */ /* 0x004fe200000000ff */
[----:B------:R-:W1:Y:S02]  /*5470*/  LDSM.16.MT88.4 R40, [R186] ;  /* 0x00000000ba28783b */ /* 0x000e640000004200 */
[----:B------:R2:W3:Y:S02]  /*5480*/  MUFU.EX2 R65, R4 ;  /* 0x0000000400417308 */ /* 0x0004e40000000800 */
[----:B--2---:R-:W-:Y:S01]  /*5490*/  FFMA.FTZ R4, R44, c[0x0][0x2d0], -R0 ;  /* 0x0000b4002c047a23 */ /* 0x004fe20000010800 */
[----:B---3--:R-:W-:Y:S01]  /*54a0*/  MOV R49, R65 ;  /* 0x0000004100317202 */ /* 0x008fe20000000f00 */
[----:B------:R-:W2:Y:S04]  /*54b0*/  LDSM.16.MT88.4 R44, [R186+0x1000] ;  /* 0x00100000ba2c783b */ /* 0x000ea80000004200 */
[----:B------:R3:W4:Y:S02]  /*54c0*/  MUFU.EX2 R66, R4 ;  /* 0x0000000400427308 */ /* 0x0007240000000800 */
[----:B---3--:R-:W-:Y:S01]  /*54d0*/  F2FP.PACK_AB R4, R156, R151 ;  /* 0x000000979c04723e */ /* 0x008fe200000000ff */
[----:B-1----:R-:W-:Y:S01]  /*54e0*/  HMMA.16816.F32 R108, R16, R40, RZ ;  /* 0x00000028106c723c */ /* 0x002fe200000018ff */
[----:B----4-:R-:W-:-:S07]  /*54f0*/  F2FP.PACK_AB R7, R66, R65 ;  /* 0x000000414207723e */ /* 0x010fce00000000ff */
[----:B------:R-:W-:Y:S07]  /*5500*/  HMMA.16816.F32 R96, R12, R40, RZ ;  /* 0x000000280c60723c */ /* 0x000fee00000018ff */
[----:B------:R-:W-:Y:S01]  /*5510*/  FFMA.FTZ R40, R124, c[0x0][0x2d0], -R20 ;  /* 0x0000b4007c287a23 */ /* 0x000fe20000010814 */
[----:B------:R-:W-:Y:S01]  /*5520*/  HMMA.16816.F32 R140, R4, R28, R24 ;  /* 0x0000001c048c723c */ /* 0x000fe20000001818 */
[----:B------:R-:W1:Y:S01]  /*5530*/  LDSM.16.MT88.4 R24, [R185+0x1000] ;  /* 0x00100000b918783b */ /* 0x000e620000004200 */
[----:B------:R-:W-:-:S02]  /*5540*/  MOV R41, R66 ;  /* 0x0000004200297202 */ /* 0x000fc40000000f00 */
[----:B------:R-:W-:Y:S01]  /*5550*/  MOV R124, R165 ;  /* 0x000000a5007c7202 */ /* 0x000fe20000000f00 */
[----:B------:R-:W-:Y:S02]  /*5560*/  MUFU.EX2 R40, R40 ;  /* 0x0000002800287308 */ /* 0x000fe40000000800 */
[--C-:B------:R-:W-:Y:S01]  /*5570*/  FFMA.FTZ R29, R118, c[0x0][0x2d0], -R20.reuse ;  /* 0x0000b400761d7a23 */ /* 0x100fe20000010814 */
[-C--:B------:R-:W-:Y:S01]  /*5580*/  HMMA.16816.F32 R152, R8, R32.reuse, R108 ;  /* 0x000000200898723c */ /* 0x080fe2000000186c */
[----:B------:R-:W-:Y:S01]  /*5590*/  MOV R118, R158 ;  /* 0x0000009e00767202 */ /* 0x000fe20000000f00 */
[----:B------:R-:W-:Y:S01]  /*55a0*/  FFMA.FTZ R28, R115, c[0x0][0x2d0], -R3 ;  /* 0x0000b400731c7a23 */ /* 0x000fe20000010803 */
[----:B------:R-:W3:Y:S05]  /*55b0*/  LDSM.16.MT88.4 R108, [R185+0x1400] ;  /* 0x00140000b96c783b */ /* 0x000eea0000004200 */
[C---:B------:R-:W-:Y:S07]  /*55c0*/  HMMA.16816.F32 R160, R4.reuse, R32, R96 ;  /* 0x0000002004a0723c */ /* 0x040fee0000001860 */
[--C-:B------:R-:W-:Y:S01]  /*55d0*/  FFMA.FTZ R33, R123, c[0x0][0x2d0], -R20.reuse ;  /* 0x0000b4007b217a23 */ /* 0x100fe20000010814 */
[----:B--2---:R-:W-:Y:S01]  /*55e0*/  HMMA.16816.F32 R216, R4, R44, R88 ;  /* 0x0000002c04d8723c */ /* 0x004fe20000001858 */
[----:B------:R-:W-:Y:S01]  /*55f0*/  FFMA.FTZ R32, R122, c[0x0][0x2d0], -R20 ;  /* 0x0000b4007a207a23 */ /* 0x000fe20000010814 */
[----:B------:R-:W-:-:S02]  /*5600*/  MOV R123, R164 ;  /* 0x000000a4007b7202 */ /* 0x000fc40000000f00 */
[----:B------:R-:W-:Y:S01]  /*5610*/  MOV R122, R159 ;  /* 0x0000009f007a7202 */ /* 0x000fe20000000f00 */
[----:B------:R-:W2:Y:S03]  /*5620*/  MUFU.EX2 R33, R33 ;  /* 0x0000002100217308 */ /* 0x000ea60000000800 */
[C---:B------:R-:W-:Y:S08]  /*5630*/  HMMA.16816.F32 R20, R12.reuse, R50, RZ ;  /* 0x000000320c14723c */ /* 0x040ff000000018ff */
[----:B------:R-:W-:Y:S01]  /*5640*/  HMMA.16816.F32 R64, R12, R72, RZ ;  /* 0x000000480c40723c */ /* 0x000fe200000018ff */
[----:B--2---:R-:W-:-:S07]  /*5650*/  F2FP.PACK_AB R96, R33, R40 ;  /* 0x000000282160723e */ /* 0x004fce00000000ff */
[----:B------:R-:W-:Y:S07]  /*5660*/  HMMA.16816.F32 R180, R8, R44, R100 ;  /* 0x0000002c08b4723c */ /* 0x000fee0000001864 */
[----:B------:R-:W-:Y:S01]  /*5670*/  MOV R45, R172 ;  /* 0x000000ac002d7202 */ /* 0x000fe20000000f00 */
[----:B-1----:R-:W-:Y:S01]  /*5680*/  HMMA.16816.F32 R88, R4, R26, R20 ;  /* 0x0000001a0458723c */ /* 0x002fe20000001814 */
[----:B------:R-:W-:-:S07]  /*5690*/  MOV R44, R167 ;  /* 0x000000a7002c7202 */ /* 0x000fce0000000f00 */
[----:B------:R-:W-:Y:S08]  /*56a0*/  HMMA.16816.F32 R20, R12, R70, RZ ;  /* 0x000000460c14723c */ /* 0x000ff000000018ff */
[-C--:B------:R-:W-:Y:S08]  /*56b0*/  HMMA.16816.F32 R172, R8, R56.reuse, R76 ;  /* 0x0000003808ac723c */ /* 0x080ff0000000184c */
[C---:B------:R-:W-:Y:S08]  /*56c0*/  HMMA.16816.F32 R204, R4.reuse, R56, R64 ;  /* 0x0000003804cc723c */ /* 0x040ff00000001840 */
[----:B------:R-:W-:Y:S08]  /*56d0*/  HMMA.16816.F32 R164, R4, R46, R20 ;  /* 0x0000002e04a4723c */ /* 0x000ff00000001814 */
[C---:B------:R-:W-:Y:S08]  /*56e0*/  HMMA.16816.F32 R76, R12.reuse, R38, RZ ;  /* 0x000000260c4c723c */ /* 0x040ff000000018ff */
[C---:B------:R-:W-:Y:S08]  /*56f0*/  HMMA.16816.F32 R64, R12.reuse, R42, RZ ;  /* 0x0000002a0c40723c */ /* 0x040ff000000018ff */
[C---:B------:R-:W-:Y:S08]  /*5700*/  HMMA.16816.F32 R20, R12.reuse, R54, RZ ;  /* 0x000000360c14723c */ /* 0x040ff000000018ff */
[----:B------:R-:W-:Y:S08]  /*5710*/  HMMA.16816.F32 R12, R12, R74, RZ ;  /* 0x0000004a0c0c723c */ /* 0x000ff000000018ff */
[-C--:B------:R-:W-:Y:S08]  /*5720*/  HMMA.16816.F32 R168, R8, R24.reuse, R104 ;  /* 0x0000001808a8723c */ /* 0x080ff00000001868 */
[C---:B------:R-:W-:Y:S07]  /*5730*/  HMMA.16816.F32 R104, R4.reuse, R24, R92 ;  /* 0x000000180468723c */ /* 0x040fee000000185c */
[--C-:B------:R-:W-:Y:S01]  /*5740*/  FFMA.FTZ R25, R114, c[0x0][0x2d0], -R3.reuse ;  /* 0x0000b40072197a23 */ /* 0x100fe20000010803 */
[----:B------:R-:W-:Y:S01]  /*5750*/  HMMA.16816.F32 R208, R4, R60, R80 ;  /* 0x0000003c04d0723c */ /* 0x000fe20000001850 */
[----:B------:R-:W-:-:S02]  /*5760*/  FFMA.FTZ R24, R113, c[0x0][0x2d0], -R3 ;  /* 0x0000b40071187a23 */ /* 0x000fc40000010803 */
[----:B------:R-:W-:-:S05]  /*5770*/  FFMA.FTZ R3, R112, c[0x0][0x2d0], -R3 ;  /* 0x0000b40070037a23 */ /* 0x000fca0000010803 */
[C---:B------:R-:W-:Y:S08]  /*5780*/  HMMA.16816.F32 R76, R4.reuse, R30, R76 ;  /* 0x0000001e044c723c */ /* 0x040ff0000000184c */
[C---:B------:R-:W-:Y:S08]  /*5790*/  HMMA.16816.F32 R84, R4.reuse, R34, R64 ;  /* 0x000000220454723c */ /* 0x040ff00000001840 */
[C---:B------:R-:W-:Y:S08]  /*57a0*/  HMMA.16816.F32 R20, R4.reuse, R62, R20 ;  /* 0x0000003e0414723c */ /* 0x040ff00000001814 */
[----:B------:R-:W-:Y:S08]  /*57b0*/  HMMA.16816.F32 R12, R4, R58, R12 ;  /* 0x0000003a040c723c */ /* 0x000ff0000000180c */
[C---:B------:R-:W-:Y:S07]  /*57c0*/  HMMA.16816.F32 R4, R16.reuse, R42, RZ ;  /* 0x0000002a1004723c */ /* 0x040fee00000018ff */
[----:B------:R-:W-:Y:S01]  /*57d0*/  MOV R43, R157 ;  /* 0x0000009d002b7202 */ /* 0x000fe20000000f00 */
[----:B------:R-:W-:Y:S01]  /*57e0*/  HMMA.16816.F32 R36, R16, R38, RZ ;  /* 0x000000261024723c */ /* 0x000fe200000018ff */
[----:B------:R-:W-:Y:S11]  /*57f0*/  MOV R42, R156 ;  /* 0x0000009c002a7202 */ /* 0x000ff60000000f00 */
[----:B------:R-:W-:Y:S04]  /*5800*/  @!UPT UIADD3 URZ, URZ, URZ, URZ ;  /* 0x0000003f3f3ff290 */ /* 0x000fe8000fffe03f */
[----:B------:R-:W-:Y:S01]  /*5810*/  HMMA.16816.F32 R156, R8, R34, R4 ;  /* 0x00000022089c723c */ /* 0x000fe20000001804 */
[----:B------:R-:W-:Y:S07]  /*5820*/  MUFU.EX2 R35, R29 ;  /* 0x0000001d00237308 */ /* 0x000fee0000000800 */
[----:B------:R-:W-:Y:S01]  /*5830*/  HMMA.16816.F32 R4, R16, R50, RZ ;  /* 0x000000321004723c */ /* 0x000fe200000018ff */
[----:B------:R-:W-:Y:S06]  /*5840*/  MUFU.EX2 R29, R28 ;  /* 0x0000001c001d7308 */ /* 0x000fec0000000800 */
[----:B------:R-:W-:Y:S01]  /*5850*/  MOV R50, R203 ;  /* 0x000000cb00327202 */ /* 0x000fe20000000f00 */
[----:B------:R-:W-:Y:S01]  /*5860*/  HMMA.16816.F32 R36, R8, R30, R36 ;  /* 0x0000001e0824723c */ /* 0x000fe20000001824 */
[----:B------:R1:W-:Y:S01]  /*5870*/  MUFU.EX2 R203, R3 ;  /* 0x0000000300cb7308 */ /* 0x0003e20000000800 */
[----:B------:R-:W-:-:S07]  /*5880*/  MOV R51, R69 ;  /* 0x0000004500337202 */ /* 0x000fce0000000f00 */
[----:B------:R-:W2:Y:S07]  /*5890*/  MUFU.EX2 R31, R25 ;  /* 0x00000019001f7308 */ /* 0x000eae0000000800 */
[----:B------:R-:W-:Y:S01]  /*58a0*/  HMMA.16816.F32 R112, R8, R26, R4 ;  /* 0x0000001a0870723c */ /* 0x000fe20000001804 */
[--C-:B-1----:R-:W-:Y:S01]  /*58b0*/  FFMA.FTZ R3, R132, c[0x0][0x2d0], -R2.reuse ;  /* 0x0000b40084037a23 */ /* 0x102fe20000010802 */
[----:B------:R-:W1:Y:S06]  /*58c0*/  MUFU.EX2 R34, R32 ;  /* 0x0000002000227308 */ /* 0x000e6c0000000800 */
[----:B------:R-:W-:Y:S01]  /*58d0*/  HMMA.16816.F32 R4, R16, R70, RZ ;  /* 0x000000461004723c */ /* 0x000fe200000018ff */
[----:B--2---:R-:W-:Y:S01]  /*58e0*/  F2FP.PACK_AB R97, R31, R29 ;  /* 0x0000001d1f61723e */ /* 0x004fe200000000ff */
[----:B------:R2:W-:Y:S08]  /*58f0*/  MUFU.EX2 R27, R3 ;  /* 0x00000003001b7308 */ /* 0x0005f00000000800 */
[----:B------:R-:W4:Y:S01]  /*5900*/  MUFU.EX2 R32, R24 ;  /* 0x0000001800207308 */ /* 0x000f220000000800 */
[----:B-1----:R-:W-:Y:S01]  /*5910*/  F2FP.PACK_AB R98, R35, R34 ;  /* 0x000000222362723e */ /* 0x002fe200000000ff */
[----:B--2---:R-:W-:-:S06]  /*5920*/  FFMA.FTZ R3, R131, c[0x0][0x2d0], -R2 ;  /* 0x0000b40083037a23 */ /* 0x004fcc0000010802 */
[----:B------:R1:W2:Y:S06]  /*5930*/  MUFU.EX2 R28, R3 ;  /* 0x00000003001c7308 */ /* 0x0002ac0000000800 */
[----:B------:R-:W-:Y:S01]  /*5940*/  HMMA.16816.F32 R64, R8, R46, R4 ;  /* 0x0000002e0840723c */ /* 0x000fe20000001804 */
[----:B----4-:R-:W-:-:S07]  /*5950*/  F2FP.PACK_AB R99, R203, R32 ;  /* 0x00000020cb63723e */ /* 0x010fce00000000ff */
[----:B------:R-:W-:Y:S01]  /*5960*/  HMMA.16816.F32 R4, R16, R54, RZ ;  /* 0x000000361004723c */ /* 0x000fe200000018ff */
[----:B-1----:R-:W-:Y:S01]  /*5970*/  FFMA.FTZ R3, R130, c[0x0][0x2d0], -R2 ;  /* 0x0000b40082037a23 */ /* 0x002fe20000010802 */
[----:B--2---:R-:W-:-:S06]  /*5980*/  F2FP.PACK_AB R92, R28, R27 ;  /* 0x0000001b1c5c723e */ /* 0x004fcc00000000ff */
[----:B------:R-:W-:Y:S01]  /*5990*/  HMMA.16816.F32 R16, R16, R74, RZ ;  /* 0x0000004a1010723c */ /* 0x000fe200000018ff */
[----:B------:R-:W-:Y:S01]  /*59a0*/  FFMA.FTZ R2, R129, c[0x0][0x2d0], -R2 ;  /* 0x0000b40081027a23 */ /* 0x000fe20000010802 */
[----:B------:R1:W-:Y:S06]  /*59b0*/  MUFU.EX2 R30, R3 ;  /* 0x00000003001e7308 */ /* 0x0003ec0000000800 */
[----:B---3--:R-:W-:Y:S08]  /*59c0*/  HMMA.16816.F32 R100, R96, R108, R168 ;  /* 0x0000006c6064723c */ /* 0x008ff000000018a8 */
[----:B------:R-:W-:Y:S01]  /*59d0*/  HMMA.16816.F32 R80, R8, R62, R4 ;  /* 0x0000003e0850723c */ /* 0x000fe20000001804 */
[----:B------:R-:W2:Y:S01]  /*59e0*/  LDSM.16.MT88.4 R60, [R186+0x1400] ;  /* 0x00140000ba3c783b */ /* 0x000ea20000004200 */
[----:B-1----:R-:W-:-:S03]  /*59f0*/  FFMA.FTZ R3, R128, c[0x0][0x2d0], -R0 ;  /* 0x0000b40080037a23 */ /* 0x002fc60000010800 */
[----:B------:R-:W1:Y:S01]  /*5a00*/  LDSM.16.MT88.4 R128, [R186+0x800] ;  /* 0x00080000ba80783b */ /* 0x000e620000004200 */
[----:B------:R3:W-:Y:S01]  /*5a10*/  MUFU.EX2 R25, R3 ;  /* 0x0000000300197308 */ /* 0x0007e20000000800 */
[----:B------:R-:W-:Y:S01]  /*5a20*/  FADD.FTZ R6, R149, R138 ;  /* 0x0000008a95067221 */ /* 0x000fe20000010000 */
[----:B------:R-:W-:Y:S01]  /*5a30*/  HMMA.16816.F32 R16, R8, R58, R16 ;  /* 0x0000003a0810723c */ /* 0x000fe20000001810 */
[----:B------:R-:W-:Y:S02]  /*5a40*/  FADD.FTZ R7, R137, R135 ;  /* 0x0000008789077221 */ /* 0x000fe40000010000 */
[----:B------:R-:W-:Y:S02]  /*5a50*/  FADD.FTZ R5, R220, R215 ;  /* 0x000000d7dc057221 */ /* 0x000fe40000010000 */
[----:B------:R-:W-:Y:S01]  /*5a60*/  FFMA.FTZ R4, R126, c[0x0][0x2d0], -R0 ;  /* 0x0000b4007e047a23 */ /* 0x000fe20000010800 */
[----:B------:R-:W4:Y:S01]  /*5a70*/  MUFU.EX2 R215, R2 ;  /* 0x0000000200d77308 */ /* 0x000f220000000800 */
[----:B------:R-:W-:Y:S01]  /*5a80*/  FADD.FTZ R5, R221, R5 ;  /* 0x00000005dd057221 */ /* 0x000fe20000010000 */
[----:B------:R-:W-:Y:S03]  /*5a90*/  HMMA.16816.F32 R112, R96, R110, R112 ;  /* 0x0000006e6070723c */ /* 0x000fe60000001870 */
[----:B------:R-:W-:-:S02]  /*5aa0*/  FADD.FTZ R5, R222, R5 ;  /* 0x00000005de057221 */ /* 0x000fc40000010000 */
[----:B---3--:R-:W-:Y:S01]  /*5ab0*/  FADD.FTZ R3, R139, R6 ;  /* 0x000000068b037221 */ /* 0x008fe20000010000 */
[----:B------:R-:W-:Y:S01]  /*5ac0*/  MUFU.EX2 R11, R4 ;  /* 0x00000004000b7308 */ /* 0x000fe20000000800 */
[----:B------:R-:W-:Y:S02]  /*5ad0*/  FADD.FTZ R6, R136, R7 ;  /* 0x0000000788067221 */ /* 0x000fe40000010000 */
[----:B------:R-:W3:Y:S01]  /*5ae0*/  LDSM.16.MT88.4 R136, [R185+0x800] ;  /* 0x00080000b988783b */ /* 0x000ee20000004200 */
[----:B------:R-:W-:Y:S02]  /*5af0*/  FADD.FTZ R7, R133, R116 ;  /* 0x0000007485077221 */ /* 0x000fe40000010000 */
[----:B------:R-:W-:Y:S01]  /*5b00*/  FADD.FTZ R3, R150, R3 ;  /* 0x0000000396037221 */ /* 0x000fe20000010000 */
[----:B----4-:R-:W-:Y:S01]  /*5b10*/  F2FP.PACK_AB R94, R215, R30 ;  /* 0x0000001ed75e723e */ /* 0x010fe200000000ff */
[--C-:B------:R-:W-:Y:S02]  /*5b20*/  FFMA.FTZ R2, R127, c[0x0][0x2d0], -R0.reuse ;  /* 0x0000b4007f027a23 */ /* 0x100fe40000010800 */
[----:B------:R-:W-:-:S02]  /*5b30*/  FFMA.FTZ R0, R125, c[0x0][0x2d0], -R0 ;  /* 0x0000b4007d007a23 */ /* 0x000fc40000010800 */
[----:B------:R-:W4:Y:S01]  /*5b40*/  MUFU.EX2 R24, R2 ;  /* 0x0000000200187308 */ /* 0x000f220000000800 */
[----:B------:R-:W-:Y:S02]  /*5b50*/  FADD.FTZ R10, R134, R7 ;  /* 0x00000007860a7221 */ /* 0x000fe40000010000 */
[----:B------:R-:W-:Y:S02]  /*5b60*/  FADD.FTZ R9, R228, R5 ;  /* 0x00000005e4097221 */ /* 0x000fe40000010000 */
[----:B------:R-:W-:Y:S01]  /*5b70*/  FADD.FTZ R3, R223, R3 ;  /* 0x00000003df037221 */ /* 0x000fe20000010000 */
[----:B--2---:R-:W-:Y:S02]  /*5b80*/  HMMA.16816.F32 R52, R96, R60, R180 ;  /* 0x0000003c6034723c */ /* 0x004fe400000018b4 */
[----:B------:R-:W2:Y:S01]  /*5b90*/  MUFU.EX2 R26, R0 ;  /* 0x00000000001a7308 */ /* 0x000ea20000000800 */
[----:B------:R-:W-:-:S05]  /*5ba0*/  FADD.FTZ R3, R51, R3 ;  /* 0x0000000333037221 */ /* 0x000fca0000010000 */
[C---:B-1----:R-:W-:Y:S01]  /*5bb0*/  HMMA.16816.F32 R152, R96.reuse, R128, R152 ;  /* 0x000000806098723c */ /* 0x042fe20000001898 */
[----:B----4-:R-:W-:Y:S01]  /*5bc0*/  F2FP.PACK_AB R93, R24, R25 ;  /* 0x00000019185d723e */ /* 0x010fe200000000ff */
[----:B------:R-:W-:Y:S02]  /*5bd0*/  FADD.FTZ R2, R148, R6 ;  /* 0x0000000694027221 */ /* 0x000fe40000010000 */
[----:B------:R-:W-:Y:S02]  /*5be0*/  LDSM.16.MT88.4 R4, [R186+0x2000] ;  /* 0x00200000ba04783b */ /* 0x000fe40000004200 */
[----:B------:R-:W-:Y:S02]  /*5bf0*/  FADD.FTZ R8, R151, R2 ;  /* 0x0000000297087221 */ /* 0x000fe40000010000 */
[----:B------:R-:W-:Y:S01]  /*5c00*/  HMMA.16816.F32 R156, R96, R130, R156 ;  /* 0x00000082609c723c */ /* 0x000fe2000000189c */
[----:B------:R-:W-:Y:S01]  /*5c10*/  @P3 IMAD.HI.U32 R2, R242, c[0x0][0x2c8], RZ ;  /* 0x0000b200f2023a27 */ /* 0x000fe200078e00ff */
[----:B--2---:R-:W-:-:S02]  /*5c20*/  F2FP.PACK_AB R95, R26, R11 ;  /* 0x0000000b1a5f723e */ /* 0x004fc400000000ff */
[----:B------:R-:W-:Y:S02]  /*5c30*/  MOV R0, R242 ;  /* 0x000000f200007202 */ /* 0x000fe40000000f00 */
[----:B------:R-:W-:Y:S02]  /*5c40*/  @P3 SHF.R.U32.HI R0, RZ, c[0x0][0x2cc], R2 ;  /* 0x0000b300ff003a19 */ /* 0x000fe40000011602 */
[----:B------:R-:W-:Y:S02]  /*5c50*/  HMMA.16816.F32 R64, R96, R62, R64 ;  /* 0x0000003e6040723c */ /* 0x000fe40000001840 */
[----:B------:R-:W-:-:S05]  /*5c60*/  IADD3 R0, R0, R241, -R240 ;  /* 0x000000f100007210 */ /* 0x000fca0007ffe8f0 */
[----:B------:R-:W-:Y:S01]  /*5c70*/  IMAD.HI R0, R0, 0x2aaaaaab, RZ ;  /* 0x2aaaaaab00007827 */ /* 0x000fe200078e02ff */
[----:B---3--:R-:W-:Y:S04]  /*5c80*/  HMMA.16816.F32 R144, R96, R136, R144 ;  /* 0x000000886090723c */ /* 0x008fe80000001890 */
[----:B------:R-:W-:-:S04]  /*5c90*/  SHF.R.U32.HI R2, RZ, 0x1f, R0 ;  /* 0x0000001fff027819 */ /* 0x000fc80000011600 */
[----:B------:R-:W-:Y:S08]  /*5ca0*/  HMMA.16816.F32 R140, R92, R136, R140 ;  /* 0x000000885c8c723c */ /* 0x000ff0000000188c */
[-C--:B------:R-:W-:Y:S08]  /*5cb0*/  HMMA.16816.F32 R148, R96, R138.reuse, R36 ;  /* 0x0000008a6094723c */ /* 0x080ff00000001824 */
[C---:B------:R-:W-:Y:S01]  /*5cc0*/  HMMA.16816.F32 R136, R92.reuse, R138, R76 ;  /* 0x0000008a5c88723c */ /* 0x040fe2000000184c */
[----:B------:R-:W1:Y:S07]  /*5cd0*/  LDSM.16.MT88.4 R76, [R185+0x2000] ;  /* 0x00200000b94c783b */ /* 0x000e6e0000004200 */
[C---:B------:R-:W-:Y:S08]  /*5ce0*/  HMMA.16816.F32 R132, R92.reuse, R128, R160 ;  /* 0x000000805c84723c */ /* 0x040ff000000018a0 */
        /* <DEDUP_REMOVED lines=17> */
[----:B------:R-:W-:Y:S01]  /*5e00*/  FADD.FTZ R0, R50, R9 ;  /* 0x0000000932007221 */ /* 0x000fe20000010000 */
[----:B------:R-:W-:Y:S01]  /*5e10*/  IMNMX R228, R227, R7, !PT ;  /* 0x00000007e3e47217 */ /* 0x000fe20007800200 */
[----:B------:R-:W-:-:S02]  /*5e20*/  FADD.FTZ R5, R43, R2 ;  /* 0x000000022b057221 */ /* 0x000fc40000010000 */
[----:B------:R-:W-:Y:S01]  /*5e30*/  FADD.FTZ R2, R118, R0 ;  /* 0x0000000076027221 */ /* 0x000fe20000010000 */
[----:B------:R-:W-:Y:S01]  /*5e40*/  ISETP.GE.AND P0, PT, R200, R228, PT ;  /* 0x000000e4c800720c */ /* 0x000fe20003f06270 */
        /* <DEDUP_REMOVED lines=24> */
[----:B------:R-:W-:Y:S01]  /*5fd0*/  IMAD.MOV.U32 R122, RZ, RZ, R120 ;  /* 0x000000ffff7a7224 */ /* 0x000fe200078e0078 */
[----:B------:R-:W-:Y:S01]  /*5fe0*/  MOV R124, R117 ;  /* 0x00000075007c7202 */ /* 0x000fe20000000f00 */
[----:B------:R-:W-:Y:S01]  /*5ff0*/  IMAD.MOV.U32 R118, RZ, RZ, R121 ;  /* 0x000000ffff767224 */ /* 0x000fe200078e0079 */
[----:B------:R-:W-:-:S02]  /*6000*/  MOV R123, R119 ;  /* 0x00000077007b7202 */ /* 0x000fc40000000f00 */
.L_x_3208:
        /* <DEDUP_REMOVED lines=31> */
.L_x_3308:
[----:B------:R-:W-:-:S05]  /*6200*/  BRA.DIV ~URZ, `(.L_x_3199) ;  /* 0x0000c6127f007947 */ /* 0x000fca000b800000 */
[----:B------:R4:W3:Y:S02]  /*6210*/  SHFL.IDX PT, R0, R10, RZ, 0x1c1f ;  /* 0x001c1fff0a007589 */ /* 0x0008e400000e0000 */
.L_x_3309:
[----:B------:R-:W5:Y:S01]  /*6220*/  S2R R11, SR_TID.X ;  /* 0x00000000000b7919 */ /* 0x000f620000002100 */
[C---:B------:R-:W-:Y:S01]  /*6230*/  ISETP.GE.AND P6, PT, R202.reuse, c[0x0][0x1d4], PT ;  /* 0x00007500ca007a0c */ /* 0x040fe20003fc6270 */
[----:B------:R-:W-:Y:S01]  /*6240*/  IMAD.SHL.U32 R3, R202, 0x2, RZ ;  /* 0x00000002ca037824 */ /* 0x000fe200078e00ff */
[C---:B------:R-:W-:Y:S01]  /*6250*/  ISETP.GE.AND P5, PT, R225.reuse, c[0x0][0x1d4], PT ;  /* 0x00007500e1007a0c */ /* 0x040fe20003fa6270 */
[----:B------:R-:W-:Y:S03]  /*6260*/  IMAD.SHL.U32 R2, R225, 0x2, RZ ;  /* 0x00000002e1027824 */ /* 0x000fe600078e00ff */
[C---:B---3--:R-:W-:Y:S02]  /*6270*/  IADD3 R8, P4, R0.reuse, R3, RZ ;  /* 0x0000000300087210 */ /* 0x048fe40007f9e0ff */
[----:B------:R-:W-:Y:S01]  /*6280*/  IADD3 R6, P0, R0, R2, RZ ;  /* 0x0000000200067210 */ /* 0x000fe20007f1e0ff */
[----:B------:R-:W-:Y:S02]  /*6290*/  IMAD.SHL.U32 R2, R226, 0x2, RZ ;  /* 0x00000002e2027824 */ /* 0x000fe400078e00ff */
[----:B------:R-:W-:Y:S01]  /*62a0*/  IMAD.X R9, R4, 0x1, R214, P4 ;  /* 0x0000000104097824 */ /* 0x000fe200020e06d6 */
        /* <DEDUP_REMOVED lines=15> */
.L_x_3310:
        /* <DEDUP_REMOVED lines=15> */
.L_x_3197:
[----:B------:R-:W-:Y:S05]  /*6490*/  BSYNC B0 ;  /* 0x0000000000007941 */ /* 0x000fea0003800000 */
.L_x_3196:
        /* <DEDUP_REMOVED lines=100> */
[----:B------:R-:W-:Y:S01]  /*6ae0*/  IMAD R2, R200, 0x30, R230 ;  /* 0x00000030c8027824 */ /* 0x000fe200078e02e6 */
[----:B------:R-:W-:Y:S01]  /*6af0*/  IADD3 R119, -R229, 0x30, RZ ;  /* 0x00000030e5777810 */ /* 0x000fe20007ffe1ff */
[----:B------:R-:W-:Y:S03]  /*6b00*/  IMAD.MOV.U32 R199, RZ, RZ, RZ ;  /* 0x000000ffffc77224 */ /* 0x000fe600078e00ff */
[----:B------:R-:W-:Y:S02]  /*6b10*/  IADD3 R2, R2, -0x30, R224 ;  /* 0xffffffd002027810 */ /* 0x000fe40007ffe0e0 */
[----:B------:R-:W-:Y:S03]  /*6b20*/  ISETP.GE.AND P5, PT, R119, 0x1, PT ;  /* 0x000000017700780c */ /* 0x000fe60003fa6270 */
[----:B------:R-:W-:Y:S04]  /*6b30*/  @P2 IMAD.HI.U32 R3, R2, c[0x0][0x2bc], RZ ;  /* 0x0000af0002032a27 */ /* 0x000fe800078e00ff */
[----:B------:R-:W-:Y:S01]  /*6b40*/  IMAD.MOV.U32 R0, RZ, RZ, R2 ;  /* 0x000000ffff007224 */ /* 0x000fe200078e0002 */
        /* <DEDUP_REMOVED lines=23> */
.L_x_3311:
[----:B------:R-:W-:-:S05]  /*6cc0*/  BRA.DIV ~URZ, `(.L_x_3204) ;  /* 0x0000bd027f007947 */ /* 0x000fca000b800000 */
[----:B------:R3:W4:Y:S02]  /*6cd0*/  SHFL.IDX PT, R0, R126, RZ, 0x1c1f ;  /* 0x001c1fff7e007589 */ /* 0x00072400000e0000 */
.L_x_3312:
[C---:B------:R-:W-:Y:S01]  /*6ce0*/  @P5 ISETP.GE.AND P0, PT, R202.reuse, c[0x0][0x1d4], PT ;  /* 0x00007500ca005a0c */ /* 0x040fe20003f06270 */
[----:B------:R-:W-:Y:S02]  /*6cf0*/  IMAD.SHL.U32 R2, R202, 0x2, RZ ;  /* 0x00000002ca027824 */ /* 0x000fe400078e00ff */
[----:B------:R-:W-:Y:S02]  /*6d00*/  IMAD.SHL.U32 R120, R225, 0x2, RZ ;  /* 0x00000002e1787824 */ /* 0x000fe400078e00ff */
[----:B------:R-:W-:Y:S01]  /*6d10*/  IMAD.SHL.U32 R116, R226, 0x2, RZ ;  /* 0x00000002e2747824 */ /* 0x000fe200078e00ff */
[C---:B----4-:R-:W-:Y:S02]  /*6d20*/  @P5 IADD3 R2, P4, R0.reuse, R2, RZ ;  /* 0x0000000200025210 */ /* 0x050fe40007f9e0ff */
[----:B------:R-:W-:Y:S03]  /*6d30*/  @P5 IADD3 R120, P6, R0, R120, RZ ;  /* 0x0000007800785210 */ /* 0x000fe60007fde0ff */
[----:B--2---:R-:W-:Y:S01]  /*6d40*/  @P5 IMAD.X R3, R117, 0x1, R214, P4 ;  /* 0x0000000175035824 */ /* 0x004fe200020e06d6 */
[----:B------:R-:W-:Y:S01]  /*6d50*/  @P5 ISETP.GE.AND P4, PT, R225, c[0x0][0x1d4], PT ;  /* 0x00007500e1005a0c */ /* 0x000fe20003f86270 */
[C---:B------:R-:W-:Y:S03]  /*6d60*/  @P5 IMAD.X R121, R117.reuse, 0x1, R212, P6 ;  /* 0x0000000175795824 */ /* 0x040fe600030e06d4 */
        /* <DEDUP_REMOVED lines=13> */
.L_x_3313:
[C---:B----4-:R-:W-:Y:S01]  /*6e40*/  IMAD.SHL.U32 R2, R202.reuse, 0x2, RZ ;  /* 0x00000002ca027824 */ /* 0x050fe200078e00ff */
[----:B------:R-:W-:Y:S01]  /*6e50*/  @P5 ISETP.GE.AND P0, PT, R202, c[0x0][0x1d4], PT ;  /* 0x00007500ca005a0c */ /* 0x000fe20003f06270 */
[----:B------:R-:W-:Y:S02]  /*6e60*/  IMAD.SHL.U32 R119, R225, 0x2, RZ ;  /* 0x00000002e1777824 */ /* 0x000fe400078e00ff */
[----:B------:R-:W-:Y:S01]  /*6e70*/  IMAD.SHL.U32 R116, R226, 0x2, RZ ;  /* 0x00000002e2747824 */ /* 0x000fe200078e00ff */
[C---:B---3--:R-:W-:Y:S02]  /*6e80*/  @P5 IADD3 R2, P4, R0.reuse, R2, RZ ;  /* 0x0000000200025210 */ /* 0x048fe40007f9e0ff */
[----:B------:R-:W-:Y:S03]  /*6e90*/  @P5 IADD3 R120, P6, R0, R119, RZ ;  /* 0x0000007700785210 */ /* 0x000fe60007fde0ff */
[----:B-1----:R-:W-:Y:S01]  /*6ea0*/  @P5 IMAD.X R3, R117, 0x1, R214, P4 ;  /* 0x0000000175035824 */ /* 0x002fe200020e06d6 */
        /* <DEDUP_REMOVED lines=11> */
.L_x_3202:
[----:B------:R-:W-:Y:S05]  /*6f60*/  BSYNC B0 ;  /* 0x0000000000007941 */ /* 0x000fea0003800000 */
.L_x_3201:
[----:B------:R-:W-:Y:S01]  /*6f70*/  IADD3 R116, R248, R242, RZ ;  /* 0x000000f2f8747210 */ /* 0x000fe20007ffe0ff */
[----:B------:R-:W0:Y:S04]  /*6f80*/  LDGDEPBAR ;  /* 0x00000000000079af */ /* 0x000e280000000000 */
[----:B------:R-:W-:Y:S05]  /*6f90*/  @P3 IMAD.HI.U32 R0, R116, c[0x0][0x2c8], RZ ;  /* 0x0000b20074003a27 */ /* 0x000fea00078e00ff */
[----:B------:R-:W-:Y:S01]  /*6fa0*/  @P3 SHF.R.U32.HI R116, RZ, c[0x0][0x2cc], R0 ;  /* 0x0000b300ff743a19 */ /* 0x000fe20000011600 */
[----:B------:R-:W-:Y:S05]  /*6fb0*/  IMAD R0, R200, -0x30, RZ ;  /* 0xffffffd0c8007824 */ /* 0x000fea00078e02ff */
[----:B------:R-:W-:Y:S04]  /*6fc0*/  IADD3 R0, -R243, 0x1, R0 ;  /* 0x00000001f3007810 */ /* 0x000fe80007ffe100 */
[----:B------:R-:W-:Y:S01]  /*6fd0*/  IADD3 R117, -R240, R0, R241 ;  /* 0x00000000f0757210 */ /* 0x000fe20007ffe1f1 */
[----:B------:R-:W-:-:S05]  /*6fe0*/  BRA.DIV ~URZ, `(.L_x_3206) ;  /* 0x0000bb227f007947 */ /* 0x000fca000b800000 */
[----:B------:R1:W4:Y:S02]  /*6ff0*/  SHFL.IDX PT, R0, R116, RZ, 0x1c1f ;  /* 0x001c1fff74007589 */ /* 0x00032400000e0000 */
.L_x_3314:
[----:B----4-:R-:W-:Y:S05]  /*7000*/  IMAD.IADD R0, R117, 0x1, R0 ;  /* 0x0000000175007824 */ /* 0x010fea00078e0200 */
        /* <DEDUP_REMOVED lines=22> */
[----:B--2---:R-:W-:Y:S02]  /*7170*/  FSEL R125, R48, -INF , P4 ;  /* 0xff800000307d7808 */ /* 0x004fe40002000000 */
[----:B------:R-:W-:Y:S01]  /*7180*/  FSEL R49, R49, -INF , P0 ;  /* 0xff80000031317808 */ /* 0x000fe20000000000 */
[----:B------:R-:W-:-:S05]  /*7190*/  BRA.DIV ~URZ, `(.L_x_3207) ;  /* 0x0000b9d27f007947 */ /* 0x000fca000b800000 */
[----:B---3--:R-:W-:Y:S08]  /*71a0*/  SHFL.IDX PT, R3, R116, 0x1, 0x1c1f ;  /* 0x003c1f0074037f89 */ /* 0x008ff000000e0000 */
        /* <DEDUP_REMOVED lines=84> */
[----:B------:R-:W-:Y:S02]  /*76f0*/  FSEL R7, R43, -INF , P5 ;  /* 0xff8000002b077808 */ /* 0x000fe40002800000 */
[----:B------:R-:W-:Y:S02]  /*7700*/  FMNMX.FTZ R0, R125, R0, !PT ;  /* 0x000000007d007209 */ /* 0x000fe40007810000 */
[----:B------:R-:W-:Y:S02]  /*7710*/  FSEL R6, R46, -INF , P4 ;  /* 0xff8000002e067808 */ /* 0x000fe40002000000 */
[----:B------:R-:W-:Y:S02]  /*7720*/  FMNMX.FTZ R0, R49, R0, !PT ;  /* 0x0000000031007209 */ /* 0x000fe40007810000 */
[----:B------:R-:W-:Y:S03]  /*7730*/  FSEL R5, R47, -INF , P0 ;  /* 0xff8000002f057808 */ /* 0x000fe60000000000 */
        /* <DEDUP_REMOVED lines=51> */
.L_x_3315:
        /* <DEDUP_REMOVED lines=71> */
[C---:B--2---:R-:W-:Y:S01]  /*7ee0*/  F2FP.PACK_AB R161, R2.reuse, R20 ;  /* 0x0000001402a1723e */ /* 0x044fe200000000ff */
[----:B------:R-:W-:Y:S01]  /*7ef0*/  FADD.FTZ R48, R2, R0 ;  /* 0x0000000002307221 */ /* 0x000fe20000010000 */
[C---:B------:R-:W-:Y:S01]  /*7f00*/  FSEL R0, R119.reuse, RZ, P0 ;  /* 0x000000ff77007208 */ /* 0x040fe20000000000 */
[----:B------:R-:W-:Y:S02]  /*7f10*/  FMUL.FTZ R2, R119, c[0x0][0x2d0] ;  /* 0x0000b40077027a20 */ /* 0x000fe40000410000 */
[----:B------:R-:W-:Y:S01]  /*7f20*/  FMUL.FTZ R87, R3, R87 ;  /* 0x0000005703577220 */ /* 0x000fe20000410000 */
[----:B------:R-:W1:Y:S01]  /*7f30*/  MUFU.EX2 R20, R14 ;  /* 0x0000000e00147308 */ /* 0x000e620000000800 */
[----:B------:R-:W-:Y:S01]  /*7f40*/  FADD.FTZ R0, -R0, R123 ;  /* 0x0000007b00007221 */ /* 0x000fe20000010100 */
[----:B------:R-:W-:Y:S01]  /*7f50*/  FSEL R2, R2, RZ, P0 ;  /* 0x000000ff02027208 */ /* 0x000fe20000000000 */
[----:B------:R-:W-:Y:S01]  /*7f60*/  FMUL.FTZ R96, R116, R96 ;  /* 0x0000006074607220 */ /* 0x000fe20000410000 */
[----:B------:R-:W-:Y:S01]  /*7f70*/  FSETP.NEU.FTZ.AND P0, PT, R117, -INF , PT ;  /* 0xff8000007500780b */ /* 0x000fe20003f1d000 */
[----:B------:R-:W-:Y:S02]  /*7f80*/  FMUL.FTZ R0, R0, c[0x0][0x2d0] ;  /* 0x0000b40000007a20 */ /* 0x000fe40000410000 */
        /* <DEDUP_REMOVED lines=14> */
[----:B------:R-:W-:Y:S01]  /*8070*/  FFMA.FTZ R182, R12, c[0x0][0x2d0], -R2 ;  /* 0x0000b4000cb67a23 */ /* 0x000fe20000010802 */
[----:B------:R-:W1:Y:S01]  /*8080*/  MUFU.EX2 R0, R0 ;  /* 0x0000000000007308 */ /* 0x000e620000000800 */
[----:B------:R-:W-:Y:S01]  /*8090*/  FSEL R2, R117, RZ, P0 ;  /* 0x000000ff75027208 */ /* 0x000fe20000000000 */
[C---:B------:R-:W-:Y:S02]  /*80a0*/  FMUL.FTZ R50, R3.reuse, R114 ;  /* 0x0000007203327220 */ /* 0x040fe40000410000 */
[C---:B------:R-:W-:Y:S02]  /*80b0*/  FMUL.FTZ R51, R3.reuse, R115 ;  /* 0x0000007303337220 */ /* 0x040fe40000410000 */
[----:B------:R-:W-:Y:S02]  /*80c0*/  FADD.FTZ R2, -R2, R124 ;  /* 0x0000007c02027221 */ /* 0x000fe40000010100 */
[----:B------:R-:W-:Y:S02]  /*80d0*/  FMUL.FTZ R97, R116, R97 ;  /* 0x0000006174617220 */ /* 0x000fe40000410000 */
[----:B------:R-:W3:Y:S01]  /*80e0*/  MUFU.EX2 R23, R9 ;  /* 0x0000000900177308 */ /* 0x000ee20000000800 */
[----:B------:R-:W-:Y:S02]  /*80f0*/  FMUL.FTZ R2, R2, c[0x0][0x2d0] ;  /* 0x0000b40002027a20 */ /* 0x000fe40000410000 */
[----:B------:R-:W-:Y:S02]  /*8100*/  FMUL.FTZ R98, R3, R98 ;  /* 0x0000006203627220 */ /* 0x000fe40000410000 */
[----:B--2---:R-:W-:Y:S02]  /*8110*/  FMUL.FTZ R4, R117, c[0x0][0x2d0] ;  /* 0x0000b40075047a20 */ /* 0x004fe40000410000 */
[----:B------:R-:W-:Y:S03]  /*8120*/  FMUL.FTZ R99, R3, R99 ;  /* 0x0000006303637220 */ /* 0x000fe60000410000 */
[----:B------:R-:W-:Y:S01]  /*8130*/  FSEL R4, R4, RZ, P0 ;  /* 0x000000ff04047208 */ /* 0x000fe20000000000 */
[----:B------:R-:W-:Y:S01]  /*8140*/  MUFU.EX2 R2, R2 ;  /* 0x0000000200027308 */ /* 0x000fe20000000800 */
[----:B------:R-:W-:Y:S01]  /*8150*/  ISETP.GT.AND P0, PT, R200, R228, PT ;  /* 0x000000e4c800720c */ /* 0x000fe20003f04270 */
[----:B-1----:R-:W-:Y:S01]  /*8160*/  FMUL.FTZ R40, R0, R104 ;  /* 0x0000006800287220 */ /* 0x002fe20000410000 */
[----:B------:R-:W-:Y:S01]  /*8170*/  IADD3 R200, R200, -0x1, RZ ;  /* 0xffffffffc8c87810 */ /* 0x000fe20007ffe0ff */
[--C-:B------:R-:W-:Y:S02]  /*8180*/  FFMA.FTZ R17, R38, c[0x0][0x2d0], -R4.reuse ;  /* 0x0000b40026117a23 */ /* 0x100fe40000010804 */
[--C-:B------:R-:W-:Y:S02]  /*8190*/  FFMA.FTZ R124, R21, c[0x0][0x2d0], -R4.reuse ;  /* 0x0000b400157c7a23 */ /* 0x100fe40000010804 */
[--C-:B------:R-:W-:Y:S02]  /*81a0*/  FFMA.FTZ R126, R19, c[0x0][0x2d0], -R4.reuse ;  /* 0x0000b400137e7a23 */ /* 0x100fe40000010804 */
[----:B------:R-:W-:Y:S01]  /*81b0*/  MUFU.EX2 R220, R127 ;  /* 0x0000007f00dc7308 */ /* 0x000fe20000000800 */
[--C-:B------:R-:W-:Y:S02]  /*81c0*/  FFMA.FTZ R14, R33, c[0x0][0x2d0], -R4.reuse ;  /* 0x0000b400210e7a23 */ /* 0x100fe40000010804 */
[--C-:B------:R-:W-:Y:S01]  /*81d0*/  FFMA.FTZ R32, R163, c[0x0][0x2d0], -R4.reuse ;  /* 0x0000b400a3207a23 */ /* 0x100fe20000010804 */
[----:B---3--:R-:W-:Y:S01]  /*81e0*/  F2FP.PACK_AB R104, R23, R37 ;  /* 0x000000251768723e */ /* 0x008fe200000000ff */
[--C-:B------:R-:W-:Y:S02]  /*81f0*/  FFMA.FTZ R16, R35, c[0x0][0x2d0], -R4.reuse ;  /* 0x0000b40023107a23 */ /* 0x100fe40000010804 */
[--C-:B------:R-:W-:Y:S02]  /*8200*/  FFMA.FTZ R167, R18, c[0x0][0x2d0], -R4.reuse ;  /* 0x0000b40012a77a23 */ /* 0x100fe40000010804 */
[--C-:B------:R-:W-:Y:S01]  /*8210*/  FFMA.FTZ R168, R15, c[0x0][0x2d0], -R4.reuse ;  /* 0x0000b4000fa87a23 */ /* 0x100fe20000010804 */
[----:B------:R-:W-:Y:S01]  /*8220*/  MUFU.EX2 R33, R10 ;  /* 0x0000000a00217308 */ /* 0x000fe20000000800 */
[--C-:B------:R-:W-:Y:S02]  /*8230*/  FFMA.FTZ R178, R8, c[0x0][0x2d0], -R4.reuse ;  /* 0x0000b40008b27a23 */ /* 0x100fe40000010804 */
[--C-:B------:R-:W-:Y:S02]  /*8240*/  FFMA.FTZ R181, R7, c[0x0][0x2d0], -R4.reuse ;  /* 0x0000b40007b57a23 */ /* 0x100fe40000010804 */
[----:B------:R-:W-:Y:S02]  /*8250*/  FADD.FTZ R7, R22, R11 ;  /* 0x0000000b16077221 */ /* 0x000fe40000010000 */
[--C-:B------:R-:W-:Y:S02]  /*8260*/  FFMA.FTZ R183, R6, c[0x0][0x2d0], -R4.reuse ;  /* 0x0000b40006b77a23 */ /* 0x100fe40000010804 */
[----:B------:R-:W-:Y:S01]  /*8270*/  FFMA.FTZ R203, R5, c[0x0][0x2d0], -R4 ;  /* 0x0000b40005cb7a23 */ /* 0x000fe20000010804 */
[----:B------:R-:W-:Y:S01]  /*8280*/  MUFU.EX2 R223, R125 ;  /* 0x0000007d00df7308 */ /* 0x000fe20000000800 */
[----:B------:R-:W-:Y:S02]  /*8290*/  FFMA.FTZ R4, R0, R215, R37 ;  /* 0x000000d700047223 */ /* 0x000fe40000010025 */
[----:B------:R-:W-:Y:S02]  /*82a0*/  FADD.FTZ R165, R20, R7 ;  /* 0x0000000714a57221 */ /* 0x000fe40000010000 */
[----:B------:R-:W-:Y:S02]  /*82b0*/  FADD.FTZ R123, R23, R4 ;  /* 0x00000004177b7221 */ /* 0x000fe40000010000 */
[----:B------:R-:W1:Y:S01]  /*82c0*/  LDSM.16.MT88.4 R20, [R185] ;  /* 0x00000000b914783b */ /* 0x000e620000004200 */
[C---:B------:R-:W-:Y:S02]  /*82d0*/  FMUL.FTZ R25, R0.reuse, R133 ;  /* 0x0000008500197220 */ /* 0x040fe40000410000 */
[----:B------:R-:W2:Y:S01]  /*82e0*/  MUFU.EX2 R133, R49 ;  /* 0x0000003100857308 */ /* 0x000ea20000000800 */
[C---:B------:R-:W-:Y:S02]  /*82f0*/  FMUL.FTZ R24, R0.reuse, R132 ;  /* 0x0000008400187220 */ /* 0x040fe40000410000 */
        /* <DEDUP_REMOVED lines=13> */
[----:B--2---:R-:W-:Y:S01]  /*83d0*/  F2FP.PACK_AB R163, R133, R33 ;  /* 0x0000002185a3723e */ /* 0x004fe200000000ff */
[C---:B------:R-:W-:Y:S02]  /*83e0*/  FMUL.FTZ R60, R0.reuse, R60 ;  /* 0x0000003c003c7220 */ /* 0x040fe40000410000 */
[C---:B------:R-:W-:Y:S02]  /*83f0*/  FMUL.FTZ R61, R0.reuse, R61 ;  /* 0x0000003d003d7220 */ /* 0x040fe40000410000 */
[C---:B------:R-:W-:Y:S01]  /*8400*/  FMUL.FTZ R72, R0.reuse, R72 ;  /* 0x0000004800487220 */ /* 0x040fe20000410000 */
[----:B------:R2:W-:Y:S01]  /*8410*/  MUFU.EX2 R129, R17 ;  /* 0x0000001100817308 */ /* 0x0005e20000000800 */
        /* <DEDUP_REMOVED lines=8> */
[----:B------:R-:W-:Y:S02]  /*84a0*/  FMUL.FTZ R93, R0, R93 ;  /* 0x0000005d005d7220 */ /* 0x000fe40000410000 */
[C---:B------:R-:W-:Y:S02]  /*84b0*/  FMUL.FTZ R26, R2.reuse, R134 ;  /* 0x00000086021a7220 */ /* 0x040fe40000410000 */
[----:B------:R-:W-:Y:S02]  /*84c0*/  FMUL.FTZ R27, R2, R135 ;  /* 0x00000087021b7220 */ /* 0x000fe40000410000 */
[C---:B------:R-:W-:Y:S01]  /*84d0*/  FMUL.FTZ R4, R116.reuse, R144 ;  /* 0x0000009074047220 */ /* 0x040fe20000410000 */
[----:B------:R-:W4:Y:S01]  /*84e0*/  MUFU.EX2 R0, R14 ;  /* 0x0000000e00007308 */ /* 0x000f220000000800 */
[C---:B------:R-:W-:Y:S02]  /*84f0*/  FMUL.FTZ R5, R116.reuse, R145 ;  /* 0x0000009174057220 */ /* 0x040fe40000410000 */
[C---:B------:R-:W-:Y:S02]  /*8500*/  FMUL.FTZ R6, R3.reuse, R146 ;  /* 0x0000009203067220 */ /* 0x040fe40000410000 */
[C---:B------:R-:W-:Y:S02]  /*8510*/  FMUL.FTZ R7, R3.reuse, R147 ;  /* 0x0000009303077220 */ /* 0x040fe40000410000 */
[----:B--2---:R-:W-:Y:S02]  /*8520*/  FMUL.FTZ R17, R116, R149 ;  /* 0x0000009574117220 */ /* 0x004fe40000410000 */
[C---:B------:R-:W-:Y:S01]  /*8530*/  FMUL.FTZ R18, R3.reuse, R150 ;  /* 0x0000009603127220 */ /* 0x040fe20000410000 */
[----:B------:R-:W2:Y:S01]  /*8540*/  MUFU.EX2 R134, R34 ;  /* 0x0000002200867308 */ /* 0x000ea20000000800 */
[C---:B------:R-:W-:Y:S01]  /*8550*/  FMUL.FTZ R19, R3.reuse, R151 ;  /* 0x0000009703137220 */ /* 0x040fe20000410000 */
[-C--:B-1----:R-:W-:Y:S05]  /*8560*/  HMMA.16816.F32 R4, R160, R20.reuse, R4 ;  /* 0x00000014a004723c */ /* 0x082fea0000001804 */
[C---:B------:R-:W-:Y:S02]  /*8570*/  FMUL.FTZ R10, R2.reuse, R142 ;  /* 0x0000008e020a7220 */ /* 0x040fe40000410000 */
[C---:B------:R-:W-:Y:S01]  /*8580*/  FMUL.FTZ R11, R2.reuse, R143 ;  /* 0x0000008f020b7220 */ /* 0x040fe20000410000 */
[----:B------:R-:W1:Y:S01]  /*8590*/  MUFU.EX2 R135, R16 ;  /* 0x0000001000877308 */ /* 0x000e620000000800 */
[----:B------:R-:W-:Y:S03]  /*85a0*/  FMUL.FTZ R42, R2, R106 ;  /* 0x0000006a022a7220 */ /* 0x000fe60000410000 */
[----:B----4-:R-:W-:Y:S01]  /*85b0*/  F2FP.PACK_AB R105, R128, R0 ;  /* 0x000000008069723e */ /* 0x010fe200000000ff */
[C---:B------:R-:W-:Y:S02]  /*85c0*/  FMUL.FTZ R43, R2.reuse, R107 ;  /* 0x0000006b022b7220 */ /* 0x040fe40000410000 */
[C---:B------:R-:W-:Y:S02]  /*85d0*/  FMUL.FTZ R14, R2.reuse, R138 ;  /* 0x0000008a020e7220 */ /* 0x040fe40000410000 */
[C---:B------:R-:W-:Y:S01]  /*85e0*/  FMUL.FTZ R15, R2.reuse, R139 ;  /* 0x0000008b020f7220 */ /* 0x040fe20000410000 */
[----:B------:R-:W-:Y:S01]  /*85f0*/  MUFU.EX2 R219, R164 ;  /* 0x000000a400db7308 */ /* 0x000fe20000000800 */
[C---:B------:R-:W-:Y:S02]  /*8600*/  FMUL.FTZ R46, R2.reuse, R110 ;  /* 0x0000006e022e7220 */ /* 0x040fe40000410000 */
[----:B------:R-:W-:Y:S01]  /*8610*/  FMUL.FTZ R47, R2, R111 ;  /* 0x0000006f022f7220 */ /* 0x000fe20000410000 */
[----:B--2---:R-:W-:Y:S01]  /*8620*/  F2FP.PACK_AB R106, R134, R132 ;  /* 0x00000084866a723e */ /* 0x004fe200000000ff */
[----:B------:R-:W2:Y:S01]  /*8630*/  LDSM.16.MT88.4 R108, [R185+0xc00] ;  /* 0x000c0000b96c783b */ /* 0x000ea20000004200 */
[C---:B------:R-:W-:Y:S02]  /*8640*/  FMUL.FTZ R30, R2.reuse, R130 ;  /* 0x00000082021e7220 */ /* 0x040fe40000410000 */
[----:B------:R-:W-:Y:S02]  /*8650*/  FMUL.FTZ R31, R2, R131 ;  /* 0x00000083021f7220 */ /* 0x000fe40000410000 */
[C---:B------:R-:W-:Y:S01]  /*8660*/  FMUL.FTZ R32, R116.reuse, R156 ;  /* 0x0000009c74207220 */ /* 0x040fe20000410000 */
[----:B------:R-:W-:Y:S01]  /*8670*/  MUFU.EX2 R131, R172 ;  /* 0x000000ac00837308 */ /* 0x000fe20000000800 */
[----:B------:R-:W-:Y:S01]  /*8680*/  FMUL.FTZ R34, R3, R158 ;  /* 0x0000009e03227220 */ /* 0x000fe20000410000 */
[----:B-1----:R-:W-:Y:S01]  /*8690*/  F2FP.PACK_AB R107, R135, R129 ;  /* 0x00000081876b723e */ /* 0x002fe200000000ff */
[C---:B------:R-:W-:Y:S02]  /*86a0*/  FMUL.FTZ R16, R116.reuse, R148 ;  /* 0x0000009474107220 */ /* 0x040fe40000410000 */
[----:B------:R-:W-:Y:S01]  /*86b0*/  LDSM.16.MT88.4 R148, [R185+0x800] ;  /* 0x00080000b994783b */ /* 0x000fe20000004200 */
[----:B------:R-:W-:Y:S02]  /*86c0*/  FMUL.FTZ R35, R3, R159 ;  /* 0x0000009f03237220 */ /* 0x000fe40000410000 */
[C---:B------:R-:W-:Y:S01]  /*86d0*/  FMUL.FTZ R49, R116.reuse, R113 ;  /* 0x0000007174317220 */ /* 0x040fe20000410000 */
[C---:B------:R-:W-:Y:S01]  /*86e0*/  HMMA.16816.F32 R8, R104.reuse, R20, R8 ;  /* 0x000000146808723c */ /* 0x040fe20000001808 */
[----:B------:R-:W-:Y:S03]  /*86f0*/  MUFU.EX2 R130, R166 ;  /* 0x000000a600827308 */ /* 0x000fe60000000800 */
[----:B------:R-:W-:Y:S02]  /*8700*/  FADD.FTZ R122, R33, R48 ;  /* 0x00000030217a7221 */ /* 0x000fe40000010000 */
[C---:B------:R-:W-:Y:S02]  /*8710*/  FMUL.FTZ R33, R116.reuse, R157 ;  /* 0x0000009d74217220 */ /* 0x040fe40000410000 */
[-C--:B------:R-:W-:Y:S01]  /*8720*/  HMMA.16816.F32 R12, R104, R22.reuse, R12 ;  /* 0x00000016680c723c */ /* 0x080fe2000000180c */
[----:B------:R-:W-:Y:S02]  /*8730*/  LDSM.16.MT88.4 R156, [R186+0x800] ;  /* 0x00080000ba9c783b */ /* 0x000fe40000004200 */
[----:B------:R-:W-:Y:S01]  /*8740*/  MUFU.EX2 R215, R167 ;  /* 0x000000a700d77308 */ /* 0x000fe20000000800 */
[----:B------:R-:W-:Y:S02]  /*8750*/  FMUL.FTZ R48, R116, R112 ;  /* 0x0000007074307220 */ /* 0x000fe40000410000 */
        /* <DEDUP_REMOVED lines=10> */
[C---:B------:R-:W-:Y:S02]  /*8800*/  FMUL.FTZ R62, R2.reuse, R62 ;  /* 0x0000003e023e7220 */ /* 0x040fe40000410000 */
[C---:B------:R-:W-:Y:S01]  /*8810*/  FMUL.FTZ R63, R2.reuse, R63 ;  /* 0x0000003f023f7220 */ /* 0x040fe20000410000 */
[-C--:B---3--:R-:W-:Y:S03]  /*8820*/  HMMA.16816.F32 R20, R160, R36.reuse, R20 ;  /* 0x00000024a014723c */ /* 0x088fe60000001814 */
[C---:B------:R-:W-:Y:S02]  /*8830*/  FMUL.FTZ R74, R2.reuse, R74 ;  /* 0x0000004a024a7220 */ /* 0x040fe40000410000 */
[C---:B------:R-:W-:Y:S01]  /*8840*/  FMUL.FTZ R75, R2.reuse, R75 ;  /* 0x0000004b024b7220 */ /* 0x040fe20000410000 */
[----:B------:R-:W-:Y:S01]  /*8850*/  MUFU.EX2 R169, R180 ;  /* 0x000000b400a97308 */ /* 0x000fe20000000800 */
[C---:B------:R-:W-:Y:S01]  /*8860*/  FMUL.FTZ R78, R2.reuse, R78 ;  /* 0x0000004e024e7220 */ /* 0x040fe20000410000 */
[C---:B------:R-:W-:Y:S04]  /*8870*/  HMMA.16816.F32 R24, R104.reuse, R36, R24 ;  /* 0x000000246818723c */ /* 0x040fe80000001818 */
[C---:B------:R-:W-:Y:S02]  /*8880*/  FMUL.FTZ R79, R2.reuse, R79 ;  /* 0x0000004f024f7220 */ /* 0x040fe40000410000 */
[----:B------:R-:W-:Y:S02]  /*8890*/  FMUL.FTZ R90, R2, R90 ;  /* 0x0000005a025a7220 */ /* 0x000fe40000410000 */
        /* <DEDUP_REMOVED lines=11> */
[----:B------:R-:W1:Y:S01]  /*8950*/  LDSM.16.MT88.4 R100, [R186+0xc00] ;  /* 0x000c0000ba64783b */ /* 0x000e620000004200 */
[C---:B------:R-:W-:Y:S02]  /*8960*/  FMUL.FTZ R95, R2.reuse, R95 ;  /* 0x0000005f025f7220 */ /* 0x040fe40000410000 */
[----:B------:R-:W-:Y:S02]  /*8970*/  FFMA.FTZ R118, R2, R216, R0 ;  /* 0x000000d802767223 */ /* 0x000fe40000010000 */
[-C--:B--2---:R-:W-:Y:S03]  /*8980*/  HMMA.16816.F32 R36, R160, R108.reuse, R36 ;  /* 0x0000006ca024723c */ /* 0x084fe60000001824 */
[----:B------:R-:W-:Y:S01]  /*8990*/  FADD.FTZ R3, R132, R123 ;  /* 0x0000007b84037221 */ /* 0x000fe20000010000 */
[----:B------:R2:W-:Y:S01]  /*89a0*/  MUFU.EX2 R216, R126 ;  /* 0x0000007e00d87308 */ /* 0x0005e20000000800 */
[----:B------:R-:W-:Y:S03]  /*89b0*/  FADD.FTZ R116, R133, R122 ;  /* 0x0000007a85747221 */ /* 0x000fe60000010000 */
[C---:B------:R-:W-:Y:S06]  /*89c0*/  HMMA.16816.F32 R40, R104.reuse, R108, R40 ;  /* 0x0000006c6828723c */ /* 0x040fec0000001828 */
[----:B------:R-:W3:Y:S02]  /*89d0*/  MUFU.EX2 R108, R176 ;  /* 0x000000b0006c7308 */ /* 0x000ee40000000800 */
[-C--:B------:R-:W-:Y:S08]  /*89e0*/  HMMA.16816.F32 R44, R104, R110.reuse, R44 ;  /* 0x0000006e682c723c */ /* 0x080ff0000000182c */
[C---:B------:R-:W-:Y:S01]  /*89f0*/  HMMA.16816.F32 R48, R160.reuse, R110, R48 ;  /* 0x0000006ea030723c */ /* 0x040fe20000001830 */
[----:B------:R-:W4:Y:S01]  /*8a00*/  MUFU.EX2 R2, R175 ;  /* 0x000000af00027308 */ /* 0x000f220000000800 */
[----:B--2---:R-:W-:Y:S06]  /*8a10*/  LDSM.16.MT88.4 R124, [R185+0x1000] ;  /* 0x00100000b97c783b */ /* 0x004fec0000004200 */
[-C--:B-1----:R-:W-:Y:S03]  /*8a20*/  HMMA.16816.F32 R52, R160, R100.reuse, R52 ;  /* 0x00000064a034723c */ /* 0x082fe60000001834 */
[----:B------:R-:W1:Y:S01]  /*8a30*/  MUFU.EX2 R110, R174 ;  /* 0x000000ae006e7308 */ /* 0x000e620000000800 */
[----:B---3--:R-:W-:Y:S04]  /*8a40*/  FADD.FTZ R0, R108, R165 ;  /* 0x000000a56c007221 */ /* 0x008fe80000010000 */
[C---:B------:R-:W-:Y:S05]  /*8a50*/  HMMA.16816.F32 R56, R104.reuse, R100, R56 ;  /* 0x000000646838723c */ /* 0x040fea0000001838 */
[----:B------:R-:W-:Y:S01]  /*8a60*/  MUFU.EX2 R109, R173 ;  /* 0x000000ad006d7308 */ /* 0x000fe20000000800 */
[----:B----4-:R-:W-:Y:S02]  /*8a70*/  FADD.FTZ R0, R2, R0 ;  /* 0x0000000002007221 */ /* 0x010fe40000010000 */
[-C--:B------:R-:W-:Y:S07]  /*8a80*/  HMMA.16816.F32 R60, R104, R102.reuse, R60 ;  /* 0x00000066683c723c */ /* 0x080fee000000183c */
[----:B------:R-:W2:Y:S01]  /*8a90*/  MUFU.EX2 R176, R168 ;  /* 0x000000a800b07308 */ /* 0x000ea20000000800 */
[C---:B------:R-:W-:Y:S01]  /*8aa0*/  HMMA.16816.F32 R64, R160.reuse, R102, R64 ;  /* 0x00000066a040723c */ /* 0x040fe20000001840 */
[----:B------:R-:W3:Y:S03]  /*8ab0*/  LDSM.16.MT88.4 R100, [R185+0x1800] ;  /* 0x00180000b964783b */ /* 0x000ee60000004200 */
[----:B-1----:R-:W-:Y:S05]  /*8ac0*/  FADD.FTZ R0, R110, R0 ;  /* 0x000000006e007221 */ /* 0x002fea0000010000 */
[----:B------:R-:W1:Y:S10]  /*8ad0*/  MUFU.EX2 R123, R211 ;  /* 0x000000d3007b7308 */ /* 0x000e740000000800 */
[----:B------:R-:W4:Y:S01]  /*8ae0*/  MUFU.EX2 R122, R210 ;  /* 0x000000d2007a7308 */ /* 0x000f220000000800 */
[----:B--2---:R-:W-:Y:S09]  /*8af0*/  F2FP.PACK_AB R111, R176, R215 ;  /* 0x000000d7b06f723e */ /* 0x004ff200000000ff */
[----:B------:R-:W-:Y:S10]  /*8b00*/  MUFU.EX2 R174, R205 ;  /* 0x000000cd00ae7308 */ /* 0x000ff40000000800 */
[----:B------:R-:W2:Y:S01]  /*8b10*/  MUFU.EX2 R175, R204 ;  /* 0x000000cc00af7308 */ /* 0x000ea20000000800 */
[-C--:B---3--:R-:W-:Y:S09]  /*8b20*/  HMMA.16816.F32 R68, R160, R100.reuse, R68 ;  /* 0x00000064a044723c */ /* 0x088ff20000001844 */
[----:B------:R-:W-:Y:S01]  /*8b30*/  MUFU.EX2 R173, R177 ;  /* 0x000000b100ad7308 */ /* 0x000fe20000000800 */
[C---:B------:R-:W-:Y:S08]  /*8b40*/  HMMA.16816.F32 R72, R104.reuse, R100, R72 ;  /* 0x000000646848723c */ /* 0x040ff00000001848 */
[-C--:B------:R-:W-:Y:S01]  /*8b50*/  HMMA.16816.F32 R76, R104, R102.reuse, R76 ;  /* 0x00000066684c723c */ /* 0x080fe2000000184c */
[----:B------:R-:W-:Y:S07]  /*8b60*/  MUFU.EX2 R168, R182 ;  /* 0x000000b600a87308 */ /* 0x000fee0000000800 */
[C---:B------:R-:W-:Y:S01]  /*8b70*/  HMMA.16816.F32 R80, R160.reuse, R102, R80 ;  /* 0x00000066a050723c */ /* 0x040fe20000001850 */
[----:B------:R-:W3:Y:S02]  /*8b80*/  LDSM.16.MT88.4 R100, [R186+0x1800] ;  /* 0x00180000ba64783b */ /* 0x000ee40000004200 */
[----:B------:R-:W-:Y:S10]  /*8b90*/  MUFU.EX2 R165, R183 ;  /* 0x000000b700a57308 */ /* 0x000ff40000000800 */
[----:B------:R-:W-:Y:S01]  /*8ba0*/  MUFU.EX2 R164, R203 ;  /* 0x000000cb00a47308 */ /* 0x000fe20000000800 */
[-C--:B---3--:R-:W-:Y:S08]  /*8bb0*/  HMMA.16816.F32 R84, R160, R100.reuse, R84 ;  /* 0x00000064a054723c */ /* 0x088ff00000001854 */
[C---:B------:R-:W-:Y:S07]  /*8bc0*/  HMMA.16816.F32 R88, R104.reuse, R100, R88 ;  /* 0x000000646858723c */ /* 0x040fee0000001858 */
[----:B------:R-:W-:Y:S01]  /*8bd0*/  F2FP.PACK_AB R100, R2, R108 ;  /* 0x0000006c0264723e */ /* 0x000fe200000000ff */
[-C--:B------:R-:W-:Y:S01]  /*8be0*/  HMMA.16816.F32 R92, R104, R102.reuse, R92 ;  /* 0x00000066685c723c */ /* 0x080fe2000000185c */
[----:B------:R-:W3:Y:S03]  /*8bf0*/  LDSM.16.MT88.4 R104, [R185+0x400] ;  /* 0x00040000b968783b */ /* 0x000ee60000004200 */
[----:B------:R-:W-:Y:S01]  /*8c00*/  F2FP.PACK_AB R101, R218, R131 ;  /* 0x00000083da65723e */ /* 0x000fe200000000ff */
[----:B------:R-:W-:Y:S01]  /*8c10*/  FADD.FTZ R2, R109, R0 ;  /* 0x000000006d027221 */ /* 0x000fe20000010000 */
[----:B------:R-:W-:Y:S01]  /*8c20*/  F2FP.PACK_AB R108, R219, R130 ;  /* 0x00000082db6c723e */ /* 0x000fe200000000ff */
[----:B------:R-:W-:Y:S01]  /*8c30*/  FADD.FTZ R0, R128, R118 ;  /* 0x0000007680007221 */ /* 0x000fe20000010000 */
[----:B------:R-:W-:Y:S01]  /*8c40*/  HMMA.16816.F32 R96, R160, R102, R96 ;  /* 0x00000066a060723c */ /* 0x000fe20000001860 */
[----:B------:R-:W-:Y:S03]  /*8c50*/  MUFU.EX2 R128, R208 ;  /* 0x000000d000807308 */ /* 0x000fe60000000800 */
[----:B------:R-:W-:Y:S02]  /*8c60*/  FADD.FTZ R118, R129, R0 ;  /* 0x0000000081767221 */ /* 0x000fe40000010000 */
[----:B-1----:R-:W-:Y:S01]  /*8c70*/  FADD.FTZ R0, R123, R2 ;  /* 0x000000027b007221 */ /* 0x002fe20000010000 */
[----:B------:R-:W-:Y:S01]  /*8c80*/  F2FP.PACK_AB R102, R109, R110 ;  /* 0x0000006e6d66723e */ /* 0x000fe200000000ff */
[----:B------:R-:W-:Y:S01]  /*8c90*/  FADD.FTZ R2, R135, R118 ;  /* 0x0000007687027221 */ /* 0x000fe20000010000 */
[----:B------:R-:W-:Y:S02]  /*8ca0*/  F2FP.PACK_AB R103, R222, R221 ;  /* 0x000000ddde67723e */ /* 0x000fe400000000ff */
[----:B------:R-:W1:Y:S01]  /*8cb0*/  MUFU.EX2 R129, R209 ;  /* 0x000000d100817308 */ /* 0x000e620000000800 */
[----:B------:R-:W-:Y:S01]  /*8cc0*/  F2FP.PACK_AB R110, R223, R220 ;  /* 0x000000dcdf6e723e */ /* 0x000fe200000000ff */
[----:B----4-:R-:W-:Y:S01]  /*8cd0*/  FADD.FTZ R0, R122, R0 ;  /* 0x000000007a007221 */ /* 0x010fe20000010000 */
[----:B------:R-:W-:Y:S01]  /*8ce0*/  F2FP.PACK_AB R109, R216, R217 ;  /* 0x000000d9d86d723e */ /* 0x000fe200000000ff */
[----:B------:R-:W-:Y:S01]  /*8cf0*/  FADD.FTZ R2, R217, R2 ;  /* 0x00000002d9027221 */ /* 0x000fe20000010000 */
[----:B------:R-:W-:Y:S02]  /*8d00*/  F2FP.PACK_AB R160, R122, R123 ;  /* 0x0000007b7aa0723e */ /* 0x000fe400000000ff */
[----:B------:R-:W-:Y:S01]  /*8d10*/  F2FP.PACK_AB R161, R171, R170 ;  /* 0x000000aaaba1723e */ /* 0x000fe200000000ff */
[----:B------:R-:W-:Y:S01]  /*8d20*/  FADD.FTZ R2, R216, R2 ;  /* 0x00000002d8027221 */ /* 0x000fe20000010000 */
[----:B--2---:R-:W-:Y:S02]  /*8d30*/  F2FP.PACK_AB R163, R175, R174 ;  /* 0x000000aeafa3723e */ /* 0x004fe400000000ff */
[----:B------:R-:W-:Y:S01]  /*8d40*/  MOV R122, R120 ;  /* 0x00000078007a7202 */ /* 0x000fe20000000f00 */
[----:B------:R-:W-:Y:S01]  /*8d50*/  FADD.FTZ R2, R215, R2 ;  /* 0x00000002d7027221 */ /* 0x000fe20000010000 */
[----:B------:R-:W-:Y:S02]  /*8d60*/  MOV R118, R121 ;  /* 0x0000007900767202 */ /* 0x000fe40000000f00 */
[----:B------:R-:W-:Y:S01]  /*8d70*/  MOV R123, R119 ;  /* 0x00000077007b7202 */ /* 0x000fe20000000f00 */
[----:B------:R-:W-:Y:S01]  /*8d80*/  FADD.FTZ R2, R176, R2 ;  /* 0x00000002b0027221 */ /* 0x000fe20000010000 */
[-C--:B---3--:R-:W-:Y:S05]  /*8d90*/  HMMA.16816.F32 R4, R100, R104.reuse, R4 ;  /* 0x000000686404723c */ /* 0x088fea0000001804 */
[C---:B-1----:R-:W-:Y:S01]  /*8da0*/  F2FP.PACK_AB R162, R128.reuse, R129 ;  /* 0x0000008180a2723e */ /* 0x042fe200000000ff */
        /* <DEDUP_REMOVED lines=33> */
[C---:B------:R-:W-:Y:S01]  /*8fc0*/  HMMA.16816.F32 R80, R100.reuse, R114, R80 ;  /* 0x000000726450723c */ /* 0x040fe20000001850 */
[----:B------:R-:W1:Y:S07]  /*8fd0*/  LDSM.16.MT88.4 R112, [R185+0x1400] ;  /* 0x00140000b970783b */ /* 0x000e6e0000004200 */
[-C--:B---3--:R-:W-:Y:S08]  /*8fe0*/  HMMA.16816.F32 R84, R100, R124.reuse, R84 ;  /* 0x0000007c6454723c */ /* 0x088ff00000001854 */
[C---:B------:R-:W-:Y:S07]  /*8ff0*/  HMMA.16816.F32 R88, R108.reuse, R124, R88 ;  /* 0x0000007c6c58723c */ /* 0x040fee0000001858 */
[----:B------:R-:W-:Y:S01]  /*9000*/  F2FP.PACK_AB R124, R172, R169 ;  /* 0x000000a9ac7c723e */ /* 0x000fe200000000ff */
[-C--:B------:R-:W-:Y:S04]  /*9010*/  HMMA.16816.F32 R92, R108, R126.reuse, R92 ;  /* 0x0000007e6c5c723c */ /* 0x080fe8000000185c */
[----:B------:R-:W-:Y:S04]  /*9020*/  F2FP.PACK_AB R125, R166, R167 ;  /* 0x000000a7a67d723e */ /* 0x000fe800000000ff */
[----:B------:R-:W-:Y:S07]  /*9030*/  HMMA.16816.F32 R96, R100, R126, R96 ;  /* 0x0000007e6460723c */ /* 0x000fee0000001860 */
[----:B------:R-:W-:Y:S01]  /*9040*/  F2FP.PACK_AB R126, R168, R173 ;  /* 0x000000ada87e723e */ /* 0x000fe200000000ff */
[-C--:B------:R-:W-:Y:S01]  /*9050*/  HMMA.16816.F32 R144, R160, R148.reuse, R4 ;  /* 0x00000094a090723c */ /* 0x080fe20000001804 */
[----:B------:R-:W2:Y:S04]  /*9060*/  LDSM.16.MT88.4 R4, [R186+0x1400] ;  /* 0x00140000ba04783b */ /* 0x000ea80000004200 */
[----:B------:R-:W-:Y:S07]  /*9070*/  F2FP.PACK_AB R127, R164, R165 ;  /* 0x000000a5a47f723e */ /* 0x000fee00000000ff */
        /* <DEDUP_REMOVED lines=34> */
[-C--:B------:R-:W-:Y:S07]  /*92a0*/  HMMA.16816.F32 R92, R124, R14.reuse, R92 ;  /* 0x0000000e7c5c723c */ /* 0x080fee000000185c */
[----:B------:R-:W-:Y:S01]  /*92b0*/  MOV R124, R117 ;  /* 0x00000075007c7202 */ /* 0x000fe20000000f00 */
[----:B------:R-:W-:Y:S01]  /*92c0*/  HMMA.16816.F32 R96, R160, R14, R96 ;  /* 0x0000000ea060723c */ /* 0x000fe20000001860 */
[----:B------:R-:W-:-:S07]  /*92d0*/  @P0 BRA `(.L_x_3208) ;  /* 0xffffcd3000000947 */ /* 0x000fce000383ffff */
.L_x_3195:
[----:B------:R-:W-:-:S13]  /*92e0*/  ISETP.GE.AND P0, PT, R200, R227, PT ;  /* 0x000000e3c800720c */ /* 0x000fda0003f06270 */
[----:B------:R-:W-:Y:S05]  /*92f0*/  @!P0 BRA `(.L_x_3209) ;  /* 0x00002ab000008947 */ /* 0x000fea0003800000 */
.L_x_3221:
[----:B------:R-:W-:Y:S04]  /*9300*/  DEPBAR.LE SB0, 0x0 ;  /* 0x000080000000791a */ /* 0x000fe80000000000 */
[----:B------:R-:W-:Y:S01]  /*9310*/  WARPSYNC 0xffffffff ;  /* 0xffffffff00007948 */ /* 0x000fe20003800000 */
[----:B------:R-:W-:Y:S01]  /*9320*/  BAR.SYNC.DEFER_BLOCKING 0x0 ;  /* 0x0000000000007b1d */ /* 0x000fe20000010000 */
[----:B------:R-:W-:Y:S01]  /*9330*/  SHF.R.S32.HI R0, RZ, 0x1f, R201 ;  /* 0x0000001fff007819 */ /* 0x000fe200000114c9 */
[C---:B------:R-:W-:Y:S01]  /*9340*/  IMAD.WIDE.U32 R2, R201.reuse, c[0x0][0x208], RZ ;  /* 0x00008200c9027a25 */ /* 0x040fe200078e00ff */
[----:B------:R-:W-:Y:S02]  /*9350*/  MOV R124, R120 ;  /* 0x00000078007c7202 */ /* 0x000fe40000000f00 */
[----:B------:R-:W-:Y:S01]  /*9360*/  MOV R123, R119 ;  /* 0x00000077007b7202 */ /* 0x000fe20000000f00 */
[----:B------:R-:W-:Y:S02]  /*9370*/  IMAD R0, R0, c[0x0][0x208], RZ ;  /* 0x0000820000007a24 */ /* 0x000fe400078e02ff */
[----:B------:R-:W-:Y:S02]  /*9380*/  IMAD.MOV.U32 R122, RZ, RZ, R121 ;  /* 0x000000ffff7a7224 */ /* 0x000fe400078e0079 */
[----:B------:R-:W-:Y:S04]  /*9390*/  IMAD R0, R201, c[0x0][0x20c], R0 ;  /* 0x00008300c9007a24 */ /* 0x000fe800078e0200 */
[----:B------:R-:W-:Y:S01]  /*93a0*/  IMAD.IADD R3, R3, 0x1, R0 ;  /* 0x0000000103037824 */ /* 0x000fe200078e0200 */
[----:B------:R-:W-:Y:S03]  /*93b0*/  SHF.R.S32.HI R0, RZ, 0x1f, R199 ;  /* 0x0000001fff007819 */ /* 0x000fe600000114c7 */
[C---:B------:R-:W-:Y:S04]  /*93c0*/  IMAD.WIDE.U32 R2, R199.reuse, c[0x0][0x218], R2 ;  /* 0x00008600c7027a25 */ /* 0x040fe800078e0002 */
        /* <DEDUP_REMOVED lines=18> */
.L_x_3316:
[----:B------:R-:W5:Y:S01]  /*94f0*/  SHFL.IDX PT, R2, R8, RZ, 0x1c1f ;  /* 0x001c1fff08027589 */ /* 0x000f6200000e0000 */
[C---:B------:R-:W-:Y:S01]  /*9500*/  IMAD.SHL.U32 R3, R202.reuse, 0x2, RZ ;  /* 0x00000002ca037824 */ /* 0x040fe200078e00ff */
[----:B------:R-:W-:Y:S01]  /*9510*/  ISETP.GE.AND P5, PT, R202, c[0x0][0x1d4], PT ;  /* 0x00007500ca007a0c */ /* 0x000fe20003fa6270 */
[C---:B------:R-:W-:Y:S01]  /*9520*/  IMAD.SHL.U32 R4, R225.reuse, 0x2, RZ ;  /* 0x00000002e1047824 */ /* 0x040fe200078e00ff */
[----:B------:R-:W4:Y:S01]  /*9530*/  S2R R9, SR_TID.X ;  /* 0x0000000000097919 */ /* 0x000f220000002100 */
[----:B------:R-:W-:Y:S01]  /*9540*/  ISETP.GE.AND P4, PT, R225, c[0x0][0x1d4], PT ;  /* 0x00007500e1007a0c */ /* 0x000fe20003f86270 */
[----:B------:R-:W-:Y:S01]  /*9550*/  BSSY B0, `(.L_x_3211) ;  /* 0x0000022000007945 */ /* 0x000fe20003800000 */
[----:B------:R-:W-:Y:S02]  /*9560*/  ISETP.GE.AND P3, PT, R226, c[0x0][0x1d4], PT ;  /* 0x00007500e2007a0c */ /* 0x000fe40003f66270 */
[----:B-----5:R-:W-:Y:S01]  /*9570*/  IADD3 R6, P0, R2, R3, RZ ;  /* 0x0000000302067210 */ /* 0x020fe20007f1e0ff */
        /* <DEDUP_REMOVED lines=16> */
.L_x_3317:
        /* <DEDUP_REMOVED lines=15> */
.L_x_3212:
[----:B------:R-:W-:Y:S05]  /*9770*/  BSYNC B0 ;  /* 0x0000000000007941 */ /* 0x000fea0003800000 */
.L_x_3211:
        /* <DEDUP_REMOVED lines=103> */
[----:B------:R-:W-:Y:S05]  /*9df0*/  IADD3 R2, R2, -0x30, R224 ;  /* 0xffffffd002027810 */ /* 0x000fea0007ffe0e0 */
        /* <DEDUP_REMOVED lines=26> */
.L_x_3318:
[----:B------:R-:W-:-:S05]  /*9fa0*/  BRA.DIV ~URZ, `(.L_x_3217) ;  /* 0x000097f27f007947 */ /* 0x000fca000b800000 */
[----:B------:R3:W4:Y:S02]  /*9fb0*/  SHFL.IDX PT, R0, R161, RZ, 0x1c1f ;  /* 0x001c1fffa1007589 */ /* 0x00072400000e0000 */
.L_x_3319:
        /* <DEDUP_REMOVED lines=19> */
.L_x_3320:
        /* <DEDUP_REMOVED lines=15> */
.L_x_3215:
[----:B------:R-:W-:Y:S05]  /*a1e0*/  BSYNC B0 ;  /* 0x0000000000007941 */ /* 0x000fea0003800000 */
.L_x_3214:
        /* <DEDUP_REMOVED lines=51> */
.L_x_3321:
        /* <DEDUP_REMOVED lines=15> */
.L_x_3322:
[----:B---3--:R-:W-:Y:S01]  /*a610*/  FMNMX.FTZ R118, R0, R116, !PT ;  /* 0x0000007400767209 */ /* 0x008fe20007810000 */
[C---:B------:R-:W-:Y:S01]  /*a620*/  FADD.FTZ R0, -R121.reuse, R122 ;  /* 0x0000007a79007221 */ /* 0x040fe20000010100 */
[----:B------:R-:W-:Y:S01]  /*a630*/  WARPSYNC 0xffffffff ;  /* 0xffffffff00007948 */ /* 0x000fe20003800000 */
[----:B------:R-:W-:Y:S01]  /*a640*/  FMUL.FTZ R2, R121, c[0x0][0x2d0] ;  /* 0x0000b40079027a20 */ /* 0x000fe20000410000 */
[----:B------:R-:W-:Y:S01]  /*a650*/  ISETP.GT.AND P0, PT, R200, R227, PT ;  /* 0x000000e3c800720c */ /* 0x000fe20003f04270 */
[----:B------:R-:W-:Y:S02]  /*a660*/  FMUL.FTZ R0, R0, c[0x0][0x2d0] ;  /* 0x0000b40000007a20 */ /* 0x000fe40000410000 */
[--C-:B------:R-:W-:Y:S02]  /*a670*/  FFMA.FTZ R125, R16, c[0x0][0x2d0], -R2.reuse ;  /* 0x0000b400107d7a23 */ /* 0x100fe40000010802 */
[----:B-1----:R1:W-:Y:S01]  /*a680*/  MUFU.EX2 R116, R0 ;  /* 0x0000000000747308 */ /* 0x0023e20000000800 */
        /* <DEDUP_REMOVED lines=8> */
[--C-:B------:R-:W-:Y:S02]  /*a710*/  FFMA.FTZ R179, R49, c[0x0][0x2d0], -R2.reuse ;  /* 0x0000b40031b37a23 */ /* 0x100fe40000010802 */
[--C-:B------:R-:W-:Y:S02]  /*a720*/  FFMA.FTZ R5, R5, c[0x0][0x2d0], -R2.reuse ;  /* 0x0000b40005057a23 */ /* 0x100fe40000010802 */
[--C-:B------:R-:W-:Y:S01]  /*a730*/  FFMA.FTZ R182, R36, c[0x0][0x2d0], -R2.reuse ;  /* 0x0000b40024b67a23 */ /* 0x100fe20000010802 */
[----:B------:R-:W-:Y:S01]  /*a740*/  MUFU.EX2 R205, R122 ;  /* 0x0000007a00cd7308 */ /* 0x000fe20000000800 */
[----:B------:R-:W-:Y:S02]  /*a750*/  FFMA.FTZ R181, R37, c[0x0][0x2d0], -R2 ;  /* 0x0000b40025b57a23 */ /* 0x000fe40000010802 */
[----:B-1----:R-:W-:Y:S04]  /*a760*/  FMUL.FTZ R0, R120, c[0x0][0x2d0] ;  /* 0x0000b40078007a20 */ /* 0x002fe80000410000 */
        /* <DEDUP_REMOVED lines=14> */
[----:B------:R1:W5:Y:S01]  /*a850*/  MUFU.EX2 R18, R5 ;  /* 0x0000000500127308 */ /* 0x0003620000000800 */
[C---:B------:R-:W-:Y:S02]  /*a860*/  FADD.FTZ R0, -R119.reuse, R123 ;  /* 0x0000007b77007221 */ /* 0x040fe40000010100 */
[----:B---3--:R-:W-:Y:S02]  /*a870*/  FMUL.FTZ R3, R119, c[0x0][0x2d0] ;  /* 0x0000b40077037a20 */ /* 0x008fe40000410000 */
[----:B------:R-:W-:Y:S02]  /*a880*/  FMUL.FTZ R0, R0, c[0x0][0x2d0] ;  /* 0x0000b40000007a20 */ /* 0x000fe40000410000 */
        /* <DEDUP_REMOVED lines=10> */
[--C-:B--2---:R-:W-:Y:S02]  /*a930*/  FFMA.FTZ R161, R25, c[0x0][0x2d0], -R3.reuse ;  /* 0x0000b40019a17a23 */ /* 0x104fe40000010803 */
[--C-:B-1----:R-:W-:Y:S02]  /*a940*/  FFMA.FTZ R5, R9, c[0x0][0x2d0], -R3.reuse ;  /* 0x0000b40009057a23 */ /* 0x102fe40000010803 */
[--C-:B------:R-:W-:Y:S02]  /*a950*/  FFMA.FTZ R160, R28, c[0x0][0x2d0], -R3.reuse ;  /* 0x0000b4001ca07a23 */ /* 0x100fe40000010803 */
[----:B------:R-:W-:Y:S01]  /*a960*/  FFMA.FTZ R29, R29, c[0x0][0x2d0], -R3 ;  /* 0x0000b4001d1d7a23 */ /* 0x000fe20000010803 */
[----:B------:R-:W-:Y:S01]  /*a970*/  MUFU.EX2 R25, R4 ;  /* 0x0000000400197308 */ /* 0x000fe20000000800 */
[----:B------:R-:W-:Y:S02]  /*a980*/  FMUL.FTZ R123, R118, c[0x0][0x2d0] ;  /* 0x0000b400767b7a20 */ /* 0x000fe40000410000 */
[----:B---3--:R-:W-:Y:S02]  /*a990*/  FADD.FTZ R0, -R120, R124 ;  /* 0x0000007c78007221 */ /* 0x008fe40000010100 */
[--C-:B------:R-:W-:Y:S02]  /*a9a0*/  FFMA.FTZ R122, R46, c[0x0][0x2d0], -R123.reuse ;  /* 0x0000b4002e7a7a23 */ /* 0x100fe4000001087b */
[----:B------:R-:W-:Y:S03]  /*a9b0*/  FMUL.FTZ R0, R0, c[0x0][0x2d0] ;  /* 0x0000b40000007a20 */ /* 0x000fe60000410000 */
[----:B------:R1:W-:Y:S10]  /*a9c0*/  MUFU.EX2 R207, R6 ;  /* 0x0000000600cf7308 */ /* 0x0003f40000000800 */
[----:B------:R2:W-:Y:S10]  /*a9d0*/  MUFU.EX2 R3, R0 ;  /* 0x0000000000037308 */ /* 0x0005f40000000800 */
[----:B------:R-:W-:Y:S01]  /*a9e0*/  MUFU.EX2 R21, R16 ;  /* 0x0000001000157308 */ /* 0x000fe20000000800 */
[----:B-1----:R-:W-:Y:S09]  /*a9f0*/  FFMA.FTZ R6, R11, c[0x0][0x2d0], -R123 ;  /* 0x0000b4000b067a23 */ /* 0x002ff2000001087b */
[----:B------:R-:W-:Y:S01]  /*aa00*/  MUFU.EX2 R23, R5 ;  /* 0x0000000500177308 */ /* 0x000fe20000000800 */
[----:B--2---:R-:W-:Y:S02]  /*aa10*/  FADD.FTZ R0, -R118, R117 ;  /* 0x0000007576007221 */ /* 0x004fe40000010100 */
[--C-:B------:R-:W-:Y:S02]  /*aa20*/  FFMA.FTZ R117, R43, c[0x0][0x2d0], -R123.reuse ;  /* 0x0000b4002b757a23 */ /* 0x100fe4000001087b */
[----:B------:R-:W-:Y:S05]  /*aa30*/  FMUL.FTZ R0, R0, c[0x0][0x2d0] ;  /* 0x0000b40000007a20 */ /* 0x000fea0000410000 */
[----:B------:R-:W-:Y:S10]  /*aa40*/  MUFU.EX2 R28, R125 ;  /* 0x0000007d001c7308 */ /* 0x000ff40000000800 */
[----:B------:R-:W1:Y:S10]  /*aa50*/  MUFU.EX2 R0, R0 ;  /* 0x0000000000007308 */ /* 0x000e740000000800 */
        /* <DEDUP_REMOVED lines=8> */
[----:B----4-:R-:W-:Y:S01]  /*aae0*/  FFMA.FTZ R4, R116, R206, R20 ;  /* 0x000000ce74047223 */ /* 0x010fe20000010014 */
[----:B-----5:R-:W-:Y:S01]  /*aaf0*/  F2FP.PACK_AB R124, R18, R20 ;  /* 0x00000014127c723e */ /* 0x020fe200000000ff */
[----:B-1----:R-:W-:Y:S01]  /*ab00*/  FMUL.FTZ R34, R0, R134 ;  /* 0x0000008600227220 */ /* 0x002fe20000410000 */
[----:B------:R-:W-:Y:S01]  /*ab10*/  F2FP.PACK_AB R125, R21, R22 ;  /* 0x00000016157d723e */ /* 0x000fe200000000ff */
[----:B------:R-:W-:Y:S01]  /*ab20*/  FADD.FTZ R24, R18, R4 ;  /* 0x0000000412187221 */ /* 0x000fe20000010000 */
[----:B------:R-:W-:Y:S01]  /*ab30*/  F2FP.PACK_AB R126, R205, R28 ;  /* 0x0000001ccd7e723e */ /* 0x000fe200000000ff */
[----:B------:R-:W-:Y:S01]  /*ab40*/  FFMA.FTZ R4, R10, c[0x0][0x2d0], -R123 ;  /* 0x0000b4000a047a23 */ /* 0x000fe2000001087b */
[----:B------:R-:W-:Y:S01]  /*ab50*/  F2FP.PACK_AB R127, R207, R204 ;  /* 0x000000cccf7f723e */ /* 0x000fe200000000ff */
[C---:B------:R-:W-:Y:S02]  /*ab60*/  FMUL.FTZ R35, R0.reuse, R135 ;  /* 0x0000008700237220 */ /* 0x040fe40000410000 */
        /* <DEDUP_REMOVED lines=27> */
[----:B-1----:R-:W-:Y:S02]  /*ad20*/  FFMA.FTZ R4, R0, R216, R7 ;  /* 0x000000d800047223 */ /* 0x002fe40000010007 */
[----:B------:R-:W-:Y:S02]  /*ad30*/  FFMA.FTZ R0, R14, c[0x0][0x2d0], -R123 ;  /* 0x0000b4000e007a23 */ /* 0x000fe4000001087b */
[C---:B------:R-:W-:Y:S01]  /*ad40*/  FMUL.FTZ R32, R2.reuse, R132 ;  /* 0x0000008402207220 */ /* 0x040fe20000410000 */
[----:B------:R-:W-:Y:S01]  /*ad50*/  MUFU.EX2 R216, R167 ;  /* 0x000000a700d87308 */ /* 0x000fe20000000800 */
[C---:B------:R-:W-:Y:S02]  /*ad60*/  FMUL.FTZ R33, R2.reuse, R133 ;  /* 0x0000008502217220 */ /* 0x040fe40000410000 */
[C---:B------:R-:W-:Y:S01]  /*ad70*/  FFMA.FTZ R5, R2.reuse, R215, R25 ;  /* 0x000000d702057223 */ /* 0x040fe20000010019 */
[----:B------:R-:W-:Y:S01]  /*ad80*/  LDSM.16.MT88.4 R132, [R186] ;  /* 0x00000000ba84783b */ /* 0x000fe20000004200 */
[C---:B------:R-:W-:Y:S02]  /*ad90*/  FMUL.FTZ R8, R2.reuse, R140 ;  /* 0x0000008c02087220 */ /* 0x040fe40000410000 */
[C---:B------:R-:W-:Y:S02]  /*ada0*/  FMUL.FTZ R9, R2.reuse, R141 ;  /* 0x0000008d02097220 */ /* 0x040fe40000410000 */
[C---:B------:R-:W-:Y:S01]  /*adb0*/  FMUL.FTZ R16, R2.reuse, R136 ;  /* 0x0000008802107220 */ /* 0x040fe20000410000 */
[----:B------:R-:W-:Y:S01]  /*adc0*/  MUFU.EX2 R44, R0 ;  /* 0x00000000002c7308 */ /* 0x000fe20000000800 */
[C---:B------:R-:W-:Y:S02]  /*add0*/  FMUL.FTZ R17, R2.reuse, R137 ;  /* 0x0000008902117220 */ /* 0x040fe40000410000 */
[C---:B------:R-:W-:Y:S01]  /*ade0*/  FMUL.FTZ R36, R2.reuse, R128 ;  /* 0x0000008002247220 */ /* 0x040fe20000410000 */
[----:B------:R-:W-:Y:S01]  /*adf0*/  F2FP.PACK_AB R128, R23, R25 ;  /* 0x000000191780723e */ /* 0x000fe200000000ff */
[C---:B------:R-:W-:Y:S02]  /*ae00*/  FMUL.FTZ R37, R2.reuse, R129 ;  /* 0x0000008102257220 */ /* 0x040fe40000410000 */
        /* <DEDUP_REMOVED lines=19> */
[----:B------:R-:W-:Y:S02]  /*af40*/  FMUL.FTZ R93, R2, R93 ;  /* 0x0000005d025d7220 */ /* 0x000fe40000410000 */
[----:B------:R-:W-:Y:S01]  /*af50*/  FFMA.FTZ R2, R3, R203, R22 ;  /* 0x000000cb03027223 */ /* 0x000fe20000010016 */
[----:B------:R-:W-:Y:S01]  /*af60*/  MUFU.EX2 R215, R163 ;  /* 0x000000a300d77308 */ /* 0x000fe20000000800 */
[----:B------:R-:W-:Y:S02]  /*af70*/  FADD.FTZ R40, R23, R5 ;  /* 0x0000000517287221 */ /* 0x000fe40000010000 */
[----:B------:R-:W-:Y:S02]  /*af80*/  FADD.FTZ R41, R21, R2 ;  /* 0x0000000215297221 */ /* 0x000fe40000010000 */
[----:B------:R-:W1:Y:S01]  /*af90*/  LDSM.16.MT88.4 R20, [R185] ;  /* 0x00000000b914783b */ /* 0x000e620000004200 */
[--C-:B------:R-:W-:Y:S02]  /*afa0*/  FFMA.FTZ R0, R15, c[0x0][0x2d0], -R123.reuse ;  /* 0x0000b4000f007a23 */ /* 0x100fe4000001087b */
[C---:B------:R-:W-:Y:S02]  /*afb0*/  FMUL.FTZ R5, R116.reuse, R145 ;  /* 0x0000009174057220 */ /* 0x040fe40000410000 */
[----:B------:R-:W2:Y:S01]  /*afc0*/  MUFU.EX2 R2, R6 ;  /* 0x0000000600027308 */ /* 0x000ea20000000800 */
[C---:B------:R-:W-:Y:S02]  /*afd0*/  FMUL.FTZ R12, R116.reuse, R148 ;  /* 0x00000094740c7220 */ /* 0x040fe40000410000 */
[C---:B------:R-:W-:Y:S02]  /*afe0*/  FMUL.FTZ R13, R116.reuse, R149 ;  /* 0x00000095740d7220 */ /* 0x040fe40000410000 */
[C---:B------:R-:W-:Y:S02]  /*aff0*/  FMUL.FTZ R14, R3.reuse, R150 ;  /* 0x00000096030e7220 */ /* 0x040fe40000410000 */
[C---:B------:R-:W-:Y:S02]  /*b000*/  FMUL.FTZ R15, R3.reuse, R151 ;  /* 0x00000097030f7220 */ /* 0x040fe40000410000 */
[C---:B------:R-:W-:Y:S01]  /*b010*/  FMUL.FTZ R48, R116.reuse, R156 ;  /* 0x0000009c74307220 */ /* 0x040fe20000410000 */
[----:B------:R-:W3:Y:S01]  /*b020*/  MUFU.EX2 R45, R0 ;  /* 0x00000000002d7308 */ /* 0x000ee20000000800 */
[C---:B------:R-:W-:Y:S01]  /*b030*/  FMUL.FTZ R49, R116.reuse, R157 ;  /* 0x0000009d74317220 */ /* 0x040fe20000410000 */
[----:B------:R-:W-:Y:S01]  /*b040*/  LDSM.16.MT88.4 R148, [R185+0x800] ;  /* 0x00080000b994783b */ /* 0x000fe20000004200 */
[C---:B------:R-:W-:Y:S02]  /*b050*/  FMUL.FTZ R50, R3.reuse, R158 ;  /* 0x0000009e03327220 */ /* 0x040fe40000410000 */
[C---:B------:R-:W-:Y:S02]  /*b060*/  FMUL.FTZ R51, R3.reuse, R159 ;  /* 0x0000009f03337220 */ /* 0x040fe40000410000 */
[C---:B------:R-:W-:Y:S02]  /*b070*/  FMUL.FTZ R100, R116.reuse, R100 ;  /* 0x0000006474647220 */ /* 0x040fe40000410000 */
[----:B------:R-:W-:Y:S01]  /*b080*/  FMUL.FTZ R101, R116, R101 ;  /* 0x0000006574657220 */ /* 0x000fe20000410000 */
[----:B------:R-:W-:Y:S01]  /*b090*/  LDSM.16.MT88.4 R156, [R186+0x800] ;  /* 0x00080000ba9c783b */ /* 0x000fe20000004200 */
[C---:B------:R-:W-:Y:S01]  /*b0a0*/  FMUL.FTZ R102, R3.reuse, R102 ;  /* 0x0000006603667220 */ /* 0x040fe20000410000 */
[----:B------:R-:W-:Y:S01]  /*b0b0*/  MUFU.EX2 R145, R165 ;  /* 0x000000a500917308 */ /* 0x000fe20000000800 */
[C---:B------:R-:W-:Y:S01]  /*b0c0*/  FMUL.FTZ R103, R3.reuse, R103 ;  /* 0x0000006703677220 */ /* 0x040fe20000410000 */
[C---:B--2---:R-:W-:Y:S01]  /*b0d0*/  F2FP.PACK_AB R129, R2.reuse, R7 ;  /* 0x000000070281723e */ /* 0x044fe200000000ff */
[----:B------:R-:W-:Y:S02]  /*b0e0*/  FADD.FTZ R25, R2, R4 ;  /* 0x0000000402197221 */ /* 0x000fe40000010000 */
[----:B------:R-:W-:Y:S02]  /*b0f0*/  FMUL.FTZ R4, R116, R144 ;  /* 0x0000009074047220 */ /* 0x000fe40000410000 */
[C---:B------:R-:W-:Y:S02]  /*b100*/  FMUL.FTZ R6, R3.reuse, R146 ;  /* 0x0000009203067220 */ /* 0x040fe40000410000 */
[----:B------:R-:W-:Y:S01]  /*b110*/  FMUL.FTZ R7, R3, R147 ;  /* 0x0000009303077220 */ /* 0x000fe20000410000 */
[----:B------:R-:W2:Y:S01]  /*b120*/  MUFU.EX2 R144, R161 ;  /* 0x000000a100907308 */ /* 0x000ea20000000800 */
[----:B------:R-:W-:Y:S01]  /*b130*/  FADD.FTZ R2, R136, R40 ;  /* 0x0000002888027221 */ /* 0x000fe20000010000 */
[----:B---3--:R-:W-:Y:S01]  /*b140*/  F2FP.PACK_AB R131, R45, R44 ;  /* 0x0000002c2d83723e */ /* 0x008fe200000000ff */
[C---:B------:R-:W-:Y:S02]  /*b150*/  FMUL.FTZ R112, R116.reuse, R112 ;  /* 0x0000007074707220 */ /* 0x040fe40000410000 */
[C---:B------:R-:W-:Y:S01]  /*b160*/  FMUL.FTZ R113, R116.reuse, R113 ;  /* 0x0000007174717220 */ /* 0x040fe20000410000 */
[-C--:B-1----:R-:W-:Y:S04]  /*b170*/  HMMA.16816.F32 R4, R124, R20.reuse, R4 ;  /* 0x000000147c04723c */ /* 0x082fe80000001804 */
[----:B------:R-:W-:Y:S01]  /*b180*/  MUFU.EX2 R163, R182 ;  /* 0x000000b600a37308 */ /* 0x000fe20000000800 */
[C---:B------:R-:W-:Y:S02]  /*b190*/  FMUL.FTZ R114, R3.reuse, R114 ;  /* 0x0000007203727220 */ /* 0x040fe40000410000 */
[C---:B------:R-:W-:Y:S01]  /*b1a0*/  FMUL.FTZ R115, R3.reuse, R115 ;  /* 0x0000007303737220 */ /* 0x040fe20000410000 */
[C---:B------:R-:W-:Y:S04]  /*b1b0*/  HMMA.16816.F32 R8, R128.reuse, R20, R8 ;  /* 0x000000148008723c */ /* 0x040fe80000001808 */
[C---:B------:R-:W-:Y:S02]  /*b1c0*/  FMUL.FTZ R52, R116.reuse, R52 ;  /* 0x0000003474347220 */ /* 0x040fe40000410000 */
[C---:B------:R-:W-:Y:S01]  /*b1d0*/  FMUL.FTZ R53, R116.reuse, R53 ;  /* 0x0000003574357220 */ /* 0x040fe20000410000 */
[----:B------:R-:W-:Y:S01]  /*b1e0*/  MUFU.EX2 R162, R178 ;  /* 0x000000b200a27308 */ /* 0x000fe20000000800 */
[-C--:B------:R-:W-:Y:S04]  /*b1f0*/  HMMA.16816.F32 R16, R128, R22.reuse, R16 ;  /* 0x000000168010723c */ /* 0x080fe80000001810 */
[C---:B------:R-:W-:Y:S02]  /*b200*/  FMUL.FTZ R20, R116.reuse, R152 ;  /* 0x0000009874147220 */ /* 0x040fe40000410000 */
[C---:B------:R-:W-:Y:S02]  /*b210*/  FMUL.FTZ R21, R116.reuse, R153 ;  /* 0x0000009974157220 */ /* 0x040fe40000410000 */
[C---:B------:R-:W-:Y:S01]  /*b220*/  HMMA.16816.F32 R12, R124.reuse, R22, R12 ;  /* 0x000000167c0c723c */ /* 0x040fe2000000180c */
[----:B------:R-:W-:Y:S03]  /*b230*/  MUFU.EX2 R166, R177 ;  /* 0x000000b100a67308 */ /* 0x000fe60000000800 */
[C---:B------:R-:W-:Y:S02]  /*b240*/  FMUL.FTZ R54, R3.reuse, R54 ;  /* 0x0000003603367220 */ /* 0x040fe40000410000 */
[C---:B------:R-:W-:Y:S02]  /*b250*/  FMUL.FTZ R55, R3.reuse, R55 ;  /* 0x0000003703377220 */ /* 0x040fe40000410000 */
[C---:B------:R-:W-:Y:S03]  /*b260*/  FMUL.FTZ R22, R3.reuse, R154 ;  /* 0x0000009a03167220 */ /* 0x040fe60000410000 */
[----:B------:R-:W-:Y:S01]  /*b270*/  MUFU.EX2 R167, R176 ;  /* 0x000000b000a77308 */ /* 0x000fe20000000800 */
[C---:B------:R-:W-:Y:S02]  /*b280*/  FMUL.FTZ R23, R3.reuse, R155 ;  /* 0x0000009b03177220 */ /* 0x040fe40000410000 */
[C---:B------:R-:W-:Y:S02]  /*b290*/  FMUL.FTZ R64, R116.reuse, R64 ;  /* 0x0000004074407220 */ /* 0x040fe40000410000 */
[C---:B------:R-:W-:Y:S02]  /*b2a0*/  FMUL.FTZ R65, R116.reuse, R65 ;  /* 0x0000004174417220 */ /* 0x040fe40000410000 */
        /* <DEDUP_REMOVED lines=9> */
[C---:B------:R-:W-:Y:S02]  /*b340*/  FMUL.FTZ R71, R3.reuse, R71 ;  /* 0x0000004703477220 */ /* 0x040fe40000410000 */
[-C--:B------:R-:W-:Y:S04]  /*b350*/  HMMA.16816.F32 R36, R128, R134.reuse, R36 ;  /* 0x000000868024723c */ /* 0x080fe80000001824 */
[--C-:B------:R-:W-:Y:S01]  /*b360*/  FFMA.FTZ R0, R26, c[0x0][0x2d0], -R123.reuse ;  /* 0x0000b4001a007a23 */ /* 0x100fe2000001087b */
[----:B------:R-:W-:Y:S01]  /*b370*/  F2FP.PACK_AB R26, R216, R210 ;  /* 0x000000d2d81a723e */ /* 0x000fe200000000ff */
[C---:B------:R-:W-:Y:S02]  /*b380*/  FMUL.FTZ R80, R116.reuse, R80 ;  /* 0x0000005074507220 */ /* 0x040fe40000410000 */
[C---:B------:R-:W-:Y:S01]  /*b390*/  HMMA.16816.F32 R48, R124.reuse, R134, R48 ;  /* 0x000000867c30723c */ /* 0x040fe20000001830 */
[----:B------:R-:W1:Y:S01]  /*b3a0*/  LDSM.16.MT88.4 R132, [R185+0xc00] ;  /* 0x000c0000b984783b */ /* 0x000e620000004200 */
[----:B------:R3:W-:Y:S02]  /*b3b0*/  MUFU.EX2 R138, R0 ;  /* 0x00000000008a7308 */ /* 0x0007e40000000800 */
        /* <DEDUP_REMOVED lines=9> */
[--C-:B------:R-:W-:Y:S02]  /*b450*/  FFMA.FTZ R116, R42, c[0x0][0x2d0], -R123.reuse ;  /* 0x0000b4002a747a23 */ /* 0x100fe4000001087b */
[----:B---3--:R-:W-:Y:S01]  /*b460*/  FFMA.FTZ R0, R27, c[0x0][0x2d0], -R123 ;  /* 0x0000b4001b007a23 */ /* 0x008fe2000001087b */
[----:B------:R-:W-:Y:S01]  /*b470*/  F2FP.PACK_AB R27, R215, R209 ;  /* 0x000000d1d71b723e */ /* 0x000fe200000000ff */
[C---:B------:R-:W-:Y:S02]  /*b480*/  FMUL.FTZ R98, R3.reuse, R98 ;  /* 0x0000006203627220 */ /* 0x040fe40000410000 */
[----:B------:R-:W3:Y:S01]  /*b490*/  MUFU.EX2 R139, R0 ;  /* 0x00000000008b7308 */ /* 0x000ee20000000800 */
[----:B------:R-:W-:Y:S02]  /*b4a0*/  FMUL.FTZ R99, R3, R99 ;  /* 0x0000006303637220 */ /* 0x000fe40000410000 */
[----:B------:R-:W-:Y:S02]  /*b4b0*/  FADD.FTZ R3, R204, R41 ;  /* 0x00000029cc037221 */ /* 0x000fe40000010000 */
[----:B------:R-:W-:Y:S01]  /*b4c0*/  LDSM.16.MT88.4 R40, [R186+0x1000] ;  /* 0x00100000ba28783b */ /* 0x000fe20000004200 */
[----:B------:R-:W-:Y:S01]  /*b4d0*/  FADD.FTZ R24, R28, R24 ;  /* 0x000000181c187221 */ /* 0x000fe20000010000 */
[----:B--2---:R-:W-:Y:S01]  /*b4e0*/  F2FP.PACK_AB R28, R144, R140 ;  /* 0x0000008c901c723e */ /* 0x004fe200000000ff */
[----:B------:R-:W-:Y:S02]  /*b4f0*/  FADD.FTZ R136, R207, R3 ;  /* 0x00000003cf887221 */ /* 0x000fe40000010000 */
[----:B------:R-:W-:Y:S01]  /*b500*/  FADD.FTZ R137, R205, R24 ;  /* 0x00000018cd897221 */ /* 0x000fe20000010000 */
[-C--:B-1----:R-:W-:Y:S01]  /*b510*/  HMMA.16816.F32 R100, R124, R132.reuse, R100 ;  /* 0x000000847c64723c */ /* 0x082fe20000001864 */
[----:B------:R-:W-:Y:S02]  /*b520*/  MUFU.EX2 R116, R116 ;  /* 0x0000007400747308 */ /* 0x000fe40000000800 */
[----:B------:R-:W-:Y:S01]  /*b530*/  F2FP.PACK_AB R24, R143, R142 ;  /* 0x0000008e8f18723e */ /* 0x000fe200000000ff */
[----:B------:R-:W-:Y:S04]  /*b540*/  FADD.FTZ R3, R183, R2 ;  /* 0x00000002b7037221 */ /* 0x000fe80000010000 */
[C---:B------:R-:W-:Y:S04]  /*b550*/  HMMA.16816.F32 R104, R128.reuse, R132, R104 ;  /* 0x000000848068723c */ /* 0x040fe80000001868 */
[----:B------:R-:W-:Y:S01]  /*b560*/  FADD.FTZ R3, R140, R3 ;  /* 0x000000038c037221 */ /* 0x000fe20000010000 */
[----:B---3--:R-:W-:Y:S01]  /*b570*/  F2FP.PACK_AB R29, R139, R138 ;  /* 0x0000008a8b1d723e */ /* 0x008fe200000000ff */
[--C-:B------:R-:W-:Y:S01]  /*b580*/  FFMA.FTZ R0, R30, c[0x0][0x2d0], -R123.reuse ;  /* 0x0000b4001e007a23 */ /* 0x100fe2000001087b */
[----:B------:R-:W-:Y:S01]  /*b590*/  F2FP.PACK_AB R30, R211, R208 ;  /* 0x000000d0d31e723e */ /* 0x000fe200000000ff */
[-C--:B------:R-:W-:Y:S02]  /*b5a0*/  HMMA.16816.F32 R108, R128, R134.reuse, R108 ;  /* 0x00000086806c723c */ /* 0x080fe4000000186c */
[----:B------:R1:W-:Y:S06]  /*b5b0*/  MUFU.EX2 R206, R0 ;  /* 0x0000000000ce7308 */ /* 0x0003ec0000000800 */
[C---:B------:R-:W-:Y:S01]  /*b5c0*/  HMMA.16816.F32 R112, R124.reuse, R134, R112 ;  /* 0x000000867c70723c */ /* 0x040fe20000001870 */
[----:B------:R-:W2:Y:S03]  /*b5d0*/  LDSM.16.MT88.4 R132, [R186+0xc00] ;  /* 0x000c0000ba84783b */ /* 0x000ea60000004200 */
[--C-:B-1----:R-:W-:Y:S02]  /*b5e0*/  FFMA.FTZ R0, R31, c[0x0][0x2d0], -R123.reuse ;  /* 0x0000b4001f007a23 */ /* 0x102fe4000001087b */
[----:B------:R-:W-:Y:S02]  /*b5f0*/  FFMA.FTZ R123, R47, c[0x0][0x2d0], -R123 ;  /* 0x0000b4002f7b7a23 */ /* 0x000fe4000001087b */
[----:B------:R1:W3:Y:S01]  /*b600*/  MUFU.EX2 R203, R0 ;  /* 0x0000000000cb7308 */ /* 0x0002e20000000800 */
[-C--:B--2---:R-:W-:Y:S03]  /*b610*/  HMMA.16816.F32 R52, R124, R132.reuse, R52 ;  /* 0x000000847c34723c */ /* 0x084fe60000001834 */
[----:B-1----:R-:W-:Y:S01]  /*b620*/  FADD.FTZ R0, R44, R25 ;  /* 0x000000192c007221 */ /* 0x002fe20000010000 */
[----:B------:R-:W-:Y:S04]  /*b630*/  F2FP.PACK_AB R25, R145, R141 ;  /* 0x0000008d9119723e */ /* 0x000fe800000000ff */
[C---:B------:R-:W-:Y:S04]  /*b640*/  HMMA.16816.F32 R56, R128.reuse, R132, R56 ;  /* 0x000000848038723c */ /* 0x040fe80000001838 */
[----:B------:R-:W-:Y:S01]  /*b650*/  FADD.FTZ R2, R45, R0 ;  /* 0x000000002d027221 */ /* 0x000fe20000010000 */
[----:B---3--:R-:W-:Y:S01]  /*b660*/  F2FP.PACK_AB R31, R203, R206 ;  /* 0x000000cecb1f723e */ /* 0x008fe200000000ff */
[----:B------:R-:W-:Y:S01]  /*b670*/  LDSM.16.MT88.4 R44, [R185+0x1c00] ;  /* 0x001c0000b92c783b */ /* 0x000fe20000004200 */
[----:B------:R-:W-:Y:S01]  /*b680*/  FADD.FTZ R0, R142, R137 ;  /* 0x000000898e007221 */ /* 0x000fe20000010000 */
        /* <DEDUP_REMOVED lines=10> */
[C---:B------:R-:W-:Y:S08]  /*b730*/  HMMA.16816.F32 R88, R128.reuse, R132, R88 ;  /* 0x000000848058723c */ /* 0x040ff00000001858 */
[-C--:B------:R-:W-:Y:S01]  /*b740*/  HMMA.16816.F32 R92, R128, R134.reuse, R92 ;  /* 0x00000086805c723c */ /* 0x080fe2000000185c */
[----:B------:R-:W1:Y:S07]  /*b750*/  LDSM.16.MT88.4 R128, [R185+0x400] ;  /* 0x00040000b980783b */ /* 0x000e6e0000004200 */
[----:B------:R-:W-:Y:S01]  /*b760*/  HMMA.16816.F32 R96, R124, R134, R96 ;  /* 0x000000867c60723c */ /* 0x000fe20000001860 */
[----:B------:R-:W2:Y:S08]  /*b770*/  LDSM.16.MT88.4 R124, [R186+0x400] ;  /* 0x00040000ba7c783b */ /* 0x000eb00000004200 */
[----:B------:R-:W3:Y:S01]  /*b780*/  LDSM.16.MT88.4 R132, [R185+0x1000] ;  /* 0x00100000b984783b */ /* 0x000ee20000004200 */
        /* <DEDUP_REMOVED lines=21> */
[----:B------:R-:W-:Y:S02]  /*b8e0*/  FADD.FTZ R0, R144, R3 ;  /* 0x0000000390007221 */ /* 0x000fe40000010000 */
[----:B------:R-:W-:Y:S02]  /*b8f0*/  FADD.FTZ R3, R210, R42 ;  /* 0x0000002ad2037221 */ /* 0x000fe40000010000 */
[C---:B------:R-:W-:Y:S01]  /*b900*/  HMMA.16816.F32 R72, R28.reuse, R44, R72 ;  /* 0x0000002c1c48723c */ /* 0x040fe20000001848 */
[----:B------:R2:W3:Y:S03]  /*b910*/  MUFU.EX2 R45, R117 ;  /* 0x00000075002d7308 */ /* 0x0004e60000000800 */
[----:B------:R-:W-:Y:S02]  /*b920*/  FADD.FTZ R0, R208, R0 ;  /* 0x00000000d0007221 */ /* 0x000fe40000010000 */
[----:B------:R-:W-:Y:S02]  /*b930*/  FADD.FTZ R3, R216, R3 ;  /* 0x00000003d8037221 */ /* 0x000fe40000010000 */
[-C--:B------:R-:W-:Y:S03]  /*b940*/  HMMA.16816.F32 R76, R28, R46.reuse, R76 ;  /* 0x0000002e1c4c723c */ /* 0x080fe6000000184c */
[----:B------:R-:W4:Y:S01]  /*b950*/  MUFU.EX2 R44, R122 ;  /* 0x0000007a002c7308 */ /* 0x000f220000000800 */
[----:B------:R-:W-:Y:S04]  /*b960*/  FADD.FTZ R0, R211, R0 ;  /* 0x00000000d3007221 */ /* 0x000fe80000010000 */
[C---:B------:R-:W-:Y:S08]  /*b970*/  HMMA.16816.F32 R80, R24.reuse, R46, R80 ;  /* 0x0000002e1850723c */ /* 0x040ff00000001850 */
[-C--:B-1----:R-:W-:Y:S04]  /*b980*/  HMMA.16816.F32 R84, R24, R124.reuse, R84 ;  /* 0x0000007c1854723c */ /* 0x082fe80000001854 */
[----:B--2---:R-:W-:Y:S04]  /*b990*/  MOV R117, R118 ;  /* 0x0000007600757202 */ /* 0x004fe80000000f00 */
[C---:B------:R-:W-:Y:S08]  /*b9a0*/  HMMA.16816.F32 R88, R28.reuse, R124, R88 ;  /* 0x0000007c1c58723c */ /* 0x040ff00000001858 */
[-C--:B------:R-:W-:Y:S07]  /*b9b0*/  HMMA.16816.F32 R92, R28, R126.reuse, R92 ;  /* 0x0000007e1c5c723c */ /* 0x080fee000000185c */
[----:B------:R-:W-:Y:S01]  /*b9c0*/  FADD.FTZ R28, R141, R136 ;  /* 0x000000888d1c7221 */ /* 0x000fe20000010000 */
[----:B------:R-:W-:Y:S04]  /*b9d0*/  HMMA.16816.F32 R96, R24, R126, R96 ;  /* 0x0000007e1860723c */ /* 0x000fe80000001860 */
[----:B------:R-:W-:Y:S01]  /*b9e0*/  FADD.FTZ R41, R145, R28 ;  /* 0x0000001c91297221 */ /* 0x000fe20000010000 */
[----:B------:R-:W-:Y:S02]  /*b9f0*/  F2FP.PACK_AB R28, R164, R161 ;  /* 0x000000a1a41c723e */ /* 0x000fe400000000ff */
[----:B------:R-:W-:Y:S01]  /*ba00*/  F2FP.PACK_AB R24, R168, R163 ;  /* 0x000000a3a818723e */ /* 0x000fe200000000ff */
[----:B------:R-:W-:Y:S01]  /*ba10*/  FADD.FTZ R2, R209, R41 ;  /* 0x00000029d1027221 */ /* 0x000fe20000010000 */
[----:B------:R-:W-:Y:S03]  /*ba20*/  F2FP.PACK_AB R25, R166, R162 ;  /* 0x000000a2a619723e */ /* 0x000fe600000000ff */
[----:B------:R-:W-:Y:S01]  /*ba30*/  F2FP.PACK_AB R26, R179, R169 ;  /* 0x000000a9b31a723e */ /* 0x000fe200000000ff */
[----:B------:R-:W-:Y:S01]  /*ba40*/  FADD.FTZ R2, R215, R2 ;  /* 0x00000002d7027221 */ /* 0x000fe20000010000 */
[----:B------:R-:W-:Y:S02]  /*ba50*/  F2FP.PACK_AB R27, R170, R167 ;  /* 0x000000a7aa1b723e */ /* 0x000fe400000000ff */
[----:B------:R-:W-:Y:S02]  /*ba60*/  F2FP.PACK_AB R30, R160, R165 ;  /* 0x000000a5a01e723e */ /* 0x000fe400000000ff */
[----:B---3--:R-:W-:Y:S02]  /*ba70*/  F2FP.PACK_AB R29, R45, R116 ;  /* 0x000000742d1d723e */ /* 0x008fe400000000ff */
[----:B----4-:R-:W-:Y:S01]  /*ba80*/  F2FP.PACK_AB R31, R43, R44 ;  /* 0x0000002c2b1f723e */ /* 0x010fe200000000ff */
[-C--:B------:R-:W-:Y:S01]  /*ba90*/  HMMA.16816.F32 R144, R24, R148.reuse, R4 ;  /* 0x000000941890723c */ /* 0x080fe20000001804 */
[----:B------:R-:W1:Y:S07]  /*baa0*/  LDSM.16.MT88.4 R4, [R185+0x1400] ;  /* 0x00140000b904783b */ /* 0x000e6e0000004200 */
        /* <DEDUP_REMOVED lines=48> */
.L_x_3209:
[----:B------:R-:W-:Y:S05]  /*bdb0*/  BRA.DIV ~URZ, `(.L_x_3222) ;  /* 0x00007d527f007947 */ /* 0x000fea000b800000 */
[----:B------:R1:W2:Y:S02]  /*bdc0*/  SHFL.BFLY PT, R0, R206, 0x2, 0x1f ;  /* 0x0c401f00ce007f89 */ /* 0x0002a400000e0000 */
.L_x_3323:
        /* <DEDUP_REMOVED lines=15> */
.L_x_3324:
        /* <DEDUP_REMOVED lines=134> */
.L_x_3170:
        /* <DEDUP_REMOVED lines=17> */
.L_x_3225:
[----:B------:R-:W-:Y:S05]  /*c830*/  BSYNC B0 ;  /* 0x0000000000007941 */ /* 0x000fea0003800000 */
.L_x_3224:
[----:B------:R-:W-:Y:S01]  /*c840*/  PRMT R0, R0, 0x9910, RZ ;  /* 0x0000991000007816 */ /* 0x000fe200000000ff */
[----:B------:R-:W-:Y:S01]  /*c850*/  BSSY B1, `(.L_x_3226) ;  /* 0x00003a1000017945 */ /* 0x000fe20003800000 */
[----:B------:R-:W-:Y:S02]  /*c860*/  IMAD.MOV.U32 R74, RZ, RZ, R244 ;  /* 0x000000ffff4a7224 */ /* 0x000fe400078e00f4 */
[----:B------:R-:W-:-:S13]  /*c870*/  ISETP.NE.AND P0, PT, R0, RZ, PT ;  /* 0x000000ff0000720c */ /* 0x000fda0003f05270 */
[----:B------:R-:W-:Y:S05]  /*c880*/  @!P0 BRA `(.L_x_3227) ;  /* 0x00002d0000008947 */ /* 0x000fea0003800000 */
[----:B------:R-:W2:Y:S04]  /*c890*/  LDL R10, [R1+0x4] ;  /* 0x00000400010a7983 */ /* 0x000ea80000100800 */
[----:B------:R-:W3:Y:S04]  /*c8a0*/  LDL.LU R9, [R1+0x8] ;  /* 0x0000080001097983 */ /* 0x000ee80000300800 */
[----:B------:R-:W4:Y:S04]  /*c8b0*/  LDL R8, [R1] ;  /* 0x0000000001087983 */ /* 0x000f280000100800 */
        /* <DEDUP_REMOVED lines=120> */
.L_x_3228:
        /* <DEDUP_REMOVED lines=9> */
[----:B------:R1:W1:Y:S08]  /*d0d0*/  LDC.64 R6, c[0x0][R2+0x170] ;  /* 0x00005c0002067b82 */ /* 0x0002700000000a00 */
[----:B------:R1:W2:Y:S08]  /*d0e0*/  LDC.64 R14, c[0x0][R2+0x168] ;  /* 0x00005a00020e7b82 */ /* 0x0002b00000000a00 */
[----:B------:R1:W2:Y:S08]  /*d0f0*/  LDC.64 R16, c[0x0][R2+0x178] ;  /* 0x00005e0002107b82 */ /* 0x0002b00000000a00 */
[----:B------:R1:W2:Y:S02]  /*d100*/  LDC.64 R20, c[0x0][R2+0x160] ;  /* 0x0000580002147b82 */ /* 0x0002a40000000a00 */
[----:B-1----:R-:W-:-:S05]  /*d110*/  IMAD.MOV.U32 R2, RZ, RZ, c[0x0][0x4e8] ;  /* 0x00013a00ff027624 */ /* 0x002fca00078e00ff */
[----:B------:R-:W-:Y:S02]  /*d120*/  ISETP.NE.AND P2, PT, R2, 0x1, PT ;  /* 0x000000010200780c */ /* 0x000fe40003f45270 */
[----:B------:R-:W-:-:S05]  /*d130*/  SEL R2, R249, RZ, !P0 ;  /* 0x000000fff9027207 */ /* 0x000fca0004000000 */
[----:B------:R-:W-:Y:S01]  /*d140*/  IMAD R4, R7, R2, RZ ;  /* 0x0000000207047224 */ /* 0x000fe200078e02ff */
[----:B------:R-:W1:Y:S02]  /*d150*/  S2R R76, SR_TID.X ;  /* 0x00000000004c7919 */ /* 0x000e640000002100 */
[----:B-1----:R-:W-:-:S04]  /*d160*/  SHF.R.S32.HI R25, RZ, 0x1f, R76 ;  /* 0x0000001fff197819 */ /* 0x002fc8000001144c */
[----:B------:R-:W-:-:S04]  /*d170*/  LEA.HI R25, R25, R76, RZ, 0x5 ;  /* 0x0000004c19197211 */ /* 0x000fc800078f28ff */
[----:B------:R-:W-:-:S05]  /*d180*/  LOP3.LUT R25, R25, 0xffffffe0, RZ, 0xc0, !PT ;  /* 0xffffffe019197812 */ /* 0x000fca00078ec0ff */
[----:B------:R-:W-:Y:S01]  /*d190*/  IMAD.IADD R25, R76, 0x1, -R25 ;  /* 0x000000014c197824 */ /* 0x000fe200078e0a19 */
        /* <DEDUP_REMOVED lines=9> */
[----:B---3--:R-:W-:Y:S02]  /*d230*/  SEL R5, R18, RZ, P3 ;  /* 0x000000ff12057207 */ /* 0x008fe40001800000 */
        /* <DEDUP_REMOVED lines=96> */
.L_x_3325:
[----:B------:R-:W-:Y:S05]  /*d840*/  BRA.DIV ~URZ, `(.L_x_3231) ;  /* 0x000065c27f007947 */ /* 0x000fea000b800000 */
[----:B------:R3:W4:Y:S02]  /*d850*/  SHFL.IDX PT, R0, R12, RZ, 0x1c1f ;  /* 0x001c1fff0c007589 */ /* 0x00072400000e0000 */
.L_x_3326:
        /* <DEDUP_REMOVED lines=19> */
.L_x_3233:
[----:B------:R-:W-:Y:S05]  /*d990*/  BSYNC B0 ;  /* 0x0000000000007941 */ /* 0x000fea0003800000 */
.L_x_3232:
[----:B------:R-:W-:Y:S05]  /*d9a0*/  BRA.DIV ~URZ, `(.L_x_3234) ;  /* 0x000064d27f007947 */ /* 0x000fea000b800000 */
[----:B--2---:R2:W1:Y:S04]  /*d9b0*/  SHFL.IDX PT, R5, R10, 0x1, 0x1c1f ;  /* 0x003c1f000a057f89 */ /* 0x00446800000e0000 */
[----:B----4-:R2:W4:Y:S02]  /*d9c0*/  SHFL.IDX PT, R0, R12, 0x1, 0x1c1f ;  /* 0x003c1f000c007f89 */ /* 0x01052400000e0000 */
.L_x_3327:
        /* <DEDUP_REMOVED lines=19> */
.L_x_3236:
[----:B------:R-:W-:Y:S05]  /*db00*/  BSYNC B0 ;  /* 0x0000000000007941 */ /* 0x000fea0003800000 */
.L_x_3235:
[----:B------:R-:W-:Y:S05]  /*db10*/  BRA.DIV ~URZ, `(.L_x_3237) ;  /* 0x000064327f007947 */ /* 0x000fea000b800000 */
[----:B-1----:R1:W2:Y:S02]  /*db20*/  SHFL.IDX PT, R5, R10, 0x2, 0x1c1f ;  /* 0x005c1f000a057f89 */ /* 0x0022a400000e0000 */
.L_x_3328:
[----:B------:R-:W-:Y:S05]  /*db30*/  BRA.DIV ~URZ, `(.L_x_3238) ;  /* 0x000064827f007947 */ /* 0x000fea000b800000 */
[----:B----4-:R4:W1:Y:S02]  /*db40*/  SHFL.IDX PT, R0, R12, 0x2, 0x1c1f ;  /* 0x005c1f000c007f89 */ /* 0x01086400000e0000 */
.L_x_3329:
        /* <DEDUP_REMOVED lines=19> */
.L_x_3240:
[----:B------:R-:W-:Y:S05]  /*dc80*/  BSYNC B0 ;  /* 0x0000000000007941 */ /* 0x000fea0003800000 */
.L_x_3239:
[----:B------:R-:W-:Y:S05]  /*dc90*/  BRA.DIV ~URZ, `(.L_x_3241) ;  /* 0x000063927f007947 */ /* 0x000fea000b800000 */
[----:B-1----:R1:W3:Y:S04]  /*dca0*/  SHFL.IDX PT, R6, R10, 0x3, 0x1c1f ;  /* 0x007c1f000a067f89 */ /* 0x0022e800000e0000 */
[----:B------:R1:W4:Y:S02]  /*dcb0*/  SHFL.IDX PT, R0, R12, 0x3, 0x1c1f ;  /* 0x007c1f000c007f89 */ /* 0x00032400000e0000 */
.L_x_3330:
[----:B------:R-:W-:-:S04]  /*dcc0*/  IADD3 R2, R11, 0x60, RZ ;  /* 0x000000600b027810 */ /* 0x000fc80007ffe0ff */
[----:B------:R-:W-:-:S13]  /*dcd0*/  ISETP.GE.AND P0, PT, R2, R4, PT ;  /* 0x000000040200720c */ /* 0x000fda0003f06270 */
[----:B------:R-:W-:Y:S05]  /*dce0*/  @P0 BRA `(.L_x_3242) ;  /* 0x0000257000000947 */ /* 0x000fea0003800000 */
[----:B------:R-:W-:Y:S02]  /*dcf0*/  ISETP.GE.AND P1, PT, R202, c[0x0][0x3c8], PT ;  /* 0x0000f200ca007a0c */ /* 0x000fe40003f26270 */
[----:B------:R-:W-:Y:S02]  /*dd00*/  ISETP.GE.AND P0, PT, R225, c[0x0][0x3c8], PT ;  /* 0x0000f200e1007a0c */ /* 0x000fe40003f06270 */
[----:B------:R-:W-:Y:S02]  /*dd10*/  SHF.R.S32.HI R8, RZ, 0x1f, R202 ;  /* 0x0000001fff087819 */ /* 0x000fe400000114ca */
[----:B------:R-:W-:-:S07]  /*dd20*/  SHF.R.S32.HI R7, RZ, 0x1f, R225 ;  /* 0x0000001fff077819 */ /* 0x000fce00000114e1 */
[CC--:B----4-:R-:W-:Y:S02]  /*dd30*/  @!P1 LEA R4, P3, R202.reuse, R0.reuse, 0x1 ;  /* 0x00000000ca049211 */ /* 0x0d0fe400078608ff */
[C---:B------:R-:W-:Y:S02]  /*dd40*/  @!P0 LEA R2, P2, R225.reuse, R0, 0x1 ;  /* 0x00000000e1028211 */ /* 0x040fe400078408ff */
        /* <DEDUP_REMOVED lines=11> */
.L_x_3229:
        /* <DEDUP_REMOVED lines=33> */
.L_x_3331:
[----:B------:R-:W-:Y:S05]  /*e010*/  BRA.DIV ~URZ, `(.L_x_3244) ;  /* 0x000061527f007947 */ /* 0x000fea000b800000 */
[----:B------:R3:W4:Y:S02]  /*e020*/  SHFL.IDX PT, R0, R12, RZ, 0x1c1f ;  /* 0x001c1fff0c007589 */ /* 0x00072400000e0000 */
.L_x_3332:
        /* <DEDUP_REMOVED lines=61> */
[----:B------:R-:W-:-:S02]  /*e400*/  SHF.R.S32.HI R13, RZ, 0x1f, R13 ;  /* 0x0000001fff0d7819 */ /* 0x000fc4000001140d */
        /* <DEDUP_REMOVED lines=12> */
[C---:B----4-:R-:W-:Y:S02]  /*e4d0*/  @!P3 LEA R6, P1, R11.reuse, R0, 0x2 ;  /* 0x000000000b06b211 */ /* 0x050fe400078210ff */
[----:B------:R-:W-:Y:S01]  /*e4e0*/  SHF.R.S32.HI R10, RZ, 0x1f, R252 ;  /* 0x0000001fff0a7819 */ /* 0x000fe200000114fc */
[----:B------:R4:W-:Y:S01]  /*e4f0*/  @!P6 ST.E.64 [R8.64], R168 ;  /* 0x000000a80800e985 */ /* 0x0009e2000c101b06 */
[----:B------:R-:W-:-:S05]  /*e500*/  @!P3 LEA.HI.X R7, R11, R4, R13, 0x2, P1 ;  /* 0x000000040b07b211 */ /* 0x000fca00008f140d */
[----:B------:R4:W-:Y:S01]  /*e510*/  @!P3 ST.E.64 [R6.64], R166 ;  /* 0x000000a60600b985 */ /* 0x0009e2000c101b06 */
[----:B--2---:R-:W-:-:S04]  /*e520*/  @!P2 LEA R2, P1, R252, R0, 0x2 ;  /* 0x00000000fc02a211 */ /* 0x004fc800078210ff */
[----:B------:R-:W-:-:S05]  /*e530*/  @!P2 LEA.HI.X R3, R252, R4, R10, 0x2, P1 ;  /* 0x00000004fc03a211 */ /* 0x000fca00008f140a */
[----:B------:R4:W-:Y:S04]  /*e540*/  @!P2 ST.E.64 [R2.64], R84 ;  /* 0x000000540200a985 */ /* 0x0009e8000c101b06 */
.L_x_3246:
[----:B------:R-:W-:Y:S05]  /*e550*/  BSYNC B0 ;  /* 0x0000000000007941 */ /* 0x000fea0003800000 */
.L_x_3245:
[----:B------:R-:W-:Y:S05]  /*e560*/  BRA.DIV ~URZ, `(.L_x_3247) ;  /* 0x00005c727f007947 */ /* 0x000fea000b800000 */
[----:B--2---:R2:W1:Y:S04]  /*e570*/  SHFL.IDX PT, R4, R5, 0x1, 0x1c1f ;  /* 0x003c1f0005047f89 */ /* 0x00446800000e0000 */
[----:B----4-:R2:W4:Y:S02]  /*e580*/  SHFL.IDX PT, R0, R12, 0x1, 0x1c1f ;  /* 0x003c1f000c007f89 */ /* 0x01052400000e0000 */
.L_x_3333:
        /* <DEDUP_REMOVED lines=27> */
[----:B------:R-:W-:-:S04]  /*e740*/  IADD3 R16, R243, 0x30, RZ ;  /* 0x00000030f3107810 */ /* 0x000fc80007ffe0ff */
[----:B------:R-:W-:Y:S02]  /*e750*/  SHF.R.S32.HI R16, RZ, 0x1f, R16 ;  /* 0x0000001fff107819 */ /* 0x000fe40000011410 */
[----:B-1----:R-:W-:-:S04]  /*e760*/  @!P1 LEA R2, P3, R13, R0, 0x2 ;  /* 0x000000000d029211 */ /* 0x002fc800078610ff */
[----:B------:R-:W-:Y:S02]  /*e770*/  @!P1 LEA.HI.X R3, R13, R4, R14, 0x2, P3 ;  /* 0x000000040d039211 */ /* 0x000fe400018f140e */
[C---:B------:R-:W-:Y:S02]  /*e780*/  IADD3 R14, R243.reuse, 0x30, RZ ;  /* 0x00000030f30e7810 */ /* 0x040fe40007ffe0ff */
[----:B------:R-:W-:Y:S01]  /*e790*/  IADD3 R13, R243, 0x28, RZ ;  /* 0x00000028f30d7810 */ /* 0x000fe20007ffe0ff */
[----:B------:R1:W-:Y:S01]  /*e7a0*/  @!P1 ST.E.64 [R2.64], R150 ;  /* 0x0000009602009985 */ /* 0x0003e2000c101b06 */
[C---:B----4-:R-:W-:Y:S02]  /*e7b0*/  @!P0 LEA R6, P3, R9.reuse, R0, 0x2 ;  /* 0x0000000009068211 */ /* 0x050fe400078610ff */
[----:B------:R-:W-:Y:S02]  /*e7c0*/  ISETP.GE.AND P1, PT, R14, c[0x0][0x3c8], PT ;  /* 0x0000f2000e007a0c */ /* 0x000fe40003f26270 */
[----:B------:R-:W-:-:S02]  /*e7d0*/  @!P0 LEA.HI.X R7, R9, R4, R10, 0x2, P3 ;  /* 0x0000000409078211 */ /* 0x000fc400018f140a */
[C---:B------:R-:W-:Y:S02]  /*e7e0*/  IADD3 R9, R243.reuse, 0x20, RZ ;  /* 0x00000020f3097810 */ /* 0x040fe40007ffe0ff */
[----:B------:R-:W-:Y:S01]  /*e7f0*/  IADD3 R10, R243, 0x38, RZ ;  /* 0x00000038f30a7810 */ /* 0x000fe20007ffe0ff */
[----:B------:R4:W-:Y:S01]  /*e800*/  @!P0 ST.E.64 [R6.64], R96 ;  /* 0x0000006006008985 */ /* 0x0009e2000c101b06 */
[----:B------:R-:W-:Y:S02]  /*e810*/  SHF.R.S32.HI R9, RZ, 0x1f, R9 ;  /* 0x0000001fff097819 */ /* 0x000fe40000011409 */
[----:B------:R-:W-:Y:S02]  /*e820*/  ISETP.GE.AND P0, PT, R10, c[0x0][0x3c8], PT ;  /* 0x0000f2000a007a0c */ /* 0x000fe40003f06270 */
[----:B------:R-:W-:Y:S02]  /*e830*/  SHF.R.S32.HI R13, RZ, 0x1f, R13 ;  /* 0x0000001fff0d7819 */ /* 0x000fe4000001140d */
[----:B-1----:R-:W-:-:S04]  /*e840*/  @!P2 LEA R2, P3, R8, R0, 0x2 ;  /* 0x000000000802a211 */ /* 0x002fc800078610ff */
[----:B------:R-:W-:Y:S02]  /*e850*/  @!P2 LEA.HI.X R3, R8, R4, R9, 0x2, P3 ;  /* 0x000000040803a211 */ /* 0x000fe400018f1409 */
[----:B------:R-:W-:-:S03]  /*e860*/  @!P6 LEA R8, P3, R11, R0, 0x2 ;  /* 0x000000000b08e211 */ /* 0x000fc600078610ff */
[----:B------:R1:W-:Y:S01]  /*e870*/  @!P2 ST.E.64 [R2.64], R102 ;  /* 0x000000660200a985 */ /* 0x0003e2000c101b06 */
[----:B------:R-:W-:Y:S02]  /*e880*/  @!P6 LEA.HI.X R9, R11, R4, R13, 0x2, P3 ;  /* 0x000000040b09e211 */ /* 0x000fe400018f140d */
[----:B------:R-:W-:Y:S02]  /*e890*/  ISETP.GE.AND P3, PT, R15, c[0x0][0x3c8], PT ;  /* 0x0000f2000f007a0c */ /* 0x000fe40003f66270 */
[----:B----4-:R-:W-:Y:S01]  /*e8a0*/  @!P1 LEA R6, P2, R14, R0, 0x2 ;  /* 0x000000000e069211 */ /* 0x010fe200078410ff */
[----:B------:R4:W-:Y:S01]  /*e8b0*/  @!P6 ST.E.64 [R8.64], R114 ;  /* 0x000000720800e985 */ /* 0x0009e2000c101b06 */
[C---:B------:R-:W-:Y:S02]  /*e8c0*/  IADD3 R11, R243.reuse, 0x38, RZ ;  /* 0x00000038f30b7810 */ /* 0x040fe40007ffe0ff */
[----:B------:R-:W-:Y:S02]  /*e8d0*/  IADD3 R13, R243, 0x48, RZ ;  /* 0x00000048f30d7810 */ /* 0x000fe40007ffe0ff */
[----:B------:R-:W-:-:S02]  /*e8e0*/  SHF.R.S32.HI R11, RZ, 0x1f, R11 ;  /* 0x0000001fff0b7819 */ /* 0x000fc4000001140b */
[----:B------:R-:W-:Y:S02]  /*e8f0*/  @!P1 LEA.HI.X R7, R14, R4, R16, 0x2, P2 ;  /* 0x000000040e079211 */ /* 0x000fe400010f1410 */
[----:B------:R-:W-:Y:S02]  /*e900*/  ISETP.GE.AND P2, PT, R13, c[0x0][0x3c8], PT ;  /* 0x0000f2000d007a0c */ /* 0x000fe40003f46270 */
[C---:B------:R-:W-:Y:S01]  /*e910*/  IADD3 R16, R243.reuse, 0x40, RZ ;  /* 0x00000040f3107810 */ /* 0x040fe20007ffe0ff */
[----:B------:R5:W-:Y:S01]  /*e920*/  @!P1 ST.E.64 [R6.64], R112 ;  /* 0x0000007006009985 */ /* 0x000be2000c101b06 */
[----:B------:R-:W-:Y:S02]  /*e930*/  IADD3 R14, R243, 0x50, RZ ;  /* 0x00000050f30e7810 */ /* 0x000fe40007ffe0ff */
[----:B------:R-:W-:Y:S02]  /*e940*/  SHF.R.S32.HI R16, RZ, 0x1f, R16 ;  /* 0x0000001fff107819 */ /* 0x000fe40000011410 */
[----:B------:R-:W-:-:S02]  /*e950*/  ISETP.GE.AND P1, PT, R14, c[0x0][0x3c8], PT ;  /* 0x0000f2000e007a0c */ /* 0x000fc40003f26270 */
[----:B-1----:R-:W-:-:S04]  /*e960*/  @!P0 LEA R2, P6, R10, R0, 0x2 ;  /* 0x000000000a028211 */ /* 0x002fc800078c10ff */
[----:B------:R-:W-:Y:S02]  /*e970*/  @!P0 LEA.HI.X R3, R10, R4, R11, 0x2, P6 ;  /* 0x000000040a038211 */ /* 0x000fe400030f140b */
[----:B------:R-:W-:-:S03]  /*e980*/  @!P3 LEA R10, P6, R15, R0, 0x2 ;  /* 0x000000000f0ab211 */ /* 0x000fc600078c10ff */
[----:B------:R1:W-:Y:S01]  /*e990*/  @!P0 ST.E.64 [R2.64], R122 ;  /* 0x0000007a02008985 */ /* 0x0003e2000c101b06 */
[----:B------:R-:W-:Y:S02]  /*e9a0*/  @!P3 LEA.HI.X R11, R15, R4, R16, 0x2, P6 ;  /* 0x000000040f0bb211 */ /* 0x000fe400030f1410 */
[----:B------:R-:W-:Y:S02]  /*e9b0*/  IADD3 R16, R243, 0x48, RZ ;  /* 0x00000048f3107810 */ /* 0x000fe40007ffe0ff */
[----:B------:R-:W-:Y:S01]  /*e9c0*/  ISETP.GE.AND P0, PT, R252, c[0x0][0x3c8], PT ;  /* 0x0000f200fc007a0c */ /* 0x000fe20003f06270 */
[----:B------:R2:W-:Y:S01]  /*e9d0*/  @!P3 ST.E.64 [R10.64], R158 ;  /* 0x0000009e0a00b985 */ /* 0x0005e2000c101b06 */
[----:B------:R-:W-:Y:S02]  /*e9e0*/  SHF.R.S32.HI R16, RZ, 0x1f, R16 ;  /* 0x0000001fff107819 */ /* 0x000fe40000011410 */
[----:B----4-:R-:W-:Y:S02]  /*e9f0*/  @!P2 LEA R8, P6, R13, R0, 0x2 ;  /* 0x000000000d08a211 */ /* 0x010fe400078c10ff */
[----:B------:R-:W-:-:S02]  /*ea00*/  IADD3 R15, R243, 0x50, RZ ;  /* 0x00000050f30f7810 */ /* 0x000fc40007ffe0ff */
[----:B------:R-:W-:Y:S02]  /*ea10*/  @!P2 LEA.HI.X R9, R13, R4, R16, 0x2, P6 ;  /* 0x000000040d09a211 */ /* 0x000fe400030f1410 */
[----:B------:R-:W-:Y:S02]  /*ea20*/  SHF.R.S32.HI R15, RZ, 0x1f, R15 ;  /* 0x0000001fff0f7819 */ /* 0x000fe4000001140f */
[C---:B-----5:R-:W-:Y:S01]  /*ea30*/  @!P1 LEA R6, P6, R14.reuse, R0, 0x2 ;  /* 0x000000000e069211 */ /* 0x060fe200078c10ff */
[----:B------:R2:W-:Y:S01]  /*ea40*/  @!P2 ST.E.64 [R8.64], R154 ;  /* 0x0000009a0800a985 */ /* 0x0005e2000c101b06 */
[----:B------:R-:W-:Y:S02]  /*ea50*/  SHF.R.S32.HI R13, RZ, 0x1f, R252 ;  /* 0x0000001fff0d7819 */ /* 0x000fe400000114fc */
[----:B------:R-:W-:-:S05]  /*ea60*/  @!P1 LEA.HI.X R7, R14, R4, R15, 0x2, P6 ;  /* 0x000000040e079211 */ /* 0x000fca00030f140f */
[----:B------:R2:W-:Y:S01]  /*ea70*/  @!P1 ST.E.64 [R6.64], R82 ;  /* 0x0000005206009985 */ /* 0x0005e2000c101b06 */
[----:B-1----:R-:W-:-:S04]  /*ea80*/  @!P0 LEA R2, P6, R252, R0, 0x2 ;  /* 0x00000000fc028211 */ /* 0x002fc800078c10ff */
[----:B------:R-:W-:-:S05]  /*ea90*/  @!P0 LEA.HI.X R3, R252, R4, R13, 0x2, P6 ;  /* 0x00000004fc038211 */ /* 0x000fca00030f140d */
[----:B------:R2:W-:Y:S04]  /*eaa0*/  @!P0 ST.E.64 [R2.64], R80 ;  /* 0x0000005002008985 */ /* 0x0005e8000c101b06 */
.L_x_3249:
[----:B------:R-:W-:Y:S05]  /*eab0*/  BSYNC B0 ;  /* 0x0000000000007941 */ /* 0x000fea0003800000 */
.L_x_3248:
[----:B------:R-:W-:Y:S05]  /*eac0*/  BRA.DIV ~URZ, `(.L_x_3250) ;  /* 0x000057e27f007947 */ /* 0x000fea000b800000 */
[----:B-1----:R1:W2:Y:S02]  /*ead0*/  SHFL.IDX PT, R4, R5, 0x2, 0x1c1f ;  /* 0x005c1f0005047f89 */ /* 0x0022a400000e0000 */
.L_x_3334:
[----:B------:R-:W-:Y:S05]  /*eae0*/  BRA.DIV ~URZ, `(.L_x_3251) ;  /* 0x000058327f007947 */ /* 0x000fea000b800000 */
[----:B----4-:R4:W1:Y:S02]  /*eaf0*/  SHFL.IDX PT, R0, R12, 0x2, 0x1c1f ;  /* 0x005c1f000c007f89 */ /* 0x01086400000e0000 */
.L_x_3335:
[----:B------:R-:W-:Y:S01]  /*eb00*/  BSSY B0, `(.L_x_3252) ;  /* 0x0000052000007945 */ /* 0x000fe20003800000 */
[----:B------:R-:W-:Y:S05]  /*eb10*/  @P4 BRA `(.L_x_3253) ;  /* 0x0000050000004947 */ /* 0x000fea0003800000 */
[C---:B--2---:R-:W-:Y:S02]  /*eb20*/  IADD3 R6, R243.reuse, 0x8, RZ ;  /* 0x00000008f3067810 */ /* 0x044fe40007ffe0ff */
[C---:B------:R-:W-:Y:S02]  /*eb30*/  ISETP.GE.AND P0, PT, R243.reuse, c[0x0][0x3c8], PT ;  /* 0x0000f200f3007a0c */ /* 0x040fe40003f06270 */
        /* <DEDUP_REMOVED lines=10> */
[CC--:B------:R-:W-:Y:S02]  /*ebe0*/  @!P0 LEA.HI.X R3, R243.reuse, R4.reuse, R11, 0x2, P6 ;  /* 0x00000004f3038211 */ /* 0x0c0fe400030f140b */
        /* <DEDUP_REMOVED lines=20> */
[----:B------:R-:W-:Y:S02]  /*ed30*/  SHF.R.S32.HI R17, RZ, 0x1f, R17 ;  /* 0x0000001fff117819 */ /* 0x000fe40000011411 */
        /* <DEDUP_REMOVED lines=24> */
[----:B------:R-:W-:Y:S02]  /*eec0*/  SHF.R.S32.HI R11, RZ, 0x1f, R11 ;  /* 0x0000001fff0b7819 */ /* 0x000fe4000001140b */
[----:B------:R-:W-:Y:S02]  /*eed0*/  IADD3 R15, R243, 0x40, RZ ;  /* 0x00000040f30f7810 */ /* 0x000fe40007ffe0ff */
[----:B------:R-:W-:Y:S02]  /*eee0*/  ISETP.GE.AND P0, PT, R252, c[0x0][0x3c8], PT ;  /* 0x0000f200fc007a0c */ /* 0x000fe40003f06270 */
[----:B------:R-:W-:-:S02]  /*eef0*/  SHF.R.S32.HI R15, RZ, 0x1f, R15 ;  /* 0x0000001fff0f7819 */ /* 0x000fc4000001140f */
[----:B-1----:R-:W-:-:S04]  /*ef00*/  @!P4 LEA R2, P6, R10, R0, 0x2 ;  /* 0x000000000a02c211 */ /* 0x002fc800078c10ff */
[----:B------:R-:W-:Y:S02]  /*ef10*/  @!P4 LEA.HI.X R3, R10, R4, R11, 0x2, P6 ;  /* 0x000000040a03c211 */ /* 0x000fe400030f140b */
[----:B------:R-:W-:-:S03]  /*ef20*/  @!P3 LEA R10, P6, R13, R0, 0x2 ;  /* 0x000000000d0ab211 */ /* 0x000fc600078c10ff */
[----:B------:R1:W-:Y:S01]  /*ef30*/  @!P4 ST.E.64 [R2.64], R52 ;  /* 0x000000340200c985 */ /* 0x0003e2000c101b06 */
[----:B------:R-:W-:Y:S02]  /*ef40*/  @!P3 LEA.HI.X R11, R13, R4, R15, 0x2, P6 ;  /* 0x000000040d0bb211 */ /* 0x000fe400030f140f */
[-C--:B------:R-:W-:Y:S02]  /*ef50*/  @!P2 LEA R8, P4, R16, R0.reuse, 0x2 ;  /* 0x000000001008a211 */ /* 0x080fe400078810ff */
[----:B------:R-:W-:Y:S01]  /*ef60*/  IADD3 R15, R243, 0x50, RZ ;  /* 0x00000050f30f7810 */ /* 0x000fe20007ffe0ff */
[----:B------:R3:W-:Y:S01]  /*ef70*/  @!P3 ST.E.64 [R10.64], R72 ;  /* 0x000000480a00b985 */ /* 0x0007e2000c101b06 */
[----:B--2---:R-:W-:Y:S02]  /*ef80*/  @!P1 LEA R6, P6, R14, R0, 0x2 ;  /* 0x000000000e069211 */ /* 0x004fe400078c10ff */
[----:B------:R-:W-:Y:S02]  /*ef90*/  SHF.R.S32.HI R15, RZ, 0x1f, R15 ;  /* 0x0000001fff0f7819 */ /* 0x000fe4000001140f */
[----:B------:R-:W-:-:S02]  /*efa0*/  @!P2 LEA.HI.X R9, R16, R4, R17, 0x2, P4 ;  /* 0x000000041009a211 */ /* 0x000fc400020f1411 */
[----:B------:R-:W-:Y:S02]  /*efb0*/  SHF.R.S32.HI R13, RZ, 0x1f, R252 ;  /* 0x0000001fff0d7819 */ /* 0x000fe400000114fc */
[----:B------:R-:W-:Y:S01]  /*efc0*/  @!P1 LEA.HI.X R7, R14, R4, R15, 0x2, P6 ;  /* 0x000000040e079211 */ /* 0x000fe200030f140f */
[----:B------:R3:W-:Y:S04]  /*efd0*/  @!P2 ST.E.64 [R8.64], R68 ;  /* 0x000000440800a985 */ /* 0x0007e8000c101b06 */
[----:B------:R3:W-:Y:S01]  /*efe0*/  @!P1 ST.E.64 [R6.64], R56 ;  /* 0x0000003806009985 */ /* 0x0007e2000c101b06 */
[----:B-1----:R-:W-:-:S04]  /*eff0*/  @!P0 LEA R2, P4, R252, R0, 0x2 ;  /* 0x00000000fc028211 */ /* 0x002fc800078810ff */
[----:B------:R-:W-:-:S05]  /*f000*/  @!P0 LEA.HI.X R3, R252, R4, R13, 0x2, P4 ;  /* 0x00000004fc038211 */ /* 0x000fca00020f140d */
[----:B------:R3:W-:Y:S04]  /*f010*/  @!P0 ST.E.64 [R2.64], R28 ;  /* 0x0000001c02008985 */ /* 0x0007e8000c101b06 */
.L_x_3253:
[----:B------:R-:W-:Y:S05]  /*f020*/  BSYNC B0 ;  /* 0x0000000000007941 */ /* 0x000fea0003800000 */
.L_x_3252:
[----:B------:R-:W-:Y:S05]  /*f030*/  BRA.DIV ~URZ, `(.L_x_3254) ;  /* 0x000053527f007947 */ /* 0x000fea000b800000 */
[----:B--2---:R2:W3:Y:S04]  /*f040*/  SHFL.IDX PT, R4, R5, 0x3, 0x1c1f ;  /* 0x007c1f0005047f89 */ /* 0x0044e800000e0000 */
[----:B-1----:R2:W1:Y:S02]  /*f050*/  SHFL.IDX PT, R0, R12, 0x3, 0x1c1f ;  /* 0x007c1f000c007f89 */ /* 0x00246400000e0000 */
.L_x_3336:
[----:B------:R-:W-:Y:S05]  /*f060*/  @P5 BRA `(.L_x_3242) ;  /* 0x000011f000005947 */ /* 0x000fea0003800000 */
[C---:B---3--:R-:W-:Y:S02]  /*f070*/  IADD3 R8, R243.reuse, 0x8, RZ ;  /* 0x00000008f3087810 */ /* 0x048fe40007ffe0ff */
[C---:B------:R-:W-:Y:S02]  /*f080*/  ISETP.GE.AND P4, PT, R243.reuse, c[0x0][0x3c8], PT ;  /* 0x0000f200f3007a0c */ /* 0x040fe40003f86270 */
        /* <DEDUP_REMOVED lines=14> */
[C---:B------:R-:W-:Y:S01]  /*f170*/  IADD3 R16, R243.reuse, 0x10, RZ ;  /* 0x00000010f3107810 */ /* 0x040fe20007ffe0ff */
        /* <DEDUP_REMOVED lines=20> */
[----:B--2---:R-:W-:Y:S02]  /*f2c0*/  @!P0 LEA R2, P3, R5, R0, 0x2 ;  /* 0x0000000005028211 */ /* 0x004fe400078610ff */
        /* <DEDUP_REMOVED lines=12> */
[C---:B--2---:R-:W-:Y:S02]  /*f390*/  @!P5 LEA R2, P6, R10.reuse, R0, 0x2 ;  /* 0x000000000a02d211 */ /* 0x044fe400078c10ff */
[----:B------:R-:W-:Y:S01]  /*f3a0*/  IADD3 R14, R243, 0x38, RZ ;  /* 0x00000038f30e7810 */ /* 0x000fe20007ffe0ff */
[----:B------:R1:W-:Y:S01]  /*f3b0*/  @!P4 ST.E.64 [R6.64], R46 ;  /* 0x0000002e0600c985 */ /* 0x0003e2000c101b06 */
[----:B------:R-:W-:Y:S02]  /*f3c0*/  ISETP.GE.AND P0, PT, R5, c[0x0][0x3c8], PT ;  /* 0x0000f20005007a0c */ /* 0x000fe40003f06270 */
[----:B------:R-:W-:Y:S02]  /*f3d0*/  @!P5 LEA.HI.X R3, R10, R4, R11, 0x2, P6 ;  /* 0x000000040a03d211 */ /* 0x000fe400030f140b */
[----:B------:R-:W-:-:S02]  /*f3e0*/  @!P3 LEA R10, P4, R12, R0, 0x2 ;  /* 0x000000000c0ab211 */ /* 0x000fc400078810ff */
[----:B------:R-:W-:Y:S01]  /*f3f0*/  SHF.R.S32.HI R14, RZ, 0x1f, R14 ;  /* 0x0000001fff0e7819 */ /* 0x000fe2000001140e */
[----:B------:R2:W-:Y:S01]  /*f400*/  @!P5 ST.E.64 [R2.64], R50 ;  /* 0x000000320200d985 */ /* 0x0005e2000c101b06 */
[C---:B------:R-:W-:Y:S02]  /*f410*/  IADD3 R16, R243.reuse, 0x40, RZ ;  /* 0x00000040f3107810 */ /* 0x040fe40007ffe0ff */
        /* <DEDUP_REMOVED lines=14> */
[----:B------:R-:W-:-:S05]  /*f500*/  @!P0 LEA.HI.X R3, R5, R4, R12, 0x2, P4 ;  /* 0x0000000405038211 */ /* 0x000fca00020f140c */
        /* <DEDUP_REMOVED lines=8> */
.L_x_3227:
        /* <DEDUP_REMOVED lines=22> */
.L_x_3255:
        /* <DEDUP_REMOVED lines=57> */
.L_x_3257:
[----:B------:R-:W-:Y:S05]  /*fa80*/  BSYNC B0 ;  /* 0x0000000000007941 */ /* 0x000fea0003800000 */
.L_x_3256:
        /* <DEDUP_REMOVED lines=34> */
.L_x_3337:
[----:B------:R-:W-:Y:S05]  /*fcb0*/  BRA.DIV ~URZ, `(.L_x_3259) ;  /* 0x000048127f007947 */ /* 0x000fea000b800000 */
[----:B------:R3:W4:Y:S02]  /*fcc0*/  SHFL.IDX PT, R0, R12, RZ, 0x1c1f ;  /* 0x001c1fff0c007589 */ /* 0x00072400000e0000 */
.L_x_3338:
        /* <DEDUP_REMOVED lines=20> */
.L_x_3261:
[----:B------:R-:W-:Y:S05]  /*fe10*/  BSYNC B0 ;  /* 0x0000000000007941 */ /* 0x000fea0003800000 */
.L_x_3260:
[----:B------:R-:W-:Y:S05]  /*fe20*/  BRA.DIV ~URZ, `(.L_x_3262) ;  /* 0x000047127f007947 */ /* 0x000fea000b800000 */
[----:B--2---:R2:W1:Y:S04]  /*fe30*/  SHFL.IDX PT, R4, R5, 0x1, 0x1c1f ;  /* 0x003c1f0005047f89 */ /* 0x00446800000e0000 */
[----:B----4-:R2:W4:Y:S02]  /*fe40*/  SHFL.IDX PT, R0, R12, 0x1, 0x1c1f ;  /* 0x003c1f000c007f89 */ /* 0x01052400000e0000 */
.L_x_3339:
        /* <DEDUP_REMOVED lines=19> */
.L_x_3264:
[----:B------:R-:W-:Y:S05]  /*ff80*/  BSYNC B0 ;  /* 0x0000000000007941 */ /* 0x000fea0003800000 */
.L_x_3263:
[----:B------:R-:W-:Y:S05]  /*ff90*/  BRA.DIV ~URZ, `(.L_x_3265) ;  /* 0x000046727f007947 */ /* 0x000fea000b800000 */
[----:B-1----:R1:W2:Y:S02]  /*ffa0*/  SHFL.IDX PT, R4, R5, 0x2, 0x1c1f ;  /* 0x005c1f0005047f89 */ /* 0x0022a400000e0000 */
.L_x_3340:
[----:B------:R-:W-:Y:S05]  /*ffb0*/  BRA.DIV ~URZ, `(.L_x_3266) ;  /* 0x000046c27f007947 */ /* 0x000fea000b800000 */
[----:B----4-:R4:W1:Y:S02]  /*ffc0*/  SHFL.IDX PT, R0, R12, 0x2, 0x1c1f ;  /* 0x005c1f000c007f89 */ /* 0x01086400000e0000 */
.L_x_3341:
        /* <DEDUP_REMOVED lines=19> */
.L_x_3268:
[----:B------:R-:W-:Y:S05]  /*10100*/  BSYNC B0 ;  /* 0x0000000000007941 */ /* 0x000fea0003800000 */
.L_x_3267:
[----:B------:R-:W-:Y:S05]  /*10110*/  BRA.DIV ~URZ, `(.L_x_3269) ;  /* 0x000045d27f007947 */ /* 0x000fea000b800000 */
[----:B--2---:R2:W3:Y:S04]  /*10120*/  SHFL.IDX PT, R4, R5, 0x3, 0x1c1f ;  /* 0x007c1f0005047f89 */ /* 0x0044e800000e0000 */
[----:B-1----:R2:W1:Y:S02]  /*10130*/  SHFL.IDX PT, R0, R12, 0x3, 0x1c1f ;  /* 0x007c1f000c007f89 */ /* 0x00246400000e0000 */
.L_x_3342:
        /* <DEDUP_REMOVED lines=18> */
.L_x_3242:
[----:B------:R-:W-:Y:S05]  /*10260*/  BSYNC B1 ;  /* 0x0000000000017941 */ /* 0x000fea0003800000 */
.L_x_3226:
        /* <DEDUP_REMOVED lines=9> */
[----:B--2-4-:R-:W-:-:S04]  /*10300*/  LOP3.LUT R12, R0, 0x1f, RZ, 0xc0, !PT ;  /* 0x0000001f000c7812 */ /* 0x014fc800078ec0ff */
[----:B------:R-:W-:Y:S01]  /*10310*/  ISETP.NE.AND P5, PT, R12, 0x1f, PT ;  /* 0x0000001f0c00780c */ /* 0x000fe20003fa5270 */
[----:B------:R-:W-:Y:S10]  /*10320*/  BRA.DIV ~URZ, `(.L_x_3271) ;  /* 0x000044927f007947 */ /* 0x000ff4000b800000 */
[----:B------:R2:W3:Y:S02]  /*10330*/  SHFL.IDX PT, R9, R74, RZ, 0x1f ;  /* 0x00001fff4a097589 */ /* 0x0004e400000e0000 */
.L_x_3343:
[----:B------:R-:W-:Y:S05]  /*10340*/  BRA.DIV ~URZ, `(.L_x_3272) ;  /* 0x000044e27f007947 */ /* 0x000fea000b800000 */
[----:B------:R4:W2:Y:S02]  /*10350*/  SHFL.IDX PT, R8, R74, 0x1, 0x1f ;  /* 0x00201f004a087f89 */ /* 0x0008a400000e0000 */
.L_x_3344:
[----:B-1----:R-:W-:Y:S02]  /*10360*/  IMAD.IADD R0, R247, 0x1, R12 ;  /* 0x00000001f7007824 */ /* 0x002fe400078e020c */
[----:B------:R-:W-:-:S03]  /*10370*/  IMAD.MOV.U32 R6, RZ, RZ, RZ ;  /* 0x000000ffff067224 */ /* 0x000fc600078e00ff */
        /* <DEDUP_REMOVED lines=15> */
[----:B------:R1:W4:Y:S02]  /*10470*/  SHFL.UP PT, R4, R0, 0x1, RZ ;  /* 0x0420000000047989 */ /* 0x00032400000e00ff */
.L_x_3345:
[----:B----4-:R-:W-:-:S04]  /*10480*/  SEL R4, R4, RZ, P0 ;  /* 0x000000ff04047207 */ /* 0x010fc80000000000 */
        /* <DEDUP_REMOVED lines=14> */
[----:B------:R1:W4:Y:S02]  /*10570*/  SHFL.IDX PT, R0, R4, 0x1f, 0x1f ;  /* 0x03e01f0004007f89 */ /* 0x00032400000e0000 */
.L_x_3346:
[----:B----4-:R-:W-:Y:S01]  /*10580*/  IMAD R0, R0, c[0x0][0x538], RZ ;  /* 0x00014e0000007a24 */ /* 0x010fe200078e02ff */
[----:B------:R-:W-:Y:S04]  /*10590*/  BSSY B1, `(.L_x_3275) ;  /* 0x00000c5000017945 */ /* 0x000fe80003800000 */
[----:B--2---:R-:W-:-:S04]  /*105a0*/  IADD3 R8, R0, R8, RZ ;  /* 0x0000000800087210 */ /* 0x004fc80007ffe0ff */
[----:B---3--:R-:W-:-:S13]  /*105b0*/  ISETP.GT.AND P6, PT, R8, R9, PT ;  /* 0x000000090800720c */ /* 0x008fda0003fc4270 */
[----:B------:R-:W-:Y:S05]  /*105c0*/  @P6 BRA `(.L_x_3276) ;  /* 0x0000024000006947 */ /* 0x000fea0003800000 */
.L_x_3280:
        /* <DEDUP_REMOVED lines=16> */
.L_x_3347:
        /* <DEDUP_REMOVED lines=16> */
.L_x_3348:
[----:B--2---:R-:W-:-:S05]  /*107d0*/  IMAD R0, R0, c[0x0][0x538], RZ ;  /* 0x00014e0000007a24 */ /* 0x004fca00078e02ff */
[----:B------:R-:W-:-:S04]  /*107e0*/  IADD3 R8, R0, R8, RZ ;  /* 0x0000000800087210 */ /* 0x000fc80007ffe0ff */
[----:B------:R-:W-:-:S13]  /*107f0*/  ISETP.GT.AND P6, PT, R8, R9, PT ;  /* 0x000000090800720c */ /* 0x000fda0003fc4270 */
[----:B-1----:R-:W-:Y:S05]  /*10800*/  @!P6 BRA `(.L_x_3280) ;  /* 0xfffffdc00000e947 */ /* 0x002fea000383ffff */
.L_x_3276:
[----:B------:R-:W-:-:S05]  /*10810*/  IADD3 R5, -R0, R8, RZ ;  /* 0x0000000800057210 */ /* 0x000fca0007ffe1ff */
[----:B------:R-:W-:-:S05]  /*10820*/  IMAD R0, R4, c[0x0][0x538], R5 ;  /* 0x00014e0004007a24 */ /* 0x000fca00078e0205 */
[----:B------:R-:W-:Y:S01]  /*10830*/  ISETP.GT.AND P0, PT, R0, R9, PT ;  /* 0x000000090000720c */ /* 0x000fe20003f04270 */
[----:B------:R-:W-:-:S12]  /*10840*/  BRA.DIV ~URZ, `(.L_x_3281) ;  /* 0x000044427f007947 */ /* 0x000fd8000b800000 */
[----:B------:R-:W-:-:S04]  /*10850*/  VOTE.ANY R10, PT, !P0 ;  /* 0x00000000000a7806 */ /* 0x000fc800040e0100 */
.L_x_3349:
[----:B------:R-:W2:Y:S02]  /*10860*/  POPC R0, R10 ;  /* 0x0000000a00007309 */ /* 0x000ea40000000000 */
[----:B--2---:R-:W-:Y:S01]  /*10870*/  IADD3 R247, R0, R247, RZ ;  /* 0x000000f700f77210 */ /* 0x004fe20007ffe0ff */
[----:B------:R-:W-:Y:S05]  /*10880*/  BRA.DIV ~URZ, `(.L_x_3282) ;  /* 0x000044527f007947 */ /* 0x000fea000b800000 */
[----:B------:R2:W3:Y:S04]  /*10890*/  SHFL.IDX PT, R8, R6, R0, 0x1f ;  /* 0x00001f0006087589 */ /* 0x0004e800000e0000 */
[----:B------:R2:W4:Y:S02]  /*108a0*/  SHFL.IDX PT, R7, R7, R0, 0x1f ;  /* 0x00001f0007077589 */ /* 0x00052400000e0000 */
.L_x_3350:
[----:B------:R-:W-:Y:S01]  /*108b0*/  ISETP.NE.AND P0, PT, R10, RZ, PT ;  /* 0x000000ff0a00720c */ /* 0x000fe20003f05270 */
[----:B------:R-:W-:-:S12]  /*108c0*/  BSSY B0, `(.L_x_3283) ;  /* 0x0000005000007945 */ /* 0x000fd80003800000 */
[----:B------:R-:W-:Y:S05]  /*108d0*/  @!P0 BRA `(.L_x_3284) ;  /* 0x0000003000008947 */ /* 0x000fea0003800000 */
[----:B--2---:R-:W-:Y:S01]  /*108e0*/  IADD3 R0, R0, -0x1, RZ ;  /* 0xffffffff00007810 */ /* 0x004fe20007ffe0ff */
[----:B------:R-:W-:Y:S05]  /*108f0*/  BRA.DIV ~URZ, `(.L_x_3285) ;  /* 0x000044b27f007947 */ /* 0x000fea000b800000 */
[----:B------:R2:W1:Y:S02]  /*10900*/  SHFL.IDX PT, R11, R4, R0, 0x1f ;  /* 0x00001f00040b7589 */ /* 0x00046400000e0000 */
.L_x_3284:
[----:B------:R-:W-:Y:S05]  /*10910*/  BSYNC B0 ;  /* 0x0000000000007941 */ /* 0x000fea0003800000 */
.L_x_3283:
[----:B----4-:R-:W-:Y:S01]  /*10920*/  ISETP.NE.AND P0, PT, R7, 0x1, PT ;  /* 0x000000010700780c */ /* 0x010fe20003f05270 */
[----:B-1----:R-:W-:Y:S01]  /*10930*/  IMAD R244, R11, c[0x0][0x538], R5 ;  /* 0x00014e000bf47a24 */ /* 0x002fe200078e0205 */
[----:B------:R-:W-:Y:S04]  /*10940*/  BSSY B0, `(.L_x_3286) ;  /* 0x0000082000007945 */ /* 0x000fe80003800000 */
[----:B------:R-:W-:-:S07]  /*10950*/  IADD3 R9, -R244, R9, RZ ;  /* 0x00000009f4097210 */ /* 0x000fce0007ffe1ff */
[----:B------:R-:W-:Y:S05]  /*10960*/  @!P0 BRA `(.L_x_3287) ;  /* 0x000003d000008947 */ /* 0x000fea0003800000 */
[-C--:B---3--:R-:W-:Y:S02]  /*10970*/  IABS R2, R8.reuse ;  /* 0x0000000800027213 */ /* 0x088fe40000000000 */
[----:B------:R-:W-:Y:S02]  /*10980*/  IABS R10, R8 ;  /* 0x00000008000a7213 */ /* 0x000fe40000000000 */
[----:B--2---:R-:W1:Y:S08]  /*10990*/  I2F.RP R0, R2 ;  /* 0x0000000200007306 */ /* 0x004e700000209400 */
        /* <DEDUP_REMOVED lines=56> */
[----:B------:R-:W-:Y:S01]  /*10d20*/  IMAD R246, R3, 0x10000, R0 ;  /* 0x0001000003f67824 */ /* 0x000fe200078e0200 */
[----:B------:R-:W-:Y:S05]  /*10d30*/  BRA `(.L_x_3288) ;  /* 0x0000042000007947 */ /* 0x000fea0003800000 */
.L_x_3287:
[----:B------:R-:W-:-:S04]  /*10d40*/  IMAD.MOV.U32 R2, RZ, RZ, 0x4 ;  /* 0x00000004ff027424 */ /* 0x000fc800078e00ff */
[----:B------:R-:W-:-:S05]  /*10d50*/  IMAD.WIDE R2, R247, R2, c[0x0][0x590] ;  /* 0x00016400f7027625 */ /* 0x000fca00078e0202 */
[----:B--2---:R-:W2:Y:S02]  /*10d60*/  LDG.E R4, [R2.64] ;  /* 0x0000000602047981 */ /* 0x004ea4000c1e1900 */
[----:B--23--:R-:W-:-:S05]  /*10d70*/  IMAD R10, R4, R8, RZ ;  /* 0x00000008040a7224 */ /* 0x00cfca00078e02ff */
        /* <DEDUP_REMOVED lines=61> */
[----:B------:R-:W-:Y:S02]  /*11150*/  IMAD R246, R2, R3, R6 ;  /* 0x0000000302f67224 */ /* 0x000fe400078e0206 */
.L_x_3288:
[----:B------:R-:W-:Y:S05]  /*11160*/  BSYNC B0 ;  /* 0x0000000000007941 */ /* 0x000fea0003800000 */
.L_x_3286:
[----:B------:R-:W-:-:S04]  /*11170*/  LOP3.LUT R2, RZ, R2, RZ, 0x33, !PT ;  /* 0x00000002ff027212 */ /* 0x000fc800078e33ff */
[----:B------:R-:W-:Y:S01]  /*11180*/  IADD3 R245, R2, R8, RZ ;  /* 0x0000000802f57210 */ /* 0x000fe20007ffe0ff */
[----:B------:R-:W-:Y:S05]  /*11190*/  BRA `(.L_x_3289) ;  /* 0x0000004000007947 */ /* 0x000fea0003800000 */
.L_x_3277:
[----:B------:R-:W-:Y:S01]  /*111a0*/  IMAD.MOV.U32 R244, RZ, RZ, R9 ;  /* 0x000000fffff47224 */ /* 0x000fe200078e0009 */
[----:B------:R-:W-:Y:S01]  /*111b0*/  MOV R246, RZ ;  /* 0x000000ff00f67202 */ /* 0x000fe20000000f00 */
[----:B------:R-:W-:Y:S01]  /*111c0*/  IMAD.MOV.U32 R245, RZ, RZ, RZ ;  /* 0x000000fffff57224 */ /* 0x000fe200078e00ff */
[----:B------:R-:W-:Y:S02]  /*111d0*/  MOV R247, c[0x0][0x53c] ;  /* 0x00014f0000f77a02 */ /* 0x000fe40000000f00 */
.L_x_3289:
[----:B------:R-:W-:Y:S05]  /*111e0*/  BSYNC B1 ;  /* 0x0000000000017941 */ /* 0x000fea0003800000 */
.L_x_3275:
[----:B------:R-:W-:Y:S01]  /*111f0*/  WARPSYNC 0xffffffff ;  /* 0xffffffff00007948 */ /* 0x000fe20003800000 */
[----:B------:R-:W-:Y:S01]  /*11200*/  BAR.SYNC.DEFER_BLOCKING 0x4, 0x80 ;  /* 0x0102000000007b1d */ /* 0x000fe20000010000 */
[----:B------:R-:W-:-:S13]  /*11210*/  ISETP.NE.AND P0, PT, R12, RZ, PT ;  /* 0x000000ff0c00720c */ /* 0x000fda0003f05270 */
[----:B------:R2:W-:Y:S04]  /*11220*/  @!P0 STS.128 [0xc080], R244 ;  /* 0x00c080f4ff008388 */ /* 0x0005e80000000c00 */
[----:B------:R-:W-:Y:S06]  /*11230*/  BAR.ARV 0x5, 0x80 ;  /* 0x0142000000007b1d */ /* 0x000fec0000002000 */
.L_x_3270:
[----:B-1----:R-:W-:-:S13]  /*11240*/  ISETP.GE.AND P0, PT, R247, c[0x0][0x53c], PT ;  /* 0x00014f00f7007a0c */ /* 0x002fda0003f06270 */
[----:B--23--:R-:W-:Y:S01]  /*11250*/  @P0 CALL.REL.NOINC `(.L_x_3290) ;  /* 0x0000001000000944 */ /* 0x00cfe20003c00000 */
[----:B------:R-:W-:Y:S05]  /*11260*/  BRA `(.L_x_3291) ;  /* 0xffff07c000007947 */ /* 0x000fea000383ffff */
.L_x_3290:
[----:B------:R-:W-:Y:S05]  /*11270*/  EXIT ;  /* 0x000000000000794d */ /* 0x000fea0003800000 */
.L_x_3153:
[----:B------:R-:W-:Y:S01]  /*11280*/  IMAD.MOV.U32 R0, RZ, RZ, R5 ;  /* 0x000000ffff007224 */ /* 0x000fe200078e0005 */
[----:B------:R-:W-:Y:S02]  /*11290*/  MOV R2, 0x1 ;  /* 0x0000000100027802 */ /* 0x000fe40000000f00 */
[----:B------:R-:W-:Y:S02]  /*112a0*/  MOV R3, 0x112c0 ;  /* 0x000112c000037802 */ /* 0x000fe40000000f00 */
[----:B--2---:R-:W-:Y:S05]  /*112b0*/  CALL.REL.NOINC `($__internal_48_$__cuda_sm70_shflsync_up_p) ;  /* 0x00003c2000007944 */ /* 0x004fea0003c00000 */
[----:B------:R-:W-:Y:S01]  /*112c0*/  MOV R0, R4 ;  /* 0x0000000400007202 */ /* 0x000fe20000000f00 */
[----:B------:R-:W-:Y:S05]  /*112d0*/  BRA `(.L_x_3292) ;  /* 0xfffef16000007947 */ /* 0x000fea000383ffff */
.L_x_3154:
[----:B------:R-:W-:Y:S01]  /*112e0*/  IMAD.MOV.U32 R0, RZ, RZ, R5 ;  /* 0x000000ffff007224 */ /* 0x000fe200078e0005 */
[----:B------:R-:W-:Y:S02]  /*112f0*/  MOV R2, 0x2 ;  /* 0x0000000200027802 */ /* 0x000fe40000000f00 */
[----:B------:R-:W-:Y:S02]  /*11300*/  MOV R3, 0x11320 ;  /* 0x0001132000037802 */ /* 0x000fe40000000f00 */
[----:B--2---:R-:W-:Y:S05]  /*11310*/  CALL.REL.NOINC `($__internal_48_$__cuda_sm70_shflsync_up_p) ;  /* 0x00003bc000007944 */ /* 0x004fea0003c00000 */
[----:B------:R-:W-:Y:S01]  /*11320*/  SEL R0, R4, RZ, P4 ;  /* 0x000000ff04007207 */ /* 0x000fe20002000000 */
[----:B------:R-:W-:Y:S01]  /*11330*/  IMAD.MOV.U32 R2, RZ, RZ, 0x4 ;  /* 0x00000004ff027424 */ /* 0x000fe200078e00ff */
[----:B------:R-:W-:-:S03]  /*11340*/  MOV R3, 0x11370 ;  /* 0x0001137000037802 */ /* 0x000fc60000000f00 */
[----:B------:R-:W-:Y:S02]  /*11350*/  IMAD.IADD R0, R5, 0x1, R0 ;  /* 0x0000000105007824 */ /* 0x000fe400078e0200 */
[----:B------:R-:W-:Y:S05]  /*11360*/  CALL.REL.NOINC `($__internal_48_$__cuda_sm70_shflsync_up_p) ;  /* 0x00003b7000007944 */ /* 0x000fea0003c00000 */
        /* <DEDUP_REMOVED lines=12> */
[----:B------:R-:W-:Y:S02]  /*11430*/  MOV R204, 0x1f ;  /* 0x0000001f00cc7802 */ /* 0x000fe40000000f00 */
[----:B------:R-:W-:Y:S01]  /*11440*/  MOV R3, 0x11480 ;  /* 0x0001148000037802 */ /* 0x000fe20000000f00 */
[----:B------:R-:W-:-:S04]  /*11450*/  IMAD.IADD R4, R0, 0x1, R4 ;  /* 0x0000000100047824 */ /* 0x000fc800078e0204 */
[----:B------:R-:W-:Y:S02]  /*11460*/  IMAD.MOV.U32 R116, RZ, RZ, R4 ;  /* 0x000000ffff747224 */ /* 0x000fe400078e0004 */
[----:B------:R-:W-:Y:S05]  /*11470*/  CALL.REL.NOINC `($__internal_47_$__cuda_sm70_shflsync_idx_p) ;  /* 0x00003a0000007944 */ /* 0x000fea0003c00000 */
[----:B------:R-:W-:Y:S01]  /*11480*/  MOV R0, R204 ;  /* 0x000000cc00007202 */ /* 0x000fe20000000f00 */
[----:B------:R-:W-:Y:S05]  /*11490*/  BRA `(.L_x_3293) ;  /* 0xfffef0a000007947 */ /* 0x000fea000383ffff */
.L_x_3156:
[----:B------:R-:W-:Y:S02]  /*114a0*/  SEL R0, RZ, 0x1, P0 ;  /* 0x00000001ff007807 */ /* 0x000fe40000000000 */
[----:B------:R-:W-:Y:S02]  /*114b0*/  MOV R2, 0x114d0 ;  /* 0x000114d000027802 */ /* 0x000fe40000000f00 */
[----:B--2---:R-:W-:Y:S05]  /*114c0*/  CALL.REL.NOINC `($__internal_49_$__cuda_sm70_votesync_ballot) ;  /* 0x00003a8000007944 */ /* 0x004fea0003c00000 */
[----:B------:R-:W-:Y:S01]  /*114d0*/  MOV R6, R0 ;  /* 0x0000000000067202 */ /* 0x000fe20000000f00 */
[----:B------:R-:W-:Y:S05]  /*114e0*/  BRA `(.L_x_3294) ;  /* 0xfffef0e000007947 */ /* 0x000fea000383ffff */
.L_x_3157:
[----:B------:R-:W-:Y:S01]  /*114f0*/  IMAD.MOV.U32 R116, RZ, RZ, R9 ;  /* 0x000000ffff747224 */ /* 0x000fe200078e0009 */
[----:B------:R-:W-:Y:S01]  /*11500*/  MOV R2, R0 ;  /* 0x0000000000027202 */ /* 0x000fe20000000f00 */
[----:B------:R-:W-:Y:S01]  /*11510*/  IMAD.MOV.U32 R204, RZ, RZ, 0x1f ;  /* 0x0000001fffcc7424 */ /* 0x000fe200078e00ff */
[----:B------:R-:W-:Y:S02]  /*11520*/  MOV R3, 0x11540 ;  /* 0x0001154000037802 */ /* 0x000fe40000000f00 */
[----:B------:R-:W-:Y:S05]  /*11530*/  CALL.REL.NOINC `($__internal_47_$__cuda_sm70_shflsync_idx_p) ;  /* 0x0000394000007944 */ /* 0x000fea0003c00000 */
[----:B------:R-:W-:Y:S01]  /*11540*/  IMAD.MOV.U32 R245, RZ, RZ, R204 ;  /* 0x000000fffff57224 */ /* 0x000fe200078e00cc */
[----:B------:R-:W-:Y:S01]  /*11550*/  MOV R116, R8 ;  /* 0x0000000800747202 */ /* 0x000fe20000000f00 */
[----:B------:R-:W-:Y:S01]  /*11560*/  IMAD.MOV.U32 R5, RZ, RZ, RZ ;  /* 0x000000ffff057224 */ /* 0x000fe200078e00ff */
[----:B------:R-:W-:Y:S01]  /*11570*/  MOV R2, R0 ;  /* 0x0000000000027202 */ /* 0x000fe20000000f00 */
[----:B------:R-:W-:Y:S01]  /*11580*/  IMAD.MOV.U32 R204, RZ, RZ, 0x1f ;  /* 0x0000001fffcc7424 */ /* 0x000fe200078e00ff */
[----:B------:R-:W-:-:S02]  /*11590*/  MOV R3, 0x115b0 ;  /* 0x000115b000037802 */ /* 0x000fc40000000f00 */
[----:B------:R-:W-:Y:S05]  /*115a0*/  CALL.REL.NOINC `($__internal_47_$__cuda_sm70_shflsync_idx_p) ;  /* 0x000038d000007944 */ /* 0x000fea0003c00000 */
[----:B------:R-:W-:Y:S01]  /*115b0*/  MOV R9, R204 ;  /* 0x000000cc00097202 */ /* 0x000fe20000000f00 */
[----:B------:R-:W-:Y:S05]  /*115c0*/  BRA `(.L_x_3295) ;  /* 0xfffef06000007947 */ /* 0x000fea000383ffff */
.L_x_3160:
[----:B------:R-:W-:Y:S01]  /*115d0*/  IMAD.MOV.U32 R116, RZ, RZ, R4 ;  /* 0x000000ffff747224 */ /* 0x000fe200078e0004 */
[----:B------:R-:W-:Y:S01]  /*115e0*/  MOV R2, R0 ;  /* 0x0000000000027202 */ /* 0x000fe20000000f00 */
[----:B------:R-:W-:Y:S01]  /*115f0*/  IMAD.MOV.U32 R204, RZ, RZ, 0x1f ;  /* 0x0000001fffcc7424 */ /* 0x000fe200078e00ff */
[----:B------:R-:W-:-:S02]  /*11600*/  MOV R3, 0x11620 ;  /* 0x0001162000037802 */ /* 0x000fc40000000f00 */
[----:B--23--:R-:W-:Y:S05]  /*11610*/  CALL.REL.NOINC `($__internal_47_$__cuda_sm70_shflsync_idx_p) ;  /* 0x0000386000007944 */ /* 0x00cfea0003c00000 */
[----:B------:R-:W-:Y:S01]  /*11620*/  MOV R5, R204 ;  /* 0x000000cc00057202 */ /* 0x000fe20000000f00 */
[----:B------:R-:W-:Y:S05]  /*11630*/  BRA `(.L_x_3159) ;  /* 0xfffef05000007947 */ /* 0x000fea000383ffff */
.L_x_3171:
[----:B------:R-:W-:Y:S01]  /*11640*/  IMAD.MOV.U32 R116, RZ, RZ, R5 ;  /* 0x000000ffff747224 */ /* 0x000fe200078e0005 */
[----:B------:R-:W-:Y:S01]  /*11650*/  MOV R2, RZ ;  /* 0x000000ff00027202 */ /* 0x000fe20000000f00 */
[----:B------:R-:W-:Y:S01]  /*11660*/  IMAD.MOV.U32 R204, RZ, RZ, 0x1c1f ;  /* 0x00001c1fffcc7424 */ /* 0x000fe200078e00ff */
[----:B------:R-:W-:-:S02]  /*11670*/  MOV R3, 0x11690 ;  /* 0x0001169000037802 */ /* 0x000fc40000000f00 */
[----:B-----5:R-:W-:Y:S05]  /*11680*/  CALL.REL.NOINC `($__internal_47_$__cuda_sm70_shflsync_idx_p) ;  /* 0x000037f000007944 */ /* 0x020fea0003c00000 */
[----:B------:R-:W-:Y:S01]  /*11690*/  MOV R4, R204 ;  /* 0x000000cc00047202 */ /* 0x000fe20000000f00 */
[----:B------:R-:W-:Y:S05]  /*116a0*/  BRA `(.L_x_3296) ;  /* 0xffff10a000007947 */ /* 0x000fea000383ffff */
.L_x_3172:
[----:B------:R-:W-:Y:S01]  /*116b0*/  IMAD.MOV.U32 R116, RZ, RZ, R12 ;  /* 0x000000ffff747224 */ /* 0x000fe200078e000c */
[----:B------:R-:W-:Y:S01]  /*116c0*/  MOV R2, RZ ;  /* 0x000000ff00027202 */ /* 0x000fe20000000f00 */
[----:B------:R-:W-:Y:S01]  /*116d0*/  IMAD.MOV.U32 R204, RZ, RZ, 0x1c1f ;  /* 0x00001c1fffcc7424 */ /* 0x000fe200078e00ff */
[----:B------:R-:W-:-:S02]  /*116e0*/  MOV R3, 0x11700 ;  /* 0x0001170000037802 */ /* 0x000fc40000000f00 */
[----:B-12--5:R-:W-:Y:S05]  /*116f0*/  CALL.REL.NOINC `($__internal_47_$__cuda_sm70_shflsync_idx_p) ;  /* 0x0000378000007944 */ /* 0x026fea0003c00000 */
[----:B------:R-:W-:Y:S01]  /*11700*/  MOV R0, R204 ;  /* 0x000000cc00007202 */ /* 0x000fe20000000f00 */
[----:B------:R-:W-:Y:S05]  /*11710*/  BRA `(.L_x_3297) ;  /* 0xffff105000007947 */ /* 0x000fea000383ffff */
.L_x_3175:
[----:B------:R-:W-:Y:S01]  /*11720*/  IMAD.MOV.U32 R116, RZ, RZ, R5 ;  /* 0x000000ffff747224 */ /* 0x000fe200078e0005 */
[----:B--2---:R-:W-:Y:S01]  /*11730*/  MOV R2, 0x1 ;  /* 0x0000000100027802 */ /* 0x004fe20000000f00 */
[----:B------:R-:W-:Y:S01]  /*11740*/  IMAD.MOV.U32 R204, RZ, RZ, 0x1c1f ;  /* 0x00001c1fffcc7424 */ /* 0x000fe200078e00ff */
[----:B------:R-:W-:-:S02]  /*11750*/  MOV R3, 0x11770 ;  /* 0x0001177000037802 */ /* 0x000fc40000000f00 */
[----:B-1-345:R-:W-:Y:S05]  /*11760*/  CALL.REL.NOINC `($__internal_47_$__cuda_sm70_shflsync_idx_p) ;  /* 0x0000371000007944 */ /* 0x03afea0003c00000 */
[----:B------:R-:W-:Y:S01]  /*11770*/  IMAD.MOV.U32 R4, RZ, RZ, R204 ;  /* 0x000000ffff047224 */ /* 0x000fe200078e00cc */
[----:B------:R-:W-:Y:S01]  /*11780*/  MOV R2, 0x1 ;  /* 0x0000000100027802 */ /* 0x000fe20000000f00 */
[----:B------:R-:W-:Y:S01]  /*11790*/  IMAD.MOV.U32 R116, RZ, RZ, R12 ;  /* 0x000000ffff747224 */ /* 0x000fe200078e000c */
[----:B------:R-:W-:-:S02]  /*117a0*/  MOV R204, 0x1c1f ;  /* 0x00001c1f00cc7802 */ /* 0x000fc40000000f00 */
[----:B------:R-:W-:Y:S02]  /*117b0*/  MOV R3, 0x117d0 ;  /* 0x000117d000037802 */ /* 0x000fe40000000f00 */
[----:B------:R-:W-:Y:S05]  /*117c0*/  CALL.REL.NOINC `($__internal_47_$__cuda_sm70_shflsync_idx_p) ;  /* 0x000036b000007944 */ /* 0x000fea0003c00000 */
[----:B------:R-:W-:Y:S01]  /*117d0*/  MOV R0, R204 ;  /* 0x000000cc00007202 */ /* 0x000fe20000000f00 */
[----:B------:R-:W-:Y:S05]  /*117e0*/  BRA `(.L_x_3298) ;  /* 0xffff112000007947 */ /* 0x000fea000383ffff */
.L_x_3178:
[----:B------:R-:W-:Y:S01]  /*117f0*/  IMAD.MOV.U32 R116, RZ, RZ, R5 ;  /* 0x000000ffff747224 */ /* 0x000fe200078e0005 */
[----:B-1----:R-:W-:Y:S01]  /*11800*/  MOV R2, 0x2 ;  /* 0x0000000200027802 */ /* 0x002fe20000000f00 */
[----:B------:R-:W-:Y:S01]  /*11810*/  IMAD.MOV.U32 R204, RZ, RZ, 0x1c1f ;  /* 0x00001c1fffcc7424 */ /* 0x000fe200078e00ff */
[----:B------:R-:W-:Y:S02]  /*11820*/  MOV R3, 0x11840 ;  /* 0x0001184000037802 */ /* 0x000fe40000000f00 */
[----:B--2345:R-:W-:Y:S05]  /*11830*/  CALL.REL.NOINC `($__internal_47_$__cuda_sm70_shflsync_idx_p) ;  /* 0x0000364000007944 */ /* 0x03cfea0003c00000 */
[----:B------:R-:W-:Y:S01]  /*11840*/  MOV R4, R204 ;  /* 0x000000cc00047202 */ /* 0x000fe20000000f00 */
[----:B------:R-:W-:Y:S05]  /*11850*/  BRA `(.L_x_3299) ;  /* 0xffff123000007947 */ /* 0x000fea000383ffff */
.L_x_3179:
[----:B------:R-:W-:Y:S01]  /*11860*/  IMAD.MOV.U32 R116, RZ, RZ, R12 ;  /* 0x000000ffff747224 */ /* 0x000fe200078e000c */
[----:B------:R-:W-:Y:S01]  /*11870*/  MOV R2, 0x2 ;  /* 0x0000000200027802 */ /* 0x000fe20000000f00 */
[----:B------:R-:W-:Y:S01]  /*11880*/  IMAD.MOV.U32 R204, RZ, RZ, 0x1c1f ;  /* 0x00001c1fffcc7424 */ /* 0x000fe200078e00ff */
[----:B------:R-:W-:Y:S02]  /*11890*/  MOV R3, 0x118b0 ;  /* 0x000118b000037802 */ /* 0x000fe40000000f00 */
[----:B-12345:R-:W-:Y:S05]  /*118a0*/  CALL.REL.NOINC `($__internal_47_$__cuda_sm70_shflsync_idx_p) ;  /* 0x000035d000007944 */ /* 0x03efea0003c00000 */
[----:B------:R-:W-:Y:S01]  /*118b0*/  MOV R0, R204 ;  /* 0x000000cc00007202 */ /* 0x000fe20000000f00 */
[----:B------:R-:W-:Y:S05]  /*118c0*/  BRA `(.L_x_3300) ;  /* 0xffff11e000007947 */ /* 0x000fea000383ffff */
.L_x_3182:
[----:B------:R-:W-:Y:S01]  /*118d0*/  IMAD.MOV.U32 R116, RZ, RZ, R5 ;  /* 0x000000ffff747224 */ /* 0x000fe200078e0005 */
[----:B-1----:R-:W-:Y:S01]  /*118e0*/  MOV R2, 0x3 ;  /* 0x0000000300027802 */ /* 0x002fe20000000f00 */
[----:B------:R-:W-:Y:S01]  /*118f0*/  IMAD.MOV.U32 R204, RZ, RZ, 0x1c1f ;  /* 0x00001c1fffcc7424 */ /* 0x000fe200078e00ff */
[----:B------:R-:W-:-:S02]  /*11900*/  MOV R3, 0x11920 ;  /* 0x0001192000037802 */ /* 0x000fc40000000f00 */
[----:B--2345:R-:W-:Y:S05]  /*11910*/  CALL.REL.NOINC `($__internal_47_$__cuda_sm70_shflsync_idx_p) ;  /* 0x0000356000007944 */ /* 0x03cfea0003c00000 */
        /* <DEDUP_REMOVED lines=8> */
.L_x_3185:
[----:B------:R-:W-:Y:S01]  /*119a0*/  IMAD.MOV.U32 R116, RZ, RZ, R24 ;  /* 0x000000ffff747224 */ /* 0x000fe200078e0018 */
[----:B-1----:R-:W-:Y:S01]  /*119b0*/  MOV R2, 0x1 ;  /* 0x0000000100027802 */ /* 0x002fe20000000f00 */
[----:B------:R-:W-:Y:S01]  /*119c0*/  IMAD.MOV.U32 R204, RZ, RZ, 0x1c1f ;  /* 0x00001c1fffcc7424 */ /* 0x000fe200078e00ff */
[----:B------:R-:W-:Y:S02]  /*119d0*/  MOV R3, 0x119f0 ;  /* 0x000119f000037802 */ /* 0x000fe40000000f00 */
[----:B------:R-:W-:Y:S05]  /*119e0*/  CALL.REL.NOINC `($__internal_47_$__cuda_sm70_shflsync_idx_p) ;  /* 0x0000349000007944 */ /* 0x000fea0003c00000 */
[----:B------:R-:W-:Y:S01]  /*119f0*/  IMAD.MOV.U32 R20, RZ, RZ, R204 ;  /* 0x000000ffff147224 */ /* 0x000fe200078e00cc */
[----:B------:R-:W-:Y:S01]  /*11a00*/  MOV R2, 0x1 ;  /* 0x0000000100027802 */ /* 0x000fe20000000f00 */
[----:B------:R-:W-:Y:S01]  /*11a10*/  IMAD.MOV.U32 R116, RZ, RZ, R25 ;  /* 0x000000ffff747224 */ /* 0x000fe200078e0019 */
[----:B------:R-:W-:Y:S02]  /*11a20*/  MOV R204, 0x1c1f ;  /* 0x00001c1f00cc7802 */ /* 0x000fe40000000f00 */
[----:B------:R-:W-:Y:S02]  /*11a30*/  MOV R3, 0x11a50 ;  /* 0x00011a5000037802 */ /* 0x000fe40000000f00 */
[----:B------:R-:W-:Y:S05]  /*11a40*/  CALL.REL.NOINC `($__internal_47_$__cuda_sm70_shflsync_idx_p) ;  /* 0x0000343000007944 */ /* 0x000fea0003c00000 */
[----:B------:R-:W-:Y:S01]  /*11a50*/  MOV R2, R204 ;  /* 0x000000cc00027202 */ /* 0x000fe20000000f00 */
[----:B------:R-:W-:Y:S05]  /*11a60*/  BRA `(.L_x_3302) ;  /* 0xffff1bb000007947 */ /* 0x000fea000383ffff */
.L_x_3188:
[----:B------:R-:W-:Y:S01]  /*11a70*/  IMAD.MOV.U32 R116, RZ, RZ, R5 ;  /* 0x000000ffff747224 */ /* 0x000fe200078e0005 */
[----:B------:R-:W-:Y:S01]  /*11a80*/  MOV R2, RZ ;  /* 0x000000ff00027202 */ /* 0x000fe20000000f00 */
[----:B------:R-:W-:Y:S01]  /*11a90*/  IMAD.MOV.U32 R204, RZ, RZ, 0x1c1f ;  /* 0x00001c1fffcc7424 */ /* 0x000fe200078e00ff */
[----:B------:R-:W-:-:S02]  /*11aa0*/  MOV R3, 0x11ac0 ;  /* 0x00011ac000037802 */ /* 0x000fc40000000f00 */
[----:B------:R-:W-:Y:S05]  /*11ab0*/  CALL.REL.NOINC `($__internal_47_$__cuda_sm70_shflsync_idx_p) ;  /* 0x000033c000007944 */ /* 0x000fea0003c00000 */
[----:B------:R-:W-:Y:S01]  /*11ac0*/  MOV R4, R204 ;  /* 0x000000cc00047202 */ /* 0x000fe20000000f00 */
[----:B------:R-:W-:Y:S05]  /*11ad0*/  BRA `(.L_x_3303) ;  /* 0xffff249000007947 */ /* 0x000fea000383ffff */
.L_x_3189:
[----:B------:R-:W-:Y:S01]  /*11ae0*/  IMAD.MOV.U32 R116, RZ, RZ, R10 ;  /* 0x000000ffff747224 */ /* 0x000fe200078e000a */
[----:B------:R-:W-:Y:S01]  /*11af0*/  MOV R2, RZ ;  /* 0x000000ff00027202 */ /* 0x000fe20000000f00 */
[----:B------:R-:W-:Y:S01]  /*11b00*/  IMAD.MOV.U32 R204, RZ, RZ, 0x1c1f ;  /* 0x00001c1fffcc7424 */ /* 0x000fe200078e00ff */
[----:B------:R-:W-:-:S02]  /*11b10*/  MOV R3, 0x11b30 ;  /* 0x00011b3000037802 */ /* 0x000fc40000000f00 */
[----:B-12---:R-:W-:Y:S05]  /*11b20*/  CALL.REL.NOINC `($__internal_47_$__cuda_sm70_shflsync_idx_p) ;  /* 0x0000335000007944 */ /* 0x006fea0003c00000 */
[----:B------:R-:W-:Y:S01]  /*11b30*/  MOV R0, R204 ;  /* 0x000000cc00007202 */ /* 0x000fe20000000f00 */
[----:B------:R-:W-:Y:S05]  /*11b40*/  BRA `(.L_x_3304) ;  /* 0xffff244000007947 */ /* 0x000fea000383ffff */
.L_x_3192:
[----:B------:R-:W-:Y:S01]  /*11b50*/  IMAD.MOV.U32 R116, RZ, RZ, R5 ;  /* 0x000000ffff747224 */ /* 0x000fe200078e0005 */
[----:B--2---:R-:W-:Y:S01]  /*11b60*/  MOV R2, 0x1 ;  /* 0x0000000100027802 */ /* 0x004fe20000000f00 */
[----:B------:R-:W-:Y:S01]  /*11b70*/  IMAD.MOV.U32 R204, RZ, RZ, 0x1c1f ;  /* 0x00001c1fffcc7424 */ /* 0x000fe200078e00ff */
[----:B------:R-:W-:-:S03]  /*11b80*/  MOV R3, 0x11ba0 ;  /* 0x00011ba000037802 */ /* 0x000fc60000000f00 */
[----:B-1-34-:R-:W-:Y:S05]  /*11b90*/  CALL.REL.NOINC `($__internal_47_$__cuda_sm70_shflsync_idx_p) ;  /* 0x000032e000007944 */ /* 0x01afea0003c00000 */
        /* <DEDUP_REMOVED lines=8> */
.L_x_3193:
[----:B------:R-:W-:Y:S01]  /*11c20*/  IMAD.MOV.U32 R116, RZ, RZ, R0 ;  /* 0x000000ffff747224 */ /* 0x000fe200078e0000 */
[----:B------:R-:W-:Y:S01]  /*11c30*/  MOV R2, RZ ;  /* 0x000000ff00027202 */ /* 0x000fe20000000f00 */
[----:B------:R-:W-:Y:S01]  /*11c40*/  IMAD.MOV.U32 R204, RZ, RZ, 0x1c1f ;  /* 0x00001c1fffcc7424 */ /* 0x000fe200078e00ff */
[----:B------:R-:W-:Y:S02]  /*11c50*/  MOV R3, 0x11c70 ;  /* 0x00011c7000037802 */ /* 0x000fe40000000f00 */
[----:B---3--:R-:W-:Y:S05]  /*11c60*/  CALL.REL.NOINC `($__internal_47_$__cuda_sm70_shflsync_idx_p) ;  /* 0x0000321000007944 */ /* 0x008fea0003c00000 */
[----:B------:R-:W-:Y:S01]  /*11c70*/  MOV R2, R204 ;  /* 0x000000cc00027202 */ /* 0x000fe20000000f00 */
[----:B------:R-:W-:Y:S05]  /*11c80*/  BRA `(.L_x_3306) ;  /* 0xffff266000007947 */ /* 0x000fea000383ffff */
.L_x_3194:
[----:B------:R-:W-:Y:S01]  /*11c90*/  IMAD.MOV.U32 R116, RZ, RZ, R0 ;  /* 0x000000ffff747224 */ /* 0x000fe200078e0000 */
[----:B------:R-:W-:Y:S01]  /*11ca0*/  MOV R2, 0x1 ;  /* 0x0000000100027802 */ /* 0x000fe20000000f00 */
[----:B------:R-:W-:Y:S01]  /*11cb0*/  IMAD.MOV.U32 R204, RZ, RZ, 0x1c1f ;  /* 0x00001c1fffcc7424 */ /* 0x000fe200078e00ff */
[----:B------:R-:W-:Y:S02]  /*11cc0*/  MOV R3, 0x11ce0 ;  /* 0x00011ce000037802 */ /* 0x000fe40000000f00 */
[----:B-1----:R-:W-:Y:S05]  /*11cd0*/  CALL.REL.NOINC `($__internal_47_$__cuda_sm70_shflsync_idx_p) ;  /* 0x000031a000007944 */ /* 0x002fea0003c00000 */
        /* <DEDUP_REMOVED lines=30> */
[----:B------:R-:W-:Y:S05]  /*11ec0*/  CALL.REL.NOINC `($__internal_47_$__cuda_sm70_shflsync_idx_p) ;  /* 0x00002fb000007944 */ /* 0x000fea0003c00000 */
        /* <DEDUP_REMOVED lines=32> */
[----:B------:R-:W-:Y:S01]  /*120d0*/  FMNMX.FTZ R121, R10, R11, !PT ;  /* 0x0000000b0a797209 */ /* 0x000fe20007810000 */
[----:B------:R-:W-:Y:S01]  /*120e0*/  IMAD.MOV.U32 R0, RZ, RZ, 0x2 ;  /* 0x00000002ff007424 */ /* 0x000fe200078e00ff */
[----:B------:R-:W-:-:S02]  /*120f0*/  FMNMX.FTZ R120, R12, R13, !PT ;  /* 0x0000000d0c787209 */ /* 0x000fc40007810000 */
[----:B------:R-:W-:Y:S02]  /*12100*/  IMNMX R5, R5, R4, PT ;  /* 0x0000000405057217 */ /* 0x000fe40003800200 */
[----:B------:R-:W-:Y:S02]  /*12110*/  FMNMX.FTZ R121, R14, R121, !PT ;  /* 0x000000790e797209 */ /* 0x000fe40007810000 */
[C---:B------:R-:W-:Y:S02]  /*12120*/  ISETP.GT.AND P6, PT, R5.reuse, RZ, PT ;  /* 0x000000ff0500720c */ /* 0x040fe40003fc4270 */
[C---:B------:R-:W-:Y:S02]  /*12130*/  ISETP.GT.AND P5, PT, R5.reuse, 0x1, PT ;  /* 0x000000010500780c */ /* 0x040fe40003fa4270 */
[----:B------:R-:W-:Y:S02]  /*12140*/  ISETP.GT.AND P4, PT, R5, 0x8, PT ;  /* 0x000000080500780c */ /* 0x000fe40003f84270 */
[----:B------:R-:W-:-:S02]  /*12150*/  FSEL R23, R74, -INF , P6 ;  /* 0xff8000004a177808 */ /* 0x000fc40003000000 */
[----:B------:R-:W-:Y:S02]  /*12160*/  FSEL R30, R75, -INF , P5 ;  /* 0xff8000004b1e7808 */ /* 0x000fe40002800000 */
[----:B------:R-:W-:Y:S02]  /*12170*/  ISETP.GT.AND P0, PT, R5, 0x9, PT ;  /* 0x000000090500780c */ /* 0x000fe40003f04270 */
[----:B------:R-:W-:Y:S02]  /*12180*/  FSEL R34, R70, -INF , P4 ;  /* 0xff80000046227808 */ /* 0x000fe40002000000 */
[----:B------:R-:W-:Y:S02]  /*12190*/  FMNMX.FTZ R119, R25, R27, !PT ;  /* 0x0000001b19777209 */ /* 0x000fe40007810000 */
[----:B------:R-:W-:Y:S02]  /*121a0*/  FMNMX.FTZ R3, R23, R30, !PT ;  /* 0x0000001e17037209 */ /* 0x000fe40007810000 */
[----:B------:R-:W-:-:S02]  /*121b0*/  FMNMX.FTZ R121, R15, R121, !PT ;  /* 0x000000790f797209 */ /* 0x000fc40007810000 */
[----:B------:R-:W-:Y:S02]  /*121c0*/  FSEL R40, R71, -INF , P0 ;  /* 0xff80000047287808 */ /* 0x000fe40000000000 */
[----:B------:R-:W-:Y:S02]  /*121d0*/  ISETP.GT.AND P6, PT, R5, 0x10, PT ;  /* 0x000000100500780c */ /* 0x000fe40003fc4270 */
        /* <DEDUP_REMOVED lines=47> */
[----:B------:R-:W-:Y:S01]  /*124d0*/  FMNMX.FTZ R120, R113, R120, !PT ;  /* 0x0000007871787209 */ /* 0x000fe20007810000 */
[----:B------:R-:W-:Y:S01]  /*124e0*/  IMAD.MOV.U32 R116, RZ, RZ, R121 ;  /* 0x000000ffff747224 */ /* 0x000fe200078e0079 */
[----:B------:R-:W-:Y:S02]  /*124f0*/  FMNMX.FTZ R119, R130, R119, !PT ;  /* 0x0000007782777209 */ /* 0x000fe40007810000 */
[----:B------:R-:W-:Y:S02]  /*12500*/  FMNMX.FTZ R8, R126, R8, !PT ;  /* 0x000000087e087209 */ /* 0x000fe40007810000 */
[----:B------:R-:W-:Y:S02]  /*12510*/  FMNMX.FTZ R120, R112, R120, !PT ;  /* 0x0000007870787209 */ /* 0x000fe40007810000 */
[----:B------:R-:W-:-:S02]  /*12520*/  FMNMX.FTZ R119, R129, R119, !PT ;  /* 0x0000007781777209 */ /* 0x000fc40007810000 */
[----:B------:R-:W-:Y:S02]  /*12530*/  FMNMX.FTZ R8, R125, R8, !PT ;  /* 0x000000087d087209 */ /* 0x000fe40007810000 */
[----:B------:R-:W-:Y:S02]  /*12540*/  MOV R2, 0x12560 ;  /* 0x0001256000027802 */ /* 0x000fe40000000f00 */
[----:B------:R-:W-:Y:S05]  /*12550*/  CALL.REL.NOINC `($__internal_46_$__cuda_sm70_shflsync_bfly_p) ;  /* 0x000028c000007944 */ /* 0x000fea0003c00000 */
[----:B------:R-:W-:Y:S01]  /*12560*/  FMNMX.FTZ R121, R121, R0, !PT ;  /* 0x0000000079797209 */ /* 0x000fe20007810000 */
[----:B------:R-:W-:Y:S01]  /*12570*/  IMAD.MOV.U32 R0, RZ, RZ, 0x1 ;  /* 0x00000001ff007424 */ /* 0x000fe200078e00ff */
[----:B------:R-:W-:-:S03]  /*12580*/  MOV R2, 0x125b0 ;  /* 0x000125b000027802 */ /* 0x000fc60000000f00 */
[----:B------:R-:W-:Y:S02]  /*12590*/  IMAD.MOV.U32 R116, RZ, RZ, R121 ;  /* 0x000000ffff747224 */ /* 0x000fe400078e0079 */
[----:B------:R-:W-:Y:S05]  /*125a0*/  CALL.REL.NOINC `($__internal_46_$__cuda_sm70_shflsync_bfly_p) ;  /* 0x0000287000007944 */ /* 0x000fea0003c00000 */
[----:B------:R-:W-:Y:S01]  /*125b0*/  FMNMX.FTZ R121, R121, R0, !PT ;  /* 0x0000000079797209 */ /* 0x000fe20007810000 */
[----:B------:R-:W-:Y:S01]  /*125c0*/  IMAD.MOV.U32 R116, RZ, RZ, R120 ;  /* 0x000000ffff747224 */ /* 0x000fe200078e0078 */
[----:B------:R-:W-:Y:S01]  /*125d0*/  MOV R2, 0x12600 ;  /* 0x0001260000027802 */ /* 0x000fe20000000f00 */
[----:B------:R-:W-:Y:S02]  /*125e0*/  IMAD.MOV.U32 R0, RZ, RZ, 0x2 ;  /* 0x00000002ff007424 */ /* 0x000fe400078e00ff */
        /* <DEDUP_REMOVED lines=26> */
[----:B------:R-:W-:Y:S01]  /*12790*/  MOV R9, R0 ;  /* 0x0000000000097202 */ /* 0x000fe20000000f00 */
[----:B------:R-:W-:Y:S05]  /*127a0*/  BRA `(.L_x_3307) ;  /* 0xffff25b000007947 */ /* 0x000fea000383ffff */
.L_x_3198:
[----:B------:R-:W-:Y:S01]  /*127b0*/  MOV R2, RZ ;  /* 0x000000ff00027202 */ /* 0x000fe20000000f00 */
[----:B------:R-:W-:Y:S01]  /*127c0*/  IMAD.MOV.U32 R116, RZ, RZ, R5 ;  /* 0x000000ffff747224 */ /* 0x000fe200078e0005 */
[----:B------:R-:W-:Y:S01]  /*127d0*/  MOV R3, 0x12800 ;  /* 0x0001280000037802 */ /* 0x000fe20000000f00 */
[----:B------:R-:W-:Y:S02]  /*127e0*/  IMAD.MOV.U32 R204, RZ, RZ, 0x1c1f ;  /* 0x00001c1fffcc7424 */ /* 0x000fe400078e00ff */
[----:B-1234-:R-:W-:Y:S05]  /*127f0*/  CALL.REL.NOINC `($__internal_47_$__cuda_sm70_shflsync_idx_p) ;  /* 0x0000268000007944 */ /* 0x01efea0003c00000 */
[----:B------:R-:W-:Y:S01]  /*12800*/  MOV R4, R204 ;  /* 0x000000cc00047202 */ /* 0x000fe20000000f00 */
[----:B------:R-:W-:-:S05]  /*12810*/  BRA `(.L_x_3308) ;  /* 0xffff39e000007947 */ /* 0x000fca000383ffff */
.L_x_3199:
[----:B------:R-:W-:Y:S01]  /*12820*/  MOV R2, RZ ;  /* 0x000000ff00027202 */ /* 0x000fe20000000f00 */
[----:B------:R-:W-:Y:S01]  /*12830*/  IMAD.MOV.U32 R116, RZ, RZ, R10 ;  /* 0x000000ffff747224 */ /* 0x000fe200078e000a */
[----:B------:R-:W-:Y:S01]  /*12840*/  MOV R3, 0x12870 ;  /* 0x0001287000037802 */ /* 0x000fe20000000f00 */
[----:B------:R-:W-:Y:S02]  /*12850*/  IMAD.MOV.U32 R204, RZ, RZ, 0x1c1f ;  /* 0x00001c1fffcc7424 */ /* 0x000fe400078e00ff */
[----:B-1234-:R-:W-:Y:S05]  /*12860*/  CALL.REL.NOINC `($__internal_47_$__cuda_sm70_shflsync_idx_p) ;  /* 0x0000261000007944 */ /* 0x01efea0003c00000 */
[----:B------:R-:W-:Y:S01]  /*12870*/  MOV R0, R204 ;  /* 0x000000cc00007202 */ /* 0x000fe20000000f00 */
[----:B------:R-:W-:-:S05]  /*12880*/  BRA `(.L_x_3309) ;  /* 0xffff399000007947 */ /* 0x000fca000383ffff */
.L_x_3200:
[----:B---3--:R-:W-:Y:S01]  /*12890*/  MOV R2, 0x1 ;  /* 0x0000000100027802 */ /* 0x008fe20000000f00 */
[----:B------:R-:W-:Y:S01]  /*128a0*/  IMAD.MOV.U32 R116, RZ, RZ, R5 ;  /* 0x000000ffff747224 */ /* 0x000fe200078e0005 */
[----:B------:R-:W-:Y:S01]  /*128b0*/  MOV R3, 0x128e0 ;  /* 0x000128e000037802 */ /* 0x000fe20000000f00 */
[----:B------:R-:W-:Y:S02]  /*128c0*/  IMAD.MOV.U32 R204, RZ, RZ, 0x1c1f ;  /* 0x00001c1fffcc7424 */ /* 0x000fe400078e00ff */
[----:B-12-4-:R-:W-:Y:S05]  /*128d0*/  CALL.REL.NOINC `($__internal_47_$__cuda_sm70_shflsync_idx_p) ;  /* 0x000025a000007944 */ /* 0x016fea0003c00000 */
[----:B------:R-:W-:Y:S01]  /*128e0*/  MOV R2, 0x1 ;  /* 0x0000000100027802 */ /* 0x000fe20000000f00 */
[----:B------:R-:W-:Y:S01]  /*128f0*/  IMAD.MOV.U32 R4, RZ, RZ, R204 ;  /* 0x000000ffff047224 */ /* 0x000fe200078e00cc */
[----:B------:R-:W-:Y:S01]  /*12900*/  MOV R204, 0x1c1f ;  /* 0x00001c1f00cc7802 */ /* 0x000fe20000000f00 */
[----:B------:R-:W-:Y:S01]  /*12910*/  IMAD.MOV.U32 R116, RZ, RZ, R10 ;  /* 0x000000ffff747224 */ /* 0x000fe200078e000a */
[----:B------:R-:W-:Y:S02]  /*12920*/  MOV R3, 0x12940 ;  /* 0x0001294000037802 */ /* 0x000fe40000000f00 */
[----:B------:R-:W-:Y:S05]  /*12930*/  CALL.REL.NOINC `($__internal_47_$__cuda_sm70_shflsync_idx_p) ;  /* 0x0000254000007944 */ /* 0x000fea0003c00000 */
[----:B------:R-:W-:Y:S01]  /*12940*/  MOV R0, R204 ;  /* 0x000000cc00007202 */ /* 0x000fe20000000f00 */
[----:B------:R-:W-:-:S05]  /*12950*/  BRA `(.L_x_3310) ;  /* 0xffff3a4000007947 */ /* 0x000fca000383ffff */
.L_x_3203:
[----:B------:R-:W-:Y:S01]  /*12960*/  MOV R2, RZ ;  /* 0x000000ff00027202 */ /* 0x000fe20000000f00 */
[----:B------:R-:W-:Y:S01]  /*12970*/  IMAD.MOV.U32 R116, RZ, RZ, R125 ;  /* 0x000000ffff747224 */ /* 0x000fe200078e007d */
[----:B------:R-:W-:Y:S01]  /*12980*/  MOV R3, 0x129b0 ;  /* 0x000129b000037802 */ /* 0x000fe20000000f00 */
[----:B------:R-:W-:Y:S02]  /*12990*/  IMAD.MOV.U32 R204, RZ, RZ, 0x1c1f ;  /* 0x00001c1fffcc7424 */ /* 0x000fe400078e00ff */
[----:B------:R-:W-:Y:S05]  /*129a0*/  CALL.REL.NOINC `($__internal_47_$__cuda_sm70_shflsync_idx_p) ;  /* 0x000024d000007944 */ /* 0x000fea0003c00000 */
[----:B------:R-:W-:Y:S01]  /*129b0*/  MOV R117, R204 ;  /* 0x000000cc00757202 */ /* 0x000fe20000000f00 */
[----:B------:R-:W-:-:S05]  /*129c0*/  BRA `(.L_x_3311) ;  /* 0xffff42f000007947 */ /* 0x000fca000383ffff */
.L_x_3204:
[----:B------:R-:W-:Y:S01]  /*129d0*/  MOV R2, RZ ;  /* 0x000000ff00027202 */ /* 0x000fe20000000f00 */
[----:B------:R-:W-:Y:S01]  /*129e0*/  IMAD.MOV.U32 R116, RZ, RZ, R126 ;  /* 0x000000ffff747224 */ /* 0x000fe200078e007e */
[----:B------:R-:W-:Y:S01]  /*129f0*/  MOV R3, 0x12a20 ;  /* 0x00012a2000037802 */ /* 0x000fe20000000f00 */
[----:B------:R-:W-:Y:S02]  /*12a00*/  IMAD.MOV.U32 R204, RZ, RZ, 0x1c1f ;  /* 0x00001c1fffcc7424 */ /* 0x000fe400078e00ff */
[----:B-12---:R-:W-:Y:S05]  /*12a10*/  CALL.REL.NOINC `($__internal_47_$__cuda_sm70_shflsync_idx_p) ;  /* 0x0000246000007944 */ /* 0x006fea0003c00000 */
[----:B------:R-:W-:Y:S01]  /*12a20*/  MOV R0, R204 ;  /* 0x000000cc00007202 */ /* 0x000fe20000000f00 */
[----:B------:R-:W-:-:S05]  /*12a30*/  BRA `(.L_x_3312) ;  /* 0xffff42a000007947 */ /* 0x000fca000383ffff */
.L_x_3205:
[----:B----4-:R-:W-:Y:S01]  /*12a40*/  MOV R2, 0x1 ;  /* 0x0000000100027802 */ /* 0x010fe20000000f00 */
[----:B------:R-:W-:Y:S01]  /*12a50*/  IMAD.MOV.U32 R116, RZ, RZ, R125 ;  /* 0x000000ffff747224 */ /* 0x000fe200078e007d */
[----:B------:R-:W-:Y:S01]  /*12a60*/  MOV R3, 0x12a90 ;  /* 0x00012a9000037802 */ /* 0x000fe20000000f00 */
[----:B------:R-:W-:Y:S03]  /*12a70*/  IMAD.MOV.U32 R204, RZ, RZ, 0x1c1f ;  /* 0x00001c1fffcc7424 */ /* 0x000fe600078e00ff */
[----:B-1-3--:R-:W-:Y:S05]  /*12a80*/  CALL.REL.NOINC `($__internal_47_$__cuda_sm70_shflsync_idx_p) ;  /* 0x000023f000007944 */ /* 0x00afea0003c00000 */
        /* <DEDUP_REMOVED lines=8> */
.L_x_3206:
[----:B------:R-:W-:Y:S01]  /*12b10*/  MOV R204, 0x1c1f ;  /* 0x00001c1f00cc7802 */ /* 0x000fe20000000f00 */
[----:B---3--:R-:W-:Y:S01]  /*12b20*/  IMAD.MOV.U32 R2, RZ, RZ, RZ ;  /* 0x000000ffff027224 */ /* 0x008fe200078e00ff */
[----:B------:R-:W-:Y:S02]  /*12b30*/  MOV R3, 0x12b50 ;  /* 0x00012b5000037802 */ /* 0x000fe40000000f00 */
[----:B--2---:R-:W-:Y:S05]  /*12b40*/  CALL.REL.NOINC `($__internal_47_$__cuda_sm70_shflsync_idx_p) ;  /* 0x0000233000007944 */ /* 0x004fea0003c00000 */
[----:B------:R-:W-:Y:S01]  /*12b50*/  MOV R0, R204 ;  /* 0x000000cc00007202 */ /* 0x000fe20000000f00 */
[----:B------:R-:W-:-:S05]  /*12b60*/  BRA `(.L_x_3314) ;  /* 0xffff449000007947 */ /* 0x000fca000383ffff */
.L_x_3207:
[----:B------:R-:W-:Y:S01]  /*12b70*/  MOV R204, 0x1c1f ;  /* 0x00001c1f00cc7802 */ /* 0x000fe20000000f00 */
[----:B---3--:R-:W-:Y:S01]  /*12b80*/  IMAD.MOV.U32 R2, RZ, RZ, 0x1 ;  /* 0x00000001ff027424 */ /* 0x008fe200078e00ff */
[----:B------:R-:W-:Y:S02]  /*12b90*/  MOV R3, 0x12bb0 ;  /* 0x00012bb000037802 */ /* 0x000fe40000000f00 */
[----:B-1----:R-:W-:Y:S05]  /*12ba0*/  CALL.REL.NOINC `($__internal_47_$__cuda_sm70_shflsync_idx_p) ;  /* 0x000022d000007944 */ /* 0x002fea0003c00000 */
[----:B------:R-:W-:Y:S01]  /*12bb0*/  MOV R3, 0x12d80 ;  /* 0x00012d8000037802 */ /* 0x000fe20000000f00 */
[----:B------:R-:W-:Y:S02]  /*12bc0*/  IMAD.IADD R204, R117, 0x1, R204 ;  /* 0x0000000175cc7824 */ /* 0x000fe400078e02cc */
[----:B------:R-:W-:Y:S03]  /*12bd0*/  IMAD.MOV.U32 R2, RZ, RZ, 0x2 ;  /* 0x00000002ff027424 */ /* 0x000fe600078e00ff */
        /* <DEDUP_REMOVED lines=20> */
[----:B------:R-:W-:Y:S01]  /*12d20*/  IMAD.MOV.U32 R204, RZ, RZ, 0x1c1f ;  /* 0x00001c1fffcc7424 */ /* 0x000fe200078e00ff */
[----:B------:R-:W-:Y:S02]  /*12d30*/  FSEL R34, R38, -INF , P6 ;  /* 0xff80000026227808 */ /* 0x000fe40003000000 */
[----:B------:R-:W-:Y:S02]  /*12d40*/  FSEL R32, R39, -INF , P5 ;  /* 0xff80000027207808 */ /* 0x000fe40002800000 */
[----:B------:R-:W-:Y:S02]  /*12d50*/  FSEL R22, R50, -INF , P4 ;  /* 0xff80000032167808 */ /* 0x000fe40002000000 */
[----:B------:R-:W-:Y:S02]  /*12d60*/  FSEL R20, R51, -INF , P0 ;  /* 0xff80000033147808 */ /* 0x000fe40000000000 */
[----:B------:R-:W-:Y:S05]  /*12d70*/  CALL.REL.NOINC `($__internal_47_$__cuda_sm70_shflsync_idx_p) ;  /* 0x0000210000007944 */ /* 0x000fea0003c00000 */
        /* <DEDUP_REMOVED lines=28> */
[----:B------:R-:W-:Y:S05]  /*12f40*/  CALL.REL.NOINC `($__internal_47_$__cuda_sm70_shflsync_idx_p) ;  /* 0x00001f3000007944 */ /* 0x000fea0003c00000 */
[----:B------:R-:W-:Y:S01]  /*12f50*/  FMNMX.FTZ R116, R4, R118, !PT ;  /* 0x0000007604747209 */ /* 0x000fe20007810000 */
[----:B------:R-:W-:Y:S01]  /*12f60*/  IMAD.IADD R117, R117, 0x1, R204 ;  /* 0x0000000175757824 */ /* 0x000fe200078e02cc */
[----:B------:R-:W-:Y:S01]  /*12f70*/  FMNMX.FTZ R9, R36, R122, !PT ;  /* 0x0000007a24097209 */ /* 0x000fe20007810000 */
[----:B------:R-:W-:Y:S01]  /*12f80*/  IMAD.MOV.U32 R0, RZ, RZ, 0x2 ;  /* 0x00000002ff007424 */ /* 0x000fe200078e00ff */
[----:B------:R-:W-:Y:S02]  /*12f90*/  FMNMX.FTZ R116, R174, R116, !PT ;  /* 0x00000074ae747209 */ /* 0x000fe40007810000 */
[C---:B------:R-:W-:Y:S02]  /*12fa0*/  ISETP.GT.AND P6, PT, R117.reuse, RZ, PT ;  /* 0x000000ff7500720c */ /* 0x040fe40003fc4270 */
[C---:B------:R-:W-:Y:S02]  /*12fb0*/  ISETP.GT.AND P5, PT, R117.reuse, 0x1, PT ;  /* 0x000000017500780c */ /* 0x040fe40003fa4270 */
[----:B------:R-:W-:Y:S02]  /*12fc0*/  FSEL R33, R10, -INF , P6 ;  /* 0xff8000000a217808 */ /* 0x000fe40003000000 */
[----:B------:R-:W-:Y:S02]  /*12fd0*/  ISETP.GT.AND P4, PT, R117, 0x8, PT ;  /* 0x000000087500780c */ /* 0x000fe40003f84270 */
[----:B------:R-:W-:Y:S02]  /*12fe0*/  FSEL R163, R11, -INF , P5 ;  /* 0xff8000000ba37808 */ /* 0x000fe40002800000 */
[----:B------:R-:W-:Y:S02]  /*12ff0*/  FMNMX.FTZ R10, R23, R123, !PT ;  /* 0x0000007b170a7209 */ /* 0x000fe40007810000 */
[----:B------:R-:W-:Y:S02]  /*13000*/  FMNMX.FTZ R11, R33, R124, !PT ;  /* 0x0000007c210b7209 */ /* 0x000fe40007810000 */
[----:B------:R-:W-:Y:S02]  /*13010*/  ISETP.GT.AND P0, PT, R117, 0x9, PT ;  /* 0x000000097500780c */ /* 0x000fe40003f04270 */
[----:B------:R-:W-:Y:S02]  /*13020*/  FSEL R38, R14, -INF , P4 ;  /* 0xff8000000e267808 */ /* 0x000fe40002000000 */
        /* <DEDUP_REMOVED lines=61> */
[----:B------:R-:W-:Y:S05]  /*13400*/  CALL.REL.NOINC `($__internal_46_$__cuda_sm70_shflsync_bfly_p) ;  /* 0x00001a1000007944 */ /* 0x000fea0003c00000 */
[----:B------:R-:W-:Y:S01]  /*13410*/  FMNMX.FTZ R116, R116, R0, !PT ;  /* 0x0000000074747209 */ /* 0x000fe20007810000 */
[----:B------:R-:W-:Y:S01]  /*13420*/  IMAD.MOV.U32 R0, RZ, RZ, 0x1 ;  /* 0x00000001ff007424 */ /* 0x000fe200078e00ff */
[----:B------:R-:W-:Y:S02]  /*13430*/  MOV R2, 0x13450 ;  /* 0x0001345000027802 */ /* 0x000fe40000000f00 */
        /* <DEDUP_REMOVED lines=28> */
[----:B------:R-:W-:-:S05]  /*13600*/  BRA `(.L_x_3315) ;  /* 0xffff446000007947 */ /* 0x000fca000383ffff */
.L_x_3210:
[----:B------:R-:W-:Y:S01]  /*13610*/  MOV R204, 0x1c1f ;  /* 0x00001c1f00cc7802 */ /* 0x000fe20000000f00 */
[----:B------:R-:W-:Y:S01]  /*13620*/  IMAD.MOV.U32 R2, RZ, RZ, RZ ;  /* 0x000000ffff027224 */ /* 0x000fe200078e00ff */
[----:B------:R-:W-:Y:S02]  /*13630*/  MOV R3, 0x13650 ;  /* 0x0001365000037802 */ /* 0x000fe40000000f00 */
[----:B-1234-:R-:W-:Y:S05]  /*13640*/  CALL.REL.NOINC `($__internal_47_$__cuda_sm70_shflsync_idx_p) ;  /* 0x0000183000007944 */ /* 0x01efea0003c00000 */
[----:B------:R-:W-:Y:S01]  /*13650*/  MOV R0, R204 ;  /* 0x000000cc00007202 */ /* 0x000fe20000000f00 */
[----:B------:R-:W-:-:S05]  /*13660*/  BRA `(.L_x_3316) ;  /* 0xffff5e8000007947 */ /* 0x000fca000383ffff */
.L_x_3213:
[----:B------:R-:W-:Y:S01]  /*13670*/  MOV R204, 0x1c1f ;  /* 0x00001c1f00cc7802 */ /* 0x000fe20000000f00 */
[----:B---3--:R-:W-:Y:S01]  /*13680*/  IMAD.MOV.U32 R2, RZ, RZ, 0x1 ;  /* 0x00000001ff027424 */ /* 0x008fe200078e00ff */
[----:B------:R-:W-:Y:S02]  /*13690*/  MOV R3, 0x136b0 ;  /* 0x000136b000037802 */ /* 0x000fe40000000f00 */
[----:B-12---:R-:W-:Y:S05]  /*136a0*/  CALL.REL.NOINC `($__internal_47_$__cuda_sm70_shflsync_idx_p) ;  /* 0x000017d000007944 */ /* 0x006fea0003c00000 */
        /* <DEDUP_REMOVED lines=8> */
.L_x_3216:
[----:B------:R-:W-:Y:S01]  /*13730*/  MOV R2, RZ ;  /* 0x000000ff00027202 */ /* 0x000fe20000000f00 */
[----:B------:R-:W-:Y:S01]  /*13740*/  IMAD.MOV.U32 R116, RZ, RZ, R160 ;  /* 0x000000ffff747224 */ /* 0x000fe200078e00a0 */
[----:B------:R-:W-:Y:S01]  /*13750*/  MOV R3, 0x13780 ;  /* 0x0001378000037802 */ /* 0x000fe20000000f00 */
[----:B------:R-:W-:Y:S02]  /*13760*/  IMAD.MOV.U32 R204, RZ, RZ, 0x1c1f ;  /* 0x00001c1fffcc7424 */ /* 0x000fe400078e00ff */
[----:B------:R-:W-:Y:S05]  /*13770*/  CALL.REL.NOINC `($__internal_47_$__cuda_sm70_shflsync_idx_p) ;  /* 0x0000170000007944 */ /* 0x000fea0003c00000 */
[----:B------:R-:W-:Y:S01]  /*13780*/  MOV R118, R204 ;  /* 0x000000cc00767202 */ /* 0x000fe20000000f00 */
[----:B------:R-:W-:-:S05]  /*13790*/  BRA `(.L_x_3318) ;  /* 0xffff680000007947 */ /* 0x000fca000383ffff */
.L_x_3217:
[----:B------:R-:W-:Y:S01]  /*137a0*/  MOV R2, RZ ;  /* 0x000000ff00027202 */ /* 0x000fe20000000f00 */
[----:B------:R-:W-:Y:S01]  /*137b0*/  IMAD.MOV.U32 R116, RZ, RZ, R161 ;  /* 0x000000ffff747224 */ /* 0x000fe200078e00a1 */
[----:B------:R-:W-:Y:S01]  /*137c0*/  MOV R3, 0x137f0 ;  /* 0x000137f000037802 */ /* 0x000fe20000000f00 */
[----:B------:R-:W-:Y:S02]  /*137d0*/  IMAD.MOV.U32 R204, RZ, RZ, 0x1c1f ;  /* 0x00001c1fffcc7424 */ /* 0x000fe400078e00ff */
[----:B-12---:R-:W-:Y:S05]  /*137e0*/  CALL.REL.NOINC `($__internal_47_$__cuda_sm70_shflsync_idx_p) ;  /* 0x0000169000007944 */ /* 0x006fea0003c00000 */
[----:B------:R-:W-:Y:S01]  /*137f0*/  MOV R0, R204 ;  /* 0x000000cc00007202 */ /* 0x000fe20000000f00 */
[----:B------:R-:W-:-:S05]  /*13800*/  BRA `(.L_x_3319) ;  /* 0xffff67b000007947 */ /* 0x000fca000383ffff */
.L_x_3218:
        /* <DEDUP_REMOVED lines=13> */
.L_x_3219:
[----:B------:R-:W-:Y:S02]  /*138e0*/  MOV R0, 0x2 ;  /* 0x0000000200007802 */ /* 0x000fe40000000f00 */
[----:B------:R-:W-:Y:S02]  /*138f0*/  MOV R2, 0x13910 ;  /* 0x0001391000027802 */ /* 0x000fe40000000f00 */
[----:B--2---:R-:W-:Y:S05]  /*13900*/  CALL.REL.NOINC `($__internal_46_$__cuda_sm70_shflsync_bfly_p) ;  /* 0x0000151000007944 */ /* 0x004fea0003c00000 */
[----:B------:R-:W-:-:S05]  /*13910*/  BRA `(.L_x_3321) ;  /* 0xffff6c0000007947 */ /* 0x000fca000383ffff */
.L_x_3220:
[----:B------:R-:W-:Y:S02]  /*13920*/  MOV R0, 0x1 ;  /* 0x0000000100007802 */ /* 0x000fe40000000f00 */
[----:B------:R-:W-:Y:S02]  /*13930*/  MOV R2, 0x13950 ;  /* 0x0001395000027802 */ /* 0x000fe40000000f00 */
[----:B--2---:R-:W-:Y:S05]  /*13940*/  CALL.REL.NOINC `($__internal_46_$__cuda_sm70_shflsync_bfly_p) ;  /* 0x000014d000007944 */ /* 0x004fea0003c00000 */
        /* <DEDUP_REMOVED lines=28> */
.L_x_3222:
[----:B------:R-:W-:Y:S01]  /*13b10*/  IMAD.MOV.U32 R116, RZ, RZ, R206 ;  /* 0x000000ffff747224 */ /* 0x000fe200078e00ce */
[----:B------:R-:W-:-:S02]  /*13b20*/  MOV R0, 0x2 ;  /* 0x0000000200007802 */ /* 0x000fc40000000f00 */
[----:B------:R-:W-:Y:S02]  /*13b30*/  MOV R2, 0x13b50 ;  /* 0x00013b5000027802 */ /* 0x000fe40000000f00 */
[----:B------:R-:W-:Y:S05]  /*13b40*/  CALL.REL.NOINC `($__internal_46_$__cuda_sm70_shflsync_bfly_p) ;  /* 0x000012d000007944 */ /* 0x000fea0003c00000 */
[----:B------:R-:W-:Y:S05]  /*13b50*/  BRA `(.L_x_3323) ;  /* 0xffff827000007947 */ /* 0x000fea000383ffff */
.L_x_3223:
[----:B------:R-:W-:Y:S01]  /*13b60*/  IMAD.MOV.U32 R116, RZ, RZ, R7 ;  /* 0x000000ffff747224 */ /* 0x000fe200078e0007 */
[----:B------:R-:W-:Y:S02]  /*13b70*/  MOV R0, 0x1 ;  /* 0x0000000100007802 */ /* 0x000fe40000000f00 */
[----:B------:R-:W-:Y:S02]  /*13b80*/  MOV R2, 0x13ba0 ;  /* 0x00013ba000027802 */ /* 0x000fe40000000f00 */
[----:B-1----:R-:W-:Y:S05]  /*13b90*/  CALL.REL.NOINC `($__internal_46_$__cuda_sm70_shflsync_bfly_p) ;  /* 0x0000128000007944 */ /* 0x002fea0003c00000 */
[----:B------:R-:W-:Y:S01]  /*13ba0*/  FADD.FTZ R7, R7, R0 ;  /* 0x0000000007077221 */ /* 0x000fe20000010000 */
[----:B------:R-:W-:Y:S02]  /*13bb0*/  MOV R116, R203 ;  /* 0x000000cb00747202 */ /* 0x000fe40000000f00 */
[----:B------:R-:W-:Y:S02]  /*13bc0*/  MOV R0, 0x2 ;  /* 0x0000000200007802 */ /* 0x000fe40000000f00 */
[----:B------:R-:W-:Y:S02]  /*13bd0*/  MOV R2, 0x13bf0 ;  /* 0x00013bf000027802 */ /* 0x000fe40000000f00 */
[----:B------:R-:W-:Y:S05]  /*13be0*/  CALL.REL.NOINC `($__internal_46_$__cuda_sm70_shflsync_bfly_p) ;  /* 0x0000123000007944 */ /* 0x000fea0003c00000 */
[----:B------:R-:W-:Y:S01]  /*13bf0*/  FADD.FTZ R6, R203, R0 ;  /* 0x00000000cb067221 */ /* 0x000fe20000010000 */
[----:B------:R-:W-:Y:S02]  /*13c00*/  MOV R0, 0x1 ;  /* 0x0000000100007802 */ /* 0x000fe40000000f00 */
[----:B------:R-:W-:-:S02]  /*13c10*/  MOV R2, 0x13c40 ;  /* 0x00013c4000027802 */ /* 0x000fc40000000f00 */
[----:B------:R-:W-:Y:S02]  /*13c20*/  MOV R116, R6 ;  /* 0x0000000600747202 */ /* 0x000fe40000000f00 */
[----:B------:R-:W-:Y:S05]  /*13c30*/  CALL.REL.NOINC `($__internal_46_$__cuda_sm70_shflsync_bfly_p) ;  /* 0x000011e000007944 */ /* 0x000fea0003c00000 */
[----:B------:R-:W-:Y:S01]  /*13c40*/  FADD.FTZ R6, R6, R0 ;  /* 0x0000000006067221 */ /* 0x000fe20000010000 */
[----:B------:R-:W-:Y:S02]  /*13c50*/  MOV R116, R215 ;  /* 0x000000d700747202 */ /* 0x000fe40000000f00 */
[----:B------:R-:W-:Y:S02]  /*13c60*/  MOV R0, 0x2 ;  /* 0x0000000200007802 */ /* 0x000fe40000000f00 */
[----:B------:R-:W-:Y:S02]  /*13c70*/  MOV R2, 0x13c90 ;  /* 0x00013c9000027802 */ /* 0x000fe40000000f00 */
[----:B------:R-:W-:Y:S05]  /*13c80*/  CALL.REL.NOINC `($__internal_46_$__cuda_sm70_shflsync_bfly_p) ;  /* 0x0000119000007944 */ /* 0x000fea0003c00000 */
[----:B------:R-:W-:Y:S01]  /*13c90*/  FADD.FTZ R5, R215, R0 ;  /* 0x00000000d7057221 */ /* 0x000fe20000010000 */
[----:B------:R-:W-:Y:S02]  /*13ca0*/  MOV R0, 0x1 ;  /* 0x0000000100007802 */ /* 0x000fe40000000f00 */
[----:B------:R-:W-:Y:S02]  /*13cb0*/  MOV R2, 0x13ce0 ;  /* 0x00013ce000027802 */ /* 0x000fe40000000f00 */
[----:B------:R-:W-:-:S02]  /*13cc0*/  MOV R116, R5 ;  /* 0x0000000500747202 */ /* 0x000fc40000000f00 */
[----:B------:R-:W-:Y:S05]  /*13cd0*/  CALL.REL.NOINC `($__internal_46_$__cuda_sm70_shflsync_bfly_p) ;  /* 0x0000114000007944 */ /* 0x000fea0003c00000 */
[----:B------:R-:W-:Y:S01]  /*13ce0*/  FADD.FTZ R5, R5, R0 ;  /* 0x0000000005057221 */ /* 0x000fe20000010000 */
[----:B------:R-:W-:-:S02]  /*13cf0*/  MOV R116, R216 ;  /* 0x000000d800747202 */ /* 0x000fc40000000f00 */
[----:B------:R-:W-:Y:S02]  /*13d00*/  MOV R0, 0x2 ;  /* 0x0000000200007802 */ /* 0x000fe40000000f00 */
[----:B------:R-:W-:Y:S02]  /*13d10*/  MOV R2, 0x13d30 ;  /* 0x00013d3000027802 */ /* 0x000fe40000000f00 */
[----:B------:R-:W-:Y:S05]  /*13d20*/  CALL.REL.NOINC `($__internal_46_$__cuda_sm70_shflsync_bfly_p) ;  /* 0x000010f000007944 */ /* 0x000fea0003c00000 */
[----:B------:R-:W-:Y:S01]  /*13d30*/  FADD.FTZ R4, R216, R0 ;  /* 0x00000000d8047221 */ /* 0x000fe20000010000 */
[----:B------:R-:W-:Y:S02]  /*13d40*/  MOV R0, 0x1 ;  /* 0x0000000100007802 */ /* 0x000fe40000000f00 */
[----:B------:R-:W-:Y:S02]  /*13d50*/  MOV R2, 0x13d80 ;  /* 0x00013d8000027802 */ /* 0x000fe40000000f00 */
[----:B------:R-:W-:Y:S02]  /*13d60*/  MOV R116, R4 ;  /* 0x0000000400747202 */ /* 0x000fe40000000f00 */
[----:B------:R-:W-:Y:S05]  /*13d70*/  CALL.REL.NOINC `($__internal_46_$__cuda_sm70_shflsync_bfly_p) ;  /* 0x000010a000007944 */ /* 0x000fea0003c00000 */
[----:B------:R-:W-:Y:S01]  /*13d80*/  MOV R8, R0 ;  /* 0x0000000000087202 */ /* 0x000fe20000000f00 */
[----:B------:R-:W-:Y:S05]  /*13d90*/  BRA `(.L_x_3324) ;  /* 0xffff812000007947 */ /* 0x000fea000383ffff */
.L_x_3230:
[----:B-1234-:R-:W-:Y:S01]  /*13da0*/  IMAD.MOV.U32 R116, RZ, RZ, R10 ;  /* 0x000000ffff747224 */ /* 0x01efe200078e000a */
[----:B------:R-:W-:Y:S01]  /*13db0*/  MOV R2, RZ ;  /* 0x000000ff00027202 */ /* 0x000fe20000000f00 */
[----:B------:R-:W-:Y:S01]  /*13dc0*/  IMAD.MOV.U32 R204, RZ, RZ, 0x1c1f ;  /* 0x00001c1fffcc7424 */ /* 0x000fe200078e00ff */
[----:B------:R-:W-:-:S02]  /*13dd0*/  MOV R3, 0x13df0 ;  /* 0x00013df000037802 */ /* 0x000fc40000000f00 */
[----:B------:R-:W-:Y:S05]  /*13de0*/  CALL.REL.NOINC `($__internal_47_$__cuda_sm70_shflsync_idx_p) ;  /* 0x0000109000007944 */ /* 0x000fea0003c00000 */
[----:B------:R-:W-:Y:S01]  /*13df0*/  MOV R5, R204 ;  /* 0x000000cc00057202 */ /* 0x000fe20000000f00 */
[----:B------:R-:W-:Y:S05]  /*13e00*/  BRA `(.L_x_3325) ;  /* 0xffff9a3000007947 */ /* 0x000fea000383ffff */
.L_x_3231:
[----:B------:R-:W-:Y:S01]  /*13e10*/  IMAD.MOV.U32 R116, RZ, RZ, R12 ;  /* 0x000000ffff747224 */ /* 0x000fe200078e000c */
[----:B------:R-:W-:Y:S01]  /*13e20*/  MOV R2, RZ ;  /* 0x000000ff00027202 */ /* 0x000fe20000000f00 */
[----:B------:R-:W-:Y:S01]  /*13e30*/  IMAD.MOV.U32 R204, RZ, RZ, 0x1c1f ;  /* 0x00001c1fffcc7424 */ /* 0x000fe200078e00ff */
[----:B------:R-:W-:-:S02]  /*13e40*/  MOV R3, 0x13e60 ;  /* 0x00013e6000037802 */ /* 0x000fc40000000f00 */
[----:B-12---:R-:W-:Y:S05]  /*13e50*/  CALL.REL.NOINC `($__internal_47_$__cuda_sm70_shflsync_idx_p) ;  /* 0x0000102000007944 */ /* 0x006fea0003c00000 */
[----:B------:R-:W-:Y:S01]  /*13e60*/  MOV R0, R204 ;  /* 0x000000cc00007202 */ /* 0x000fe20000000f00 */
[----:B------:R-:W-:Y:S05]  /*13e70*/  BRA `(.L_x_3326) ;  /* 0xffff99e000007947 */ /* 0x000fea000383ffff */
.L_x_3234:
[----:B------:R-:W-:Y:S01]  /*13e80*/  IMAD.MOV.U32 R116, RZ, RZ, R10 ;  /* 0x000000ffff747224 */ /* 0x000fe200078e000a */
[----:B--2---:R-:W-:Y:S01]  /*13e90*/  MOV R2, 0x1 ;  /* 0x0000000100027802 */ /* 0x004fe20000000f00 */
[----:B------:R-:W-:Y:S01]  /*13ea0*/  IMAD.MOV.U32 R204, RZ, RZ, 0x1c1f ;  /* 0x00001c1fffcc7424 */ /* 0x000fe200078e00ff */
[----:B------:R-:W-:-:S02]  /*13eb0*/  MOV R3, 0x13ed0 ;  /* 0x00013ed000037802 */ /* 0x000fc40000000f00 */
        /* <DEDUP_REMOVED lines=9> */
.L_x_3237:
[----:B------:R-:W-:Y:S01]  /*13f50*/  IMAD.MOV.U32 R116, RZ, RZ, R10 ;  /* 0x000000ffff747224 */ /* 0x000fe200078e000a */
[----:B-1----:R-:W-:Y:S01]  /*13f60*/  MOV R2, 0x2 ;  /* 0x0000000200027802 */ /* 0x002fe20000000f00 */
[----:B------:R-:W-:Y:S01]  /*13f70*/  IMAD.MOV.U32 R204, RZ, RZ, 0x1c1f ;  /* 0x00001c1fffcc7424 */ /* 0x000fe200078e00ff */
[----:B------:R-:W-:Y:S02]  /*13f80*/  MOV R3, 0x13fa0 ;  /* 0x00013fa000037802 */ /* 0x000fe40000000f00 */
[----:B--234-:R-:W-:Y:S05]  /*13f90*/  CALL.REL.NOINC `($__internal_47_$__cuda_sm70_shflsync_idx_p) ;  /* 0x00000ee000007944 */ /* 0x01cfea0003c00000 */
[----:B------:R-:W-:Y:S01]  /*13fa0*/  MOV R5, R204 ;  /* 0x000000cc00057202 */ /* 0x000fe20000000f00 */
[----:B------:R-:W-:Y:S05]  /*13fb0*/  BRA `(.L_x_3328) ;  /* 0xffff9b7000007947 */ /* 0x000fea000383ffff */
.L_x_3238:
[----:B------:R-:W-:Y:S01]  /*13fc0*/  IMAD.MOV.U32 R116, RZ, RZ, R12 ;  /* 0x000000ffff747224 */ /* 0x000fe200078e000c */
[----:B------:R-:W-:Y:S01]  /*13fd0*/  MOV R2, 0x2 ;  /* 0x0000000200027802 */ /* 0x000fe20000000f00 */
[----:B------:R-:W-:Y:S01]  /*13fe0*/  IMAD.MOV.U32 R204, RZ, RZ, 0x1c1f ;  /* 0x00001c1fffcc7424 */ /* 0x000fe200078e00ff */
[----:B------:R-:W-:Y:S02]  /*13ff0*/  MOV R3, 0x14010 ;  /* 0x0001401000037802 */ /* 0x000fe40000000f00 */
[----:B-1234-:R-:W-:Y:S05]  /*14000*/  CALL.REL.NOINC `($__internal_47_$__cuda_sm70_shflsync_idx_p) ;  /* 0x00000e7000007944 */ /* 0x01efea0003c00000 */
[----:B------:R-:W-:Y:S01]  /*14010*/  MOV R0, R204 ;  /* 0x000000cc00007202 */ /* 0x000fe20000000f00 */
[----:B------:R-:W-:Y:S05]  /*14020*/  BRA `(.L_x_3329) ;  /* 0xffff9b2000007947 */ /* 0x000fea000383ffff */
.L_x_3241:
[----:B------:R-:W-:Y:S01]  /*14030*/  IMAD.MOV.U32 R116, RZ, RZ, R10 ;  /* 0x000000ffff747224 */ /* 0x000fe200078e000a */
[----:B-1----:R-:W-:Y:S01]  /*14040*/  MOV R2, 0x3 ;  /* 0x0000000300027802 */ /* 0x002fe20000000f00 */
[----:B------:R-:W-:Y:S01]  /*14050*/  IMAD.MOV.U32 R204, RZ, RZ, 0x1c1f ;  /* 0x00001c1fffcc7424 */ /* 0x000fe200078e00ff */
[----:B------:R-:W-:-:S02]  /*14060*/  MOV R3, 0x14080 ;  /* 0x0001408000037802 */ /* 0x000fc40000000f00 */
[----:B--234-:R-:W-:Y:S05]  /*14070*/  CALL.REL.NOINC `($__internal_47_$__cuda_sm70_shflsync_idx_p) ;  /* 0x00000e0000007944 */ /* 0x01cfea0003c00000 */
        /* <DEDUP_REMOVED lines=8> */
.L_x_3243:
[----:B------:R-:W-:Y:S01]  /*14100*/  IMAD.MOV.U32 R116, RZ, RZ, R5 ;  /* 0x000000ffff747224 */ /* 0x000fe200078e0005 */
[----:B------:R-:W-:Y:S01]  /*14110*/  MOV R2, RZ ;  /* 0x000000ff00027202 */ /* 0x000fe20000000f00 */
[----:B------:R-:W-:Y:S01]  /*14120*/  IMAD.MOV.U32 R204, RZ, RZ, 0x1c1f ;  /* 0x00001c1fffcc7424 */ /* 0x000fe200078e00ff */
[----:B------:R-:W-:Y:S02]  /*14130*/  MOV R3, 0x14150 ;  /* 0x0001415000037802 */ /* 0x000fe40000000f00 */
[----:B------:R-:W-:Y:S05]  /*14140*/  CALL.REL.NOINC `($__internal_47_$__cuda_sm70_shflsync_idx_p) ;  /* 0x00000d3000007944 */ /* 0x000fea0003c00000 */
[----:B------:R-:W-:Y:S01]  /*14150*/  MOV R4, R204 ;  /* 0x000000cc00047202 */ /* 0x000fe20000000f00 */
[----:B------:R-:W-:Y:S05]  /*14160*/  BRA `(.L_x_3331) ;  /* 0xffff9ea000007947 */ /* 0x000fea000383ffff */
.L_x_3244:
[----:B------:R-:W-:Y:S01]  /*14170*/  IMAD.MOV.U32 R116, RZ, RZ, R12 ;  /* 0x000000ffff747224 */ /* 0x000fe200078e000c */
[----:B------:R-:W-:Y:S01]  /*14180*/  MOV R2, RZ ;  /* 0x000000ff00027202 */ /* 0x000fe20000000f00 */
[----:B------:R-:W-:Y:S01]  /*14190*/  IMAD.MOV.U32 R204, RZ, RZ, 0x1c1f ;  /* 0x00001c1fffcc7424 */ /* 0x000fe200078e00ff */
[----:B------:R-:W-:Y:S02]  /*141a0*/  MOV R3, 0x141c0 ;  /* 0x000141c000037802 */ /* 0x000fe40000000f00 */
[----:B-12---:R-:W-:Y:S05]  /*141b0*/  CALL.REL.NOINC `($__internal_47_$__cuda_sm70_shflsync_idx_p) ;  /* 0x00000cc000007944 */ /* 0x006fea0003c00000 */
[----:B------:R-:W-:Y:S01]  /*141c0*/  MOV R0, R204 ;  /* 0x000000cc00007202 */ /* 0x000fe20000000f00 */
[----:B------:R-:W-:Y:S05]  /*141d0*/  BRA `(.L_x_3332) ;  /* 0xffff9e5000007947 */ /* 0x000fea000383ffff */
.L_x_3247:
[----:B------:R-:W-:Y:S01]  /*141e0*/  IMAD.MOV.U32 R116, RZ, RZ, R5 ;  /* 0x000000ffff747224 */ /* 0x000fe200078e0005 */
[----:B----4-:R-:W-:Y:S01]  /*141f0*/  MOV R2, 0x1 ;  /* 0x0000000100027802 */ /* 0x010fe20000000f00 */
[----:B------:R-:W-:Y:S01]  /*14200*/  IMAD.MOV.U32 R204, RZ, RZ, 0x1c1f ;  /* 0x00001c1fffcc7424 */ /* 0x000fe200078e00ff */
[----:B------:R-:W-:-:S02]  /*14210*/  MOV R3, 0x14230 ;  /* 0x0001423000037802 */ /* 0x000fc40000000f00 */
[----:B-123--:R-:W-:Y:S05]  /*14220*/  CALL.REL.NOINC `($__internal_47_$__cuda_sm70_shflsync_idx_p) ;  /* 0x00000c5000007944 */ /* 0x00efea0003c00000 */
        /* <DEDUP_REMOVED lines=8> */
.L_x_3250:
[----:B------:R-:W-:Y:S01]  /*142b0*/  IMAD.MOV.U32 R116, RZ, RZ, R5 ;  /* 0x000000ffff747224 */ /* 0x000fe200078e0005 */
[----:B--2---:R-:W-:Y:S01]  /*142c0*/  MOV R2, 0x2 ;  /* 0x0000000200027802 */ /* 0x004fe20000000f00 */
[----:B------:R-:W-:Y:S01]  /*142d0*/  IMAD.MOV.U32 R204, RZ, RZ, 0x1c1f ;  /* 0x00001c1fffcc7424 */ /* 0x000fe200078e00ff */
[----:B------:R-:W-:Y:S02]  /*142e0*/  MOV R3, 0x14300 ;  /* 0x0001430000037802 */ /* 0x000fe40000000f00 */
[----:B-1-34-:R-:W-:Y:S05]  /*142f0*/  CALL.REL.NOINC `($__internal_47_$__cuda_sm70_shflsync_idx_p) ;  /* 0x00000b8000007944 */ /* 0x01afea0003c00000 */
[----:B------:R-:W-:Y:S01]  /*14300*/  MOV R4, R204 ;  /* 0x000000cc00047202 */ /* 0x000fe20000000f00 */
[----:B------:R-:W-:Y:S05]  /*14310*/  BRA `(.L_x_3334) ;  /* 0xffffa7c000007947 */ /* 0x000fea000383ffff */
.L_x_3251:
[----:B------:R-:W-:Y:S01]  /*14320*/  IMAD.MOV.U32 R116, RZ, RZ, R12 ;  /* 0x000000ffff747224 */ /* 0x000fe200078e000c */
[----:B--2---:R-:W-:Y:S01]  /*14330*/  MOV R2, 0x2 ;  /* 0x0000000200027802 */ /* 0x004fe20000000f00 */
[----:B------:R-:W-:Y:S01]  /*14340*/  IMAD.MOV.U32 R204, RZ, RZ, 0x1c1f ;  /* 0x00001c1fffcc7424 */ /* 0x000fe200078e00ff */
[----:B------:R-:W-:Y:S02]  /*14350*/  MOV R3, 0x14370 ;  /* 0x0001437000037802 */ /* 0x000fe40000000f00 */
[----:B-1-34-:R-:W-:Y:S05]  /*14360*/  CALL.REL.NOINC `($__internal_47_$__cuda_sm70_shflsync_idx_p) ;  /* 0x00000b1000007944 */ /* 0x01afea0003c00000 */
[----:B------:R-:W-:Y:S01]  /*14370*/  MOV R0, R204 ;  /* 0x000000cc00007202 */ /* 0x000fe20000000f00 */
[----:B------:R-:W-:Y:S05]  /*14380*/  BRA `(.L_x_3335) ;  /* 0xffffa77000007947 */ /* 0x000fea000383ffff */
.L_x_3254:
[----:B------:R-:W-:Y:S01]  /*14390*/  IMAD.MOV.U32 R116, RZ, RZ, R5 ;  /* 0x000000ffff747224 */ /* 0x000fe200078e0005 */
[----:B--23--:R-:W-:Y:S01]  /*143a0*/  MOV R2, 0x3 ;  /* 0x0000000300027802 */ /* 0x00cfe20000000f00 */
[----:B------:R-:W-:Y:S01]  /*143b0*/  IMAD.MOV.U32 R204, RZ, RZ, 0x1c1f ;  /* 0x00001c1fffcc7424 */ /* 0x000fe200078e00ff */
[----:B------:R-:W-:-:S02]  /*143c0*/  MOV R3, 0x143e0 ;  /* 0x000143e000037802 */ /* 0x000fc40000000f00 */
[----:B-1--4-:R-:W-:Y:S05]  /*143d0*/  CALL.REL.NOINC `($__internal_47_$__cuda_sm70_shflsync_idx_p) ;  /* 0x00000aa000007944 */ /* 0x012fea0003c00000 */
        /* <DEDUP_REMOVED lines=8> */
.L_x_3258:
[----:B------:R-:W-:Y:S01]  /*14460*/  IMAD.MOV.U32 R116, RZ, RZ, R5 ;  /* 0x000000ffff747224 */ /* 0x000fe200078e0005 */
[----:B------:R-:W-:Y:S01]  /*14470*/  MOV R2, RZ ;  /* 0x000000ff00027202 */ /* 0x000fe20000000f00 */
[----:B------:R-:W-:Y:S01]  /*14480*/  IMAD.MOV.U32 R204, RZ, RZ, 0x1c1f ;  /* 0x00001c1fffcc7424 */ /* 0x000fe200078e00ff */
[----:B------:R-:W-:Y:S02]  /*14490*/  MOV R3, 0x144b0 ;  /* 0x000144b000037802 */ /* 0x000fe40000000f00 */
[----:B------:R-:W-:Y:S05]  /*144a0*/  CALL.REL.NOINC `($__internal_47_$__cuda_sm70_shflsync_idx_p) ;  /* 0x000009d000007944 */ /* 0x000fea0003c00000 */
[----:B------:R-:W-:Y:S01]  /*144b0*/  MOV R4, R204 ;  /* 0x000000cc00047202 */ /* 0x000fe20000000f00 */
[----:B------:R-:W-:Y:S05]  /*144c0*/  BRA `(.L_x_3337) ;  /* 0xffffb7e000007947 */ /* 0x000fea000383ffff */
.L_x_3259:
[----:B------:R-:W-:Y:S01]  /*144d0*/  IMAD.MOV.U32 R116, RZ, RZ, R12 ;  /* 0x000000ffff747224 */ /* 0x000fe200078e000c */
[----:B------:R-:W-:Y:S01]  /*144e0*/  MOV R2, RZ ;  /* 0x000000ff00027202 */ /* 0x000fe20000000f00 */
[----:B------:R-:W-:Y:S01]  /*144f0*/  IMAD.MOV.U32 R204, RZ, RZ, 0x1c1f ;  /* 0x00001c1fffcc7424 */ /* 0x000fe200078e00ff */
[----:B------:R-:W-:Y:S02]  /*14500*/  MOV R3, 0x14520 ;  /* 0x0001452000037802 */ /* 0x000fe40000000f00 */
[----:B-12---:R-:W-:Y:S05]  /*14510*/  CALL.REL.NOINC `($__internal_47_$__cuda_sm70_shflsync_idx_p) ;  /* 0x0000096000007944 */ /* 0x006fea0003c00000 */
[----:B------:R-:W-:Y:S01]  /*14520*/  MOV R0, R204 ;  /* 0x000000cc00007202 */ /* 0x000fe20000000f00 */
[----:B------:R-:W-:Y:S05]  /*14530*/  BRA `(.L_x_3338) ;  /* 0xffffb79000007947 */ /* 0x000fea000383ffff */
.L_x_3262:
        /* <DEDUP_REMOVED lines=13> */
.L_x_3265:
[----:B------:R-:W-:Y:S01]  /*14610*/  IMAD.MOV.U32 R116, RZ, RZ, R5 ;  /* 0x000000ffff747224 */ /* 0x000fe200078e0005 */
[----:B-1----:R-:W-:Y:S01]  /*14620*/  MOV R2, 0x2 ;  /* 0x0000000200027802 */ /* 0x002fe20000000f00 */
[----:B------:R-:W-:Y:S01]  /*14630*/  IMAD.MOV.U32 R204, RZ, RZ, 0x1c1f ;  /* 0x00001c1fffcc7424 */ /* 0x000fe200078e00ff */
[----:B------:R-:W-:Y:S02]  /*14640*/  MOV R3, 0x14660 ;  /* 0x0001466000037802 */ /* 0x000fe40000000f00 */
[----:B--234-:R-:W-:Y:S05]  /*14650*/  CALL.REL.NOINC `($__internal_47_$__cuda_sm70_shflsync_idx_p) ;  /* 0x0000082000007944 */ /* 0x01cfea0003c00000 */
[----:B------:R-:W-:Y:S01]  /*14660*/  MOV R4, R204 ;  /* 0x000000cc00047202 */ /* 0x000fe20000000f00 */
[----:B------:R-:W-:Y:S05]  /*14670*/  BRA `(.L_x_3340) ;  /* 0xffffb93000007947 */ /* 0x000fea000383ffff */
.L_x_3266:
[----:B------:R-:W-:Y:S01]  /*14680*/  IMAD.MOV.U32 R116, RZ, RZ, R12 ;  /* 0x000000ffff747224 */ /* 0x000fe200078e000c */
[----:B------:R-:W-:Y:S01]  /*14690*/  MOV R2, 0x2 ;  /* 0x0000000200027802 */ /* 0x000fe20000000f00 */
[----:B------:R-:W-:Y:S01]  /*146a0*/  IMAD.MOV.U32 R204, RZ, RZ, 0x1c1f ;  /* 0x00001c1fffcc7424 */ /* 0x000fe200078e00ff */
[----:B------:R-:W-:Y:S02]  /*146b0*/  MOV R3, 0x146d0 ;  /* 0x000146d000037802 */ /* 0x000fe40000000f00 */
[----:B-1234-:R-:W-:Y:S05]  /*146c0*/  CALL.REL.NOINC `($__internal_47_$__cuda_sm70_shflsync_idx_p) ;  /* 0x000007b000007944 */ /* 0x01efea0003c00000 */
[----:B------:R-:W-:Y:S01]  /*146d0*/  MOV R0, R204 ;  /* 0x000000cc00007202 */ /* 0x000fe20000000f00 */
[----:B------:R-:W-:Y:S05]  /*146e0*/  BRA `(.L_x_3341) ;  /* 0xffffb8e000007947 */ /* 0x000fea000383ffff */
.L_x_3269:
        /* <DEDUP_REMOVED lines=13> */
.L_x_3271:
[----:B------:R-:W-:Y:S01]  /*147c0*/  IMAD.MOV.U32 R116, RZ, RZ, R74 ;  /* 0x000000ffff747224 */ /* 0x000fe200078e004a */
[----:B------:R-:W-:Y:S01]  /*147d0*/  MOV R2, RZ ;  /* 0x000000ff00027202 */ /* 0x000fe20000000f00 */
[----:B------:R-:W-:Y:S01]  /*147e0*/  IMAD.MOV.U32 R204, RZ, RZ, 0x1f ;  /* 0x0000001fffcc7424 */ /* 0x000fe200078e00ff */
[----:B------:R-:W-:Y:S02]  /*147f0*/  MOV R3, 0x14810 ;  /* 0x0001481000037802 */ /* 0x000fe40000000f00 */
[----:B-1----:R-:W-:Y:S05]  /*14800*/  CALL.REL.NOINC `($__internal_47_$__cuda_sm70_shflsync_idx_p) ;  /* 0x0000067000007944 */ /* 0x002fea0003c00000 */
[----:B------:R-:W-:Y:S01]  /*14810*/  MOV R9, R204 ;  /* 0x000000cc00097202 */ /* 0x000fe20000000f00 */
[----:B------:R-:W-:Y:S05]  /*14820*/  BRA `(.L_x_3343) ;  /* 0xffffbb1000007947 */ /* 0x000fea000383ffff */
.L_x_3272:
[----:B------:R-:W-:Y:S01]  /*14830*/  IMAD.MOV.U32 R116, RZ, RZ, R74 ;  /* 0x000000ffff747224 */ /* 0x000fe200078e004a */
[----:B------:R-:W-:Y:S01]  /*14840*/  MOV R2, 0x1 ;  /* 0x0000000100027802 */ /* 0x000fe20000000f00 */
[----:B------:R-:W-:Y:S01]  /*14850*/  IMAD.MOV.U32 R204, RZ, RZ, 0x1f ;  /* 0x0000001fffcc7424 */ /* 0x000fe200078e00ff */
[----:B------:R-:W-:Y:S02]  /*14860*/  MOV R3, 0x14880 ;  /* 0x0001488000037802 */ /* 0x000fe40000000f00 */
[----:B-123--:R-:W-:Y:S05]  /*14870*/  CALL.REL.NOINC `($__internal_47_$__cuda_sm70_shflsync_idx_p) ;  /* 0x0000060000007944 */ /* 0x00efea0003c00000 */
[----:B------:R-:W-:Y:S01]  /*14880*/  MOV R8, R204 ;  /* 0x000000cc00087202 */ /* 0x000fe20000000f00 */
[----:B------:R-:W-:Y:S05]  /*14890*/  BRA `(.L_x_3344) ;  /* 0xffffbac000007947 */ /* 0x000fea000383ffff */
.L_x_3273:
[----:B------:R-:W-:Y:S02]  /*148a0*/  MOV R2, 0x1 ;  /* 0x0000000100027802 */ /* 0x000fe40000000f00 */
[----:B------:R-:W-:-:S02]  /*148b0*/  MOV R3, 0x148d0 ;  /* 0x000148d000037802 */ /* 0x000fc40000000f00 */
[----:B--234-:R-:W-:Y:S05]  /*148c0*/  CALL.REL.NOINC `($__internal_48_$__cuda_sm70_shflsync_up_p) ;  /* 0x0000061000007944 */ /* 0x01cfea0003c00000 */
[----:B------:R-:W-:Y:S05]  /*148d0*/  BRA `(.L_x_3345) ;  /* 0xffffbba000007947 */ /* 0x000fea000383ffff */
.L_x_3274:
[----:B------:R-:W-:Y:S02]  /*148e0*/  MOV R2, 0x2 ;  /* 0x0000000200027802 */ /* 0x000fe40000000f00 */
[----:B------:R-:W-:-:S02]  /*148f0*/  MOV R3, 0x14910 ;  /* 0x0001491000037802 */ /* 0x000fc40000000f00 */
[----:B--23--:R-:W-:Y:S05]  /*14900*/  CALL.REL.NOINC `($__internal_48_$__cuda_sm70_shflsync_up_p) ;  /* 0x000005d000007944 */ /* 0x00cfea0003c00000 */
        /* <DEDUP_REMOVED lines=24> */
.L_x_3278:
[----:B------:R-:W-:Y:S02]  /*14a90*/  MOV R2, 0x1 ;  /* 0x0000000100027802 */ /* 0x000fe40000000f00 */
[----:B------:R-:W-:Y:S02]  /*14aa0*/  MOV R3, 0x14ac0 ;  /* 0x00014ac000037802 */ /* 0x000fe40000000f00 */
[----:B------:R-:W-:Y:S05]  /*14ab0*/  CALL.REL.NOINC `($__internal_48_$__cuda_sm70_shflsync_up_p) ;  /* 0x0000042000007944 */ /* 0x000fea0003c00000 */
[----:B------:R-:W-:Y:S01]  /*14ac0*/  MOV R2, R4 ;  /* 0x0000000400027202 */ /* 0x000fe20000000f00 */
[----:B------:R-:W-:Y:S05]  /*14ad0*/  BRA `(.L_x_3347) ;  /* 0xffffbbf000007947 */ /* 0x000fea000383ffff */
.L_x_3279:
[----:B------:R-:W-:Y:S02]  /*14ae0*/  MOV R2, 0x2 ;  /* 0x0000000200027802 */ /* 0x000fe40000000f00 */
[----:B------:R-:W-:Y:S02]  /*14af0*/  MOV R3, 0x14b10 ;  /* 0x00014b1000037802 */ /* 0x000fe40000000f00 */
        /* <DEDUP_REMOVED lines=25> */
.L_x_3281:
[----:B------:R-:W-:Y:S02]  /*14c90*/  SEL R0, RZ, 0x1, P0 ;  /* 0x00000001ff007807 */ /* 0x000fe40000000000 */
[----:B------:R-:W-:Y:S02]  /*14ca0*/  MOV R2, 0x14cc0 ;  /* 0x00014cc000027802 */ /* 0x000fe40000000f00 */
[----:B-1----:R-:W-:Y:S05]  /*14cb0*/  CALL.REL.NOINC `($__internal_49_$__cuda_sm70_votesync_ballot) ;  /* 0x0000029000007944 */ /* 0x002fea0003c00000 */
[----:B------:R-:W-:Y:S01]  /*14cc0*/  MOV R10, R0 ;  /* 0x00000000000a7202 */ /* 0x000fe20000000f00 */
[----:B------:R-:W-:Y:S05]  /*14cd0*/  BRA `(.L_x_3349) ;  /* 0xffffbb8000007947 */ /* 0x000fea000383ffff */
.L_x_3282:
[----:B------:R-:W-:Y:S01]  /*14ce0*/  IMAD.MOV.U32 R116, RZ, RZ, R6 ;  /* 0x000000ffff747224 */ /* 0x000fe200078e0006 */
[----:B------:R-:W-:Y:S01]  /*14cf0*/  MOV R2, R0 ;  /* 0x0000000000027202 */ /* 0x000fe20000000f00 */
[----:B------:R-:W-:Y:S01]  /*14d00*/  IMAD.MOV.U32 R204, RZ, RZ, 0x1f ;  /* 0x0000001fffcc7424 */ /* 0x000fe200078e00ff */
[----:B------:R-:W-:Y:S02]  /*14d10*/  MOV R3, 0x14d30 ;  /* 0x00014d3000037802 */ /* 0x000fe40000000f00 */
[----:B-1----:R-:W-:Y:S05]  /*14d20*/  CALL.REL.NOINC `($__internal_47_$__cuda_sm70_shflsync_idx_p) ;  /* 0x0000015000007944 */ /* 0x002fea0003c00000 */
[----:B------:R-:W-:Y:S01]  /*14d30*/  IMAD.MOV.U32 R8, RZ, RZ, R204 ;  /* 0x000000ffff087224 */ /* 0x000fe200078e00cc */
[----:B------:R-:W-:Y:S01]  /*14d40*/  MOV R2, R0 ;  /* 0x0000000000027202 */ /* 0x000fe20000000f00 */
[----:B------:R-:W-:Y:S01]  /*14d50*/  IMAD.MOV.U32 R116, RZ, RZ, R7 ;  /* 0x000000ffff747224 */ /* 0x000fe200078e0007 */
[----:B------:R-:W-:-:S02]  /*14d60*/  MOV R204, 0x1f ;  /* 0x0000001f00cc7802 */ /* 0x000fc40000000f00 */
[----:B------:R-:W-:Y:S02]  /*14d70*/  MOV R3, 0x14d90 ;  /* 0x00014d9000037802 */ /* 0x000fe40000000f00 */
[----:B------:R-:W-:Y:S05]  /*14d80*/  CALL.REL.NOINC `($__internal_47_$__cuda_sm70_shflsync_idx_p) ;  /* 0x000000f000007944 */ /* 0x000fea0003c00000 */
[----:B------:R-:W-:Y:S01]  /*14d90*/  MOV R7, R204 ;  /* 0x000000cc00077202 */ /* 0x000fe20000000f00 */
[----:B------:R-:W-:Y:S05]  /*14da0*/  BRA `(.L_x_3350) ;  /* 0xffffbb0000007947 */ /* 0x000fea000383ffff */
.L_x_3285:
[----:B------:R-:W-:Y:S01]  /*14db0*/  IMAD.MOV.U32 R116, RZ, RZ, R4 ;  /* 0x000000ffff747224 */ /* 0x000fe200078e0004 */
[----:B------:R-:W-:Y:S01]  /*14dc0*/  MOV R2, R0 ;  /* 0x0000000000027202 */ /* 0x000fe20000000f00 */
[----:B------:R-:W-:Y:S01]  /*14dd0*/  IMAD.MOV.U32 R204, RZ, RZ, 0x1f ;  /* 0x0000001fffcc7424 */ /* 0x000fe200078e00ff */
[----:B------:R-:W-:Y:S02]  /*14de0*/  MOV R3, 0x14e00 ;  /* 0x00014e0000037802 */ /* 0x000fe40000000f00 */
[----:B-1-34-:R-:W-:Y:S05]  /*14df0*/  CALL.REL.NOINC `($__internal_47_$__cuda_sm70_shflsync_idx_p) ;  /* 0x0000008000007944 */ /* 0x01afea0003c00000 */
[----:B------:R-:W-:Y:S01]  /*14e00*/  MOV R11, R204 ;  /* 0x000000cc000b7202 */ /* 0x000fe20000000f00 */
[----:B------:R-:W-:Y:S05]  /*14e10*/  BRA `(.L_x_3284) ;  /* 0xffffbaf000007947 */ /* 0x000fea000383ffff */
        .weak           $__internal_46_$__cuda_sm70_shflsync_bfly_p
        .type           $__internal_46_$__cuda_sm70_shflsync_bfly_p,@function
        .size           $__internal_46_$__cuda_sm70_shflsync_bfly_p,($__internal_47_$__cuda_sm70_shflsync_idx_p - $__internal_46_$__cuda_sm70_shflsync_bfly_p)
$__internal_46_$__cuda_sm70_shflsync_bfly_p:
[----:B------:R-:W-:Y:S02]  /*14e20*/  MOV R175, 0xffffffff ;  /* 0xffffffff00af7802 */ /* 0x000fe40000000f00 */
[----:B------:R-:W-:Y:S02]  /*14e30*/  MOV R3, 0x1f ;  /* 0x0000001f00037802 */ /* 0x000fe40000000f00 */
[----:B------:R-:W-:Y:S04]  /*14e40*/  WARPSYNC R175 ;  /* 0x000000af00007348 */ /* 0x000fe80003800000 */
[----:B------:R1:W2:Y:S02]  /*14e50*/  SHFL.BFLY PT, R0, R116, R0, R3 ;  /* 0x0c00000074007389 */ /* 0x0002a400000e0003 */
[----:B-1----:R-:W-:-:S04]  /*14e60*/  MOV R3, 0x0 ;  /* 0x0000000000037802 */ /* 0x002fc80000000f00 */
[----:B--2---:R-:W-:Y:S05]  /*14e70*/  RET.REL.NODEC R2 `(_ZN7cutlass13device_kernelIN5flash19enable_sm80_to_sm89INS1_16FlashAttnFwdSm80INS1_25CollectiveMainloopFwdSm80ILi4ELi1ELb0EN4cute5tupleIJNS5_1CILi128EEENS7_ILi48EEENS7_ILi96EEEEEELi96ENS_6half_tEfNS_4arch4Sm80ELb1ELb0ELb0ELb1ELb1ELb0ELb1ELb1EEENS1_21CollectiveEpilogueFwdINS6_IJS8_SA_S9_EEENS6_IJNS7_ILi1EEESI_SI_EEESC_SE_Li128ELb1ELb1ELb1ELb0EEENS1_36VarlenDynamicPersistentTileSchedulerILi128ELi48ELi128ELi128ELb1ELb1ELb0ELb1ELb1ELb1EEEEEEEEEvNT_6ParamsE) ;  /* 0xfffeb18002007950 */ /* 0x004fea0003c3ffff */
        .weak           $__internal_47_$__cuda_sm70_shflsync_idx_p
        .type           $__internal_47_$__cuda_sm70_shflsync_idx_p,@function
        .size           $__internal_47_$__cuda_sm70_shflsync_idx_p,($__internal_48_$__cuda_sm70_shflsync_up_p - $__internal_47_$__cuda_sm70_shflsync_idx_p)
$__internal_47_$__cuda_sm70_shflsync_idx_p:
[----:B------:R-:W-:-:S04]  /*14e80*/  MOV R205, 0xffffffff ;  /* 0xffffffff00cd7802 */ /* 0x000fc80000000f00 */
[----:B------:R-:W-:Y:S04]  /*14e90*/  WARPSYNC R205 ;  /* 0x000000cd00007348 */ /* 0x000fe80003800000 */
[----:B------:R1:W2:Y:S02]  /*14ea0*/  SHFL.IDX PT, R204, R116, R2, R204 ;  /* 0x0000000274cc7389 */ /* 0x0002a400000e00cc */
[----:B-1----:R-:W-:Y:S02]  /*14eb0*/  MOV R2, R3 ;  /* 0x0000000300027202 */ /* 0x002fe40000000f00 */
[----:B------:R-:W-:-:S04]  /*14ec0*/  MOV R3, 0x0 ;  /* 0x0000000000037802 */ /* 0x000fc80000000f00 */
[----:B--2---:R-:W-:Y:S05]  /*14ed0*/  RET.REL.NODEC R2 `(_ZN7cutlass13device_kernelIN5flash19enable_sm80_to_sm89INS1_16FlashAttnFwdSm80INS1_25CollectiveMainloopFwdSm80ILi4ELi1ELb0EN4cute5tupleIJNS5_1CILi128EEENS7_ILi48EEENS7_ILi96EEEEEELi96ENS_6half_tEfNS_4arch4Sm80ELb1ELb0ELb0ELb1ELb1ELb0ELb1ELb1EEENS1_21CollectiveEpilogueFwdINS6_IJS8_SA_S9_EEENS6_IJNS7_ILi1EEESI_SI_EEESC_SE_Li128ELb1ELb1ELb1ELb0EEENS1_36VarlenDynamicPersistentTileSchedulerILi128ELi48ELi128ELi128ELb1ELb1ELb0ELb1ELb1ELb1EEEEEEEEEvNT_6ParamsE) ;  /* 0xfffeb12002007950 */ /* 0x004fea0003c3ffff */
        .weak           $__internal_48_$__cuda_sm70_shflsync_up_p
        .type           $__internal_48_$__cuda_sm70_shflsync_up_p,@function
        .size           $__internal_48_$__cuda_sm70_shflsync_up_p,($__internal_49_$__cuda_sm70_votesync_ballot - $__internal_48_$__cuda_sm70_shflsync_up_p)
$__internal_48_$__cuda_sm70_shflsync_up_p:
[----:B------:R-:W-:Y:S02]  /*14ee0*/  IMAD.MOV.U32 R4, RZ, RZ, RZ ;  /* 0x000000ffff047224 */ /* 0x000fe400078e00ff */
[----:B------:R-:W-:-:S04]  /*14ef0*/  IMAD.MOV.U32 R10, RZ, RZ, -0x1 ;  /* 0xffffffffff0a7424 */ /* 0x000fc800078e00ff */
[----:B------:R-:W-:Y:S04]  /*14f00*/  WARPSYNC R10 ;  /* 0x0000000a00007348 */ /* 0x000fe80003800000 */
[----:B------:R1:W2:Y:S02]  /*14f10*/  SHFL.UP PT, R4, R0, R2, R4 ;  /* 0x0400000200047389 */ /* 0x0002a400000e0004 */
[----:B-1----:R-:W-:Y:S02]  /*14f20*/  MOV R2, R3 ;  /* 0x0000000300027202 */ /* 0x002fe40000000f00 */
[----:B------:R-:W-:-:S04]  /*14f30*/  MOV R3, 0x0 ;  /* 0x0000000000037802 */ /* 0x000fc80000000f00 */
[----:B--2---:R-:W-:Y:S05]  /*14f40*/  RET.REL.NODEC R2 `(_ZN7cutlass13device_kernelIN5flash19enable_sm80_to_sm89INS1_16FlashAttnFwdSm80INS1_25CollectiveMainloopFwdSm80ILi4ELi1ELb0EN4cute5tupleIJNS5_1CILi128EEENS7_ILi48EEENS7_ILi96EEEEEELi96ENS_6half_tEfNS_4arch4Sm80ELb1ELb0ELb0ELb1ELb1ELb0ELb1ELb1EEENS1_21CollectiveEpilogueFwdINS6_IJS8_SA_S9_EEENS6_IJNS7_ILi1EEESI_SI_EEESC_SE_Li128ELb1ELb1ELb1ELb0EEENS1_36VarlenDynamicPersistentTileSchedulerILi128ELi48ELi128ELi128ELb1ELb1ELb0ELb1ELb1ELb1EEEEEEEEEvNT_6ParamsE) ;  /* 0xfffeb0b002007950 */ /* 0x004fea0003c3ffff */
        .weak           $__internal_49_$__cuda_sm70_votesync_ballot
        .type           $__internal_49_$__cuda_sm70_votesync_ballot,@function
        .size           $__internal_49_$__cuda_sm70_votesync_ballot,(.L_x_3690 - $__internal_49_$__cuda_sm70_votesync_ballot)
$__internal_49_$__cuda_sm70_votesync_ballot:
[----:B------:R-:W-:Y:S01]  /*14f50*/  ISETP.NE.U32.AND P0, PT, R0, 0x1, PT ;  /* 0x000000010000780c */ /* 0x000fe20003f05070 */
[----:B------:R-:W-:-:S04]  /*14f60*/  IMAD.MOV.U32 R3, RZ, RZ, -0x1 ;  /* 0xffffffffff037424 */ /* 0x000fc800078e00ff */
[----:B------:R-:W-:Y:S08]  /*14f70*/  WARPSYNC R3 ;  /* 0x0000000300007348 */ /* 0x000ff00003800000 */
[----:B------:R-:W-:-:S04]  /*14f80*/  VOTE.ANY R0, PT, !P0 ;  /* 0x0000000000007806 */ /* 0x000fc800040e0100 */
[----:B------:R-:W-:Y:S01]  /*14f90*/  LOP3.LUT R0, R0, R3, RZ, 0xc0, !PT ;  /* 0x0000000300007212 */ /* 0x000fe200078ec0ff */
[----:B------:R-:W-:-:S04]  /*14fa0*/  IMAD.MOV.U32 R3, RZ, RZ, 0x0 ;  /* 0x00000000ff037424 */ /* 0x000fc800078e00ff */
[----:B------:R-:W-:Y:S05]  /*14fb0*/  RET.REL.NODEC R2 `(_ZN7cutlass13device_kernelIN5flash19enable_sm80_to_sm89INS1_16FlashAttnFwdSm80INS1_25CollectiveMainloopFwdSm80ILi4ELi1ELb0EN4cute5tupleIJNS5_1CILi128EEENS7_ILi48EEENS7_ILi96EEEEEELi96ENS_6half_tEfNS_4arch4Sm80ELb1ELb0ELb0ELb1ELb1ELb0ELb1ELb1EEENS1_21CollectiveEpilogueFwdINS6_IJS8_SA_S9_EEENS6_IJNS7_ILi1EEESI_SI_EEESC_SE_Li128ELb1ELb1ELb1ELb0EEENS1_36VarlenDynamicPersistentTileSchedulerILi128ELi48ELi128ELi128ELb1ELb1ELb0ELb1ELb1ELb1EEEEEEEEEvNT_6ParamsE) ;  /* 0xfffeb04002007950 */ /* 0x000fea0003c3ffff */
.L_x_3351:
        /* <DEDUP_REMOVED lines=12> */
.L_x_3690:


//--------------------- .text._ZN7cutlass13device_kernelIN5flash19enable_sm80_to_sm89INS1_16FlashAttnFwdSm80INS1_25CollectiveMainloopFwdSm80ILi4ELi1ELb0EN4cute5tupleIJNS5_1CILi128EEENS7_ILi48EEENS7_ILi96EEEEEELi96ENS_6half_tEfNS_4arch4Sm80ELb1ELb0ELb0ELb1ELb1ELb1ELb1ELb1EEENS1_21CollectiveEpilogueFwdINS6_IJS8_SA_S9_EEENS6_IJNS7_ILi1EEESI_SI_EEESC_SE_Li128ELb1ELb1ELb1ELb0EEENS1_36VarlenDynamicPersistentTileSchedulerILi128ELi48ELi128ELi128ELb1ELb1ELb0ELb1ELb1ELb1EEEEEEEEEvNT_6ParamsE --------------------------
	.section	.text._ZN7cutlass13device_kernelIN5flash19enable_sm80_to_sm89INS1_16FlashAttnFwdSm80INS1_25CollectiveMainloopFwdSm80ILi4ELi1ELb0EN4cute5tupleIJNS5_1CILi128EEENS7_ILi48EEENS7_ILi96EEEEEELi96ENS_6half_tEfNS_4arch4Sm80ELb1ELb0ELb0ELb1ELb1ELb1ELb1ELb1EEENS1_21CollectiveEpilogueFwdINS6_IJS8_SA_S9_EEENS6_IJNS7_ILi1EEESI_SI_EEESC_SE_Li128ELb1ELb1ELb1ELb0EEENS1_36VarlenDynamicPersistentTileSchedulerILi128ELi48ELi128ELi128ELb1ELb1ELb0ELb1ELb1ELb1EEEEEEEEEvNT_6ParamsE,"ax",@progbits
	.sectioninfo	@"SHI_REGISTERS=255"
	.align	128
.text._ZN7cutlass13device_kernelIN5flash19enable_sm80_to_sm89INS1_16FlashAttnFwdSm80INS1_25CollectiveMainloopFwdSm80ILi4ELi1ELb0EN4cute5tupleIJNS5_1CILi128EEENS7_ILi48EEENS7_ILi96EEEEEELi96ENS_6half_tEfNS_4arch4Sm80ELb1ELb0ELb0ELb1ELb1ELb1ELb1ELb1EEENS1_21CollectiveEpilogueFwdINS6_IJS8_SA_S9_EEENS6_IJNS7_ILi1EEESI_SI_EEESC_SE_Li128ELb1ELb1ELb1ELb0EEENS1_36VarlenDynamicPersistentTileSchedulerILi128ELi48ELi128ELi128ELb1ELb1ELb0ELb1ELb1ELb1EEEEEEEEEvNT_6ParamsE:
        .type           _ZN7cutlass13device_kernelIN5flash19enable_sm80_to_sm89INS1_16FlashAttnFwdSm80INS1_25CollectiveMainloopFwdSm80ILi4ELi1ELb0EN4cute5tupleIJNS5_1CILi128EEENS7_ILi48EEENS7_ILi96EEEEEELi96ENS_6half_tEfNS_4arch4Sm80ELb1ELb0ELb0ELb1ELb1ELb1ELb1ELb1EEENS1_21CollectiveEpilogueFwdINS6_IJS8_SA_S9_EEENS6_IJNS7_ILi1EEESI_SI_EEESC_SE_Li128ELb1ELb1ELb1ELb0EEENS1_36VarlenDynamicPersistentTileSchedulerILi128ELi48ELi128ELi128ELb1ELb1ELb0ELb1ELb1ELb1EEEEEEEEEvNT_6ParamsE,@function
        .size           _ZN7cutlass13device_kernelIN5flash19enable_sm80_to_sm89INS1_16FlashAttnFwdSm80INS1_25CollectiveMainloopFwdSm80ILi4ELi1ELb0EN4cute5tupleIJNS5_1CILi128EEENS7_ILi48EEENS7_ILi96EEEEEELi96ENS_6half_tEfNS_4arch4Sm80ELb1ELb0ELb0ELb1ELb1ELb1ELb1ELb1EEENS1_21CollectiveEpilogueFwdINS6_IJS8_SA_S9_EEENS6_IJNS7_ILi1EEESI_SI_EEESC_SE_Li128ELb1ELb1ELb1ELb0EEENS1_36VarlenDynamicPersistentTileSchedulerILi128ELi48ELi128ELi128ELb1ELb1ELb0ELb1ELb1ELb1EEEEEEEEEvNT_6ParamsE,(.L_x_3695 - _ZN7cutlass13device_kernelIN5flash19enable_sm80_to_sm89INS1_16FlashAttnFwdSm80INS1_25CollectiveMainloopFwdSm80ILi4ELi1ELb0EN4cute5tupleIJNS5_1CILi128EEENS7_ILi48EEENS7_ILi96EEEEEELi96ENS_6half_tEfNS_4arch4Sm80ELb1ELb0ELb0ELb1ELb1ELb1ELb1ELb1EEENS1_21CollectiveEpilogueFwdINS6_IJS8_SA_S9_EEENS6_IJNS7_ILi1EEESI_SI_EEESC_SE_Li128ELb1ELb1ELb1ELb0EEENS1_36VarlenDynamicPersistentTileSchedulerILi128ELi48ELi128ELi128ELb1ELb1ELb0ELb1ELb1ELb1EEEEEEEEEvNT_6ParamsE)
        .other          _ZN7cutlass13device_kernelIN5flash19enable_sm80_to_sm89INS1_16FlashAttnFwdSm80INS1_25CollectiveMainloopFwdSm80ILi4ELi1ELb0EN4cute5tupleIJNS5_1CILi128EEENS7_ILi48EEENS7_ILi96EEEEEELi96ENS_6half_tEfNS_4arch4Sm80ELb1ELb0ELb0ELb1ELb1ELb1ELb1ELb1EEENS1_21CollectiveEpilogueFwdINS6_IJS8_SA_S9_EEENS6_IJNS7_ILi1EEESI_SI_EEESC_SE_Li128ELb1ELb1ELb1ELb0EEENS1_36VarlenDynamicPersistentTileSchedulerILi128ELi48ELi128ELi128ELb1ELb1ELb0ELb1ELb1ELb1EEEEEEEEEvNT_6ParamsE,@"STO_CUDA_ENTRY STV_DEFAULT"
_ZN7cutlass13device_kernelIN5flash19enable_sm80_to_sm89INS1_16FlashAttnFwdSm80INS1_25CollectiveMainloopFwdSm80ILi4ELi1ELb0EN4cute5tupleIJNS5_1CILi128EEENS7_ILi48EEENS7_ILi96EEEEEELi96ENS_6half_tEfNS_4arch4Sm80ELb1ELb0ELb0ELb1ELb1ELb1ELb1ELb1EEENS1_21CollectiveEpilogueFwdINS6_IJS8_SA_S9_EEENS6_IJNS7_ILi1EEESI_SI_EEESC_SE_Li128ELb1ELb1ELb1ELb0EEENS1_36VarlenDynamicPersistentTileSchedulerILi128ELi48ELi128ELi128ELb1ELb1ELb0ELb1ELb1ELb1EEEEEEEEEvNT_6ParamsE:
        /* <DEDUP_REMOVED lines=54> */
.L_x_3357:
        /* <DEDUP_REMOVED lines=16> */
.L_x_3568:
        /* <DEDUP_REMOVED lines=16> */
.L_x_3569:
[----:B--2---:R-:W-:-:S05]  /*0560*/  IMAD R0, R0, c[0x0][0x538], RZ ;  /* 0x00014e0000007a24 */ /* 0x004fca00078e02ff */
[----:B------:R-:W-:-:S04]  /*0570*/  IADD3 R7, R0, R7, RZ ;  /* 0x0000000700077210 */ /* 0x000fc80007ffe0ff */
[----:B------:R-:W-:-:S13]  /*0580*/  ISETP.GT.AND P0, PT, R7, UR4, PT ;  /* 0x0000000407007c0c */ /* 0x000fda000bf04270 */
[----:B-1----:R-:W-:Y:S05]  /*0590*/  @!P0 BRA `(.L_x_3357) ;  /* 0xfffffdc000008947 */ /* 0x002fea000383ffff */
.L_x_3353:
[----:B------:R-:W-:-:S05]  /*05a0*/  IADD3 R10, -R0, R7, RZ ;  /* 0x00000007000a7210 */ /* 0x000fca0007ffe1ff */
[----:B------:R-:W-:-:S05]  /*05b0*/  IMAD R0, R4, c[0x0][0x538], R10 ;  /* 0x00014e0004007a24 */ /* 0x000fca00078e020a */
[----:B------:R-:W-:Y:S01]  /*05c0*/  ISETP.GT.AND P0, PT, R0, UR4, PT ;  /* 0x0000000400007c0c */ /* 0x000fe2000bf04270 */
[----:B------:R-:W-:-:S12]  /*05d0*/  BRA.DIV ~URZ, `(.L_x_3358) ;  /* 0x0001e2827f007947 */ /* 0x000fd8000b800000 */
[----:B------:R-:W-:-:S04]  /*05e0*/  VOTE.ANY R7, PT, !P0 ;  /* 0x0000000000077806 */ /* 0x000fc800040e0100 */
.L_x_3570:
[----:B------:R-:W1:Y:S02]  /*05f0*/  POPC R0, R7 ;  /* 0x0000000700007309 */ /* 0x000e640000000000 */
[----:B-1----:R-:W-:-:S05]  /*0600*/  IADD3 R2, R0, R6, RZ ;  /* 0x0000000600027210 */ /* 0x002fca0007ffe0ff */
[----:B------:R1:W-:Y:S01]  /*0610*/  STL [R1+0x7c], R2 ;  /* 0x00007c0201007387 */ /* 0x0003e20000100800 */
[----:B------:R-:W-:Y:S05]  /*0620*/  BRA.DIV ~URZ, `(.L_x_3359) ;  /* 0x0001e2827f007947 */ /* 0x000fea000b800000 */
[----:B------:R2:W3:Y:S01]  /*0630*/  SHFL.IDX PT, R12, R9, R0, 0x1f ;  /* 0x00001f00090c7589 */ /* 0x0004e200000e0000 */
[----:B------:R-:W-:-:S03]  /*0640*/  MOV R5, RZ ;  /* 0x000000ff00057202 */ /* 0x000fc60000000f00 */
[----:B------:R2:W4:Y:S04]  /*0650*/  SHFL.IDX PT, R9, R8, R0, 0x1f ;  /* 0x00001f0008097589 */ /* 0x00052800000e0000 */
.L_x_3571:
[----:B------:R-:W-:Y:S01]  /*0660*/  ISETP.NE.AND P0, PT, R7, RZ, PT ;  /* 0x000000ff0700720c */ /* 0x000fe20003f05270 */
[----:B------:R-:W-:-:S12]  /*0670*/  BSSY B0, `(.L_x_3360) ;  /* 0x0000005000007945 */ /* 0x000fd80003800000 */
[----:B------:R-:W-:Y:S05]  /*0680*/  @!P0 BRA `(.L_x_3361) ;  /* 0x0000003000008947 */ /* 0x000fea0003800000 */
[----:B--2---:R-:W-:Y:S01]  /*0690*/  IADD3 R0, R0, -0x1, RZ ;  /* 0xffffffff00007810 */ /* 0x004fe20007ffe0ff */
[----:B------:R-:W-:Y:S05]  /*06a0*/  BRA.DIV ~URZ, `(.L_x_3362) ;  /* 0x0001e2e27f007947 */ /* 0x000fea000b800000 */
[----:B------:R2:W1:Y:S02]  /*06b0*/  SHFL.IDX PT, R5, R4, R0, 0x1f ;  /* 0x00001f0004057589 */ /* 0x00046400000e0000 */
.L_x_3361:
[----:B------:R-:W-:Y:S05]  /*06c0*/  BSYNC B0 ;  /* 0x0000000000007941 */ /* 0x000fea0003800000 */
.L_x_3360:
        /* <DEDUP_REMOVED lines=69> */
.L_x_3364:
        /* <DEDUP_REMOVED lines=70> */
.L_x_3365:
[----:B------:R-:W-:Y:S05]  /*0f80*/  BSYNC B0 ;  /* 0x0000000000007941 */ /* 0x000fea0003800000 */
.L_x_3363:
[----:B------:R-:W-:-:S04]  /*0f90*/  LOP3.LUT R0, RZ, R0, RZ, 0x33, !PT ;  /* 0x00000000ff007212 */ /* 0x000fc800078e33ff */
[----:B------:R-:W-:-:S05]  /*0fa0*/  IADD3 R0, R0, R12, RZ ;  /* 0x0000000c00007210 */ /* 0x000fca0007ffe0ff */
[----:B------:R2:W-:Y:S01]  /*0fb0*/  STL [R1+0x74], R0 ;  /* 0x0000740001007387 */ /* 0x0005e20000100800 */
[----:B------:R-:W-:Y:S05]  /*0fc0*/  BRA `(.L_x_3366) ;  /* 0x0000006000007947 */ /* 0x000fea0003800000 */
.L_x_3354:
[----:B------:R-:W-:Y:S01]  /*0fd0*/  MOV R0, UR4 ;  /* 0x0000000400007c02 */ /* 0x000fe20008000f00 */
[----:B------:R-:W-:Y:S04]  /*0fe0*/  STL [R1+0x74], RZ ;  /* 0x000074ff01007387 */ /* 0x000fe80000100800 */
[----:B------:R-:W-:Y:S04]  /*0ff0*/  STL [R1+0x78], RZ ;  /* 0x000078ff01007387 */ /* 0x000fe80000100800 */
[----:B------:R1:W-:Y:S02]  /*1000*/  STL [R1+0x70], R0 ;  /* 0x0000700001007387 */ /* 0x0003e40000100800 */
[----:B-1----:R-:W-:-:S05]  /*1010*/  MOV R0, c[0x0][0x53c] ;  /* 0x00014f0000007a02 */ /* 0x002fca0000000f00 */
[----:B------:R1:W-:Y:S02]  /*1020*/  STL [R1+0x7c], R0 ;  /* 0x00007c0001007387 */ /* 0x0003e40000100800 */
.L_x_3366:
        /* <DEDUP_REMOVED lines=8> */
.L_x_3352:
        /* <DEDUP_REMOVED lines=86> */
[----:B------:R-:W-:Y:S02]  /*1610*/  IMAD.IADD R12, R6, 0x1, -R5 ;  /* 0x00000001060c7824 */ /* 0x000fe400078e0a05 */
        /* <DEDUP_REMOVED lines=45> */
[----:B------:R-:W-:-:S02]  /*18f0*/  LOP3.LUT R28, R6, 0xc0, RZ, 0xc0, !PT ;  /* 0x000000c0061c7812 */ /* 0x000fc400078ec0ff */
[-C--:B------:R-:W-:Y:S02]  /*1900*/  LEA.HI R0, R3, R113.reuse, RZ, 0x5 ;  /* 0x0000007103007211 */ /* 0x080fe400078f28ff */
        /* <DEDUP_REMOVED lines=48> */
[----:B------:R-:W-:Y:S02]  /*1c10*/  SHF.R.S32.HI R5, RZ, 0x1f, R166 ;  /* 0x0000001fff057819 */ /* 0x000fe400000114a6 */
[----:B------:R-:W-:Y:S01]  /*1c20*/  IADD3 R167, R164, 0x28, RZ ;  /* 0x00000028a4a77810 */ /* 0x000fe20007ffe0ff */
[----:B------:R1:W-:Y:S01]  /*1c30*/  STL [R1+0x8], R3 ;  /* 0x0000080301007387 */ /* 0x0003e20000100800 */
[C---:B------:R-:W-:Y:S02]  /*1c40*/  IADD3 R252, R108.reuse, 0x30, RZ ;  /* 0x000000306cfc7810 */ /* 0x040fe40007ffe0ff */
[----:B------:R-:W-:Y:S01]  /*1c50*/  IADD3 R251, R108, 0x40, RZ ;  /* 0x000000406cfb7810 */ /* 0x000fe20007ffe0ff */
[----:B------:R2:W-:Y:S01]  /*1c60*/  STL [R1+0x128], R8 ;  /* 0x0001280801007387 */ /* 0x0005e20000100800 */
[----:B------:R-:W-:-:S02]  /*1c70*/  SHF.R.S32.HI R13, RZ, 0x1f, R252 ;  /* 0x0000001fff0d7819 */ /* 0x000fc400000114fc */
[----:B------:R-:W-:Y:S01]  /*1c80*/  IADD3 R250, R108, 0x50, RZ ;  /* 0x000000506cfa7810 */ /* 0x000fe20007ffe0ff */
[----:B------:R-:W-:Y:S01]  /*1c90*/  STL.64 [R1], R30 ;  /* 0x0000001e01007387 */ /* 0x000fe20000100a00 */
[----:B------:R-:W-:Y:S02]  /*1ca0*/  SHF.R.S32.HI R15, RZ, 0x1f, R251 ;  /* 0x0000001fff0f7819 */ /* 0x000fe400000114fb */
[----:B------:R-:W-:Y:S01]  /*1cb0*/  LEA R171, R2, 0x3c80, 0x1 ;  /* 0x00003c8002ab7811 */ /* 0x000fe200078e08ff */
[----:B------:R3:W-:Y:S01]  /*1cc0*/  STL [R1+0x124], R5 ;  /* 0x0001240501007387 */ /* 0x0007e20000100800 */
[----:B------:R-:W-:Y:S02]  /*1cd0*/  LEA R2, R17, 0x6080, 0x1 ;  /* 0x0000608011027811 */ /* 0x000fe400078e08ff */
[----:B------:R-:W-:Y:S02]  /*1ce0*/  LEA R198, R0, 0x6080, 0x1 ;  /* 0x0000608000c67811 */ /* 0x000fe400078e08ff */
[----:B------:R-:W-:-:S02]  /*1cf0*/  IADD3 R200, R171, 0x20, RZ ;  /* 0x00000020abc87810 */ /* 0x000fc40007ffe0ff */
[----:B------:R-:W-:Y:S02]  /*1d00*/  LEA R196, R4, 0x1880, 0x1 ;  /* 0x0000188004c47811 */ /* 0x000fe400078e08ff */
[----:B------:R-:W-:Y:S02]  /*1d10*/  @P3 IADD3 R200, R171, -0x20, RZ ;  /* 0xffffffe0abc83810 */ /* 0x000fe40007ffe0ff */
[----:B------:R-:W-:Y:S02]  /*1d20*/  SHF.R.S32.HI R109, RZ, 0x1f, R108 ;  /* 0x0000001fff6d7819 */ /* 0x000fe4000001146c */
[----:B-1----:R-:W-:Y:S02]  /*1d30*/  SHF.R.S32.HI R3, RZ, 0x1f, R168 ;  /* 0x0000001fff037819 */ /* 0x002fe400000114a8 */
[----:B------:R-:W-:Y:S02]  /*1d40*/  IADD3 R208, R200, 0x400, RZ ;  /* 0x00000400c8d07810 */ /* 0x000fe40007ffe0ff */
[----:B--2---:R-:W-:Y:S01]  /*1d50*/  IADD3 R8, R30, 0x20, RZ ;  /* 0x000000201e087810 */ /* 0x004fe20007ffe0ff */
[----:B------:R1:W-:Y:S01]  /*1d60*/  STL [R1+0x120], R3 ;  /* 0x0001200301007387 */ /* 0x0003e20000100800 */
[----:B------:R-:W-:-:S02]  /*1d70*/  IADD3 R207, R200, 0x800, RZ ;  /* 0x00000800c8cf7810 */ /* 0x000fc40007ffe0ff */
[C---:B------:R-:W-:Y:S02]  /*1d80*/  IADD3 R206, R200.reuse, 0xc00, RZ ;  /* 0x00000c00c8ce7810 */ /* 0x040fe40007ffe0ff */
[C---:B------:R-:W-:Y:S02]  /*1d90*/  IADD3 R205, R200.reuse, 0x1000, RZ ;  /* 0x00001000c8cd7810 */ /* 0x040fe40007ffe0ff */
[----:B---3--:R-:W-:Y:S02]  /*1da0*/  SHF.R.S32.HI R5, RZ, 0x1f, R115 ;  /* 0x0000001fff057819 */ /* 0x008fe40000011473 */
[C---:B------:R-:W-:Y:S02]  /*1db0*/  IADD3 R204, R200.reuse, 0x1400, RZ ;  /* 0x00001400c8cc7810 */ /* 0x040fe40007ffe0ff */
[C---:B------:R-:W-:Y:S01]  /*1dc0*/  IADD3 R203, R200.reuse, 0x1800, RZ ;  /* 0x00001800c8cb7810 */ /* 0x040fe20007ffe0ff */
[----:B------:R2:W-:Y:S01]  /*1dd0*/  STL [R1+0x11c], R5 ;  /* 0x00011c0501007387 */ /* 0x0005e20000100800 */
[----:B------:R-:W-:-:S02]  /*1de0*/  IADD3 R202, R200, 0x1c00, RZ ;  /* 0x00001c00c8ca7810 */ /* 0x000fc40007ffe0ff */
[----:B------:R-:W-:Y:S02]  /*1df0*/  IADD3 R201, R200, 0x2000, RZ ;  /* 0x00002000c8c97810 */ /* 0x000fe40007ffe0ff */
[----:B-1----:R-:W-:-:S05]  /*1e00*/  SHF.R.S32.HI R3, RZ, 0x1f, R167 ;  /* 0x0000001fff037819 */ /* 0x002fca00000114a7 */
[----:B------:R1:W-:Y:S04]  /*1e10*/  STL [R1+0x118], R3 ;  /* 0x0001180301007387 */ /* 0x0003e80000100800 */
[----:B------:R3:W-:Y:S01]  /*1e20*/  STL [R1+0xc], R8 ;  /* 0x00000c0801007387 */ /* 0x0007e20000100800 */
[----:B--2---:R-:W-:-:S03]  /*1e30*/  IADD3 R5, R30, 0x40, RZ ;  /* 0x000000401e057810 */ /* 0x004fc60007ffe0ff */
[----:B------:R2:W-:Y:S04]  /*1e40*/  STL [R1+0x5c], R13 ;  /* 0x00005c0d01007387 */ /* 0x0005e80000100800 */
[----:B------:R-:W-:Y:S04]  /*1e50*/  STL [R1+0x10], R5 ;  /* 0x0000100501007387 */ /* 0x000fe80000100800 */
[----:B------:R-:W-:Y:S01]  /*1e60*/  STL [R1+0x58], R15 ;  /* 0x0000580f01007387 */ /* 0x000fe20000100800 */
[----:B-1----:R-:W-:Y:S02]  /*1e70*/  LOP3.LUT R3, R18, 0x7ffffffc, RZ, 0xc0, !PT ;  /* 0x7ffffffc12037812 */ /* 0x002fe400078ec0ff */
[----:B---3--:R-:W-:-:S03]  /*1e80*/  SHF.R.S32.HI R8, RZ, 0x1f, R8 ;  /* 0x0000001fff087819 */ /* 0x008fc60000011408 */
[----:B------:R-:W-:Y:S01]  /*1e90*/  IMAD.IADD R3, R29, 0x1, -R3 ;  /* 0x000000011d037824 */ /* 0x000fe200078e0a03 */
[----:B--2---:R-:W-:-:S05]  /*1ea0*/  SHF.R.S32.HI R13, RZ, 0x1f, R250 ;  /* 0x0000001fff0d7819 */ /* 0x004fca00000114fa */
[----:B------:R1:W-:Y:S04]  /*1eb0*/  STL [R1+0x54], R13 ;  /* 0x0000540d01007387 */ /* 0x0003e80000100800 */
[----:B------:R2:W-:Y:S01]  /*1ec0*/  STL [R1+0x88], R8 ;  /* 0x0000880801007387 */ /* 0x0005e20000100800 */
[----:B-1----:R-:W-:Y:S02]  /*1ed0*/  SHF.R.S32.HI R13, RZ, 0x1f, R5 ;  /* 0x0000001fff0d7819 */ /* 0x002fe40000011405 */
[----:B------:R-:W-:Y:S01]  /*1ee0*/  LOP3.LUT R5, R28, 0x18, R108, 0xf8, !PT ;  /* 0x000000181c057812 */ /* 0x000fe200078ef86c */
[----:B--2---:R-:W-:Y:S02]  /*1ef0*/  IMAD.IADD R8, R27, 0x1, R22 ;  /* 0x000000011b087824 */ /* 0x004fe400078e0216 */
[----:B------:R1:W-:Y:S04]  /*1f00*/  STL [R1+0x84], R13 ;  /* 0x0000840d01007387 */ /* 0x0003e80000100800 */
[----:B------:R2:W-:Y:S01]  /*1f10*/  STL [R1+0x80], R8 ;  /* 0x0000800801007387 */ /* 0x0005e20000100800 */
[----:B-1----:R-:W-:Y:S01]  /*1f20*/  IMAD.SHL.U32 R13, R3, 0x2, RZ ;  /* 0x00000002030d7824 */ /* 0x002fe200078e00ff */
[----:B------:R-:W-:-:S02]  /*1f30*/  SHF.R.S32.HI R3, RZ, 0x3, R9 ;  /* 0x00000003ff037819 */ /* 0x000fc40000011409 */
[C-C-:B------:R-:W-:Y:S02]  /*1f40*/  LOP3.LUT R9, R26.reuse, 0x18, R108.reuse, 0xf8, !PT ;  /* 0x000000181a097812 */ /* 0x140fe400078ef86c */
[----:B--2---:R-:W-:Y:S01]  /*1f50*/  LOP3.LUT R8, R26, 0x8, R108, 0xf8, !PT ;  /* 0x000000081a087812 */ /* 0x004fe200078ef86c */
[----:B------:R1:W-:Y:S01]  /*1f60*/  STL [R1+0x30], R3 ;  /* 0x0000300301007387 */ /* 0x0003e20000100800 */
[C---:B------:R-:W-:Y:S02]  /*1f70*/  IADD3 R27, R13.reuse, 0x8, RZ ;  /* 0x000000080d1b7810 */ /* 0x040fe40007ffe0ff */
[----:B------:R-:W-:Y:S01]  /*1f80*/  IADD3 R26, R13, 0x10, RZ ;  /* 0x000000100d1a7810 */ /* 0x000fe20007ffe0ff */
[----:B------:R2:W-:Y:S01]  /*1f90*/  STL [R1+0x68], R13 ;  /* 0x0000680d01007387 */ /* 0x0005e20000100800 */
[-C--:B------:R-:W-:Y:S02]  /*1fa0*/  LOP3.LUT R8, R8, R24.reuse, RZ, 0x3c, !PT ;  /* 0x0000001808087212 */ /* 0x080fe400078e3cff */
[----:B------:R-:W-:-:S02]  /*1fb0*/  LOP3.LUT R9, R9, R24, RZ, 0x3c, !PT ;  /* 0x0000001809097212 */ /* 0x000fc400078e3cff */
[----:B------:R-:W-:Y:S01]  /*1fc0*/  IADD3 R24, R13, 0x20, RZ ;  /* 0x000000200d187810 */ /* 0x000fe20007ffe0ff */
[----:B------:R-:W-:Y:S01]  /*1fd0*/  IMAD.IADD R8, R7, 0x1, R8 ;  /* 0x0000000107087824 */ /* 0x000fe200078e0208 */
[----:B------:R-:W-:Y:S01]  /*1fe0*/  IADD3 R22, R13, 0x30, RZ ;  /* 0x000000300d167810 */ /* 0x000fe20007ffe0ff */
[----:B------:R-:W-:Y:S01]  /*1ff0*/  IMAD.IADD R9, R7, 0x1, R9 ;  /* 0x0000000107097824 */ /* 0x000fe200078e0209 */
[C---:B------:R-:W-:Y:S02]  /*2000*/  IADD3 R19, R13.reuse, 0x38, RZ ;  /* 0x000000380d137810 */ /* 0x040fe40007ffe0ff */
[C---:B------:R-:W-:Y:S02]  /*2010*/  IADD3 R18, R13.reuse, 0x40, RZ ;  /* 0x000000400d127810 */ /* 0x040fe40007ffe0ff */
[C---:B------:R-:W-:Y:S02]  /*2020*/  IADD3 R16, R13.reuse, 0x48, RZ ;  /* 0x000000480d107810 */ /* 0x040fe40007ffe0ff */
[----:B------:R-:W-:-:S02]  /*2030*/  IADD3 R15, R13, 0x50, RZ ;  /* 0x000000500d0f7810 */ /* 0x000fc40007ffe0ff */
[----:B------:R-:W-:Y:S02]  /*2040*/  LEA R248, R8, 0x1880, 0x1 ;  /* 0x0000188008f87811 */ /* 0x000fe400078e08ff */
[----:B-1----:R-:W-:Y:S02]  /*2050*/  LOP3.LUT R3, R5, R25, RZ, 0x3c, !PT ;  /* 0x0000001905037212 */ /* 0x002fe400078e3cff */
[----:B------:R-:W-:Y:S02]  /*2060*/  SHF.R.S32.HI R5, RZ, 0x3, R6 ;  /* 0x00000003ff057819 */ /* 0x000fe40000011406 */
[----:B------:R-:W-:Y:S01]  /*2070*/  IADD3 R25, R13, 0x18, RZ ;  /* 0x000000180d197810 */ /* 0x000fe20007ffe0ff */
[----:B------:R-:W-:Y:S01]  /*2080*/  IMAD.IADD R6, R23, 0x1, R3 ;  /* 0x0000000117067824 */ /* 0x000fe200078e0203 */
[----:B------:R-:W-:Y:S01]  /*2090*/  SHF.R.S32.HI R3, RZ, 0x1f, R13 ;  /* 0x0000001fff037819 */ /* 0x000fe2000001140d */
[----:B------:R1:W-:Y:S01]  /*20a0*/  STL [R1+0x2c], R5 ;  /* 0x00002c0501007387 */ /* 0x0003e20000100800 */
[----:B------:R-:W-:-:S02]  /*20b0*/  IADD3 R23, R13, 0x28, RZ ;  /* 0x000000280d177810 */ /* 0x000fc40007ffe0ff */
[----:B--2---:R-:W-:Y:S01]  /*20c0*/  IADD3 R13, R13, 0x58, RZ ;  /* 0x000000580d0d7810 */ /* 0x004fe20007ffe0ff */
[----:B------:R2:W-:Y:S01]  /*20d0*/  STL [R1+0x108], R3 ;  /* 0x0001080301007387 */ /* 0x0005e20000100800 */
[----:B------:R-:W-:Y:S02]  /*20e0*/  LEA R28, R6, 0x6080, 0x1 ;  /* 0x00006080061c7811 */ /* 0x000fe400078e08ff */
[----:B------:R-:W-:Y:S01]  /*20f0*/  SHF.R.S32.HI R6, RZ, 0x1f, R26 ;  /* 0x0000001fff067819 */ /* 0x000fe2000001141a */
[----:B------:R-:W-:Y:S01]  /*2100*/  STL [R1+0xc8], R27 ;  /* 0x0000c81b01007387 */ /* 0x000fe20000100800 */
[C---:B------:R-:W-:Y:S02]  /*2110*/  IADD3 R249, R248.reuse, 0x20, RZ ;  /* 0x00000020f8f97810 */ /* 0x040fe40007ffe0ff */
[----:B------:R-:W-:Y:S01]  /*2120*/  @P0 IADD3 R249, R248, -0x20, RZ ;  /* 0xffffffe0f8f90810 */ /* 0x000fe20007ffe0ff */
[----:B------:R-:W-:Y:S04]  /*2130*/  STL [R1+0xc4], R26 ;  /* 0x0000c41a01007387 */ /* 0x000fe80000100800 */
[----:B------:R3:W-:Y:S04]  /*2140*/  STL [R1+0xc0], R25 ;  /* 0x0000c01901007387 */ /* 0x0007e80000100800 */
        /* <DEDUP_REMOVED lines=47> */
.L_x_3567:
        /* <DEDUP_REMOVED lines=47> */
.L_x_3367:
[----:B------:R-:W-:-:S04]  /*2730*/  ISETP.NE.U32.AND P0, PT, RZ, c[0x0][0x368], PT ;  /* 0x0000da00ff007a0c */ /* 0x000fc80003f05070 */
[----:B------:R-:W-:-:S13]  /*2740*/  ISETP.NE.AND.EX P0, PT, RZ, c[0x0][0x36c], PT, P0 ;  /* 0x0000db00ff007a0c */ /* 0x000fda0003f05300 */
[----:B------:R-:W-:Y:S05]  /*2750*/  @!P0 BRA `(.L_x_3368) ;  /* 0x0000004000008947 */ /* 0x000fea0003800000 */
[----:B-1----:R-:W-:-:S04]  /*2760*/  IADD3 R4, P0, R21, c[0x0][0x368], RZ ;  /* 0x0000da0015047a10 */ /* 0x002fc80007f1e0ff */
[----:B------:R-:W-:-:S05]  /*2770*/  IADD3.X R5, R20, c[0x0][0x36c], RZ, P0, !PT ;  /* 0x0000db0014057a10 */ /* 0x000fca00007fe4ff */
[----:B------:R1:W5:Y:S01]  /*2780*/  LDG.E R13, [R4.64] ;  /* 0x00000008040d7981 */ /* 0x000362000c1e1900 */
[----:B------:R-:W-:Y:S05]  /*2790*/  BRA `(.L_x_3369) ;  /* 0x0000005000007947 */ /* 0x000fea0003800000 */
.L_x_3368:
[----:B------:R-:W-:Y:S01]  /*27a0*/  MOV R13, UR6 ;  /* 0x00000006000d7c02 */ /* 0x000fe20008000f00 */
[----:B------:R-:W-:Y:S05]  /*27b0*/  @!P5 BRA `(.L_x_3369) ;  /* 0x000000300000d947 */ /* 0x000fea0003800000 */
[----:B------:R-:W2:Y:S04]  /*27c0*/  LDG.E R6, [R4.64] ;  /* 0x0000000804067981 */ /* 0x000ea8000c1e1900 */
[----:B------:R-:W2:Y:S02]  /*27d0*/  LDG.E R0, [R4.64+0x4] ;  /* 0x0000040804007981 */ /* 0x000ea4000c1e1900 */
[----:B--2---:R-:W-:Y:S02]  /*27e0*/  IADD3 R13, -R6, R0, RZ ;  /* 0x00000000060d7210 */ /* 0x004fe40007ffe1ff */
.L_x_3369:
[----:B------:R-:W2:Y:S04]  /*27f0*/  LDL.LU R0, [R1+0x74] ;  /* 0x0000740001007983 */ /* 0x000ea80000300800 */
[----:B-1----:R1:W3:Y:S04]  /*2800*/  @P6 LDG.E R5, [R2.64] ;  /* 0x0000000802056981 */ /* 0x0022e8000c1e1900 */
[----:B------:R1:W3:Y:S04]  /*2810*/  @P6 LDG.E R4, [R2.64+0x4] ;  /* 0x0000040802046981 */ /* 0x0002e8000c1e1900 */
[----:B------:R-:W4:Y:S01]  /*2820*/  LDL R24, [R1+0x78] ;  /* 0x0000780001187983 */ /* 0x000f220000100800 */
[----:B------:R-:W-:-:S04]  /*2830*/  ISETP.NE.U32.AND P0, PT, RZ, c[0x0][0x378], PT ;  /* 0x0000de00ff007a0c */ /* 0x000fc80003f05070 */
[----:B------:R-:W-:Y:S01]  /*2840*/  ISETP.NE.AND.EX P1, PT, RZ, c[0x0][0x37c], PT, P0 ;  /* 0x0000df00ff007a0c */ /* 0x000fe20003f25300 */
[----:B------:R-:W-:Y:S02]  /*2850*/  IMAD.MOV.U32 R6, RZ, RZ, c[0x0][0x2c4] ;  /* 0x0000b100ff067624 */ /* 0x000fe400078e00ff */
[----:B-----5:R-:W-:-:S03]  /*2860*/  IMAD.MOV.U32 R129, RZ, RZ, R13 ;  /* 0x000000ffff817224 */ /* 0x020fc600078e000d */
[----:B------:R-:W-:-:S07]  /*2870*/  ISETP.NE.AND P2, PT, R6, 0x1, PT ;  /* 0x000000010600780c */ /* 0x000fce0003f45270 */
[----:B-1----:R-:W-:-:S04]  /*2880*/  @P1 IADD3 R2, P0, R21, c[0x0][0x378], RZ ;  /* 0x0000de0015021a10 */ /* 0x002fc80007f1e0ff */
[----:B------:R-:W-:Y:S01]  /*2890*/  @P1 IADD3.X R3, R20, c[0x0][0x37c], RZ, P0, !PT ;  /* 0x0000df0014031a10 */ /* 0x000fe200007fe4ff */
[----:B------:R-:W-:-:S04]  /*28a0*/  IMAD.IADD R8, R13, 0x1, -R10 ;  /* 0x000000010d087824 */ /* 0x000fc800078e0a0a */
[----:B------:R1:W5:Y:S02]  /*28b0*/  @P1 LDG.E R129, [R2.64] ;  /* 0x0000000802811981 */ /* 0x000364000c1e1900 */
[----:B-1----:R-:W-:Y:S01]  /*28c0*/  IMAD.MOV.U32 R2, RZ, RZ, c[0x0][0x228] ;  /* 0x00008a00ff027624 */ /* 0x002fe200078e00ff */
[----:B------:R-:W-:Y:S01]  /*28d0*/  LOP3.LUT R247, R247, 0xffffffdf, RZ, 0xc0, !PT ;  /* 0xffffffdff7f77812 */ /* 0x000fe200078ec0ff */
[----:B------:R-:W-:Y:S03]  /*28e0*/  BSSY B0, `(.L_x_3370) ;  /* 0x000003d000007945 */ /* 0x000fe60003800000 */
[----:B------:R-:W-:Y:S01]  /*28f0*/  @P2 LOP3.LUT R247, R247, 0x20, RZ, 0xfc, !PT ;  /* 0x00000020f7f72812 */ /* 0x000fe200078efcff */
[----:B--2---:R-:W-:-:S05]  /*2900*/  IMAD.SHL.U32 R0, R0, 0x80, RZ ;  /* 0x0000008000007824 */ /* 0x004fca00078e00ff */
[----:B------:R1:W-:Y:S01]  /*2910*/  STL [R1+0x64], R0 ;  /* 0x0000640001007387 */ /* 0x0003e20000100800 */
[----:B---3--:R-:W-:-:S04]  /*2920*/  @P6 IMAD.IADD R2, R4, 0x1, -R5 ;  /* 0x0000000104026824 */ /* 0x008fc800078e0a05 */
[----:B------:R-:W-:-:S05]  /*2930*/  IMAD.IADD R4, R8, 0x1, R2 ;  /* 0x0000000108047824 */ /* 0x000fca00078e0202 */
[----:B------:R-:W-:Y:S02]  /*2940*/  IADD3 R138, R4, 0x30, -R246 ;  /* 0x00000030048a7810 */ /* 0x000fe40007ffe8f6 */
[----:B-1----:R-:W-:-:S05]  /*2950*/  IADD3 R0, R0, 0x7f, RZ ;  /* 0x0000007f00007810 */ /* 0x002fca0007ffe0ff */
[----:B------:R-:W-:Y:S01]  /*2960*/  @P2 IMAD.HI.U32 R3, R0, c[0x0][0x2c8], RZ ;  /* 0x0000b20000032a27 */ /* 0x000fe200078e00ff */
[----:B------:R1:W-:Y:S04]  /*2970*/  STL [R1+0x6c], R4 ;  /* 0x00006c0401007387 */ /* 0x0003e80000100800 */
[----:B------:R-:W-:Y:S02]  /*2980*/  @P2 SHF.R.U32.HI R0, RZ, c[0x0][0x2cc], R3 ;  /* 0x0000b300ff002a19 */ /* 0x000fe40000011603 */
[----:B----4-:R-:W-:-:S03]  /*2990*/  LOP3.LUT R5, R24, 0xff000000, RZ, 0xc0, !PT ;  /* 0xff00000018057812 */ /* 0x010fc600078ec0ff */
        /* <DEDUP_REMOVED lines=49> */
.L_x_3371:
[----:B------:R-:W-:Y:S05]  /*2cb0*/  BSYNC B0 ;  /* 0x0000000000007941 */ /* 0x000fea0003800000 */
.L_x_3370:
        /* <DEDUP_REMOVED lines=20> */
[----:B------:R-:W3:Y:S04]  /*2e00*/  LDL R12, [R1+0x18] ;  /* 0x00001800010c7983 */ /* 0x000ee80000100800 */
        /* <DEDUP_REMOVED lines=18> */
[----:B------:R-:W-:Y:S02]  /*2f30*/  IMAD.IADD R142, R135, 0x1, R142 ;  /* 0x00000001878e7824 */ /* 0x000fe400078e028e */
        /* <DEDUP_REMOVED lines=23> */
[----:B----4-:R-:W-:Y:S01]  /*30b0*/  ISETP.GE.AND P4, PT, R22, c[0x0][0x1d4], PT ;  /* 0x0000750016007a0c */ /* 0x010fe20003f86270 */
[----:B------:R-:W-:Y:S01]  /*30c0*/  IMAD.IADD R3, R9, 0x1, R3 ;  /* 0x0000000109037824 */ /* 0x000fe200078e0203 */
[----:B------:R-:W-:Y:S02]  /*30d0*/  ISETP.GT.AND P0, PT, R0, 0x20, PT ;  /* 0x000000200000780c */ /* 0x000fe40003f04270 */
[----:B------:R-:W-:Y:S01]  /*30e0*/  @P1 LEA R4, P2, R8, c[0x0][0x220], 0x1 ;  /* 0x0000880008041a11 */ /* 0x000fe200078408ff */
[----:B------:R-:W-:-:S03]  /*30f0*/  @P1 IMAD.SHL.U32 R0, R12, 0x2, RZ ;  /* 0x000000020c001824 */ /* 0x000fc600078e00ff */
        /* <DEDUP_REMOVED lines=140> */
.L_x_3399:
        /* <DEDUP_REMOVED lines=107> */
.L_x_3377:
[----:B------:R-:W-:Y:S05]  /*4070*/  BSYNC B0 ;  /* 0x0000000000007941 */ /* 0x000fea0003800000 */
.L_x_3376:
        /* <DEDUP_REMOVED lines=93> */
.L_x_3380:
[----:B------:R-:W-:Y:S05]  /*4650*/  BSYNC B0 ;  /* 0x0000000000007941 */ /* 0x000fea0003800000 */
.L_x_3379:
        /* <DEDUP_REMOVED lines=60> */
.L_x_3382:
[----:B------:R-:W-:Y:S05]  /*4a20*/  BSYNC B0 ;  /* 0x0000000000007941 */ /* 0x000fea0003800000 */
.L_x_3381:
        /* <DEDUP_REMOVED lines=62> */
.L_x_3384:
[----:B------:R-:W-:Y:S05]  /*4e10*/  BSYNC B0 ;  /* 0x0000000000007941 */ /* 0x000fea0003800000 */
.L_x_3383:
        /* <DEDUP_REMOVED lines=59> */
.L_x_3386:
[----:B------:R-:W-:Y:S05]  /*51d0*/  BSYNC B0 ;  /* 0x0000000000007941 */ /* 0x000fea0003800000 */
.L_x_3385:
        /* <DEDUP_REMOVED lines=59> */
.L_x_3388:
[----:B------:R-:W-:Y:S05]  /*5590*/  BSYNC B0 ;  /* 0x0000000000007941 */ /* 0x000fea0003800000 */
.L_x_3387:
        /* <DEDUP_REMOVED lines=59> */
.L_x_3375:
        /* <DEDUP_REMOVED lines=47> */
.L_x_3390:
[----:B------:R-:W-:Y:S05]  /*5c40*/  BSYNC B0 ;  /* 0x0000000000007941 */ /* 0x000fea0003800000 */
.L_x_3389:
        /* <DEDUP_REMOVED lines=159> */
.L_x_3392:
[----:B------:R-:W-:Y:S05]  /*6640*/  BSYNC B0 ;  /* 0x0000000000007941 */ /* 0x000fea0003800000 */
.L_x_3391:
        /* <DEDUP_REMOVED lines=122> */
.L_x_3394:
[----:B------:R-:W-:Y:S05]  /*6df0*/  BSYNC B0 ;  /* 0x0000000000007941 */ /* 0x000fea0003800000 */
.L_x_3393:
        /* <DEDUP_REMOVED lines=125> */
.L_x_3374:
        /* <DEDUP_REMOVED lines=45> */
.L_x_3378:
[----:B------:R-:W-:Y:S05]  /*78a0*/  BSYNC B1 ;  /* 0x0000000000017941 */ /* 0x000fea0003800000 */
.L_x_3373:
        /* <DEDUP_REMOVED lines=103> */
.L_x_3396:
[----:B-123--:R-:W-:Y:S05]  /*7f20*/  BSYNC B0 ;  /* 0x0000000000007941 */ /* 0x00efea0003800000 */
.L_x_3395:
        /* <DEDUP_REMOVED lines=43> */
.L_x_3398:
[----:B------:R-:W-:Y:S05]  /*81e0*/  BSYNC B0 ;  /* 0x0000000000007941 */ /* 0x000fea0003800000 */
.L_x_3397:
[----:B------:R-:W0:Y:S01]  /*81f0*/  LDGDEPBAR ;  /* 0x00000000000079af */ /* 0x000e220000000000 */
[----:B------:R-:W-:Y:S01]  /*8200*/  IADD3 R33, R33, -0x1, RZ ;  /* 0xffffffff21217810 */ /* 0x000fe20007ffe0ff */
[----:B------:R-:W-:-:S05]  /*8210*/  @P5 BRA `(.L_x_3399) ;  /* 0xffffb7a000005947 */ /* 0x000fca000383ffff */
[----:B------:R-:W-:Y:S01]  /*8220*/  WARPSYNC 0xffffffff ;  /* 0xffffffff00007948 */ /* 0x000fe20003800000 */
[----:B------:R-:W-:Y:S06]  /*8230*/  BAR.SYNC.DEFER_BLOCKING 0x0 ;  /* 0x0000000000007b1d */ /* 0x000fec0000010000 */
.L_x_3372:
        /* <DEDUP_REMOVED lines=43> */
.L_x_3401:
[----:B------:R-:W-:Y:S05]  /*84f0*/  BSYNC B0 ;  /* 0x0000000000007941 */ /* 0x000fea0003800000 */
.L_x_3400:
        /* <DEDUP_REMOVED lines=61> */
[----:B------:R-:W4:Y:S01]  /*88d0*/  LDL R4, [R1+0x8] ;  /* 0x0000080001047983 */ /* 0x000f220000100800 */
[----:B------:R-:W-:-:S03]  /*88e0*/  ISETP.NE.U32.AND P0, PT, RZ, c[0x0][0x340], PT ;  /* 0x0000d000ff007a0c */ /* 0x000fc60003f05070 */
[----:B------:R-:W4:Y:S01]  /*88f0*/  LDL R5, [R1+0xd4] ;  /* 0x0000d40001057983 */ /* 0x000f220000100800 */
[----:B------:R-:W-:-:S03]  /*8900*/  ISETP.NE.AND.EX P1, PT, RZ, c[0x0][0x344], PT, P0 ;  /* 0x0000d100ff007a0c */ /* 0x000fc60003f25300 */
[----:B------:R-:W4:Y:S04]  /*8910*/  LDL R9, [R1+0x94] ;  /* 0x0000940001097983 */ /* 0x000f280000100800 */
[----:B------:R-:W4:Y:S04]  /*8920*/  LDL.64 R16, [R1] ;  /* 0x0000000001107983 */ /* 0x000f280000100a00 */
[----:B------:R-:W4:Y:S01]  /*8930*/  LDL R14, [R1+0x10] ;  /* 0x00001000010e7983 */ /* 0x000f220000100800 */
[----:B------:R-:W-:Y:S02]  /*8940*/  SHF.R.S32.HI R0, RZ, 0x1f, R136 ;  /* 0x0000001fff007819 */ /* 0x000fe40000011488 */
[----:B--2---:R-:W-:-:S04]  /*8950*/  @P1 IADD3 R2, P0, R3, c[0x0][0x340], RZ ;  /* 0x0000d00003021a10 */ /* 0x004fc80007f1e0ff */
[----:B---3--:R-:W-:Y:S02]  /*8960*/  @P1 IADD3.X R3, R10, c[0x0][0x344], RZ, P0, !PT ;  /* 0x0000d1000a031a10 */ /* 0x008fe400007fe4ff */
[----:B------:R-:W2:Y:S04]  /*8970*/  LDL R10, [R1+0xc] ;  /* 0x00000c00010a7983 */ /* 0x000ea80000100800 */
[----:B------:R1:W5:Y:S01]  /*8980*/  @P1 LDG.E R13, [R2.64] ;  /* 0x00000008020d1981 */ /* 0x000362000c1e1900 */
[----:B------:R-:W-:Y:S01]  /*8990*/  IMAD R0, R0, c[0x0][0x178], RZ ;  /* 0x00005e0000007a24 */ /* 0x000fe200078e02ff */
[----:B------:R-:W-:Y:S02]  /*89a0*/  ISETP.NE.U32.AND P0, PT, RZ, c[0x0][0x348], PT ;  /* 0x0000d200ff007a0c */ /* 0x000fe40003f05070 */
[----:B----4-:R-:W-:Y:S01]  /*89b0*/  LOP3.LUT R95, R8, 0xffff, RZ, 0xc0, !PT ;  /* 0x0000ffff085f7812 */ /* 0x010fe200078ec0ff */
[----:B------:R-:W-:Y:S01]  /*89c0*/  IMAD R0, R136, c[0x0][0x17c], R0 ;  /* 0x00005f0088007a24 */ /* 0x000fe200078e0200 */
[----:B------:R-:W-:Y:S01]  /*89d0*/  ISETP.NE.AND.EX P0, PT, RZ, c[0x0][0x34c], PT, P0 ;  /* 0x0000d300ff007a0c */ /* 0x000fe20003f05300 */
[----:B------:R-:W-:Y:S01]  /*89e0*/  IMAD.IADD R4, R4, 0x1, R11 ;  /* 0x0000000104047824 */ /* 0x000fe200078e020b */
[----:B------:R-:W3:Y:S02]  /*89f0*/  S2R R15, SR_TID.X ;  /* 0x00000000000f7919 */ /* 0x000ee40000002100 */
[----:B------:R-:W-:Y:S01]  /*8a00*/  SEL R6, R5, RZ, !P0 ;  /* 0x000000ff05067207 */ /* 0x000fe20004000000 */
[----:B------:R-:W-:Y:S01]  /*8a10*/  @P3 IMAD.HI.U32 R8, R4, c[0x0][0x2c8], RZ ;  /* 0x0000b20004083a27 */ /* 0x000fe200078e00ff */
[----:B------:R-:W-:-:S03]  /*8a20*/  SEL R5, R9, RZ, !P0 ;  /* 0x000000ff09057207 */ /* 0x000fc60004000000 */
        /* <DEDUP_REMOVED lines=23> */
[----:B------:R-:W-:Y:S02]  /*8ba0*/  LEA R12, P0, R2, c[0x0][0x160], 0x1 ;  /* 0x00005800020c7a11 */ /* 0x000fe400078008ff */
[----:B------:R-:W-:Y:S02]  /*8bb0*/  ISETP.GE.AND P3, PT, R14, c[0x0][0x198], PT ;  /* 0x000066000e007a0c */ /* 0x000fe40003f66270 */
[----:B------:R-:W-:Y:S02]  /*8bc0*/  LEA.HI.X R6, R2, c[0x0][0x164], R0, 0x1, P0 ;  /* 0x0000590002067a11 */ /* 0x000fe400000f0c00 */
[----:B------:R-:W-:Y:S02]  /*8bd0*/  IADD3 R128, R212, -0x1, RZ ;  /* 0xffffffffd4807810 */ /* 0x000fe40007ffe0ff */
[----:B--2---:R-:W-:-:S02]  /*8be0*/  ISETP.GE.AND P4, PT, R10, c[0x0][0x198], PT ;  /* 0x000066000a007a0c */ /* 0x004fc40003f86270 */
[----:B---3--:R-:W-:-:S04]  /*8bf0*/  SHF.R.S32.HI R10, RZ, 0x1f, R15 ;  /* 0x0000001fff0a7819 */ /* 0x008fc8000001140f */
[----:B------:R-:W-:-:S04]  /*8c00*/  LEA.HI R10, R10, R15, RZ, 0x2 ;  /* 0x0000000f0a0a7211 */ /* 0x000fc800078f10ff */
[----:B------:R-:W-:Y:S02]  /*8c10*/  SHF.R.S32.HI R10, RZ, 0x2, R10 ;  /* 0x00000002ff0a7819 */ /* 0x000fe4000001140a */
[----:B------:R-:W-:-:S03]  /*8c20*/  @!P1 MOV R13, R9 ;  /* 0x00000009000d9202 */ /* 0x000fc60000000f00 */
[----:B------:R-:W-:Y:S01]  /*8c30*/  IMAD.IADD R5, R10, 0x1, R11 ;  /* 0x000000010a057824 */ /* 0x000fe200078e020b */
[----:B------:R-:W-:Y:S05]  /*8c40*/  BRA.DIV ~URZ, `(.L_x_3403) ;  /* 0x00015db27f007947 */ /* 0x000fea000b800000 */
[----:B------:R1:W2:Y:S02]  /*8c50*/  SHFL.IDX PT, R4, R6, RZ, 0x1c1f ;  /* 0x001c1fff06047589 */ /* 0x0002a400000e0000 */
.L_x_3572:
[----:B------:R-:W-:Y:S05]  /*8c60*/  BRA.DIV ~URZ, `(.L_x_3404) ;  /* 0x00015e027f007947 */ /* 0x000fea000b800000 */
[----:B------:R3:W4:Y:S02]  /*8c70*/  SHFL.IDX PT, R0, R12, RZ, 0x1c1f ;  /* 0x001c1fff0c007589 */ /* 0x00072400000e0000 */
.L_x_3573:
        /* <DEDUP_REMOVED lines=8> */
[----:B------:R-:W2:Y:S04]  /*8d00*/  LDL R18, [R1+0x88] ;  /* 0x0000880001127983 */ /* 0x000ea80000100800 */
[----:B------:R-:W2:Y:S01]  /*8d10*/  LDL R16, [R1+0x84] ;  /* 0x0000840001107983 */ /* 0x000ea20000100800 */
[----:B---3--:R-:W-:-:S02]  /*8d20*/  LEA R10, P2, R20, R0, 0x1 ;  /* 0x00000000140a7211 */ /* 0x008fc400078408ff */
[----:B----4-:R-:W-:Y:S02]  /*8d30*/  LEA R8, P1, R17, R0, 0x1 ;  /* 0x0000000011087211 */ /* 0x010fe400078208ff */
[----:B------:R-:W-:Y:S02]  /*8d40*/  LEA.HI.X R11, R20, R4, R21, 0x1, P2 ;  /* 0x00000004140b7211 */ /* 0x000fe400010f0c15 */
[----:B--2---:R-:W-:Y:S01]  /*8d50*/  LEA R2, P0, R15, R0, 0x1 ;  /* 0x000000000f027211 */ /* 0x004fe200078008ff */
[----:B------:R-:W-:Y:S01]  /*8d60*/  IMAD.SHL.U32 R0, R14, 0x2, RZ ;  /* 0x000000020e007824 */ /* 0x000fe200078e00ff */
        /* <DEDUP_REMOVED lines=8> */
.L_x_3406:
[----:B------:R-:W-:Y:S05]  /*8df0*/  BSYNC B0 ;  /* 0x0000000000007941 */ /* 0x000fea0003800000 */
.L_x_3405:
[----:B------:R-:W-:Y:S05]  /*8e00*/  BRA.DIV ~URZ, `(.L_x_3407) ;  /* 0x00015cd27f007947 */ /* 0x000fea000b800000 */
[----:B--2---:R2:W1:Y:S04]  /*8e10*/  SHFL.IDX PT, R4, R6, 0x1, 0x1c1f ;  /* 0x003c1f0006047f89 */ /* 0x00446800000e0000 */
[----:B----4-:R2:W4:Y:S02]  /*8e20*/  SHFL.IDX PT, R0, R12, 0x1, 0x1c1f ;  /* 0x003c1f000c007f89 */ /* 0x01052400000e0000 */
.L_x_3574:
        /* <DEDUP_REMOVED lines=8> */
[----:B------:R-:W4:Y:S04]  /*8eb0*/  LDL R18, [R1+0x88] ;  /* 0x0000880001127983 */ /* 0x000f280000100800 */
[----:B------:R-:W4:Y:S01]  /*8ec0*/  LDL R16, [R1+0x84] ;  /* 0x0000840001107983 */ /* 0x000f220000100800 */
[----:B--2---:R-:W-:-:S02]  /*8ed0*/  LEA R10, P2, R20, R0, 0x1 ;  /* 0x00000000140a7211 */ /* 0x004fc400078408ff */
[----:B---3--:R-:W-:Y:S02]  /*8ee0*/  LEA R8, P1, R17, R0, 0x1 ;  /* 0x0000000011087211 */ /* 0x008fe400078208ff */
[----:B-1----:R-:W-:Y:S02]  /*8ef0*/  LEA.HI.X R11, R20, R4, R21, 0x1, P2 ;  /* 0x00000004140b7211 */ /* 0x002fe400010f0c15 */
[----:B----4-:R-:W-:Y:S01]  /*8f00*/  LEA R2, P0, R15, R0, 0x1 ;  /* 0x000000000f027211 */ /* 0x010fe200078008ff */
        /* <DEDUP_REMOVED lines=9> */
.L_x_3409:
[----:B------:R-:W-:Y:S05]  /*8fa0*/  BSYNC B0 ;  /* 0x0000000000007941 */ /* 0x000fea0003800000 */
.L_x_3408:
[----:B------:R-:W-:Y:S05]  /*8fb0*/  BRA.DIV ~URZ, `(.L_x_3410) ;  /* 0x00015bf27f007947 */ /* 0x000fea000b800000 */
[----:B-1----:R1:W2:Y:S02]  /*8fc0*/  SHFL.IDX PT, R4, R6, 0x2, 0x1c1f ;  /* 0x005c1f0006047f89 */ /* 0x0022a400000e0000 */
.L_x_3575:
[----:B------:R-:W-:Y:S05]  /*8fd0*/  BRA.DIV ~URZ, `(.L_x_3411) ;  /* 0x00015c427f007947 */ /* 0x000fea000b800000 */
[----:B----4-:R4:W1:Y:S02]  /*8fe0*/  SHFL.IDX PT, R0, R12, 0x2, 0x1c1f ;  /* 0x005c1f000c007f89 */ /* 0x01086400000e0000 */
.L_x_3576:
        /* <DEDUP_REMOVED lines=10> */
[----:B-1-3--:R-:W-:-:S02]  /*9090*/  LEA R10, P2, R20, R0, 0x1 ;  /* 0x00000000140a7211 */ /* 0x00afc400078408ff */
        /* <DEDUP_REMOVED lines=12> */
.L_x_3413:
[----:B------:R-:W-:Y:S05]  /*9160*/  BSYNC B0 ;  /* 0x0000000000007941 */ /* 0x000fea0003800000 */
.L_x_3412:
[----:B------:R-:W-:Y:S05]  /*9170*/  BRA.DIV ~URZ, `(.L_x_3414) ;  /* 0x00015b127f007947 */ /* 0x000fea000b800000 */
[----:B--2---:R2:W3:Y:S04]  /*9180*/  SHFL.IDX PT, R4, R6, 0x3, 0x1c1f ;  /* 0x007c1f0006047f89 */ /* 0x0044e800000e0000 */
[----:B-1----:R2:W1:Y:S02]  /*9190*/  SHFL.IDX PT, R0, R12, 0x3, 0x1c1f ;  /* 0x007c1f000c007f89 */ /* 0x00246400000e0000 */
.L_x_3577:
[----:B--2---:R-:W2:Y:S04]  /*91a0*/  LDL.64 R122, [R1] ;  /* 0x00000000017a7983 */ /* 0x004ea80000100a00 */
[----:B----4-:R-:W4:Y:S04]  /*91b0*/  LDL R118, [R1+0xc] ;  /* 0x00000c0001767983 */ /* 0x010f280000100800 */
[----:B---3--:R-:W3:Y:S04]  /*91c0*/  LDL R116, [R1+0x10] ;  /* 0x0000100001747983 */ /* 0x008ee80000100800 */
[----:B------:R-:W3:Y:S04]  /*91d0*/  LDL R121, [R1+0x18] ;  /* 0x0000180001797983 */ /* 0x000ee80000100800 */
[----:B------:R-:W3:Y:S04]  /*91e0*/  LDL R119, [R1+0x88] ;  /* 0x0000880001777983 */ /* 0x000ee80000100800 */
[----:B------:R-:W3:Y:S01]  /*91f0*/  LDL R117, [R1+0x84] ;  /* 0x0000840001757983 */ /* 0x000ee20000100800 */
[----:B------:R-:W-:-:S04]  /*9200*/  IADD3 R2, R5, 0x60, RZ ;  /* 0x0000006005027810 */ /* 0x000fc80007ffe0ff */
[----:B------:R-:W-:Y:S01]  /*9210*/  ISETP.GE.AND P0, PT, R2, R38, PT ;  /* 0x000000260200720c */ /* 0x000fe20003f06270 */
[----:B-----5:R-:W-:-:S05]  /*9220*/  IMAD.WIDE.U32 R16, R13, c[0x0][0x2b0], RZ ;  /* 0x0000ac000d107a25 */ /* 0x020fca00078e00ff */
[----:B------:R1:W-:Y:S07]  /*9230*/  STL.64 [R1+0x48], R16 ;  /* 0x0000481001007387 */ /* 0x0003ee0000100a00 */
[-C--:B-12---:R-:W-:Y:S02]  /*9240*/  @!P0 LEA R10, P1, R122, R0.reuse, 0x1 ;  /* 0x000000007a0a8211 */ /* 0x086fe400078208ff */
[----:B----4-:R-:W-:Y:S02]  /*9250*/  @!P0 LEA R8, P2, R118, R0, 0x1 ;  /* 0x0000000076088211 */ /* 0x010fe400078408ff */
[----:B------:R-:W-:-:S02]  /*9260*/  @!P0 LEA.HI.X R11, R122, R4, R123, 0x1, P1 ;  /* 0x000000047a0b8211 */ /* 0x000fc400008f0c7b */
[----:B---3--:R-:W-:Y:S01]  /*9270*/  @!P0 LEA R2, P1, R116, R0, 0x1 ;  /* 0x0000000074028211 */ /* 0x008fe200078208ff */
[----:B------:R-:W-:Y:S01]  /*9280*/  @!P0 IMAD.SHL.U32 R0, R121, 0x2, RZ ;  /* 0x0000000279008824 */ /* 0x000fe200078e00ff */
        /* <DEDUP_REMOVED lines=16> */
[----:B------:R-:W3:Y:S04]  /*9390*/  LDL R14, [R1+0x6c] ;  /* 0x00006c00010e7983 */ /* 0x000ee80000100800 */
[----:B------:R-:W4:Y:S01]  /*93a0*/  LDL R15, [R1+0x60] ;  /* 0x00006000010f7983 */ /* 0x000f220000100800 */
[----:B------:R-:W-:-:S02]  /*93b0*/  IMAD.MOV.U32 R111, RZ, RZ, 0x30 ;  /* 0x00000030ff6f7424 */ /* 0x000fc400078e00ff */
[----:B------:R-:W-:Y:S02]  /*93c0*/  IMAD.MOV.U32 R0, RZ, RZ, c[0x0][0x2b8] ;  /* 0x0000ae00ff007624 */ /* 0x000fe400078e00ff */
[----:B------:R-:W-:Y:S01]  /*93d0*/  IMAD R111, R212, R111, -0x30 ;  /* 0xffffffd0d46f7424 */ /* 0x000fe200078e026f */
[----:B------:R-:W-:Y:S02]  /*93e0*/  BAR.SYNC.DEFER_BLOCKING 0x0 ;  /* 0x0000000000007b1d */ /* 0x000fe40000010000 */
[----:B------:R-:W-:Y:S02]  /*93f0*/  ISETP.NE.AND P1, PT, R0, 0x1, PT ;  /* 0x000000010000780c */ /* 0x000fe40003f25270 */
[----:B------:R-:W-:Y:S01]  /*9400*/  LOP3.LUT R247, R247, 0xfffffffe, RZ, 0xc0, !PT ;  /* 0xfffffffef7f77812 */ /* 0x000fe200078ec0ff */
[----:B------:R-:W-:-:S10]  /*9410*/  IMAD.MOV.U32 R210, RZ, RZ, RZ ;  /* 0x000000ffffd27224 */ /* 0x000fd400078e00ff */
[----:B------:R-:W-:Y:S01]  /*9420*/  @P1 LOP3.LUT R247, R247, 0x1, RZ, 0xfc, !PT ;  /* 0x00000001f7f71812 */ /* 0x000fe200078efcff */
[----:B--2---:R-:W-:-:S05]  /*9430*/  IMAD.IADD R2, R12, 0x1, R111 ;  /* 0x000000010c027824 */ /* 0x004fca00078e026f */
[C---:B---3--:R-:W-:Y:S01]  /*9440*/  ISETP.GE.AND P0, PT, R2.reuse, R14, PT ;  /* 0x0000000e0200720c */ /* 0x048fe20003f06270 */
[----:B----4-:R-:W-:-:S03]  /*9450*/  IMAD.IADD R2, R2, 0x1, R15 ;  /* 0x0000000102027824 */ /* 0x010fc600078e020f */
        /* <DEDUP_REMOVED lines=30> */
[----:B------:R-:W-:Y:S02]  /*9640*/  ISETP.GT.AND P6, PT, R12, 0x2f, PT ;  /* 0x0000002f0c00780c */ /* 0x000fe40003fc4270 */
        /* <DEDUP_REMOVED lines=38> */
[----:B------:R-:W0:Y:S10]  /*98b0*/  LDGDEPBAR ;  /* 0x00000000000079af */ /* 0x000e340000000000 */
[----:B------:R-:W-:Y:S05]  /*98c0*/  @P0 BRA `(.L_x_3415) ;  /* 0x0000002000000947 */ /* 0x000fea0003800000 */
[----:B------:R-:W-:-:S04]  /*98d0*/  DEPBAR.LE SB0, 0x1 ;  /* 0x000080400000791a */ /* 0x000fc80000000000 */
[----:B------:R-:W-:Y:S05]  /*98e0*/  BRA `(.L_x_3416) ;  /* 0x000068c000007947 */ /* 0x000fea0003800000 */
.L_x_3415:
        /* <DEDUP_REMOVED lines=123> */
.L_x_3419:
[----:B--2---:R-:W-:Y:S05]  /*a0a0*/  BSYNC B0 ;  /* 0x0000000000007941 */ /* 0x004fea0003800000 */
.L_x_3418:
        /* <DEDUP_REMOVED lines=118> */
.L_x_3421:
[----:B---34-:R-:W-:Y:S05]  /*a810*/  BSYNC B0 ;  /* 0x0000000000007941 */ /* 0x018fea0003800000 */
.L_x_3420:
        /* <DEDUP_REMOVED lines=93> */
.L_x_3425:
[----:B------:R-:W-:Y:S05]  /*adf0*/  BSYNC B0 ;  /* 0x0000000000007941 */ /* 0x000fea0003800000 */
.L_x_3424:
        /* <DEDUP_REMOVED lines=45> */
.L_x_3427:
[----:B------:R-:W-:Y:S05]  /*b0d0*/  BSYNC B0 ;  /* 0x0000000000007941 */ /* 0x000fea0003800000 */
.L_x_3426:
        /* <DEDUP_REMOVED lines=45> */
.L_x_3429:
[----:B------:R-:W-:Y:S05]  /*b3b0*/  BSYNC B0 ;  /* 0x0000000000007941 */ /* 0x000fea0003800000 */
.L_x_3428:
        /* <DEDUP_REMOVED lines=45> */
.L_x_3431:
[----:B------:R-:W-:Y:S05]  /*b690*/  BSYNC B0 ;  /* 0x0000000000007941 */ /* 0x000fea0003800000 */
.L_x_3430:
        /* <DEDUP_REMOVED lines=45> */
.L_x_3433:
[----:B------:R-:W-:Y:S05]  /*b970*/  BSYNC B0 ;  /* 0x0000000000007941 */ /* 0x000fea0003800000 */
.L_x_3432:
        /* <DEDUP_REMOVED lines=44> */
.L_x_3423:
[----:B------:R-:W-:Y:S05]  /*bc40*/  BSYNC B1 ;  /* 0x0000000000017941 */ /* 0x000fea0003800000 */
.L_x_3422:
        /* <DEDUP_REMOVED lines=48> */
.L_x_3436:
[----:B------:R-:W-:Y:S05]  /*bf50*/  BSYNC B0 ;  /* 0x0000000000007941 */ /* 0x000fea0003800000 */
.L_x_3435:
        /* <DEDUP_REMOVED lines=45> */
.L_x_3438:
[----:B------:R-:W-:Y:S05]  /*c230*/  BSYNC B0 ;  /* 0x0000000000007941 */ /* 0x000fea0003800000 */
.L_x_3437:
        /* <DEDUP_REMOVED lines=45> */
.L_x_3440:
[----:B------:R-:W-:Y:S05]  /*c510*/  BSYNC B0 ;  /* 0x0000000000007941 */ /* 0x000fea0003800000 */
.L_x_3439:
        /* <DEDUP_REMOVED lines=45> */
.L_x_3442:
[----:B------:R-:W-:Y:S05]  /*c7f0*/  BSYNC B0 ;  /* 0x0000000000007941 */ /* 0x000fea0003800000 */
.L_x_3441:
        /* <DEDUP_REMOVED lines=45> */
.L_x_3444:
[----:B------:R-:W-:Y:S05]  /*cad0*/  BSYNC B0 ;  /* 0x0000000000007941 */ /* 0x000fea0003800000 */
.L_x_3443:
        /* <DEDUP_REMOVED lines=45> */
.L_x_3417:
        /* <DEDUP_REMOVED lines=75> */
.L_x_3446:
[----:B--2---:R-:W-:Y:S05]  /*d260*/  BSYNC B0 ;  /* 0x0000000000007941 */ /* 0x004fea0003800000 */
.L_x_3445:
        /* <DEDUP_REMOVED lines=94> */
.L_x_3448:
[----:B--2---:R-:W-:Y:S05]  /*d850*/  BSYNC B0 ;  /* 0x0000000000007941 */ /* 0x004fea0003800000 */
.L_x_3447:
        /* <DEDUP_REMOVED lines=152> */
.L_x_3452:
[----:B------:R-:W-:Y:S05]  /*e1e0*/  BSYNC B0 ;  /* 0x0000000000007941 */ /* 0x000fea0003800000 */
.L_x_3451:
        /* <DEDUP_REMOVED lines=100> */
.L_x_3454:
[----:B------:R-:W-:Y:S05]  /*e830*/  BSYNC B0 ;  /* 0x0000000000007941 */ /* 0x000fea0003800000 */
.L_x_3453:
        /* <DEDUP_REMOVED lines=99> */
.L_x_3450:
[----:B------:R-:W-:Y:S05]  /*ee70*/  BSYNC B1 ;  /* 0x0000000000017941 */ /* 0x000fea0003800000 */
.L_x_3449:
        /* <DEDUP_REMOVED lines=105> */
.L_x_3456:
[----:B------:R-:W-:Y:S05]  /*f510*/  BSYNC B0 ;  /* 0x0000000000007941 */ /* 0x000fea0003800000 */
.L_x_3455:
        /* <DEDUP_REMOVED lines=100> */
.L_x_3458:
[----:B------:R-:W-:Y:S05]  /*fb60*/  BSYNC B0 ;  /* 0x0000000000007941 */ /* 0x000fea0003800000 */
.L_x_3457:
        /* <DEDUP_REMOVED lines=99> */
.L_x_3434:
[----:B------:R-:W-:Y:S05]  /*101a0*/  BSYNC B2 ;  /* 0x0000000000027941 */ /* 0x000fea0003800000 */
.L_x_3416:
        /* <DEDUP_REMOVED lines=16> */
[----:B------:R-:W-:Y:S03]  /*102b0*/  BSSY B0, `(.L_x_3459) ;  /* 0x000003d000007945 */ /* 0x000fe60003800000 */
[----:B------:R-:W-:Y:S01]  /*102c0*/  IMAD R4, R210, c[0x0][0x21c], R0 ;  /* 0x00008700d2047a24 */ /* 0x000fe200078e0200 */
[----:B------:R-:W-:Y:S01]  /*102d0*/  IADD3 R0, P0, R2, R8, RZ ;  /* 0x0000000802007210 */ /* 0x000fe20007f1e0ff */
[----:B------:R-:W-:-:S02]  /*102e0*/  IMAD R5, R95, c[0x0][0x214], R9 ;  /* 0x000085005f057a24 */ /* 0x000fc400078e0209 */
[----:B------:R-:W-:Y:S02]  /*102f0*/  IMAD.SHL.U32 R229, R122, 0x2, RZ ;  /* 0x000000027ae57824 */ /* 0x000fe400078e00ff */
[----:B------:R-:W-:Y:S01]  /*10300*/  IMAD.SHL.U32 R209, R121, 0x2, RZ ;  /* 0x0000000279d17824 */ /* 0x000fe200078e00ff */
[----:B------:R-:W-:Y:S01]  /*10310*/  IADD3.X R2, R5, R3, R4, P0, !PT ;  /* 0x0000000305027210 */ /* 0x000fe200007fe404 */
[----:B------:R-:W-:Y:S01]  /*10320*/  STL [R1+0x28], R5 ;  /* 0x0000280501007387 */ /* 0x000fe20000100800 */
[----:B------:R-:W-:Y:S01]  /*10330*/  LEA R24, P0, R0, c[0x0][0x1f8], 0x1 ;  /* 0x00007e0000187a11 */ /* 0x000fe200078008ff */
[----:B------:R-:W-:Y:S02]  /*10340*/  IMAD.SHL.U32 R230, R118, 0x2, RZ ;  /* 0x0000000276e67824 */ /* 0x000fe400078e00ff */
[----:B------:R-:W-:Y:S01]  /*10350*/  LDSM.16.M88.4 R16, [R198] ;  /* 0x00000000c610783b */ /* 0x000fe20000000200 */
[----:B------:R-:W-:Y:S01]  /*10360*/  LEA.HI.X R6, R0, c[0x0][0x1fc], R2, 0x1, P0 ;  /* 0x00007f0000067a11 */ /* 0x000fe200000f0c02 */
[----:B------:R-:W-:-:S02]  /*10370*/  IMAD.IADD R0, R110, 0x1, -R120 ;  /* 0x000000016e007824 */ /* 0x000fc400078e0a78 */
[----:B------:R-:W2:Y:S01]  /*10380*/  SHFL.IDX PT, R2, R24, RZ, 0x1c1f ;  /* 0x001c1fff18027589 */ /* 0x000ea200000e0000 */
[----:B------:R-:W-:Y:S02]  /*10390*/  IMAD.SHL.U32 R227, R116, 0x2, RZ ;  /* 0x0000000274e37824 */ /* 0x000fe400078e00ff */
[C---:B------:R-:W-:Y:S01]  /*103a0*/  ISETP.LT.OR P1, PT, R0.reuse, 0x1, P3 ;  /* 0x000000010000780c */ /* 0x040fe20001f21670 */
[----:B------:R-:W4:Y:S01]  /*103b0*/  SHFL.IDX PT, R3, R6, RZ, 0x1c1f ;  /* 0x001c1fff06037589 */ /* 0x000f2200000e0000 */
[----:B------:R-:W-:-:S03]  /*103c0*/  ISETP.LT.OR P2, PT, R0, 0x1, P4 ;  /* 0x000000010000780c */ /* 0x000fc60002741670 */
[----:B------:R3:W1:Y:S04]  /*103d0*/  LDSM.16.M88.4 R12, [R198+0x1000] ;  /* 0x00100000c60c783b */ /* 0x0006680000000200 */
[----:B------:R3:W1:Y:S04]  /*103e0*/  LDSM.16.M88.4 R36, [R171] ;  /* 0x00000000ab24783b */ /* 0x0006680000000200 */
[----:B------:R3:W1:Y:S04]  /*103f0*/  LDSM.16.M88.4 R32, [R171+0x400] ;  /* 0x00040000ab20783b */ /* 0x0006680000000200 */
[----:B------:R3:W1:Y:S01]  /*10400*/  LDSM.16.M88.4 R28, [R171+0x800] ;  /* 0x00080000ab1c783b */ /* 0x0006620000000200 */
[----:B--2---:R-:W-:-:S03]  /*10410*/  IADD3 R4, P0, R2, R229, RZ ;  /* 0x000000e502047210 */ /* 0x004fc60007f1e0ff */
[----:B------:R3:W2:Y:S02]  /*10420*/  LDSM.16.M88.4 R20, [R199] ;  /* 0x00000000c714783b */ /* 0x0006a40000000200 */
[----:B----4-:R-:W-:Y:S02]  /*10430*/  IMAD.X R5, R3, 0x1, R228, P0 ;  /* 0x0000000103057824 */ /* 0x010fe400000e06e4 */
[----:B------:R3:W4:Y:S04]  /*10440*/  LDSM.16.M88.4 R8, [R199+0x1000] ;  /* 0x00100000c708783b */ /* 0x0007280000000200 */
[----:B-----5:R3:W1:Y:S04]  /*10450*/  LDSM.16.M88.4 R40, [R200] ;  /* 0x00000000c828783b */ /* 0x0206680000000200 */
[----:B------:R3:W1:Y:S04]  /*10460*/  LDSM.16.M88.4 R48, [R208] ;  /* 0x00000000d030783b */ /* 0x0006680000000200 */
[----:B------:R3:W1:Y:S04]  /*10470*/  LDSM.16.M88.4 R64, [R207] ;  /* 0x00000000cf40783b */ /* 0x0006680000000200 */
[----:B------:R-:W-:Y:S01]  /*10480*/  @!PT LDS RZ, [RZ] ;  /* 0x00000000fffff984 */ /* 0x000fe20000000800 */
[----:B------:R-:W-:Y:S01]  /*10490*/  @!PT LDS RZ, [RZ] ;  /* 0x00000000fffff984 */ /* 0x000fe20000000800 */
[----:B------:R-:W-:Y:S01]  /*104a0*/  @!PT LDS RZ, [RZ] ;  /* 0x00000000fffff984 */ /* 0x000fe20000000800 */
[----:B------:R2:W-:Y:S01]  /*104b0*/  LDGSTS.E.BYPASS.LTC128B.128 [R209+0x1880], [R4.64], !P1 ;  /* 0x0188000004d17fae */ /* 0x0005e2000c901d48 */
[----:B------:R-:W-:-:S02]  /*104c0*/  ISETP.GE.AND P1, PT, R116, c[0x0][0x1d4], PT ;  /* 0x0000750074007a0c */ /* 0x000fc40003f26270 */
[----:B--2---:R-:W-:-:S05]  /*104d0*/  IADD3 R4, P0, R2, R230, RZ ;  /* 0x000000e602047210 */ /* 0x004fca0007f1e0ff */
[----:B------:R-:W-:Y:S01]  /*104e0*/  IMAD.X R5, R3, 0x1, R225, P0 ;  /* 0x0000000103057824 */ /* 0x000fe200000e06e1 */
[----:B------:R-:W-:-:S04]  /*104f0*/  IADD3 R2, P0, R2, R227, RZ ;  /* 0x000000e302027210 */ /* 0x000fc80007f1e0ff */
[----:B------:R3:W-:Y:S01]  /*10500*/  LDGSTS.E.BYPASS.LTC128B.128 [R209+0x2480], [R4.64], !P2 ;  /* 0x0248000004d17fae */ /* 0x0007e2000d101d48 */
[----:B------:R-:W-:Y:S01]  /*10510*/  IMAD.X R3, R3, 0x1, R226, P0 ;  /* 0x0000000103037824 */ /* 0x000fe200000e06e2 */
[----:B------:R-:W-:-:S13]  /*10520*/  ISETP.LT.OR P0, PT, R0, 0x1, P1 ;  /* 0x000000010000780c */ /* 0x000fda0000f01670 */
[----:B------:R3:W-:Y:S01]  /*10530*/  LDGSTS.E.BYPASS.LTC128B.128 [R209+0x3080], [R2.64], !P0 ;  /* 0x0308000002d17fae */ /* 0x0007e2000c101d48 */
[----:B-1----:R-:W-:-:S13]  /*10540*/  ISETP.GT.AND P0, PT, R25, 0x3f, PT ;  /* 0x0000003f1900780c */ /* 0x002fda0003f04270 */
[----:B------:R-:W-:Y:S05]  /*10550*/  @P0 BRA `(.L_x_3460) ;  /* 0x0000012000000947 */ /* 0x000fea0003800000 */
[----:B----4-:R-:W-:Y:S05]  /*10560*/  BRA.DIV ~URZ, `(.L_x_3461) ;  /* 0x0000e7f27f007947 */ /* 0x010fea000b800000 */
[----:B---3--:R1:W2:Y:S04]  /*10570*/  SHFL.IDX PT, R4, R6, 0x1, 0x1c1f ;  /* 0x003c1f0006047f89 */ /* 0x0082a800000e0000 */
[----:B------:R1:W3:Y:S02]  /*10580*/  SHFL.IDX PT, R2, R24, 0x1, 0x1c1f ;  /* 0x003c1f0018027f89 */ /* 0x0002e400000e0000 */
.L_x_3578:
[----:B---3--:R-:W-:Y:S02]  /*10590*/  IADD3 R26, P0, R2, R229, RZ ;  /* 0x000000e5021a7210 */ /* 0x008fe40007f1e0ff */
[C---:B------:R-:W-:Y:S02]  /*105a0*/  ISETP.LT.OR P3, PT, R0.reuse, 0x21, P3 ;  /* 0x000000210000780c */ /* 0x040fe40001f61670 */
[----:B------:R-:W-:Y:S01]  /*105b0*/  ISETP.LT.OR P2, PT, R0, 0x21, P4 ;  /* 0x000000210000780c */ /* 0x000fe20002741670 */
[----:B--2---:R-:W-:Y:S01]  /*105c0*/  IMAD.X R27, R4, 0x1, R228, P0 ;  /* 0x00000001041b7824 */ /* 0x004fe200000e06e4 */
[----:B-1----:R-:W-:-:S02]  /*105d0*/  IADD3 R24, P0, R2, R230, RZ ;  /* 0x000000e602187210 */ /* 0x002fc40007f1e0ff */
[----:B------:R-:W-:-:S03]  /*105e0*/  ISETP.LT.OR P1, PT, R0, 0x21, P1 ;  /* 0x000000210000780c */ /* 0x000fc60000f21670 */
[----:B------:R-:W-:Y:S01]  /*105f0*/  IMAD.X R25, R4, 0x1, R225, P0 ;  /* 0x0000000104197824 */ /* 0x000fe200000e06e1 */
[----:B------:R-:W-:-:S03]  /*10600*/  IADD3 R2, P0, R2, R227, RZ ;  /* 0x000000e302027210 */ /* 0x000fc60007f1e0ff */
[----:B------:R-:W-:Y:S01]  /*10610*/  @!PT LDS RZ, [RZ] ;  /* 0x00000000fffff984 */ /* 0x000fe20000000800 */
[----:B------:R-:W-:Y:S01]  /*10620*/  @!PT LDS RZ, [RZ] ;  /* 0x00000000fffff984 */ /* 0x000fe20000000800 */
[----:B------:R-:W-:Y:S01]  /*10630*/  @!PT LDS RZ, [RZ] ;  /* 0x00000000fffff984 */ /* 0x000fe20000000800 */
[----:B------:R1:W-:Y:S02]  /*10640*/  LDGSTS.E.BYPASS.LTC128B.128 [R209+0x2080], [R26.64], !P3 ;  /* 0x020800001ad17fae */ /* 0x0003e4000d901d48 */
[----:B------:R-:W-:Y:S02]  /*10650*/  IMAD.X R3, R4, 0x1, R226, P0 ;  /* 0x0000000104037824 */ /* 0x000fe400000e06e2 */
[----:B------:R1:W-:Y:S04]  /*10660*/  LDGSTS.E.BYPASS.LTC128B.128 [R209+0x2c80], [R24.64], !P2 ;  /* 0x02c8000018d17fae */ /* 0x0003e8000d101d48 */
[----:B------:R1:W-:Y:S02]  /*10670*/  LDGSTS.E.BYPASS.LTC128B.128 [R209+0x3880], [R2.64], !P1 ;  /* 0x0388000002d17fae */ /* 0x0003e4000c901d48 */
.L_x_3460:
[----:B----4-:R-:W-:Y:S05]  /*10680*/  BSYNC B0 ;  /* 0x0000000000007941 */ /* 0x010fea0003800000 */
.L_x_3459:
[----:B------:R-:W2:Y:S04]  /*10690*/  LDL R0, [R1+0x14] ;  /* 0x0000140001007983 */ /* 0x000ea80000100800 */
[----:B------:R-:W0:Y:S01]  /*106a0*/  LDGDEPBAR ;  /* 0x00000000000079af */ /* 0x000e220000000000 */
[----:B------:R-:W-:Y:S01]  /*106b0*/  WARPSYNC 0xffffffff ;  /* 0xffffffff00007948 */ /* 0x000fe20003800000 */
[C---:B------:R-:W-:Y:S01]  /*106c0*/  HMMA.16816.F32 R60, R12.reuse, R36, RZ ;  /* 0x000000240c3c723c */ /* 0x040fe200000018ff */
[----:B------:R-:W-:Y:S07]  /*106d0*/  BSSY B1, `(.L_x_3462) ;  /* 0x00000b9000017945 */ /* 0x000fee0003800000 */
[C---:B------:R-:W-:Y:S08]  /*106e0*/  HMMA.16816.F32 R52, R12.reuse, R32, RZ ;  /* 0x000000200c34723c */ /* 0x040ff000000018ff */
[C---:B-1----:R-:W-:Y:S08]  /*106f0*/  HMMA.16816.F32 R24, R12.reuse, R28, RZ ;  /* 0x0000001c0c18723c */ /* 0x042ff000000018ff */
        /* <DEDUP_REMOVED lines=13> */
[----:B------:R-:W-:Y:S07]  /*107d0*/  LDSM.16.M88.4 R60, [R204] ;  /* 0x00000000cc3c783b */ /* 0x000fee0000000200 */
        /* <DEDUP_REMOVED lines=9> */
[----:B------:R-:W4:Y:S03]  /*10870*/  LDSM.16.M88.4 R12, [R198+0x2000] ;  /* 0x00200000c60c783b */ /* 0x000f260000000200 */
[C---:B------:R-:W-:Y:S08]  /*10880*/  HMMA.16816.F32 R72, R20.reuse, R40, R68 ;  /* 0x000000281448723c */ /* 0x040ff00000001844 */
[C---:B------:R-:W-:Y:S08]  /*10890*/  HMMA.16816.F32 R40, R20.reuse, R42, R88 ;  /* 0x0000002a1428723c */ /* 0x040ff00000001858 */
[C---:B------:R-:W-:Y:S08]  /*108a0*/  HMMA.16816.F32 R44, R20.reuse, R48, R76 ;  /* 0x00000030142c723c */ /* 0x040ff0000000184c */
[C---:B------:R-:W-:Y:S08]  /*108b0*/  HMMA.16816.F32 R68, R20.reuse, R64, R84 ;  /* 0x000000401444723c */ /* 0x040ff00000001854 */
[C---:B------:R-:W-:Y:S08]  /*108c0*/  HMMA.16816.F32 R48, R20.reuse, R50, R92 ;  /* 0x000000321430723c */ /* 0x040ff0000000185c */
[----:B------:R-:W-:Y:S01]  /*108d0*/  HMMA.16816.F32 R20, R20, R66, R28 ;  /* 0x000000421414723c */ /* 0x000fe2000000181c */
[----:B------:R-:W5:Y:S07]  /*108e0*/  LDSM.16.M88.4 R28, [R199+0x2000] ;  /* 0x00200000c71c783b */ /* 0x000f6e0000000200 */
[C---:B-1----:R-:W-:Y:S08]  /*108f0*/  HMMA.16816.F32 R64, R8.reuse, R36, R120 ;  /* 0x000000240840723c */ /* 0x042ff00000001878 */
[C---:B------:R-:W-:Y:S08]  /*10900*/  HMMA.16816.F32 R116, R8.reuse, R32, R116 ;  /* 0x000000200874723c */ /* 0x040ff00000001874 */
[----:B------:R-:W-:Y:S08]  /*10910*/  HMMA.16816.F32 R100, R8, R38, R100 ;  /* 0x000000260864723c */ /* 0x000ff00000001864 */
[----:B----4-:R-:W-:Y:S08]  /*10920*/  HMMA.16816.F32 R76, R12, R36, R72 ;  /* 0x000000240c4c723c */ /* 0x010ff00000001848 */
[C---:B------:R-:W-:Y:S08]  /*10930*/  HMMA.16816.F32 R104, R8.reuse, R16, R104 ;  /* 0x000000100868723c */ /* 0x040ff00000001868 */
[----:B------:R-:W-:Y:S08]  /*10940*/  HMMA.16816.F32 R96, R8, R34, R96 ;  /* 0x000000220860723c */ /* 0x000ff00000001860 */
[----:B------:R-:W-:Y:S01]  /*10950*/  HMMA.16816.F32 R72, R12, R38, R40 ;  /* 0x000000260c48723c */ /* 0x000fe20000001828 */
[----:B------:R-:W-:Y:S07]  /*10960*/  LDSM.16.M88.4 R40, [R171+0x2000] ;  /* 0x00200000ab28783b */ /* 0x000fee0000000200 */
        /* <DEDUP_REMOVED lines=8> */
[----:B------:R-:W4:Y:S03]  /*109f0*/  LDSM.16.M88.4 R20, [R198+0x4000] ;  /* 0x00400000c614783b */ /* 0x000f260000000200 */
[----:B------:R-:W-:Y:S01]  /*10a00*/  HMMA.16816.F32 R68, R24, R56, R64 ;  /* 0x000000381844723c */ /* 0x000fe20000001840 */
[----:B--2---:R-:W-:-:S07]  /*10a10*/  ISETP.GT.AND P0, PT, R128, R0, PT ;  /* 0x000000008000720c */ /* 0x004fce0003f04270 */
[C---:B------:R-:W-:Y:S08]  /*10a20*/  HMMA.16816.F32 R64, R24.reuse, R58, R100 ;  /* 0x0000003a1840723c */ /* 0x040ff00000001864 */
[C---:B------:R-:W-:Y:S08]  /*10a30*/  HMMA.16816.F32 R120, R24.reuse, R52, R116 ;  /* 0x000000341878723c */ /* 0x040ff00000001874 */
[C---:B------:R-:W-:Y:S08]  /*10a40*/  HMMA.16816.F32 R116, R24.reuse, R54, R96 ;  /* 0x000000361874723c */ /* 0x040ff00000001860 */
[----:B------:R-:W-:Y:S08]  /*10a50*/  HMMA.16816.F32 R124, R24, R60, R104 ;  /* 0x0000003c187c723c */ /* 0x000ff00000001868 */
[----:B-----5:R-:W-:Y:S08]  /*10a60*/  HMMA.16816.F32 R100, R28, R56, R76 ;  /* 0x000000381c64723c */ /* 0x020ff0000000184c */
[----:B------:R-:W-:Y:S01]  /*10a70*/  HMMA.16816.F32 R104, R24, R62, R80 ;  /* 0x0000003e1868723c */ /* 0x000fe20000001850 */
[----:B------:R-:W-:Y:S07]  /*10a80*/  LDSM.16.M88.4 R24, [R201] ;  /* 0x00000000c918783b */ /* 0x000fee0000000200 */
[C---:B------:R-:W-:Y:S08]  /*10a90*/  HMMA.16816.F32 R96, R28.reuse, R58, R72 ;  /* 0x0000003a1c60723c */ /* 0x040ff00000001848 */
[C---:B------:R-:W-:Y:S01]  /*10aa0*/  HMMA.16816.F32 R92, R28.reuse, R52, R36 ;  /* 0x000000341c5c723c */ /* 0x040fe20000001824 */
[----:B------:R-:W-:Y:S07]  /*10ab0*/  LDSM.16.M88.4 R36, [R203] ;  /* 0x00000000cb24783b */ /* 0x000fee0000000200 */
[C---:B------:R-:W-:Y:S01]  /*10ac0*/  HMMA.16816.F32 R88, R28.reuse, R54, R32 ;  /* 0x000000361c58723c */ /* 0x040fe20000001820 */
[----:B------:R-:W-:Y:S07]  /*10ad0*/  LDSM.16.M88.4 R32, [R202] ;  /* 0x00000000ca20783b */ /* 0x000fee0000000200 */
[C---:B------:R-:W-:Y:S01]  /*10ae0*/  HMMA.16816.F32 R84, R28.reuse, R60, R8 ;  /* 0x0000003c1c54723c */ /* 0x040fe20000001808 */
[----:B------:R-:W2:Y:S07]  /*10af0*/  LDSM.16.M88.4 R8, [R199+0x5000] ;  /* 0x00500000c708783b */ /* 0x000eae0000000200 */
[----:B------:R-:W-:Y:S01]  /*10b00*/  HMMA.16816.F32 R80, R28, R62, R12 ;  /* 0x0000003e1c50723c */ /* 0x000fe2000000180c */
[----:B------:R-:W5:Y:S01]  /*10b10*/  LDSM.16.M88.4 R12, [R199+0x4000] ;  /* 0x00400000c70c783b */ /* 0x000f620000000200 */
[----:B------:R-:W-:-:S06]  /*10b20*/  DEPBAR.LE SB0, 0x0 ;  /* 0x000080000000791a */ /* 0x000fcc0000000000 */
[C---:B-1----:R-:W-:Y:S08]  /*10b30*/  HMMA.16816.F32 R76, R16.reuse, R48, R68 ;  /* 0x00000030104c723c */ /* 0x042ff00000001844 */
        /* <DEDUP_REMOVED lines=10> */
[----:B------:R-:W-:Y:S08]  /*10be0*/  HMMA.16816.F32 R20, R20, R42, R80 ;  /* 0x0000002a1414723c */ /* 0x000ff00000001850 */
[C---:B--2---:R-:W-:Y:S08]  /*10bf0*/  HMMA.16816.F32 R76, R8.reuse, R36, R76 ;  /* 0x00000024084c723c */ /* 0x044ff0000000184c */
[----:B------:R-:W-:Y:S08]  /*10c00*/  HMMA.16816.F32 R72, R8, R38, R72 ;  /* 0x000000260848723c */ /* 0x000ff00000001848 */
[C---:B-----5:R-:W-:Y:S08]  /*10c10*/  HMMA.16816.F32 R52, R12.reuse, R36, R52 ;  /* 0x000000240c34723c */ /* 0x060ff00000001834 */
        /* <DEDUP_REMOVED lines=12> */
[----:B---3--:R-:W2:Y:S04]  /*10ce0*/  LDL R2, [R1+0x60] ;  /* 0x0000600001027983 */ /* 0x008ea80000100800 */
        /* <DEDUP_REMOVED lines=41> */
.L_x_3579:
[----:B------:R-:W-:Y:S05]  /*10f80*/  BRA.DIV ~URZ, `(.L_x_3465) ;  /* 0x0000df127f007947 */ /* 0x000fea000b800000 */
[----:B------:R3:W4:Y:S02]  /*10f90*/  SHFL.IDX PT, R0, R6, RZ, 0x1c1f ;  /* 0x001c1fff06007589 */ /* 0x00072400000e0000 */
.L_x_3580:
[----:B------:R-:W-:Y:S01]  /*10fa0*/  BSSY B0, `(.L_x_3466) ;  /* 0x0000014000007945 */ /* 0x000fe20003800000 */
[----:B------:R-:W-:Y:S05]  /*10fb0*/  @!P0 BRA `(.L_x_3467) ;  /* 0x0000012000008947 */ /* 0x000fea0003800000 */
[----:B------:R-:W5:Y:S04]  /*10fc0*/  LDL.64 R8, [R1] ;  /* 0x0000000001087983 */ /* 0x000f680000100a00 */
[----:B---3--:R-:W3:Y:S04]  /*10fd0*/  LDL R3, [R1+0xc] ;  /* 0x00000c0001037983 */ /* 0x008ee80000100800 */
[----:B----4-:R-:W4:Y:S01]  /*10fe0*/  LDL R2, [R1+0x10] ;  /* 0x0000100001027983 */ /* 0x010f220000100800 */
[----:B------:R-:W-:-:S05]  /*10ff0*/  IADD3 R10, P0, R0, R229, RZ ;  /* 0x000000e5000a7210 */ /* 0x000fca0007f1e0ff */
[----:B--2---:R-:W-:Y:S01]  /*11000*/  IMAD.X R11, R4, 0x1, R228, P0 ;  /* 0x00000001040b7824 */ /* 0x004fe200000e06e4 */
[----:B-----5:R-:W-:Y:S02]  /*11010*/  ISETP.GE.AND P3, PT, R8, c[0x0][0x1d4], PT ;  /* 0x0000750008007a0c */ /* 0x020fe40003f66270 */
[----:B------:R-:W-:Y:S02]  /*11020*/  IADD3 R8, P1, R0, R230, RZ ;  /* 0x000000e600087210 */ /* 0x000fe40007f3e0ff */
[----:B---3--:R-:W-:-:S03]  /*11030*/  ISETP.GE.AND P2, PT, R3, c[0x0][0x1d4], PT ;  /* 0x0000750003007a0c */ /* 0x008fc60003f46270 */
[----:B------:R-:W-:Y:S01]  /*11040*/  IMAD.X R9, R4, 0x1, R225, P1 ;  /* 0x0000000104097824 */ /* 0x000fe200008e06e1 */
[----:B----4-:R-:W-:Y:S02]  /*11050*/  ISETP.GE.AND P0, PT, R2, c[0x0][0x1d4], PT ;  /* 0x0000750002007a0c */ /* 0x010fe40003f06270 */
        /* <DEDUP_REMOVED lines=8> */
.L_x_3467:
[----:B------:R-:W-:Y:S05]  /*110e0*/  BSYNC B0 ;  /* 0x0000000000007941 */ /* 0x000fea0003800000 */
.L_x_3466:
[----:B------:R-:W-:Y:S01]  /*110f0*/  ISETP.GE.AND P0, PT, R12, 0x21, PT ;  /* 0x000000210c00780c */ /* 0x000fe20003f06270 */
[----:B------:R-:W-:Y:S06]  /*11100*/  BRA.DIV ~URZ, `(.L_x_3468) ;  /* 0x0000de027f007947 */ /* 0x000fec000b800000 */
[----:B--2---:R2:W1:Y:S04]  /*11110*/  SHFL.IDX PT, R4, R5, 0x1, 0x1c1f ;  /* 0x003c1f0005047f89 */ /* 0x00446800000e0000 */
[----:B----4-:R2:W4:Y:S02]  /*11120*/  SHFL.IDX PT, R0, R6, 0x1, 0x1c1f ;  /* 0x003c1f0006007f89 */ /* 0x01052400000e0000 */
.L_x_3581:
[----:B------:R-:W-:Y:S05]  /*11130*/  @!P0 BRA `(.L_x_3463) ;  /* 0x0000012000008947 */ /* 0x000fea0003800000 */
[----:B------:R-:W5:Y:S04]  /*11140*/  LDL.64 R8, [R1] ;  /* 0x0000000001087983 */ /* 0x000f680000100a00 */
[----:B--2---:R-:W2:Y:S04]  /*11150*/  LDL R3, [R1+0xc] ;  /* 0x00000c0001037983 */ /* 0x004ea80000100800 */
[----:B---3--:R-:W3:Y:S01]  /*11160*/  LDL R2, [R1+0x10] ;  /* 0x0000100001027983 */ /* 0x008ee20000100800 */
[----:B----4-:R-:W-:-:S05]  /*11170*/  IADD3 R10, P0, R0, R229, RZ ;  /* 0x000000e5000a7210 */ /* 0x010fca0007f1e0ff */
[----:B-1----:R-:W-:Y:S01]  /*11180*/  IMAD.X R11, R4, 0x1, R228, P0 ;  /* 0x00000001040b7824 */ /* 0x002fe200000e06e4 */
[----:B-----5:R-:W-:Y:S02]  /*11190*/  ISETP.GE.AND P3, PT, R8, c[0x0][0x1d4], PT ;  /* 0x0000750008007a0c */ /* 0x020fe40003f66270 */
[----:B------:R-:W-:Y:S02]  /*111a0*/  IADD3 R8, P1, R0, R230, RZ ;  /* 0x000000e600087210 */ /* 0x000fe40007f3e0ff */
[----:B--2---:R-:W-:-:S03]  /*111b0*/  ISETP.GE.AND P2, PT, R3, c[0x0][0x1d4], PT ;  /* 0x0000750003007a0c */ /* 0x004fc60003f46270 */
[----:B------:R-:W-:Y:S01]  /*111c0*/  IMAD.X R9, R4, 0x1, R225, P1 ;  /* 0x0000000104097824 */ /* 0x000fe200008e06e1 */
[----:B---3--:R-:W-:Y:S02]  /*111d0*/  ISETP.GE.AND P0, PT, R2, c[0x0][0x1d4], PT ;  /* 0x0000750002007a0c */ /* 0x008fe40003f06270 */
        /* <DEDUP_REMOVED lines=8> */
.L_x_3463:
[----:B------:R-:W-:Y:S05]  /*11260*/  BSYNC B1 ;  /* 0x0000000000017941 */ /* 0x000fea0003800000 */
.L_x_3462:
[----:B-1-3--:R-:W3:Y:S01]  /*11270*/  LDL R2, [R1+0x64] ;  /* 0x0000640001027983 */ /* 0x00aee20000100800 */
[----:B------:R-:W-:-:S03]  /*11280*/  IMAD.MOV.U32 R3, RZ, RZ, c[0x0][0x2c4] ;  /* 0x0000b100ff037624 */ /* 0x000fc600078e00ff */
[----:B----4-:R-:W3:Y:S04]  /*11290*/  LDL R0, [R1+0x80] ;  /* 0x0000800001007983 */ /* 0x010ee80000100800 */
[----:B------:R-:W4:Y:S01]  /*112a0*/  LDL R4, [R1+0x68] ;  /* 0x0000680001047983 */ /* 0x000f220000100800 */
[----:B------:R-:W-:-:S03]  /*112b0*/  ISETP.NE.AND P0, PT, R3, 0x1, PT ;  /* 0x000000010300780c */ /* 0x000fc60003f05270 */
[----:B------:R-:W0:Y:S01]  /*112c0*/  LDGDEPBAR ;  /* 0x00000000000079af */ /* 0x000e220000000000 */
[----:B---3--:R-:W-:-:S09]  /*112d0*/  IMAD.IADD R0, R0, 0x1, R2 ;  /* 0x0000000100007824 */ /* 0x008fd200078e0202 */
[----:B------:R-:W-:Y:S01]  /*112e0*/  @P0 IMAD.HI.U32 R3, R0, c[0x0][0x2c8], RZ ;  /* 0x0000b20000030a27 */ /* 0x000fe200078e00ff */
[C---:B----4-:R-:W-:Y:S02]  /*112f0*/  IADD3 R2, -R4.reuse, 0x1, R110 ;  /* 0x0000000104027810 */ /* 0x050fe40007ffe16e */
[----:B--2---:R-:W-:Y:S02]  /*11300*/  IADD3 R5, -R4, R110, RZ ;  /* 0x0000006e04057210 */ /* 0x004fe40007ffe1ff */
[----:B------:R-:W-:Y:S01]  /*11310*/  @P0 SHF.R.U32.HI R0, RZ, c[0x0][0x2cc], R3 ;  /* 0x0000b300ff000a19 */ /* 0x000fe20000011603 */
[----:B------:R-:W-:Y:S01]  /*11320*/  IMAD.IADD R4, R2, 0x1, -R246 ;  /* 0x0000000102047824 */ /* 0x000fe200078e0af6 */
[----:B------:R-:W-:Y:S05]  /*11330*/  BRA.DIV ~URZ, `(.L_x_3469) ;  /* 0x0000dca27f007947 */ /* 0x000fea000b800000 */
[----:B------:R1:W2:Y:S02]  /*11340*/  SHFL.IDX PT, R2, R0, RZ, 0x1c1f ;  /* 0x001c1fff00027589 */ /* 0x0002a400000e0000 */
.L_x_3582:
        /* <DEDUP_REMOVED lines=37> */
[C---:B------:R-:W-:Y:S02]  /*115a0*/  ISETP.GT.AND P0, PT, R3.reuse, 0x19, PT ;  /* 0x000000190300780c */ /* 0x040fe40003f04270 */
[----:B------:R-:W-:Y:S02]  /*115b0*/  ISETP.GT.AND P2, PT, R3, 0x1, PT ;  /* 0x000000010300780c */ /* 0x000fe40003f44270 */
[----:B------:R-:W-:-:S02]  /*115c0*/  FSEL R28, R47, -INF , P0 ;  /* 0xff8000002f1c7808 */ /* 0x000fc40000000000 */
[----:B------:R-:W-:Y:S02]  /*115d0*/  ISETP.GT.AND P0, PT, R3, 0x21, PT ;  /* 0x000000210300780c */ /* 0x000fe40003f04270 */
[----:B------:R-:W-:Y:S02]  /*115e0*/  IMNMX R2, R5, R2, PT ;  /* 0x0000000205027217 */ /* 0x000fe40003800200 */
[----:B------:R-:W-:Y:S02]  /*115f0*/  FSEL R18, R50, -INF , P1 ;  /* 0xff80000032127808 */ /* 0x000fe40000800000 */
[----:B------:R-:W-:Y:S02]  /*11600*/  FSEL R14, R55, -INF , P2 ;  /* 0xff800000370e7808 */ /* 0x000fe40001000000 */
[----:B------:R-:W-:Y:S02]  /*11610*/  ISETP.GT.AND P1, PT, R3, 0x18, PT ;  /* 0x000000180300780c */ /* 0x000fe40003f24270 */
[----:B------:R-:W-:-:S02]  /*11620*/  FSEL R82, R35, -INF , P0 ;  /* 0xff80000023527808 */ /* 0x000fc40000000000 */
[----:B------:R-:W-:Y:S02]  /*11630*/  ISETP.GT.AND P2, PT, R3, 0x11, PT ;  /* 0x000000110300780c */ /* 0x000fe40003f44270 */
[----:B------:R-:W-:Y:S02]  /*11640*/  ISETP.GT.AND P0, PT, R2, RZ, PT ;  /* 0x000000ff0200720c */ /* 0x000fe40003f04270 */
[----:B------:R-:W-:Y:S02]  /*11650*/  IMNMX R0, R5, R0, PT ;  /* 0x0000000005007217 */ /* 0x000fe40003800200 */
[----:B------:R-:W-:Y:S02]  /*11660*/  FSEL R27, R46, -INF , P1 ;  /* 0xff8000002e1b7808 */ /* 0x000fe40000800000 */
[----:B------:R-:W-:Y:S02]  /*11670*/  ISETP.GT.AND P3, PT, R3, RZ, PT ;  /* 0x000000ff0300720c */ /* 0x000fe40003f64270 */
[----:B------:R-:W-:-:S02]  /*11680*/  FSEL R23, R39, -INF , P2 ;  /* 0xff80000027177808 */ /* 0x000fc40001000000 */
[C---:B------:R-:W-:Y:S02]  /*11690*/  ISETP.GT.AND P1, PT, R3.reuse, 0x20, PT ;  /* 0x000000200300780c */ /* 0x040fe40003f24270 */
[----:B------:R-:W-:Y:S02]  /*116a0*/  FSEL R24, R76, -INF , P0 ;  /* 0xff8000004c187808 */ /* 0x000fe40000000000 */
[----:B------:R-:W-:Y:S02]  /*116b0*/  ISETP.GT.AND P2, PT, R3, 0x29, PT ;  /* 0x000000290300780c */ /* 0x000fe40003f44270 */
[----:B------:R-:W-:Y:S02]  /*116c0*/  ISETP.GT.AND P0, PT, R0, 0x1, PT ;  /* 0x000000010000780c */ /* 0x000fe40003f04270 */
[----:B------:R-:W-:Y:S02]  /*116d0*/  FSEL R13, R54, -INF , P3 ;  /* 0xff800000360d7808 */ /* 0x000fe40001800000 */
[----:B------:R-:W-:-:S02]  /*116e0*/  FSEL R83, R34, -INF , P1 ;  /* 0xff80000022537808 */ /* 0x000fc40000800000 */
[----:B------:R-:W-:Y:S02]  /*116f0*/  ISETP.GT.AND P3, PT, R3, 0x10, PT ;  /* 0x000000100300780c */ /* 0x000fe40003f64270 */
[----:B------:R-:W-:Y:S02]  /*11700*/  FSEL R80, R31, -INF , P2 ;  /* 0xff8000001f507808 */ /* 0x000fe40001000000 */
[----:B------:R-:W-:Y:S02]  /*11710*/  FSEL R34, R79, -INF , P0 ;  /* 0xff8000004f227808 */ /* 0x000fe40000000000 */
[----:B------:R-:W-:Y:S02]  /*11720*/  ISETP.GT.AND P2, PT, R2, 0x1, PT ;  /* 0x000000010200780c */ /* 0x000fe40003f44270 */
[----:B------:R-:W-:Y:S02]  /*11730*/  ISETP.GT.AND P1, PT, R0, RZ, PT ;  /* 0x000000ff0000720c */ /* 0x000fe40003f24270 */
[----:B------:R-:W-:-:S02]  /*11740*/  ISETP.GT.AND P0, PT, R2, 0x10, PT ;  /* 0x000000100200780c */ /* 0x000fc40003f04270 */
[----:B------:R-:W-:Y:S02]  /*11750*/  FSEL R21, R38, -INF , P3 ;  /* 0xff80000026157808 */ /* 0x000fe40001800000 */
[----:B------:R-:W-:Y:S02]  /*11760*/  ISETP.GT.AND P3, PT, R3, 0x28, PT ;  /* 0x000000280300780c */ /* 0x000fe40003f64270 */
[----:B------:R-:W-:Y:S02]  /*11770*/  FSEL R26, R77, -INF , P2 ;  /* 0xff8000004d1a7808 */ /* 0x000fe40001000000 */
[----:B------:R-:W-:Y:S02]  /*11780*/  FSEL R33, R78, -INF , P1 ;  /* 0xff8000004e217808 */ /* 0x000fe40000800000 */
[----:B------:R-:W-:Y:S02]  /*11790*/  FSEL R31, R40, -INF , P0 ;  /* 0xff800000281f7808 */ /* 0x000fe40000000000 */
[----:B------:R-:W-:-:S02]  /*117a0*/  ISETP.GT.AND P2, PT, R2, 0x8, PT ;  /* 0x000000080200780c */ /* 0x000fc40003f44270 */
[----:B------:R-:W-:Y:S02]  /*117b0*/  ISETP.GT.AND P1, PT, R2, 0x9, PT ;  /* 0x000000090200780c */ /* 0x000fe40003f24270 */
[----:B------:R-:W-:Y:S02]  /*117c0*/  ISETP.GT.AND P0, PT, R0, 0x11, PT ;  /* 0x000000110000780c */ /* 0x000fe40003f04270 */
[----:B------:R-:W-:Y:S02]  /*117d0*/  FSEL R81, R30, -INF , P3 ;  /* 0xff8000001e517808 */ /* 0x000fe40001800000 */
[----:B------:R-:W-:Y:S02]  /*117e0*/  FSEL R29, R72, -INF , P2 ;  /* 0xff800000481d7808 */ /* 0x000fe40001000000 */
[----:B------:R-:W-:Y:S02]  /*117f0*/  FSEL R30, R73, -INF , P1 ;  /* 0xff800000491e7808 */ /* 0x000fe40000800000 */
[----:B------:R-:W-:-:S02]  /*11800*/  FSEL R40, R43, -INF , P0 ;  /* 0xff8000002b287808 */ /* 0x000fc40000000000 */
[C---:B------:R-:W-:Y:S02]  /*11810*/  ISETP.GT.AND P2, PT, R0.reuse, 0x9, PT ;  /* 0x000000090000780c */ /* 0x040fe40003f44270 */
[----:B------:R-:W-:Y:S02]  /*11820*/  ISETP.GT.AND P1, PT, R0, 0x10, PT ;  /* 0x000000100000780c */ /* 0x000fe40003f24270 */
[----:B------:R-:W-:Y:S02]  /*11830*/  ISETP.GT.AND P0, PT, R2, 0x19, PT ;  /* 0x000000190200780c */ /* 0x000fe40003f04270 */
[----:B------:R-:W-:Y:S02]  /*11840*/  FSEL R38, R75, -INF , P2 ;  /* 0xff8000004b267808 */ /* 0x000fe40001000000 */
[----:B------:R-:W-:Y:S02]  /*11850*/  FSEL R39, R42, -INF , P1 ;  /* 0xff8000002a277808 */ /* 0x000fe40000800000 */
[----:B------:R-:W-:-:S02]  /*11860*/  FSEL R37, R65, -INF , P0 ;  /* 0xff80000041257808 */ /* 0x000fc40000000000 */
[C---:B------:R-:W-:Y:S02]  /*11870*/  ISETP.GT.AND P1, PT, R2.reuse, 0x18, PT ;  /* 0x000000180200780c */ /* 0x040fe40003f24270 */
[----:B------:R-:W-:Y:S02]  /*11880*/  ISETP.GT.AND P2, PT, R2, 0x20, PT ;  /* 0x000000200200780c */ /* 0x000fe40003f44270 */
[----:B------:R-:W-:Y:S02]  /*11890*/  ISETP.GT.AND P0, PT, R0, 0x19, PT ;  /* 0x000000190000780c */ /* 0x000fe40003f04270 */
[----:B------:R-:W-:Y:S02]  /*118a0*/  ISETP.GT.AND P4, PT, R2, 0x11, PT ;  /* 0x000000110200780c */ /* 0x000fe40003f84270 */
[----:B------:R-:W-:Y:S02]  /*118b0*/  ISETP.GT.AND P3, PT, R0, 0x8, PT ;  /* 0x000000080000780c */ /* 0x000fe40003f64270 */
[----:B------:R-:W-:-:S02]  /*118c0*/  FMNMX.FTZ R3, R11, R12, !PT ;  /* 0x0000000c0b037209 */ /* 0x000fc40007810000 */
[----:B------:R-:W-:Y:S02]  /*118d0*/  FSEL R35, R64, -INF , P1 ;  /* 0xff80000040237808 */ /* 0x000fe40000800000 */
[----:B------:R-:W-:Y:S02]  /*118e0*/  FSEL R71, R60, -INF , P2 ;  /* 0xff8000003c477808 */ /* 0x000fe40001000000 */
[----:B------:R-:W-:Y:S02]  /*118f0*/  FSEL R49, R67, -INF , P0 ;  /* 0xff80000043317808 */ /* 0x000fe40000000000 */
[----:B------:R-:W-:Y:S02]  /*11900*/  FSEL R36, R74, -INF , P3 ;  /* 0xff8000004a247808 */ /* 0x000fe40001800000 */
[----:B------:R-:W-:Y:S02]  /*11910*/  FSEL R32, R41, -INF , P4 ;  /* 0xff80000029207808 */ /* 0x000fe40002000000 */
[----:B------:R-:W-:-:S02]  /*11920*/  ISETP.GT.AND P1, PT, R0, 0x18, PT ;  /* 0x000000180000780c */ /* 0x000fc40003f24270 */
[----:B------:R-:W-:Y:S02]  /*11930*/  ISETP.GT.AND P2, PT, R2, 0x28, PT ;  /* 0x000000280200780c */ /* 0x000fe40003f44270 */
[----:B------:R-:W-:Y:S02]  /*11940*/  ISETP.GT.AND P0, PT, R0, 0x20, PT ;  /* 0x000000200000780c */ /* 0x000fe40003f04270 */
[C---:B------:R-:W-:Y:S02]  /*11950*/  ISETP.GT.AND P3, PT, R2.reuse, 0x21, PT ;  /* 0x000000210200780c */ /* 0x040fe40003f64270 */
[----:B------:R-:W-:Y:S02]  /*11960*/  ISETP.GT.AND P4, PT, R2, 0x29, PT ;  /* 0x000000290200780c */ /* 0x000fe40003f84270 */
[----:B------:R-:W-:Y:S02]  /*11970*/  FMNMX.FTZ R2, R15, R3, !PT ;  /* 0x000000030f027209 */ /* 0x000fe40007810000 */
[----:B------:R-:W-:-:S02]  /*11980*/  FSEL R48, R66, -INF , P1 ;  /* 0xff80000042307808 */ /* 0x000fc40000800000 */
[----:B------:R-:W-:Y:S02]  /*11990*/  FSEL R70, R56, -INF , P2 ;  /* 0xff80000038467808 */ /* 0x000fe40001000000 */
[----:B------:R-:W-:Y:S02]  /*119a0*/  FSEL R67, R62, -INF , P0 ;  /* 0xff8000003e437808 */ /* 0x000fe40000000000 */
[C---:B------:R-:W-:Y:S02]  /*119b0*/  ISETP.GT.AND P2, PT, R0.reuse, 0x21, PT ;  /* 0x000000210000780c */ /* 0x040fe40003f44270 */
[C---:B------:R-:W-:Y:S02]  /*119c0*/  ISETP.GT.AND P1, PT, R0.reuse, 0x28, PT ;  /* 0x000000280000780c */ /* 0x040fe40003f24270 */
[----:B------:R-:W-:Y:S02]  /*119d0*/  ISETP.GT.AND P0, PT, R0, 0x29, PT ;  /* 0x000000290000780c */ /* 0x000fe40003f04270 */
        /* <DEDUP_REMOVED lines=62> */
.L_x_3583:
[C---:B------:R-:W-:Y:S01]  /*11dc0*/  FMUL.FTZ R0, R106.reuse, c[0x0][0x2d0] ;  /* 0x0000b4006a007a20 */ /* 0x040fe20000410000 */
[----:B------:R-:W-:Y:S01]  /*11dd0*/  FSETP.NEU.FTZ.AND P0, PT, R106, -INF , PT ;  /* 0xff8000006a00780b */ /* 0x000fe20003f1d000 */
[----:B------:R-:W2:Y:S03]  /*11de0*/  LDL R221, [R1+0x64] ;  /* 0x0000640001dd7983 */ /* 0x000ea60000100800 */
[----:B------:R-:W-:Y:S01]  /*11df0*/  FSEL R4, R0, RZ, P0 ;  /* 0x000000ff00047208 */ /* 0x000fe20000000000 */
[----:B------:R-:W3:Y:S04]  /*11e00*/  LDL R220, [R1+0x6c] ;  /* 0x00006c0001dc7983 */ /* 0x000ee80000100800 */
[--C-:B------:R-:W-:Y:S01]  /*11e10*/  FFMA.FTZ R0, R11, c[0x0][0x2d0], -R4.reuse ;  /* 0x0000b4000b007a23 */ /* 0x100fe20000010804 */
[----:B------:R-:W5:Y:S01]  /*11e20*/  LDL R215, [R1+0x14] ;  /* 0x0000140001d77983 */ /* 0x000f620000100800 */
[C---:B------:R-:W-:Y:S01]  /*11e30*/  FMUL.FTZ R3, R105.reuse, c[0x0][0x2d0] ;  /* 0x0000b40069037a20 */ /* 0x040fe20000410000 */
[----:B------:R-:W-:Y:S01]  /*11e40*/  FSETP.NEU.FTZ.AND P0, PT, R105, -INF , PT ;  /* 0xff8000006900780b */ /* 0x000fe20003f1d000 */
[----:B------:R1:W-:Y:S01]  /*11e50*/  MUFU.EX2 R102, R0 ;  /* 0x0000000000667308 */ /* 0x0003e20000000800 */
[----:B------:R-:W-:Y:S01]  /*11e60*/  FFMA.FTZ R2, R22, c[0x0][0x2d0], -R4 ;  /* 0x0000b40016027a23 */ /* 0x000fe20000010804 */
[----:B------:R-:W-:Y:S01]  /*11e70*/  WARPSYNC 0xffffffff ;  /* 0xffffffff00007948 */ /* 0x000fe20003800000 */
[----:B------:R-:W-:Y:S01]  /*11e80*/  FSEL R3, R3, RZ, P0 ;  /* 0x000000ff03037208 */ /* 0x000fe20000000000 */
[----:B------:R-:W-:Y:S01]  /*11e90*/  LDSM.16.MT88.4 R56, [R197] ;  /* 0x00000000c538783b */ /* 0x000fe20000004200 */
[----:B------:R-:W-:-:S02]  /*11ea0*/  FSETP.NEU.FTZ.AND P0, PT, R104, -INF , PT ;  /* 0xff8000006800780b */ /* 0x000fc40003f1d000 */
[----:B------:R-:W-:Y:S01]  /*11eb0*/  MOV R222, c[0x0][0x2c4] ;  /* 0x0000b10000de7a02 */ /* 0x000fe20000000f00 */
[----:B------:R4:W-:Y:S01]  /*11ec0*/  MUFU.EX2 R135, R2 ;  /* 0x0000000200877308 */ /* 0x0009e20000000800 */
[----:B------:R-:W-:Y:S01]  /*11ed0*/  FFMA.FTZ R5, R27, c[0x0][0x2d0], -R3 ;  /* 0x0000b4001b057a23 */ /* 0x000fe20000010803 */
[----:B------:R-:W4:Y:S01]  /*11ee0*/  LDSM.16.MT88.4 R60, [R196] ;  /* 0x00000000c43c783b */ /* 0x000f220000004200 */
[----:B------:R-:W-:Y:S02]  /*11ef0*/  ISETP.NE.AND P1, PT, R222, 0x1, PT ;  /* 0x00000001de00780c */ /* 0x000fe40003f25270 */
[----:B------:R-:W-:Y:S01]  /*11f00*/  IADD3 R212, R212, -0x2, RZ ;  /* 0xfffffffed4d47810 */ /* 0x000fe20007ffe0ff */
[----:B------:R-:W-:Y:S01]  /*11f10*/  LDSM.16.MT88.4 R52, [R196+0xc00] ;  /* 0x000c0000c434783b */ /* 0x000fe20000004200 */
[----:B-1----:R-:W-:Y:S01]  /*11f20*/  FFMA.FTZ R0, R12, c[0x0][0x2d0], -R4 ;  /* 0x0000b4000c007a23 */ /* 0x002fe20000010804 */
[----:B------:R1:W-:Y:S02]  /*11f30*/  MUFU.EX2 R133, R5 ;  /* 0x0000000500857308 */ /* 0x0003e40000000800 */
[----:B------:R-:W-:Y:S04]  /*11f40*/  LDSM.16.MT88.4 R72, [R197+0x400] ;  /* 0x00040000c548783b */ /* 0x000fe80000004200 */
[----:B------:R-:W2:Y:S01]  /*11f50*/  LDSM.16.MT88.4 R44, [R196+0x400] ;  /* 0x00040000c42c783b */ /* 0x000ea20000004200 */
[----:B----4-:R-:W-:Y:S01]  /*11f60*/  FMUL.FTZ R2, R104, c[0x0][0x2d0] ;  /* 0x0000b40068027a20 */ /* 0x010fe20000410000 */
[----:B------:R4:W-:Y:S02]  /*11f70*/  MUFU.EX2 R101, R0 ;  /* 0x0000000000657308 */ /* 0x0009e40000000800 */
[----:B------:R-:W2:Y:S02]  /*11f80*/  LDSM.16.MT88.4 R76, [R196+0x1000] ;  /* 0x00100000c44c783b */ /* 0x000ea40000004200 */
[----:B------:R-:W-:-:S02]  /*11f90*/  FSEL R2, R2, RZ, P0 ;  /* 0x000000ff02027208 */ /* 0x000fc40000000000 */
[----:B-1----:R-:W-:-:S03]  /*11fa0*/  FMNMX.FTZ R5, R10, R9, !PT ;  /* 0x000000090a057209 */ /* 0x002fc60007810000 */
[----:B------:R-:W-:Y:S01]  /*11fb0*/  FFMA.FTZ R6, R35, c[0x0][0x2d0], -R2 ;  /* 0x0000b40023067a23 */ /* 0x000fe20000010802 */
[----:B------:R-:W-:-:S03]  /*11fc0*/  FSETP.NEU.FTZ.AND P0, PT, R5, -INF , PT ;  /* 0xff8000000500780b */ /* 0x000fc60003f1d000 */
[----:B------:R1:W-:Y:S01]  /*11fd0*/  MUFU.EX2 R126, R6 ;  /* 0x00000006007e7308 */ /* 0x0003e20000000800 */
[----:B----4-:R-:W-:-:S07]  /*11fe0*/  FFMA.FTZ R0, R15, c[0x0][0x2d0], -R4 ;  /* 0x0000b4000f007a23 */ /* 0x010fce0000010804 */
[----:B------:R4:W-:Y:S01]  /*11ff0*/  MUFU.EX2 R107, R0 ;  /* 0x00000000006b7308 */ /* 0x0009e20000000800 */
[----:B-1----:R-:W-:-:S07]  /*12000*/  FFMA.FTZ R6, R37, c[0x0][0x2d0], -R2 ;  /* 0x0000b40025067a23 */ /* 0x002fce0000010802 */
[----:B------:R-:W-:Y:S01]  /*12010*/  MUFU.EX2 R127, R6 ;  /* 0x00000006007f7308 */ /* 0x000fe20000000800 */
[----:B----4-:R-:W-:-:S07]  /*12020*/  FFMA.FTZ R0, R16, c[0x0][0x2d0], -R4 ;  /* 0x0000b40010007a23 */ /* 0x010fce0000010804 */
        /* <DEDUP_REMOVED lines=8> */
[----:B------:R1:W4:Y:S02]  /*120b0*/  MUFU.EX2 R144, R0 ;  /* 0x0000000000907308 */ /* 0x0003240000000800 */
[----:B-1----:R-:W-:-:S06]  /*120c0*/  FFMA.FTZ R0, R13, c[0x0][0x2d0], -R3 ;  /* 0x0000b4000d007a23 */ /* 0x002fcc0000010803 */
[----:B------:R1:W-:Y:S02]  /*120d0*/  MUFU.EX2 R97, R0 ;  /* 0x0000000000617308 */ /* 0x0003e40000000800 */
[----:B-1----:R-:W-:Y:S01]  /*120e0*/  FFMA.FTZ R0, R14, c[0x0][0x2d0], -R3 ;  /* 0x0000b4000e007a23 */ /* 0x002fe20000010803 */
[----:B----4-:R-:W-:-:S05]  /*120f0*/  F2FP.PACK_AB R14, R144, R135 ;  /* 0x00000087900e723e */ /* 0x010fca00000000ff */
[----:B------:R1:W4:Y:S02]  /*12100*/  MUFU.EX2 R96, R0 ;  /* 0x0000000000607308 */ /* 0x0003240000000800 */
[----:B-1----:R-:W-:-:S06]  /*12110*/  FFMA.FTZ R0, R18, c[0x0][0x2d0], -R3 ;  /* 0x0000b40012007a23 */ /* 0x002fcc0000010803 */
[----:B------:R1:W-:Y:S02]  /*12120*/  MUFU.EX2 R99, R0 ;  /* 0x0000000000637308 */ /* 0x0003e40000000800 */
[----:B-1----:R-:W-:Y:S01]  /*12130*/  FFMA.FTZ R0, R20, c[0x0][0x2d0], -R3 ;  /* 0x0000b40014007a23 */ /* 0x002fe20000010803 */
[----:B------:R-:W-:-:S05]  /*12140*/  F2FP.PACK_AB R20, R101, R102 ;  /* 0x000000666514723e */ /* 0x000fca00000000ff */
[----:B------:R1:W1:Y:S02]  /*12150*/  MUFU.EX2 R110, R0 ;  /* 0x00000000006e7308 */ /* 0x0002640000000800 */
[----:B-1----:R-:W-:Y:S01]  /*12160*/  FFMA.FTZ R0, R21, c[0x0][0x2d0], -R3 ;  /* 0x0000b40015007a23 */ /* 0x002fe20000010803 */
[----:B----4-:R-:W-:-:S05]  /*12170*/  F2FP.PACK_AB R21, R96, R97 ;  /* 0x000000616015723e */ /* 0x010fca00000000ff */
        /* <DEDUP_REMOVED lines=51> */
[----:B------:R-:W-:Y:S02]  /*124b0*/  FFMA.FTZ R56, R84, c[0x0][0x2d0], -R4 ;  /* 0x0000b40054387a23 */ /* 0x000fe40000010804 */
[----:B------:R-:W-:Y:S01]  /*124c0*/  FADD.FTZ R4, R89, R88 ;  /* 0x0000005859047221 */ /* 0x000fe20000010000 */
[----:B------:R-:W-:Y:S01]  /*124d0*/  MUFU.EX2 R57, R57 ;  /* 0x0000003900397308 */ /* 0x000fe20000000800 */
[----:B-1----:R-:W-:Y:S01]  /*124e0*/  FFMA.FTZ R6, R48, c[0x0][0x2d0], -R0 ;  /* 0x0000b40030067a23 */ /* 0x002fe20000010800 */
[----:B--2---:R-:W-:Y:S01]  /*124f0*/  F2FP.PACK_AB R9, R117, R95 ;  /* 0x0000005f7509723e */ /* 0x004fe200000000ff */
[----:B------:R-:W-:Y:S01]  /*12500*/  HMMA.16816.F32 R24, R16, R52, RZ ;  /* 0x000000341018723c */ /* 0x000fe200000018ff */
[----:B------:R-:W-:-:S04]  /*12510*/  FADD.FTZ R4, R90, R4 ;  /* 0x000000045a047221 */ /* 0x000fc80000010000 */
[----:B------:R1:W-:Y:S02]  /*12520*/  MUFU.EX2 R116, R6 ;  /* 0x0000000600747308 */ /* 0x0003e40000000800 */
[--C-:B------:R-:W-:Y:S01]  /*12530*/  FFMA.FTZ R53, R83, c[0x0][0x2d0], -R3.reuse ;  /* 0x0000b40053357a23 */ /* 0x100fe20000010803 */
[----:B------:R-:W-:Y:S01]  /*12540*/  HMMA.16816.F32 R148, R12, R72, R40 ;  /* 0x000000480c94723c */ /* 0x000fe20000001828 */
[----:B------:R-:W-:Y:S01]  /*12550*/  LDSM.16.MT88.4 R40, [R197+0x1000] ;  /* 0x00100000c528783b */ /* 0x000fe20000004200 */
[----:B------:R-:W-:-:S03]  /*12560*/  FFMA.FTZ R52, R82, c[0x0][0x2d0], -R3 ;  /* 0x0000b40052347a23 */ /* 0x000fc60000010803 */
[----:B------:R-:W-:Y:S03]  /*12570*/  MUFU.EX2 R56, R56 ;  /* 0x0000003800387308 */ /* 0x000fe60000000800 */
[----:B------:R-:W-:Y:S01]  /*12580*/  HMMA.16816.F32 R84, R16, R58, RZ ;  /* 0x0000003a1054723c */ /* 0x000fe200000018ff */
[----:B-1----:R-:W-:Y:S02]  /*12590*/  FFMA.FTZ R6, R49, c[0x0][0x2d0], -R0 ;  /* 0x0000b40031067a23 */ /* 0x002fe40000010800 */
[----:B------:R-:W1:Y:S02]  /*125a0*/  LDSM.16.MT88.4 R48, [R197+0xc00] ;  /* 0x000c0000c530783b */ /* 0x000e640000004200 */
[----:B------:R-:W2:Y:S02]  /*125b0*/  MUFU.EX2 R118, R6 ;  /* 0x0000000600767308 */ /* 0x000ea40000000800 */
[----:B--2---:R-:W-:-:S07]  /*125c0*/  F2FP.PACK_AB R11, R118, R116 ;  /* 0x00000074760b723e */ /* 0x004fce00000000ff */
[C---:B------:R-:W-:Y:S07]  /*125d0*/  HMMA.16816.F32 R128, R8.reuse, R72, R28 ;  /* 0x000000480880723c */ /* 0x040fee000000181c */
[--C-:B------:R-:W-:Y:S01]  /*125e0*/  FFMA.FTZ R72, R67, c[0x0][0x2d0], -R0.reuse ;  /* 0x0000b40043487a23 */ /* 0x100fe20000010800 */
[----:B------:R-:W-:Y:S01]  /*125f0*/  HMMA.16816.F32 R136, R8, R44, R32 ;  /* 0x0000002c0888723c */ /* 0x000fe20000001820 */
[----:B------:R-:W-:-:S06]  /*12600*/  FFMA.FTZ R73, R66, c[0x0][0x2d0], -R0 ;  /* 0x0000b40042497a23 */ /* 0x000fcc0000010800 */
[--C-:B------:R-:W-:Y:S01]  /*12610*/  FFMA.FTZ R45, R71, c[0x0][0x2d0], -R2.reuse ;  /* 0x0000b400472d7a23 */ /* 0x100fe20000010802 */
[----:B-1----:R-:W-:Y:S01]  /*12620*/  HMMA.16816.F32 R28, R20, R48, RZ ;  /* 0x00000030141c723c */ /* 0x002fe200000018ff */
[----:B------:R-:W-:-:S04]  /*12630*/  FFMA.FTZ R44, R69, c[0x0][0x2d0], -R2 ;  /* 0x0000b400452c7a23 */ /* 0x000fc80000010802 */
[----:B------:R-:W-:Y:S03]  /*12640*/  MUFU.EX2 R45, R45 ;  /* 0x0000002d002d7308 */ /* 0x000fe60000000800 */
[----:B------:R-:W-:Y:S05]  /*12650*/  HMMA.16816.F32 R120, R8, R76, R24 ;  /* 0x0000004c0878723c */ /* 0x000fea0000001818 */
[----:B------:R-:W1:Y:S02]  /*12660*/  MUFU.EX2 R44, R44 ;  /* 0x0000002c002c7308 */ /* 0x000e640000000800 */
[--C-:B------:R-:W-:Y:S01]  /*12670*/  FFMA.FTZ R76, R65, c[0x0][0x2d0], -R0.reuse ;  /* 0x0000b400414c7a23 */ /* 0x100fe20000010800 */
[----:B------:R-:W-:Y:S01]  /*12680*/  HMMA.16816.F32 R24, R16, R48, RZ ;  /* 0x000000301018723c */ /* 0x000fe200000018ff */
[----:B------:R-:W-:-:S02]  /*12690*/  FFMA.FTZ R77, R64, c[0x0][0x2d0], -R0 ;  /* 0x0000b400404d7a23 */ /* 0x000fc40000010800 */
[----:B------:R-:W-:-:S04]  /*126a0*/  FADD.FTZ R0, R92, R91 ;  /* 0x0000005b5c007221 */ /* 0x000fc80000010000 */
[--C-:B------:R-:W-:Y:S01]  /*126b0*/  FFMA.FTZ R49, R81, c[0x0][0x2d0], -R3.reuse ;  /* 0x0000b40051317a23 */ /* 0x100fe20000010803 */
[----:B------:R-:W-:Y:S01]  /*126c0*/  HMMA.16816.F32 R216, R12, R40, R28 ;  /* 0x000000280cd8723c */ /* 0x000fe2000000181c */
[----:B------:R-:W2:Y:S01]  /*126d0*/  LDSM.16.MT88.4 R28, [R196+0x1c00] ;  /* 0x001c0000c41c783b */ /* 0x000ea20000004200 */
[----:B------:R-:W-:Y:S02]  /*126e0*/  FFMA.FTZ R48, R80, c[0x0][0x2d0], -R3 ;  /* 0x0000b40050307a23 */ /* 0x000fe40000010803 */
[----:B------:R-:W-:Y:S01]  /*126f0*/  FADD.FTZ R3, R102, R101 ;  /* 0x0000006566037221 */ /* 0x000fe20000010000 */
[----:B------:R-:W-:Y:S01]  /*12700*/  MUFU.EX2 R49, R49 ;  /* 0x0000003100317308 */ /* 0x000fe20000000800 */
[----:B------:R-:W-:Y:S01]  /*12710*/  FADD.FTZ R0, R94, R0 ;  /* 0x000000005e007221 */ /* 0x000fe20000010000 */
[----:B------:R-:W-:Y:S01]  /*12720*/  F2FP.PACK_AB R102, R56, R57 ;  /* 0x000000393866723e */ /* 0x000fe200000000ff */
[----:B------:R-:W-:Y:S01]  /*12730*/  HMMA.16816.F32 R32, R20, R36, RZ ;  /* 0x000000241420723c */ /* 0x000fe200000018ff */
[----:B------:R-:W-:-:S02]  /*12740*/  FADD.FTZ R3, R107, R3 ;  /* 0x000000036b037221 */ /* 0x000fc40000010000 */
[----:B------:R-:W-:Y:S02]  /*12750*/  FADD.FTZ R0, R98, R0 ;  /* 0x0000000062007221 */ /* 0x000fe40000010000 */
[----:B------:R-:W-:Y:S01]  /*12760*/  FADD.FTZ R3, R124, R3 ;  /* 0x000000037c037221 */ /* 0x000fe20000010000 */
[----:B------:R-:W4:Y:S01]  /*12770*/  MUFU.EX2 R48, R48 ;  /* 0x0000003000307308 */ /* 0x000f220000000800 */
[----:B------:R-:W-:Y:S01]  /*12780*/  FADD.FTZ R0, R100, R0 ;  /* 0x0000000064007221 */ /* 0x000fe20000010000 */
[----:B------:R-:W-:Y:S01]  /*12790*/  HMMA.16816.F32 R192, R8, R40, R24 ;  /* 0x0000002808c0723c */ /* 0x000fe20000001818 */
[----:B------:R-:W-:-:S04]  /*127a0*/  FADD.FTZ R3, R125, R3 ;  /* 0x000000037d037221 */ /* 0x000fc80000010000 */
[----:B------:R-:W-:Y:S02]  /*127b0*/  FADD.FTZ R6, R132, R3 ;  /* 0x0000000384067221 */ /* 0x000fe40000010000 */
[--C-:B------:R-:W-:Y:S01]  /*127c0*/  FFMA.FTZ R41, R70, c[0x0][0x2d0], -R2.reuse ;  /* 0x0000b40046297a23 */ /* 0x100fe20000010802 */
[C---:B------:R-:W-:Y:S01]  /*127d0*/  HMMA.16816.F32 R24, R16.reuse, R36, RZ ;  /* 0x000000241018723c */ /* 0x040fe200000018ff */
[----:B------:R-:W-:Y:S01]  /*127e0*/  FFMA.FTZ R40, R68, c[0x0][0x2d0], -R2 ;  /* 0x0000b40044287a23 */ /* 0x000fe20000010802 */
[----:B------:R-:W2:Y:S01]  /*127f0*/  MUFU.EX2 R37, R61 ;  /* 0x0000003d00257308 */ /* 0x000ea20000000800 */
[----:B------:R-:W-:Y:S01]  /*12800*/  FADD.FTZ R2, R97, R96 ;  /* 0x0000006061027221 */ /* 0x000fe20000010000 */
[----:B-1----:R-:W-:Y:S01]  /*12810*/  F2FP.PACK_AB R96, R44, R45 ;  /* 0x0000002d2c60723e */ /* 0x002fe200000000ff */
[----:B------:R-:W-:Y:S01]  /*12820*/  FADD.FTZ R3, R103, R0 ;  /* 0x0000000067037221 */ /* 0x000fe20000010000 */
[----:B----4-:R-:W-:Y:S01]  /*12830*/  F2FP.PACK_AB R103, R48, R49 ;  /* 0x000000313067723e */ /* 0x010fe200000000ff */
[----:B------:R-:W-:Y:S01]  /*12840*/  FADD.FTZ R2, R99, R2 ;  /* 0x0000000263027221 */ /* 0x000fe20000010000 */
[----:B------:R-:W-:Y:S01]  /*12850*/  HMMA.16816.F32 R80, R16, R54, RZ ;  /* 0x000000361050723c */ /* 0x000fe200000018ff */
[----:B------:R-:W-:Y:S01]  /*12860*/  FADD.FTZ R0, R135, R6 ;  /* 0x0000000687007221 */ /* 0x000fe20000010000 */
[----:B------:R-:W1:Y:S01]  /*12870*/  MUFU.EX2 R36, R60 ;  /* 0x0000003c00247308 */ /* 0x000e620000000800 */
[----:B------:R-:W-:-:S02]  /*12880*/  FADD.FTZ R2, R110, R2 ;  /* 0x000000026e027221 */ /* 0x000fc40000010000 */
[----:B------:R-:W-:Y:S02]  /*12890*/  FADD.FTZ R6, R126, R3 ;  /* 0x000000037e067221 */ /* 0x000fe40000010000 */
[----:B------:R-:W-:Y:S01]  /*128a0*/  FADD.FTZ R2, R111, R2 ;  /* 0x000000026f027221 */ /* 0x000fe20000010000 */
[----:B------:R-:W-:Y:S01]  /*128b0*/  HMMA.16816.F32 R88, R16, R62, RZ ;  /* 0x0000003e1058723c */ /* 0x000fe200000018ff */
[----:B------:R-:W-:Y:S01]  /*128c0*/  FADD.FTZ R0, R144, R0 ;  /* 0x0000000090007221 */ /* 0x000fe20000010000 */
[----:B------:R-:W-:Y:S01]  /*128d0*/  MUFU.EX2 R41, R41 ;  /* 0x0000002900297308 */ /* 0x000fe20000000800 */
[----:B------:R-:W-:Y:S02]  /*128e0*/  FADD.FTZ R6, R127, R6 ;  /* 0x000000067f067221 */ /* 0x000fe40000010000 */
[----:B--2---:R-:W-:Y:S01]  /*128f0*/  FADD.FTZ R0, R37, R0 ;  /* 0x0000000025007221 */ /* 0x004fe20000010000 */
[----:B------:R-:W-:Y:S02]  /*12900*/  LDSM.16.MT88.4 R124, [R197+0x800] ;  /* 0x00080000c57c783b */ /* 0x000fe40000004200 */
[----:B------:R-:W-:Y:S02]  /*12910*/  HMMA.16816.F32 R184, R12, R28, R32 ;  /* 0x0000001c0cb8723c */ /* 0x000fe40000001820 */
[----:B------:R-:W2:Y:S01]  /*12920*/  LDSM.16.MT88.4 R32, [R197+0x1800] ;  /* 0x00180000c520783b */ /* 0x000ea20000004200 */
[C---:B-1----:R-:W-:Y:S01]  /*12930*/  FADD.FTZ R0, R36.reuse, R0 ;  /* 0x0000000024007221 */ /* 0x042fe20000010000 */
[----:B------:R-:W-:-:S03]  /*12940*/  F2FP.PACK_AB R100, R36, R37 ;  /* 0x000000252464723e */ /* 0x000fc600000000ff */
[----:B------:R-:W-:Y:S01]  /*12950*/  FADD.FTZ R0, R57, R0 ;  /* 0x0000000039007221 */ /* 0x000fe20000010000 */
[C---:B------:R-:W-:Y:S01]  /*12960*/  HMMA.16816.F32 R188, R8.reuse, R28, R24 ;  /* 0x0000001c08bc723c */ /* 0x040fe20000001818 */
[----:B------:R-:W1:Y:S01]  /*12970*/  LDSM.16.MT88.4 R24, [R197+0x1c00] ;  /* 0x001c0000c518783b */ /* 0x000e620000004200 */
[----:B------:R-:W4:Y:S01]  /*12980*/  MUFU.EX2 R29, R40 ;  /* 0x00000028001d7308 */ /* 0x000f220000000800 */
[----:B------:R-:W-:Y:S02]  /*12990*/  FADD.FTZ R214, R56, R0 ;  /* 0x0000000038d67221 */ /* 0x000fe40000010000 */
[----:B------:R-:W-:Y:S02]  /*129a0*/  FADD.FTZ R0, R45, R6 ;  /* 0x000000062d007221 */ /* 0x000fe40000010000 */
[----:B------:R-:W-:Y:S01]  /*129b0*/  FADD.FTZ R28, R93, R4 ;  /* 0x000000045d1c7221 */ /* 0x000fe20000010000 */
[----:B------:R-:W-:Y:S01]  /*129c0*/  HMMA.16816.F32 R80, R8, R78, R80 ;  /* 0x0000004e0850723c */ /* 0x000fe20000001850 */
[----:B------:R-:W-:-:S02]  /*129d0*/  FADD.FTZ R4, R119, R2 ;  /* 0x0000000277047221 */ /* 0x000fc40000010000 */
[----:B------:R-:W-:Y:S02]  /*129e0*/  FADD.FTZ R2, R95, R28 ;  /* 0x0000001c5f027221 */ /* 0x000fe40000010000 */
[----:B------:R-:W-:Y:S01]  /*129f0*/  FADD.FTZ R4, R133, R4 ;  /* 0x0000000485047221 */ /* 0x000fe20000010000 */
[----:B------:R-:W-:Y:S01]  /*12a00*/  MUFU.EX2 R28, R72 ;  /* 0x00000048001c7308 */ /* 0x000fe20000000800 */
[----:B------:R-:W-:Y:S01]  /*12a10*/  FADD.FTZ R2, R117, R2 ;  /* 0x0000000275027221 */ /* 0x000fe20000010000 */
[----:B------:R-:W-:Y:S01]  /*12a20*/  HMMA.16816.F32 R60, R20, R62, RZ ;  /* 0x0000003e143c723c */ /* 0x000fe200000018ff */
[----:B------:R-:W-:Y:S01]  /*12a30*/  FADD.FTZ R0, R44, R0 ;  /* 0x000000002c007221 */ /* 0x000fe20000010000 */
[----:B----4-:R-:W-:Y:S01]  /*12a40*/  F2FP.PACK_AB R98, R29, R41 ;  /* 0x000000291d62723e */ /* 0x010fe200000000ff */
[----:B------:R-:W-:Y:S02]  /*12a50*/  FADD.FTZ R3, R116, R2 ;  /* 0x0000000274037221 */ /* 0x000fe40000010000 */
[----:B------:R-:W-:-:S02]  /*12a60*/  FADD.FTZ R2, R134, R4 ;  /* 0x0000000486027221 */ /* 0x000fc40000010000 */
[----:B------:R-:W-:Y:S01]  /*12a70*/  FADD.FTZ R3, R118, R3 ;  /* 0x0000000376037221 */ /* 0x000fe20000010000 */
[----:B------:R-:W-:Y:S01]  /*12a80*/  MUFU.EX2 R4, R77 ;  /* 0x0000004d00047308 */ /* 0x000fe20000000800 */
[----:B------:R-:W4:Y:S01]  /*12a90*/  LDSM.16.MT88.4 R116, [R196+0x1400] ;  /* 0x00140000c474783b */ /* 0x000f220000004200 */
[----:B------:R-:W-:Y:S01]  /*12aa0*/  HMMA.16816.F32 R56, R20, R58, RZ ;  /* 0x0000003a1438723c */ /* 0x000fe200000018ff */
[----:B------:R-:W-:Y:S02]  /*12ab0*/  FADD.FTZ R0, R41, R0 ;  /* 0x0000000029007221 */ /* 0x000fe40000010000 */
[----:B------:R-:W3:Y:S02]  /*12ac0*/  LDSM.16.MT88.4 R132, [R196+0x800] ;  /* 0x00080000c484783b */ /* 0x000ee40000004200 */
[----:B------:R-:W-:-:S03]  /*12ad0*/  FADD.FTZ R231, R29, R0 ;  /* 0x000000001de77221 */ /* 0x000fc60000010000 */
[-C--:B--2---:R-:W-:Y:S08]  /*12ae0*/  HMMA.16816.F32 R68, R20, R32.reuse, RZ ;  /* 0x000000201444723c */ /* 0x084ff000000018ff */
[----:B------:R-:W-:Y:S01]  /*12af0*/  HMMA.16816.F32 R64, R16, R32, RZ ;  /* 0x000000201040723c */ /* 0x000fe200000018ff */
[----:B------:R-:W2:Y:S07]  /*12b00*/  MUFU.EX2 R33, R53 ;  /* 0x0000003500217308 */ /* 0x000eae0000000800 */
[----:B------:R-:W-:Y:S01]  /*12b10*/  HMMA.16816.F32 R88, R8, R46, R88 ;  /* 0x0000002e0858723c */ /* 0x000fe20000001858 */
[----:B------:R-:W4:Y:S07]  /*12b20*/  MUFU.EX2 R32, R52 ;  /* 0x0000003400207308 */ /* 0x000f2e0000000800 */
[----:B-1----:R-:W-:Y:S01]  /*12b30*/  HMMA.16816.F32 R176, R12, R24, R68 ;  /* 0x000000180cb0723c */ /* 0x002fe20000001844 */
[----:B--2---:R-:W-:-:S07]  /*12b40*/  FADD.FTZ R2, R33, R2 ;  /* 0x0000000221027221 */ /* 0x004fce0000010000 */
[----:B------:R-:W-:Y:S01]  /*12b50*/  HMMA.16816.F32 R180, R8, R24, R64 ;  /* 0x0000001808b4723c */ /* 0x000fe20000001840 */
[----:B------:R-:W1:Y:S01]  /*12b60*/  MUFU.EX2 R25, R73 ;  /* 0x0000004900197308 */ /* 0x000e620000000800 */
[C---:B----4-:R-:W-:Y:S01]  /*12b70*/  FADD.FTZ R2, R32.reuse, R2 ;  /* 0x0000000220027221 */ /* 0x050fe20000010000 */
[----:B------:R-:W-:-:S03]  /*12b80*/  F2FP.PACK_AB R101, R32, R33 ;  /* 0x000000212065723e */ /* 0x000fc600000000ff */
[----:B------:R-:W-:Y:S02]  /*12b90*/  FADD.FTZ R2, R49, R2 ;  /* 0x0000000231027221 */ /* 0x000fe40000010000 */
[----:B------:R-:W-:Y:S01]  /*12ba0*/  HMMA.16816.F32 R52, R20, R54, RZ ;  /* 0x000000361434723c */ /* 0x000fe200000018ff */
[----:B------:R-:W2:Y:S01]  /*12bb0*/  MUFU.EX2 R24, R76 ;  /* 0x0000004c00187308 */ /* 0x000ea20000000800 */
[----:B------:R-:W-:Y:S02]  /*12bc0*/  FADD.FTZ R213, R48, R2 ;  /* 0x0000000230d57221 */ /* 0x000fe40000010000 */
[----:B------:R-:W-:-:S04]  /*12bd0*/  FADD.FTZ R2, R28, R3 ;  /* 0x000000031c027221 */ /* 0x000fc80000010000 */
[----:B------:R-:W-:Y:S01]  /*12be0*/  HMMA.16816.F32 R64, R16, R38, RZ ;  /* 0x000000261040723c */ /* 0x000fe200000018ff */
[C---:B-1----:R-:W-:Y:S01]  /*12bf0*/  F2FP.PACK_AB R97, R25.reuse, R28 ;  /* 0x0000001c1961723e */ /* 0x042fe200000000ff */
[----:B------:R-:W-:-:S06]  /*12c00*/  FADD.FTZ R2, R25, R2 ;  /* 0x0000000219027221 */ /* 0x000fcc0000010000 */
[----:B------:R-:W-:Y:S01]  /*12c10*/  HMMA.16816.F32 R68, R16, R50, RZ ;  /* 0x000000321044723c */ /* 0x000fe200000018ff */
[----:B--2---:R-:W-:Y:S01]  /*12c20*/  F2FP.PACK_AB R99, R4, R24 ;  /* 0x000000180463723e */ /* 0x004fe200000000ff */
[----:B------:R-:W-:Y:S02]  /*12c30*/  FADD.FTZ R0, R24, R2 ;  /* 0x0000000218007221 */ /* 0x000fe40000010000 */
[----:B------:R-:W-:-:S04]  /*12c40*/  @P1 IMAD.HI.U32 R2, R221, c[0x0][0x2c8], RZ ;  /* 0x0000b200dd021a27 */ /* 0x000fc800078e00ff */
[----:B------:R-:W-:Y:S01]  /*12c50*/  HMMA.16816.F32 R52, R12, R78, R52 ;  /* 0x0000004e0c34723c */ /* 0x000fe20000001834 */
[----:B------:R-:W-:Y:S01]  /*12c60*/  FADD.FTZ R232, R4, R0 ;  /* 0x0000000004e87221 */ /* 0x000fe20000010000 */
[----:B------:R-:W-:Y:S02]  /*12c70*/  MOV R0, R221 ;  /* 0x000000dd00007202 */ /* 0x000fe40000000f00 */
[----:B------:R-:W-:-:S04]  /*12c80*/  @P1 SHF.R.U32.HI R0, RZ, c[0x0][0x2cc], R2 ;  /* 0x0000b300ff001a19 */ /* 0x000fc80000011602 */
[----:B------:R-:W-:Y:S01]  /*12c90*/  HMMA.16816.F32 R16, R16, R34, RZ ;  /* 0x000000221010723c */ /* 0x000fe200000018ff */
[----:B---3--:R-:W-:-:S05]  /*12ca0*/  IADD3 R0, R0, R220, -R246 ;  /* 0x000000dc00007210 */ /* 0x008fca0007ffe8f6 */
[----:B------:R-:W-:Y:S02]  /*12cb0*/  IMAD.HI R0, R0, 0x2aaaaaab, RZ ;  /* 0x2aaaaaab00007827 */ /* 0x000fe400078e02ff */
[----:B------:R-:W-:Y:S03]  /*12cc0*/  HMMA.16816.F32 R48, R20, R50, RZ ;  /* 0x000000321430723c */ /* 0x000fe600000018ff */
[----:B------:R-:W-:-:S04]  /*12cd0*/  SHF.R.U32.HI R2, RZ, 0x1f, R0 ;  /* 0x0000001fff027819 */ /* 0x000fc80000011600 */
[----:B------:R-:W-:Y:S01]  /*12ce0*/  LEA.HI.SX32 R0, R0, R2, 0x1d ;  /* 0x0000000200007211 */ /* 0x000fe200078feaff */
[----:B------:R-:W-:Y:S03]  /*12cf0*/  HMMA.16816.F32 R36, R20, R38, RZ ;  /* 0x000000261424723c */ /* 0x000fe600000018ff */
[----:B-----5:R-:W-:-:S04]  /*12d00*/  IMNMX R245, R215, R0, !PT ;  /* 0x00000000d7f57217 */ /* 0x020fc80007800200 */
[----:B------:R-:W-:Y:S01]  /*12d10*/  ISETP.GE.AND P0, PT, R212, R245, PT ;  /* 0x000000f5d400720c */ /* 0x000fe20003f06270 */
[----:B------:R-:W-:Y:S08]  /*12d20*/  HMMA.16816.F32 R20, R20, R34, RZ ;  /* 0x000000221414723c */ /* 0x000ff000000018ff */
[----:B------:R-:W-:Y:S01]  /*12d30*/  HMMA.16816.F32 R172, R8, R30, R64 ;  /* 0x0000001e08ac723c */ /* 0x000fe20000001840 */
        /* <DEDUP_REMOVED lines=8> */
[----:B------:R-:W-:Y:S01]  /*12dc0*/  HMMA.16816.F32 R16, R8, R26, R16 ;  /* 0x0000001a0810723c */ /* 0x000fe20000001810 */
[----:B------:R-:W3:Y:S07]  /*12dd0*/  LDSM.16.MT88.4 R8, [R197+0x2000] ;  /* 0x00200000c508783b */ /* 0x000eee0000004200 */
[C---:B------:R-:W-:Y:S08]  /*12de0*/  HMMA.16816.F32 R60, R12.reuse, R46, R60 ;  /* 0x0000002e0c3c723c */ /* 0x040ff0000000183c */
[C---:B------:R-:W-:Y:S08]  /*12df0*/  HMMA.16816.F32 R56, R12.reuse, R74, R56 ;  /* 0x0000004a0c38723c */ /* 0x040ff00000001838 */
[C---:B------:R-:W-:Y:S08]  /*12e00*/  HMMA.16816.F32 R48, R12.reuse, R42, R48 ;  /* 0x0000002a0c30723c */ /* 0x040ff00000001830 */
[C---:B------:R-:W-:Y:S08]  /*12e10*/  HMMA.16816.F32 R36, R12.reuse, R30, R36 ;  /* 0x0000001e0c24723c */ /* 0x040ff00000001824 */
[----:B------:R-:W-:Y:S08]  /*12e20*/  HMMA.16816.F32 R20, R12, R26, R20 ;  /* 0x0000001a0c14723c */ /* 0x000ff00000001814 */
[C---:B------:R-:W-:Y:S08]  /*12e30*/  HMMA.16816.F32 R144, R100.reuse, R134, R60 ;  /* 0x000000866490723c */ /* 0x040ff0000000183c */
[-C--:B------:R-:W-:Y:S08]  /*12e40*/  HMMA.16816.F32 R148, R100, R124.reuse, R148 ;  /* 0x0000007c6494723c */ /* 0x080ff00000001894 */
[----:B------:R-:W-:Y:S08]  /*12e50*/  HMMA.16816.F32 R128, R96, R124, R128 ;  /* 0x0000007c6080723c */ /* 0x000ff00000001880 */
[C---:B------:R-:W-:Y:S08]  /*12e60*/  HMMA.16816.F32 R152, R100.reuse, R126, R56 ;  /* 0x0000007e6498723c */ /* 0x040ff00000001838 */
[-C--:B------:R-:W-:Y:S08]  /*12e70*/  HMMA.16816.F32 R140, R100, R132.reuse, R140 ;  /* 0x00000084648c723c */ /* 0x080ff0000000188c */
[C---:B------:R-:W-:Y:S08]  /*12e80*/  HMMA.16816.F32 R136, R96.reuse, R132, R136 ;  /* 0x000000846088723c */ /* 0x040ff00000001888 */
[----:B------:R-:W-:Y:S08]  /*12e90*/  HMMA.16816.F32 R124, R96, R126, R84 ;  /* 0x0000007e607c723c */ /* 0x000ff00000001854 */
[-C--:B-1----:R-:W-:Y:S08]  /*12ea0*/  HMMA.16816.F32 R56, R100, R64.reuse, R216 ;  /* 0x000000406438723c */ /* 0x082ff000000018d8 */
[----:B------:R-:W-:Y:S08]  /*12eb0*/  HMMA.16816.F32 R60, R96, R64, R192 ;  /* 0x00000040603c723c */ /* 0x000ff000000018c0 */
[----:B------:R-:W-:Y:S08]  /*12ec0*/  HMMA.16816.F32 R68, R100, R66, R48 ;  /* 0x000000426444723c */ /* 0x000ff00000001830 */
[C---:B------:R-:W-:Y:S08]  /*12ed0*/  HMMA.16816.F32 R132, R96.reuse, R134, R88 ;  /* 0x000000866084723c */ /* 0x040ff00000001858 */
[----:B------:R-:W-:Y:S08]  /*12ee0*/  HMMA.16816.F32 R64, R96, R66, R92 ;  /* 0x000000426040723c */ /* 0x000ff0000000185c */
[C---:B--2---:R-:W-:Y:S08]  /*12ef0*/  HMMA.16816.F32 R72, R100.reuse, R80, R184 ;  /* 0x000000506448723c */ /* 0x044ff000000018b8 */
[----:B------:R-:W-:Y:S08]  /*12f00*/  HMMA.16816.F32 R84, R100, R82, R36 ;  /* 0x000000526454723c */ /* 0x000ff00000001824 */
[----:B------:R-:W-:Y:S08]  /*12f10*/  HMMA.16816.F32 R76, R96, R80, R188 ;  /* 0x00000050604c723c */ /* 0x000ff000000018bc */
[----:B---3--:R-:W-:Y:S08]  /*12f20*/  HMMA.16816.F32 R88, R100, R8, R176 ;  /* 0x000000086458723c */ /* 0x008ff000000018b0 */
        /* <DEDUP_REMOVED lines=10> */
.L_x_3484:
        /* <DEDUP_REMOVED lines=35> */
.L_x_3584:
[----:B------:R-:W-:-:S05]  /*13200*/  BRA.DIV ~URZ, `(.L_x_3475) ;  /* 0x0000c9d27f007947 */ /* 0x000fca000b800000 */
[----:B------:R3:W4:Y:S02]  /*13210*/  SHFL.IDX PT, R0, R10, RZ, 0x1c1f ;  /* 0x001c1fff0a007589 */ /* 0x00072400000e0000 */
.L_x_3585:
[----:B------:R-:W5:Y:S04]  /*13220*/  LDL.64 R2, [R1] ;  /* 0x0000000001027983 */ /* 0x000f680000100a00 */
[----:B---3--:R-:W3:Y:S04]  /*13230*/  LDL R11, [R1+0x10] ;  /* 0x00001000010b7983 */ /* 0x008ee80000100800 */
[----:B----4-:R-:W4:Y:S02]  /*13240*/  LDL R8, [R1+0xc] ;  /* 0x00000c0001087983 */ /* 0x010f240000100800 */
[----:B----4-:R-:W-:Y:S02]  /*13250*/  ISETP.GE.AND P3, PT, R8, c[0x0][0x1d4], PT ;  /* 0x0000750008007a0c */ /* 0x010fe40003f66270 */
[----:B-----5:R-:W-:Y:S02]  /*13260*/  ISETP.GE.AND P1, PT, R2, c[0x0][0x1d4], PT ;  /* 0x0000750002007a0c */ /* 0x020fe40003f26270 */
[----:B------:R-:W-:Y:S02]  /*13270*/  IADD3 R2, P0, R0, R229, RZ ;  /* 0x000000e500027210 */ /* 0x000fe40007f1e0ff */
[----:B---3--:R-:W-:Y:S02]  /*13280*/  ISETP.GE.AND P2, PT, R11, c[0x0][0x1d4], PT ;  /* 0x000075000b007a0c */ /* 0x008fe40003f46270 */
[----:B------:R-:W3:Y:S01]  /*13290*/  S2R R11, SR_TID.X ;  /* 0x00000000000b7919 */ /* 0x000ee20000002100 */
        /* <DEDUP_REMOVED lines=16> */
.L_x_3586:
        /* <DEDUP_REMOVED lines=12> */
.L_x_3473:
[----:B-1-34-:R-:W-:Y:S05]  /*13460*/  BSYNC B0 ;  /* 0x0000000000007941 */ /* 0x01afea0003800000 */
.L_x_3472:
        /* <DEDUP_REMOVED lines=109> */
[----:B------:R-:W5:Y:S04]  /*13b40*/  LDL R104, [R1+0x3c] ;  /* 0x00003c0001687983 */ /* 0x000f680000100800 */
[----:B------:R-:W1:Y:S01]  /*13b50*/  S2R R105, SR_TID.X ;  /* 0x0000000000697919 */ /* 0x000e620000002100 */
[----:B--2---:R-:W-:Y:S05]  /*13b60*/  IMAD R2, R212, 0x30, R2 ;  /* 0x00000030d4027824 */ /* 0x004fea00078e0202 */
[----:B---3--:R-:W-:Y:S05]  /*13b70*/  IADD3 R2, R2, -0x30, R0 ;  /* 0xffffffd002027810 */ /* 0x008fea0007ffe000 */
        /* <DEDUP_REMOVED lines=15> */
[----:B------:R-:W-:Y:S01]  /*13c70*/  IMAD R0, R211, c[0x0][0x1e4], R0 ;  /* 0x00007900d3007a24 */ /* 0x000fe200078e0200 */
        /* <DEDUP_REMOVED lines=14> */
.L_x_3587:
[----:B------:R-:W-:-:S05]  /*13d60*/  BRA.DIV ~URZ, `(.L_x_3480) ;  /* 0x0000c0227f007947 */ /* 0x000fca000b800000 */
[----:B------:R3:W4:Y:S02]  /*13d70*/  SHFL.IDX PT, R0, R172, RZ, 0x1c1f ;  /* 0x001c1fffac007589 */ /* 0x00072400000e0000 */
.L_x_3588:
[----:B------:R-:W5:Y:S04]  /*13d80*/  LDL.64 R2, [R1] ;  /* 0x0000000001027983 */ /* 0x000f680000100a00 */
[----:B---3--:R-:W3:Y:S04]  /*13d90*/  LDL R104, [R1+0xc] ;  /* 0x00000c0001687983 */ /* 0x008ee80000100800 */
[----:B----4-:R-:W4:Y:S01]  /*13da0*/  LDL R173, [R1+0x10] ;  /* 0x0000100001ad7983 */ /* 0x010f220000100800 */
[----:B-----5:R-:W-:Y:S02]  /*13db0*/  @P0 ISETP.GE.AND P1, PT, R2, c[0x0][0x1d4], PT ;  /* 0x0000750002000a0c */ /* 0x020fe40003f26270 */
[----:B------:R-:W-:Y:S02]  /*13dc0*/  @P0 IADD3 R2, P2, R0, R229, RZ ;  /* 0x000000e500020210 */ /* 0x000fe40007f5e0ff */
[----:B---3--:R-:W-:Y:S03]  /*13dd0*/  @P0 ISETP.GE.AND P3, PT, R104, c[0x0][0x1d4], PT ;  /* 0x0000750068000a0c */ /* 0x008fe60003f66270 */
[----:B--2---:R-:W-:Y:S01]  /*13de0*/  @P0 IMAD.X R3, R4, 0x1, R228, P2 ;  /* 0x0000000104030824 */ /* 0x004fe200010e06e4 */
[----:B----4-:R-:W-:Y:S05]  /*13df0*/  @P0 ISETP.GE.AND P2, PT, R173, c[0x0][0x1d4], PT ;  /* 0x00007500ad000a0c */ /* 0x010fea0003f46270 */
        /* <DEDUP_REMOVED lines=14> */
.L_x_3589:
[----:B---3--:R-:W3:Y:S04]  /*13ee0*/  LDL.64 R2, [R1] ;  /* 0x0000000001027983 */ /* 0x008ee80000100a00 */
[----:B------:R-:W5:Y:S04]  /*13ef0*/  LDL R104, [R1+0xc] ;  /* 0x00000c0001687983 */ /* 0x000f680000100800 */
[----:B--2---:R-:W2:Y:S01]  /*13f00*/  LDL R5, [R1+0x10] ;  /* 0x0000100001057983 */ /* 0x004ea20000100800 */
[----:B---3--:R-:W-:Y:S02]  /*13f10*/  @P0 ISETP.GE.AND P1, PT, R2, c[0x0][0x1d4], PT ;  /* 0x0000750002000a0c */ /* 0x008fe40003f26270 */
[----:B-1----:R-:W-:Y:S02]  /*13f20*/  @P0 IADD3 R2, P2, R0, R229, RZ ;  /* 0x000000e500020210 */ /* 0x002fe40007f5e0ff */
[----:B-----5:R-:W-:Y:S03]  /*13f30*/  @P0 ISETP.GE.AND P3, PT, R104, c[0x0][0x1d4], PT ;  /* 0x0000750068000a0c */ /* 0x020fe60003f66270 */
[----:B----4-:R-:W-:Y:S01]  /*13f40*/  @P0 IMAD.X R3, R4, 0x1, R228, P2 ;  /* 0x0000000104030824 */ /* 0x010fe200010e06e4 */
[----:B--2---:R-:W-:Y:S05]  /*13f50*/  @P0 ISETP.GE.AND P2, PT, R5, c[0x0][0x1d4], PT ;  /* 0x0000750005000a0c */ /* 0x004fea0003f46270 */
        /* <DEDUP_REMOVED lines=10> */
.L_x_3478:
[----:B------:R-:W-:Y:S05]  /*14000*/  BSYNC B0 ;  /* 0x0000000000007941 */ /* 0x000fea0003800000 */
.L_x_3477:
[----:B------:R-:W3:Y:S01]  /*14010*/  LDL R4, [R1+0x64] ;  /* 0x0000640001047983 */ /* 0x000ee20000100800 */
[----:B------:R-:W-:Y:S03]  /*14020*/  IMAD.MOV.U32 R5, RZ, RZ, c[0x0][0x2c4] ;  /* 0x0000b100ff057624 */ /* 0x000fe600078e00ff */
[----:B------:R-:W3:Y:S02]  /*14030*/  LDL R0, [R1+0x80] ;  /* 0x0000800001007983 */ /* 0x000ee40000100800 */
[----:B------:R-:W-:Y:S02]  /*14040*/  ISETP.NE.AND P0, PT, R5, 0x1, PT ;  /* 0x000000010500780c */ /* 0x000fe40003f05270 */
[----:B--2---:R-:W2:Y:S04]  /*14050*/  LDL R3, [R1+0x68] ;  /* 0x0000680001037983 */ /* 0x004ea80000100800 */
[----:B------:R-:W4:Y:S04]  /*14060*/  LDL R2, [R1+0x6c] ;  /* 0x00006c0001027983 */ /* 0x000f280000100800 */
[----:B------:R-:W0:Y:S01]  /*14070*/  LDGDEPBAR ;  /* 0x00000000000079af */ /* 0x000e220000000000 */
[----:B---3--:R-:W-:Y:S04]  /*14080*/  IMAD.IADD R4, R0, 0x1, R4 ;  /* 0x0000000100047824 */ /* 0x008fe800078e0204 */
[----:B------:R-:W-:Y:S05]  /*14090*/  @P0 IMAD.HI.U32 R0, R4, c[0x0][0x2c8], RZ ;  /* 0x0000b20004000a27 */ /* 0x000fea00078e00ff */
[----:B------:R-:W-:Y:S01]  /*140a0*/  @P0 SHF.R.U32.HI R4, RZ, c[0x0][0x2cc], R0 ;  /* 0x0000b300ff040a19 */ /* 0x000fe20000011600 */
[----:B------:R-:W-:Y:S05]  /*140b0*/  IMAD R0, R212, -0x30, RZ ;  /* 0xffffffd0d4007824 */ /* 0x000fea00078e02ff */
[----:B--2---:R-:W-:Y:S04]  /*140c0*/  IADD3 R0, -R3, 0x1, R0 ;  /* 0x0000000103007810 */ /* 0x004fe80007ffe100 */
[----:B----4-:R-:W-:Y:S01]  /*140d0*/  IADD3 R5, -R246, R0, R2 ;  /* 0x00000000f6057210 */ /* 0x010fe20007ffe102 */
[----:B------:R-:W-:-:S05]  /*140e0*/  BRA.DIV ~URZ, `(.L_x_3482) ;  /* 0x0000bde27f007947 */ /* 0x000fca000b800000 */
[----:B------:R1:W2:Y:S02]  /*140f0*/  SHFL.IDX PT, R0, R4, RZ, 0x1c1f ;  /* 0x001c1fff04007589 */ /* 0x0002a400000e0000 */
.L_x_3590:
        /* <DEDUP_REMOVED lines=9> */
[----:B------:R-:W-:Y:S02]  /*14190*/  ISETP.GT.AND P0, PT, R0, 0x18, PT ;  /* 0x000000180000780c */ /* 0x000fe40003f04270 */
[----:B------:R-:W-:Y:S02]  /*141a0*/  FSEL R186, R20, -INF , P3 ;  /* 0xff80000014ba7808 */ /* 0x000fe40001800000 */
        /* <DEDUP_REMOVED lines=20> */
[----:B------:R-:W-:Y:S01]  /*142f0*/  IMAD.IADD R0, R5, 0x1, R0 ;  /* 0x0000000105007824 */ /* 0x000fe200078e0200 */
[----:B------:R-:W-:Y:S02]  /*14300*/  ISETP.GT.AND P4, PT, R2, 0x20, PT ;  /* 0x000000200200780c */ /* 0x000fe40003f84270 */
[C---:B------:R-:W-:Y:S02]  /*14310*/  ISETP.GT.AND P3, PT, R3.reuse, RZ, PT ;  /* 0x000000ff0300720c */ /* 0x040fe40003f64270 */
[C---:B------:R-:W-:Y:S02]  /*14320*/  ISETP.GT.AND P1, PT, R3.reuse, 0x8, PT ;  /* 0x000000080300780c */ /* 0x040fe40003f24270 */
[C---:B------:R-:W-:Y:S02]  /*14330*/  ISETP.GT.AND P0, PT, R3.reuse, 0x9, PT ;  /* 0x000000090300780c */ /* 0x040fe40003f04270 */
[----:B------:R-:W-:Y:S02]  /*14340*/  ISETP.GT.AND P2, PT, R3, 0x1, PT ;  /* 0x000000010300780c */ /* 0x000fe40003f44270 */
[----:B------:R-:W-:Y:S02]  /*14350*/  FSEL R37, R10, -INF , P3 ;  /* 0xff8000000a257808 */ /* 0x000fe40001800000 */
[----:B------:R-:W-:Y:S02]  /*14360*/  FSEL R179, R22, -INF , P1 ;  /* 0xff80000016b37808 */ /* 0x000fe40000800000 */
[----:B------:R-:W-:Y:S02]  /*14370*/  FSEL R178, R23, -INF , P0 ;  /* 0xff80000017b27808 */ /* 0x000fe40000000000 */
[C---:B------:R-:W-:Y:S02]  /*14380*/  ISETP.GT.AND P3, PT, R3.reuse, 0x10, PT ;  /* 0x000000100300780c */ /* 0x040fe40003f64270 */
[C---:B------:R-:W-:Y:S02]  /*14390*/  ISETP.GT.AND P1, PT, R3.reuse, 0x18, PT ;  /* 0x000000180300780c */ /* 0x040fe40003f24270 */
[----:B------:R-:W-:Y:S02]  /*143a0*/  ISETP.GT.AND P0, PT, R3, 0x19, PT ;  /* 0x000000190300780c */ /* 0x000fe40003f04270 */
[----:B------:R-:W-:Y:S02]  /*143b0*/  FSEL R180, R11, -INF , P2 ;  /* 0xff8000000bb47808 */ /* 0x000fe40001000000 */
        /* <DEDUP_REMOVED lines=12> */
[----:B------:R-:W-:Y:S02]  /*14480*/  ISETP.GT.AND P3, PT, R0, RZ, PT ;  /* 0x000000ff0000720c */ /* 0x000fe40003f64270 */
[C---:B------:R-:W-:Y:S02]  /*14490*/  ISETP.GT.AND P1, PT, R2.reuse, RZ, PT ;  /* 0x000000ff0200720c */ /* 0x040fe40003f24270 */
[----:B------:R-:W-:Y:S02]  /*144a0*/  ISETP.GT.AND P0, PT, R2, 0x1, PT ;  /* 0x000000010200780c */ /* 0x000fe40003f04270 */
[----:B------:R-:W-:Y:S02]  /*144b0*/  FSEL R25, R43, -INF , P2 ;  /* 0xff8000002b197808 */ /* 0x000fe40001000000 */
[----:B------:R-:W-:Y:S02]  /*144c0*/  ISETP.GT.AND P2, PT, R0, 0x1, PT ;  /* 0x000000010000780c */ /* 0x000fe40003f44270 */
[----:B------:R-:W-:Y:S02]  /*144d0*/  FSEL R12, R12, -INF , P3 ;  /* 0xff8000000c0c7808 */ /* 0x000fe40001800000 */
[----:B------:R-:W-:Y:S02]  /*144e0*/  FSEL R26, R14, -INF , P1 ;  /* 0xff8000000e1a7808 */ /* 0x000fe40000800000 */
[----:B------:R-:W-:Y:S02]  /*144f0*/  FSEL R54, R15, -INF , P0 ;  /* 0xff8000000f367808 */ /* 0x000fe40000000000 */
[----:B------:R-:W-:Y:S02]  /*14500*/  ISETP.GT.AND P3, PT, R0, 0x8, PT ;  /* 0x000000080000780c */ /* 0x000fe40003f64270 */
[C---:B------:R-:W-:Y:S02]  /*14510*/  ISETP.GT.AND P1, PT, R2.reuse, 0x8, PT ;  /* 0x000000080200780c */ /* 0x040fe40003f24270 */
        /* <DEDUP_REMOVED lines=101> */
.L_x_3591:
        /* <DEDUP_REMOVED lines=61> */
[----:B------:R-:W3:Y:S01]  /*14f40*/  MUFU.EX2 R25, R32 ;  /* 0x0000002000197308 */ /* 0x000ee20000000800 */
[C---:B------:R-:W-:Y:S02]  /*14f50*/  FMUL.FTZ R88, R4.reuse, R88 ;  /* 0x0000005804587220 */ /* 0x040fe40000410000 */
[----:B------:R-:W-:Y:S02]  /*14f60*/  FMUL.FTZ R89, R4, R89 ;  /* 0x0000005904597220 */ /* 0x000fe40000410000 */
[C---:B-1----:R-:W-:Y:S02]  /*14f70*/  FFMA.FTZ R0, R3.reuse, R213, R22 ;  /* 0x000000d503007223 */ /* 0x042fe40000010016 */
        /* <DEDUP_REMOVED lines=16> */
[----:B---3--:R-:W-:Y:S01]  /*15080*/  F2FP.PACK_AB R174, R25, R31 ;  /* 0x0000001f19ae723e */ /* 0x008fe200000000ff */
        /* <DEDUP_REMOVED lines=15> */
[----:B------:R-:W-:Y:S01]  /*15180*/  MUFU.EX2 R24, R12 ;  /* 0x0000000c00187308 */ /* 0x000fe20000000800 */
[----:B------:R-:W-:Y:S02]  /*15190*/  FMUL.FTZ R53, R4, R161 ;  /* 0x000000a104357220 */ /* 0x000fe40000410000 */
[C---:B------:R-:W-:Y:S02]  /*151a0*/  FMUL.FTZ R75, R3.reuse, R75 ;  /* 0x0000004b034b7220 */ /* 0x040fe40000410000 */
[----:B------:R-:W-:Y:S02]  /*151b0*/  FADD.FTZ R2, -R2, R111 ;  /* 0x0000006f02027221 */ /* 0x000fe40000010100 */
[C---:B------:R-:W-:Y:S02]  /*151c0*/  FMUL.FTZ R86, R3.reuse, R86 ;  /* 0x0000005603567220 */ /* 0x040fe40000410000 */
[----:B------:R-:W-:Y:S01]  /*151d0*/  FMUL.FTZ R2, R2, c[0x0][0x2d0] ;  /* 0x0000b40002027a20 */ /* 0x000fe20000410000 */
[----:B------:R-:W2:Y:S01]  /*151e0*/  MUFU.EX2 R0, R0 ;  /* 0x0000000000007308 */ /* 0x000ea20000000800 */
[----:B------:R-:W-:Y:S02]  /*151f0*/  FMUL.FTZ R87, R3, R87 ;  /* 0x0000005703577220 */ /* 0x000fe40000410000 */
[----:B-1----:R-:W-:Y:S02]  /*15200*/  FMUL.FTZ R6, R5, c[0x0][0x2d0] ;  /* 0x0000b40005067a20 */ /* 0x002fe40000410000 */
[C---:B------:R-:W-:Y:S02]  /*15210*/  FMUL.FTZ R90, R3.reuse, R90 ;  /* 0x0000005a035a7220 */ /* 0x040fe40000410000 */
[C---:B------:R-:W-:Y:S01]  /*15220*/  FMUL.FTZ R91, R3.reuse, R91 ;  /* 0x0000005b035b7220 */ /* 0x040fe20000410000 */
[----:B------:R-:W-:Y:S01]  /*15230*/  FSEL R6, R6, RZ, P0 ;  /* 0x000000ff06067208 */ /* 0x000fe20000000000 */
[C---:B------:R-:W-:Y:S01]  /*15240*/  FMUL.FTZ R102, R3.reuse, R102 ;  /* 0x0000006603667220 */ /* 0x040fe20000410000 */
[----:B------:R-:W-:Y:S01]  /*15250*/  MUFU.EX2 R2, R2 ;  /* 0x0000000200027308 */ /* 0x000fe20000000800 */
[----:B------:R-:W-:Y:S01]  /*15260*/  FMUL.FTZ R103, R3, R103 ;  /* 0x0000006703677220 */ /* 0x000fe20000410000 */
[----:B------:R-:W-:Y:S01]  /*15270*/  ISETP.GT.AND P0, PT, R212, R245, PT ;  /* 0x000000f5d400720c */ /* 0x000fe20003f04270 */
[--C-:B------:R-:W-:Y:S01]  /*15280*/  FFMA.FTZ R22, R38, c[0x0][0x2d0], -R6.reuse ;  /* 0x0000b40026167a23 */ /* 0x100fe20000010806 */
[----:B------:R-:W-:Y:S01]  /*15290*/  IADD3 R212, R212, -0x1, RZ ;  /* 0xffffffffd4d47810 */ /* 0x000fe20007ffe0ff */
        /* <DEDUP_REMOVED lines=15> */
[----:B------:R-:W-:Y:S01]  /*15390*/  MUFU.EX2 R243, R37 ;  /* 0x0000002500f37308 */ /* 0x000fe20000000800 */
[--C-:B------:R-:W-:Y:S02]  /*153a0*/  FFMA.FTZ R183, R18, c[0x0][0x2d0], -R6.reuse ;  /* 0x0000b40012b77a23 */ /* 0x100fe40000010806 */
[----:B------:R-:W-:Y:S01]  /*153b0*/  FMUL.FTZ R12, R0, R136 ;  /* 0x00000088000c7220 */ /* 0x000fe20000410000 */
[----:B-1----:R-:W-:Y:S01]  /*153c0*/  F2FP.PACK_AB R175, R234, R38 ;  /* 0x00000026eaaf723e */ /* 0x002fe200000000ff */
[----:B------:R-:W-:Y:S01]  /*153d0*/  FMUL.FTZ R48, R0, R116 ;  /* 0x0000007400307220 */ /* 0x000fe20000410000 */
[----:B------:R-:W-:Y:S01]  /*153e0*/  F2FP.PACK_AB R116, R24, R27 ;  /* 0x0000001b1874723e */ /* 0x000fe200000000ff */
        /* <DEDUP_REMOVED lines=11> */
[--C-:B------:R-:W-:Y:S02]  /*154a0*/  FFMA.FTZ R184, R15, c[0x0][0x2d0], -R6.reuse ;  /* 0x0000b4000fb87a23 */ /* 0x100fe40000010806 */
[--C-:B------:R-:W-:Y:S02]  /*154b0*/  FFMA.FTZ R194, R11, c[0x0][0x2d0], -R6.reuse ;  /* 0x0000b4000bc27a23 */ /* 0x100fe40000010806 */
[--C-:B------:R-:W-:Y:S01]  /*154c0*/  FFMA.FTZ R214, R10, c[0x0][0x2d0], -R6.reuse ;  /* 0x0000b4000ad67a23 */ /* 0x100fe20000010806 */
[----:B------:R-:W-:Y:S01]  /*154d0*/  MUFU.EX2 R240, R186 ;  /* 0x000000ba00f07308 */ /* 0x000fe20000000800 */
[--C-:B------:R-:W-:Y:S02]  /*154e0*/  FFMA.FTZ R216, R9, c[0x0][0x2d0], -R6.reuse ;  /* 0x0000b40009d87a23 */ /* 0x100fe40000010806 */
[----:B------:R-:W-:Y:S02]  /*154f0*/  FFMA.FTZ R6, R8, c[0x0][0x2d0], -R6 ;  /* 0x0000b40008067a23 */ /* 0x000fe40000010806 */
[C---:B------:R-:W-:Y:S02]  /*15500*/  FFMA.FTZ R8, R0.reuse, R231, R27 ;  /* 0x000000e700087223 */ /* 0x040fe4000001001b */
[C---:B------:R-:W-:Y:S02]  /*15510*/  FMUL.FTZ R13, R0.reuse, R137 ;  /* 0x00000089000d7220 */ /* 0x040fe40000410000 */
[C---:B------:R-:W-:Y:S01]  /*15520*/  FMUL.FTZ R92, R0.reuse, R92 ;  /* 0x0000005c005c7220 */ /* 0x040fe20000410000 */
[----:B------:R-:W-:Y:S01]  /*15530*/  MUFU.EX2 R231, R36 ;  /* 0x0000002400e77308 */ /* 0x000fe20000000800 */
[C---:B------:R-:W-:Y:S02]  /*15540*/  FMUL.FTZ R93, R0.reuse, R93 ;  /* 0x0000005d005d7220 */ /* 0x040fe40000410000 */
[C---:B------:R-:W-:Y:S02]  /*15550*/  FMUL.FTZ R96, R0.reuse, R96 ;  /* 0x0000006000607220 */ /* 0x040fe40000410000 */
[----:B------:R-:W-:Y:S02]  /*15560*/  FMUL.FTZ R97, R0, R97 ;  /* 0x0000006100617220 */ /* 0x000fe40000410000 */
[----:B------:R-:W-:Y:S02]  /*15570*/  FADD.FTZ R10, R31, R30 ;  /* 0x0000001e1f0a7221 */ /* 0x000fe40000010000 */
[----:B------:R-:W-:Y:S01]  /*15580*/  FMUL.FTZ R14, R2, R138 ;  /* 0x0000008a020e7220 */ /* 0x000fe20000410000 */
[----:B------:R-:W3:Y:S01]  /*15590*/  MUFU.EX2 R0, R20 ;  /* 0x0000001400007308 */ /* 0x000ee20000000800 */
[----:B------:R-:W-:Y:S02]  /*155a0*/  FADD.FTZ R181, R25, R10 ;  /* 0x0000000a19b57221 */ /* 0x000fe40000010000 */
[----:B------:R-:W-:Y:S02]  /*155b0*/  FADD.FTZ R138, R24, R8 ;  /* 0x00000008188a7221 */ /* 0x000fe40000010000 */
[----:B------:R-:W4:Y:S01]  /*155c0*/  LDSM.16.MT88.4 R24, [R196] ;  /* 0x00000000c418783b */ /* 0x000f220000004200 */
[C---:B------:R-:W-:Y:S02]  /*155d0*/  FMUL.FTZ R9, R4.reuse, R141 ;  /* 0x0000008d04097220 */ /* 0x040fe40000410000 */
[C---:B------:R-:W-:Y:S02]  /*155e0*/  FMUL.FTZ R10, R3.reuse, R142 ;  /* 0x0000008e030a7220 */ /* 0x040fe40000410000 */
[C---:B------:R-:W-:Y:S01]  /*155f0*/  FMUL.FTZ R11, R3.reuse, R143 ;  /* 0x0000008f030b7220 */ /* 0x040fe20000410000 */
[----:B------:R-:W-:Y:S01]  /*15600*/  MUFU.EX2 R241, R185 ;  /* 0x000000b900f17308 */ /* 0x000fe20000000800 */
[----:B------:R-:W-:Y:S02]  /*15610*/  FMUL.FTZ R8, R4, R140 ;  /* 0x0000008c04087220 */ /* 0x000fe40000410000 */
[----:B------:R-:W-:Y:S02]  /*15620*/  FADD.FTZ R136, R38, R40 ;  /* 0x0000002826887221 */ /* 0x000fe40000010000 */
[----:B--2---:R-:W2:Y:S01]  /*15630*/  LDSM.16.MT88.4 R40, [R197] ;  /* 0x00000000c528783b */ /* 0x004ea20000004200 */
[C---:B------:R-:W-:Y:S02]  /*15640*/  FMUL.FTZ R18, R2.reuse, R134 ;  /* 0x0000008602127220 */ /* 0x040fe40000410000 */
[----:B------:R-:W-:Y:S02]  /*15650*/  FMUL.FTZ R19, R2, R135 ;  /* 0x0000008702137220 */ /* 0x000fe40000410000 */
[----:B------:R-:W-:Y:S01]  /*15660*/  FMUL.FTZ R21, R4, R145 ;  /* 0x0000009104157220 */ /* 0x000fe20000410000 */
[----:B------:R-:W-:Y:S01]  /*15670*/  MUFU.EX2 R140, R188 ;  /* 0x000000bc008c7308 */ /* 0x000fe20000000800 */
[----:B-1----:R-:W-:Y:S01]  /*15680*/  FMUL.FTZ R22, R3, R146 ;  /* 0x0000009203167220 */ /* 0x002fe20000410000 */
[----:B------:R-:W-:Y:S01]  /*15690*/  LDSM.16.MT88.4 R132, [R196+0x1000] ;  /* 0x00100000c484783b */ /* 0x000fe20000004200 */
[----:B---3--:R-:W-:Y:S01]  /*156a0*/  FFMA.FTZ R137, R2, R232, R0 ;  /* 0x000000e802897223 */ /* 0x008fe20000010000 */
[----:B------:R-:W-:Y:S01]  /*156b0*/  F2FP.PACK_AB R117, R231, R0 ;  /* 0x00000000e775723e */ /* 0x000fe200000000ff */
[----:B------:R-:W-:Y:S02]  /*156c0*/  FMUL.FTZ R20, R4, R144 ;  /* 0x0000009004147220 */ /* 0x000fe40000410000 */
[C---:B------:R-:W-:Y:S02]  /*156d0*/  FMUL.FTZ R46, R2.reuse, R122 ;  /* 0x0000007a022e7220 */ /* 0x040fe40000410000 */
[C---:B------:R-:W-:Y:S01]  /*156e0*/  FMUL.FTZ R47, R2.reuse, R123 ;  /* 0x0000007b022f7220 */ /* 0x040fe20000410000 */
[----:B------:R-:W1:Y:S01]  /*156f0*/  MUFU.EX2 R232, R23 ;  /* 0x0000001700e87308 */ /* 0x000e620000000800 */
        /* <DEDUP_REMOVED lines=9> */
[-C--:B----4-:R-:W-:Y:S04]  /*15790*/  HMMA.16816.F32 R8, R172, R24.reuse, R8 ;  /* 0x00000018ac08723c */ /* 0x090fe80000001808 */
[----:B------:R-:W-:Y:S01]  /*157a0*/  LDSM.16.MT88.4 R124, [R196+0x400] ;  /* 0x00040000c47c783b */ /* 0x000fe20000004200 */
[C---:B------:R-:W-:Y:S01]  /*157b0*/  FMUL.FTZ R50, R2.reuse, R118 ;  /* 0x0000007602327220 */ /* 0x040fe20000410000 */
[----:B------:R-:W-:Y:S01]  /*157c0*/  F2FP.PACK_AB R118, R243, R233 ;  /* 0x000000e9f376723e */ /* 0x000fe200000000ff */
[C---:B------:R-:W-:Y:S01]  /*157d0*/  FMUL.FTZ R51, R2.reuse, R119 ;  /* 0x0000007702337220 */ /* 0x040fe20000410000 */
[----:B------:R-:W-:Y:S01]  /*157e0*/  MUFU.EX2 R239, R179 ;  /* 0x000000b300ef7308 */ /* 0x000fe20000000800 */
[----:B------:R-:W-:Y:S03]  /*157f0*/  FMUL.FTZ R15, R2, R139 ;  /* 0x0000008b020f7220 */ /* 0x000fe60000410000 */
[----:B-1----:R-:W-:Y:S01]  /*15800*/  F2FP.PACK_AB R119, R244, R232 ;  /* 0x000000e8f477723e */ /* 0x002fe200000000ff */
[C---:B------:R-:W-:Y:S02]  /*15810*/  FMUL.FTZ R23, R3.reuse, R147 ;  /* 0x0000009303177220 */ /* 0x040fe40000410000 */
[----:B------:R-:W-:Y:S01]  /*15820*/  LDSM.16.MT88.4 R144, [R196+0x800] ;  /* 0x00080000c490783b */ /* 0x000fe20000004200 */
[C---:B------:R-:W-:Y:S02]  /*15830*/  FMUL.FTZ R38, R3.reuse, R154 ;  /* 0x0000009a03267220 */ /* 0x040fe40000410000 */
[C---:B------:R-:W-:Y:S01]  /*15840*/  FMUL.FTZ R39, R3.reuse, R155 ;  /* 0x0000009b03277220 */ /* 0x040fe20000410000 */
[C---:B------:R-:W-:Y:S01]  /*15850*/  HMMA.16816.F32 R12, R116.reuse, R24, R12 ;  /* 0x00000018740c723c */ /* 0x040fe2000000180c */
[----:B------:R-:W-:Y:S03]  /*15860*/  MUFU.EX2 R139, R182 ;  /* 0x000000b6008b7308 */ /* 0x000fe60000000800 */
[----:B------:R-:W-:Y:S01]  /*15870*/  LDSM.16.MT88.4 R152, [R197+0x800] ;  /* 0x00080000c598783b */ /* 0x000fe20000004200 */
[C---:B------:R-:W-:Y:S02]  /*15880*/  FMUL.FTZ R54, R3.reuse, R162 ;  /* 0x000000a203367220 */ /* 0x040fe40000410000 */
[C---:B------:R-:W-:Y:S01]  /*15890*/  FMUL.FTZ R62, R2.reuse, R62 ;  /* 0x0000003e023e7220 */ /* 0x040fe20000410000 */
[-C--:B------:R-:W-:Y:S03]  /*158a0*/  HMMA.16816.F32 R16, R116, R26.reuse, R16 ;  /* 0x0000001a7410723c */ /* 0x080fe60000001810 */
[----:B------:R-:W-:Y:S01]  /*158b0*/  MUFU.EX2 R242, R177 ;  /* 0x000000b100f27308 */ /* 0x000fe20000000800 */
[----:B------:R-:W-:Y:S01]  /*158c0*/  LDSM.16.MT88.4 R160, [R196+0x1400] ;  /* 0x00140000c4a0783b */ /* 0x000fe20000004200 */
[C---:B------:R-:W-:Y:S02]  /*158d0*/  FMUL.FTZ R63, R2.reuse, R63 ;  /* 0x0000003f023f7220 */ /* 0x040fe40000410000 */
[----:B------:R-:W-:Y:S01]  /*158e0*/  FMUL.FTZ R66, R2, R66 ;  /* 0x0000004202427220 */ /* 0x000fe20000410000 */
[C---:B------:R-:W-:Y:S04]  /*158f0*/  HMMA.16816.F32 R20, R172.reuse, R26, R20 ;  /* 0x0000001aac14723c */ /* 0x040fe80000001814 */
        /* <DEDUP_REMOVED lines=9> */
[-C--:B--2---:R-:W-:Y:S03]  /*15990*/  HMMA.16816.F32 R24, R172, R40.reuse, R24 ;  /* 0x00000028ac18723c */ /* 0x084fe60000001818 */
        /* <DEDUP_REMOVED lines=13> */
[----:B------:R-:W-:Y:S02]  /*15a70*/  FADD.FTZ R4, R234, R136 ;  /* 0x00000088ea047221 */ /* 0x000fe40000010000 */
[----:B------:R-:W-:Y:S02]  /*15a80*/  FMUL.FTZ R99, R2, R99 ;  /* 0x0000006302637220 */ /* 0x000fe40000410000 */
[C---:B------:R-:W-:Y:S04]  /*15a90*/  FMUL.FTZ R42, R3.reuse, R158 ;  /* 0x0000009e032a7220 */ /* 0x040fe80000410000 */
[----:B------:R-:W-:Y:S01]  /*15aa0*/  FMUL.FTZ R43, R3, R159 ;  /* 0x0000009f032b7220 */ /* 0x000fe20000410000 */
[----:B------:R-:W-:Y:S01]  /*15ab0*/  MUFU.EX2 R136, R221 ;  /* 0x000000dd00887308 */ /* 0x000fe20000000800 */
[----:B------:R-:W-:Y:S02]  /*15ac0*/  FADD.FTZ R3, R233, R138 ;  /* 0x0000008ae9037221 */ /* 0x000fe40000010000 */
[----:B------:R-:W-:Y:S03]  /*15ad0*/  FADD.FTZ R0, R107, R181 ;  /* 0x000000b56b007221 */ /* 0x000fe60000010000 */
[-C--:B---3--:R-:W-:Y:S04]  /*15ae0*/  HMMA.16816.F32 R40, R172, R120.reuse, R40 ;  /* 0x00000078ac28723c */ /* 0x088fe80000001828 */
[----:B------:R-:W1:Y:S04]  /*15af0*/  MUFU.EX2 R2, R191 ;  /* 0x000000bf00027308 */ /* 0x000e680000000800 */
[C---:B------:R-:W-:Y:S06]  /*15b00*/  HMMA.16816.F32 R44, R116.reuse, R120, R44 ;  /* 0x00000078742c723c */ /* 0x040fec000000182c */
[----:B------:R-:W-:Y:S02]  /*15b10*/  MUFU.EX2 R191, R184 ;  /* 0x000000b800bf7308 */ /* 0x000fe40000000800 */
[-C--:B------:R-:W-:Y:S08]  /*15b20*/  HMMA.16816.F32 R48, R116, R122.reuse, R48 ;  /* 0x0000007a7430723c */ /* 0x080ff00000001830 */
[C---:B------:R-:W-:Y:S01]  /*15b30*/  HMMA.16816.F32 R52, R172.reuse, R122, R52 ;  /* 0x0000007aac34723c */ /* 0x040fe20000001834 */
[----:B------:R-:W2:Y:S01]  /*15b40*/  LDSM.16.MT88.4 R120, [R197+0xc00] ;  /* 0x000c0000c578783b */ /* 0x000ea20000004200 */
[----:B------:R-:W-:Y:S02]  /*15b50*/  MUFU.EX2 R189, R218 ;  /* 0x000000da00bd7308 */ /* 0x000fe40000000800 */
[----:B-1----:R-:W-:Y:S04]  /*15b60*/  FADD.FTZ R0, R2, R0 ;  /* 0x0000000002007221 */ /* 0x002fe80000010000 */
[----:B------:R-:W-:Y:S04]  /*15b70*/  FADD.FTZ R0, R111, R0 ;  /* 0x000000006f007221 */ /* 0x000fe80000010000 */
[----:B------:R-:W-:Y:S10]  /*15b80*/  MUFU.EX2 R190, R217 ;  /* 0x000000d900be7308 */ /* 0x000ff40000000800 */
[----:B------:R-:W-:Y:S10]  /*15b90*/  MUFU.EX2 R181, R214 ;  /* 0x000000d600b57308 */ /* 0x000ff40000000800 */
[----:B------:R-:W-:Y:S01]  /*15ba0*/  MUFU.EX2 R184, R213 ;  /* 0x000000d500b87308 */ /* 0x000fe20000000800 */
[-C--:B--2---:R-:W-:Y:S09]  /*15bb0*/  HMMA.16816.F32 R56, R172, R120.reuse, R56 ;  /* 0x00000078ac38723c */ /* 0x084ff20000001838 */
[----:B------:R-:W1:Y:S01]  /*15bc0*/  MUFU.EX2 R187, R195 ;  /* 0x000000c300bb7308 */ /* 0x000e620000000800 */
[C---:B------:R-:W-:Y:S09]  /*15bd0*/  HMMA.16816.F32 R60, R116.reuse, R120, R60 ;  /* 0x00000078743c723c */ /* 0x040ff2000000183c */
[----:B------:R-:W-:Y:S01]  /*15be0*/  MUFU.EX2 R188, R193 ;  /* 0x000000c100bc7308 */ /* 0x000fe20000000800 */
[-C--:B------:R-:W-:Y:S09]  /*15bf0*/  HMMA.16816.F32 R64, R116, R122.reuse, R64 ;  /* 0x0000007a7440723c */ /* 0x080ff20000001840 */
[----:B------:R-:W2:Y:S01]  /*15c00*/  MUFU.EX2 R183, R215 ;  /* 0x000000d700b77308 */ /* 0x000ea20000000800 */
[C---:B------:R-:W-:Y:S01]  /*15c10*/  HMMA.16816.F32 R68, R172.reuse, R122, R68 ;  /* 0x0000007aac44723c */ /* 0x040fe20000001844 */
[----:B------:R-:W3:Y:S03]  /*15c20*/  LDSM.16.MT88.4 R120, [R196+0x1800] ;  /* 0x00180000c478783b */ /* 0x000ee60000004200 */
[----:B-1----:R-:W-:Y:S05]  /*15c30*/  F2FP.PACK_AB R176, R187, R184 ;  /* 0x000000b8bbb0723e */ /* 0x002fea00000000ff */
[----:B------:R-:W1:Y:S10]  /*15c40*/  MUFU.EX2 R182, R194 ;  /* 0x000000c200b67308 */ /* 0x000e740000000800 */
[----:B------:R-:W-:Y:S01]  /*15c50*/  MUFU.EX2 R180, R216 ;  /* 0x000000d800b47308 */ /* 0x000fe20000000800 */
[----:B--2---:R-:W-:Y:S09]  /*15c60*/  F2FP.PACK_AB R178, R183, R188 ;  /* 0x000000bcb7b2723e */ /* 0x004ff200000000ff */
[----:B------:R-:W2:Y:S01]  /*15c70*/  MUFU.EX2 R6, R6 ;  /* 0x0000000600067308 */ /* 0x000ea20000000800 */
[----:B-1----:R-:W-:Y:S01]  /*15c80*/  F2FP.PACK_AB R177, R181, R182 ;  /* 0x000000b6b5b1723e */ /* 0x002fe200000000ff */
[-C--:B---3--:R-:W-:Y:S08]  /*15c90*/  HMMA.16816.F32 R72, R172, R120.reuse, R72 ;  /* 0x00000078ac48723c */ /* 0x088ff00000001848 */
        /* <DEDUP_REMOVED lines=116> */
.L_x_3471:
[----:B------:R-:W2:Y:S02]  /*163e0*/  LDL R0, [R1+0x14] ;  /* 0x0000140001007983 */ /* 0x000ea40000100800 */
[----:B--2---:R-:W-:-:S13]  /*163f0*/  ISETP.GE.AND P0, PT, R212, R0, PT ;  /* 0x00000000d400720c */ /* 0x004fda0003f06270 */
[----:B------:R-:W-:Y:S05]  /*16400*/  @!P0 BRA `(.L_x_3485) ;  /* 0x00002b2000008947 */ /* 0x000fea0003800000 */
.L_x_3497:
        /* <DEDUP_REMOVED lines=33> */
.L_x_3592:
[----:B------:R-:W3:Y:S01]  /*16620*/  LDL.64 R8, [R1] ;  /* 0x0000000001087983 */ /* 0x000ee20000100a00 */
[----:B------:R-:W-:Y:S03]  /*16630*/  BSSY B0, `(.L_x_3487) ;  /* 0x0000024000007945 */ /* 0x000fe60003800000 */
[----:B------:R-:W4:Y:S04]  /*16640*/  LDL R10, [R1+0xc] ;  /* 0x00000c00010a7983 */ /* 0x000f280000100800 */
[----:B------:R-:W5:Y:S04]  /*16650*/  LDL R3, [R1+0x10] ;  /* 0x0000100001037983 */ /* 0x000f680000100800 */
[----:B------:R-:W1:Y:S01]  /*16660*/  SHFL.IDX PT, R2, R6, RZ, 0x1c1f ;  /* 0x001c1fff06027589 */ /* 0x000e6200000e0000 */
[----:B-----5:R-:W-:Y:S02]  /*16670*/  ISETP.GE.AND P3, PT, R3, c[0x0][0x1d4], PT ;  /* 0x0000750003007a0c */ /* 0x020fe40003f66270 */
[----:B---3--:R-:W-:Y:S02]  /*16680*/  ISETP.GE.AND P2, PT, R8, c[0x0][0x1d4], PT ;  /* 0x0000750008007a0c */ /* 0x008fe40003f46270 */
[----:B-1----:R-:W-:Y:S02]  /*16690*/  IADD3 R8, P0, R2, R229, RZ ;  /* 0x000000e502087210 */ /* 0x002fe40007f1e0ff */
[----:B----4-:R-:W-:Y:S02]  /*166a0*/  ISETP.GE.AND P4, PT, R10, c[0x0][0x1d4], PT ;  /* 0x000075000a007a0c */ /* 0x010fe40003f86270 */
[----:B------:R-:W1:Y:S01]  /*166b0*/  S2R R10, SR_TID.X ;  /* 0x00000000000a7919 */ /* 0x000e620000002100 */
        /* <DEDUP_REMOVED lines=15> */
.L_x_3593:
        /* <DEDUP_REMOVED lines=12> */
.L_x_3488:
[----:B------:R-:W-:Y:S05]  /*16870*/  BSYNC B0 ;  /* 0x0000000000007941 */ /* 0x000fea0003800000 */
.L_x_3487:
        /* <DEDUP_REMOVED lines=51> */
[----:B--2---:R-:W-:Y:S03]  /*16bb0*/  ISETP.GT.AND P0, PT, R212, R0, PT ;  /* 0x00000000d400720c */ /* 0x004fe60003f04270 */
        /* <DEDUP_REMOVED lines=31> */
[----:B------:R-:W4:Y:S07]  /*16db0*/  LDSM.16.M88.4 R172, [R202] ;  /* 0x00000000caac783b */ /* 0x000f2e0000000200 */
[-C--:B-1----:R-:W-:Y:S01]  /*16dc0*/  HMMA.16816.F32 R8, R176, R180.reuse, R8 ;  /* 0x000000b4b008723c */ /* 0x082fe20000001808 */
[----:B------:R-:W1:Y:S01]  /*16dd0*/  LDSM.16.M88.4 R188, [R201] ;  /* 0x00000000c9bc783b */ /* 0x000e620000000200 */
[----:B------:R-:W-:Y:S07]  /*16de0*/  DEPBAR.LE SB0, 0x0 ;  /* 0x000080000000791a */ /* 0x000fee0000000000 */
[----:B------:R-:W-:Y:S01]  /*16df0*/  BAR.SYNC.DEFER_BLOCKING 0x0 ;  /* 0x0000000000007b1d */ /* 0x000fe20000010000 */
[C---:B--2---:R-:W-:Y:S08]  /*16e00*/  HMMA.16816.F32 R12, R184.reuse, R180, R12 ;  /* 0x000000b4b80c723c */ /* 0x044ff0000000180c */
        /* <DEDUP_REMOVED lines=15> */
[----:B------:R-:W4:Y:S02]  /*16f00*/  LDL R0, [R1+0x8] ;  /* 0x0000080001007983 */ /* 0x000f240000100800 */
[----:B------:R-:W-:Y:S02]  /*16f10*/  ISETP.NE.AND P1, PT, R3, 0x1, PT ;  /* 0x000000010300780c */ /* 0x000fe40003f25270 */
[----:B------:R-:W5:Y:S04]  /*16f20*/  LDL.64 R218, [R1+0x48] ;  /* 0x0000480001da7983 */ /* 0x000f680000100a00 */
[----:B---3--:R-:W3:Y:S04]  /*16f30*/  LDL R6, [R1+0x50] ;  /* 0x0000500001067983 */ /* 0x008ee80000100800 */
[----:B------:R-:W3:Y:S04]  /*16f40*/  LDL.64 R216, [R1+0x40] ;  /* 0x0000400001d87983 */ /* 0x000ee80000100a00 */
[----:B------:R-:W3:Y:S04]  /*16f50*/  LDL R172, [R1+0x3c] ;  /* 0x00003c0001ac7983 */ /* 0x000ee80000100800 */
[----:B------:R-:W1:Y:S01]  /*16f60*/  S2R R215, SR_TID.X ;  /* 0x0000000000d77919 */ /* 0x000e620000002100 */
[----:B--2---:R-:W-:Y:S05]  /*16f70*/  IMAD R2, R212, 0x30, R2 ;  /* 0x00000030d4027824 */ /* 0x004fea00078e0202 */
[----:B----4-:R-:W-:Y:S05]  /*16f80*/  IADD3 R2, R2, -0x30, R0 ;  /* 0xffffffd002027810 */ /* 0x010fea0007ffe000 */
[----:B------:R-:W-:Y:S04]  /*16f90*/  @P1 IMAD.HI.U32 R3, R2, c[0x0][0x2bc], RZ ;  /* 0x0000af0002031a27 */ /* 0x000fe800078e00ff */
[----:B------:R-:W-:Y:S01]  /*16fa0*/  IMAD.MOV.U32 R0, RZ, RZ, R2 ;  /* 0x000000ffff007224 */ /* 0x000fe200078e0002 */
[----:B------:R-:W-:Y:S04]  /*16fb0*/  @P1 SHF.R.U32.HI R0, RZ, c[0x0][0x2c0], R3 ;  /* 0x0000b000ff001a19 */ /* 0x000fe80000011603 */
[C---:B-----5:R-:W-:Y:S01]  /*16fc0*/  @!P6 IADD3 R3, P0, R0.reuse, R218, RZ ;  /* 0x000000da0003e210 */ /* 0x060fe20007f1e0ff */
[----:B------:R-:W-:Y:S03]  /*16fd0*/  IMAD.MOV R4, RZ, RZ, -R0 ;  /* 0x000000ffff047224 */ /* 0x000fe600078e0a00 */
[----:B---3--:R-:W-:Y:S01]  /*16fe0*/  @!P6 LEA.HI.X.SX32 R0, R0, R6, 0x1, P0 ;  /* 0x000000060000e211 */ /* 0x008fe200000f0eff */
        /* <DEDUP_REMOVED lines=24> */
.L_x_3594:
[----:B------:R-:W-:-:S05]  /*17170*/  BRA.DIV ~URZ, `(.L_x_3493) ;  /* 0x00009a427f007947 */ /* 0x000fca000b800000 */
[----:B------:R3:W4:Y:S02]  /*17180*/  SHFL.IDX PT, R0, R175, RZ, 0x1c1f ;  /* 0x001c1fffaf007589 */ /* 0x00072400000e0000 */
.L_x_3595:
        /* <DEDUP_REMOVED lines=16> */
.L_x_3596:
        /* <DEDUP_REMOVED lines=12> */
.L_x_3491:
[----:B------:R-:W-:Y:S05]  /*17350*/  BSYNC B0 ;  /* 0x0000000000007941 */ /* 0x000fea0003800000 */
.L_x_3490:
        /* <DEDUP_REMOVED lines=51> */
.L_x_3597:
        /* <DEDUP_REMOVED lines=15> */
.L_x_3598:
        /* <DEDUP_REMOVED lines=62> */
[----:B---3--:R-:W-:Y:S02]  /*17b60*/  FFMA.FTZ R0, R3, R213, R10 ;  /* 0x000000d503007223 */ /* 0x008fe4000001000a */
[----:B------:R-:W-:Y:S02]  /*17b70*/  FFMA.FTZ R213, R49, c[0x0][0x2d0], -R8 ;  /* 0x0000b40031d57a23 */ /* 0x000fe40000010808 */
[C---:B------:R-:W-:Y:S02]  /*17b80*/  FMUL.FTZ R56, R4.reuse, R56 ;  /* 0x0000003804387220 */ /* 0x040fe40000410000 */
[----:B------:R-:W3:Y:S01]  /*17b90*/  MUFU.EX2 R27, R20 ;  /* 0x00000014001b7308 */ /* 0x000ee20000000800 */
[----:B------:R-:W-:Y:S02]  /*17ba0*/  FMUL.FTZ R57, R4, R57 ;  /* 0x0000003904397220 */ /* 0x000fe40000410000 */
[C---:B------:R-:W-:Y:S01]  /*17bb0*/  FMUL.FTZ R58, R3.reuse, R58 ;  /* 0x0000003a033a7220 */ /* 0x040fe20000410000 */
[C---:B----4-:R-:W-:Y:S01]  /*17bc0*/  F2FP.PACK_AB R173, R2.reuse, R10 ;  /* 0x0000000a02ad723e */ /* 0x050fe200000000ff */
        /* <DEDUP_REMOVED lines=23> */
[--C-:B------:R-:W-:Y:S02]  /*17d40*/  FFMA.FTZ R220, R51, c[0x0][0x2d0], -R8.reuse ;  /* 0x0000b40033dc7a23 */ /* 0x100fe40000010808 */
        /* <DEDUP_REMOVED lines=92> */
[C---:B------:R-:W-:Y:S01]  /*18310*/  FMUL.FTZ R75, R3.reuse, R75 ;  /* 0x0000004b034b7220 */ /* 0x040fe20000410000 */
[----:B-1----:R-:W1:Y:S01]  /*18320*/  LDSM.16.MT88.4 R24, [R196] ;  /* 0x00000000c418783b */ /* 0x002e620000004200 */
[----:B--2---:R-:W-:Y:S01]  /*18330*/  F2FP.PACK_AB R175, R234, R0 ;  /* 0x00000000eaaf723e */ /* 0x004fe200000000ff */
[----:B------:R-:W-:Y:S02]  /*18340*/  FADD.FTZ R136, R0, R37 ;  /* 0x0000002500887221 */ /* 0x000fe40000010000 */
[C---:B------:R-:W-:Y:S02]  /*18350*/  FMUL.FTZ R37, R4.reuse, R153 ;  /* 0x0000009904257220 */ /* 0x040fe40000410000 */
[C---:B------:R-:W-:Y:S01]  /*18360*/  FMUL.FTZ R84, R4.reuse, R84 ;  /* 0x0000005404547220 */ /* 0x040fe20000410000 */
[----:B------:R-:W2:Y:S01]  /*18370*/  MUFU.EX2 R2, R190 ;  /* 0x000000be00027308 */ /* 0x000ea20000000800 */
[----:B------:R-:W-:Y:S01]  /*18380*/  LDSM.16.MT88.4 R152, [R197+0x800] ;  /* 0x00080000c598783b */ /* 0x000fe20000004200 */
[----:B------:R-:W-:Y:S01]  /*18390*/  FMUL.FTZ R85, R4, R85 ;  /* 0x0000005504557220 */ /* 0x000fe20000410000 */
        /* <DEDUP_REMOVED lines=185> */
.L_x_3485:
[----:B------:R-:W-:Y:S05]  /*18f30*/  BRA.DIV ~URZ, `(.L_x_3498) ;  /* 0x00007ff27f007947 */ /* 0x000fea000b800000 */
[----:B------:R1:W2:Y:S02]  /*18f40*/  SHFL.BFLY PT, R0, R214, 0x2, 0x1f ;  /* 0x0c401f00d6007f89 */ /* 0x0002a400000e0000 */
.L_x_3599:
        /* <DEDUP_REMOVED lines=15> */
.L_x_3600:
        /* <DEDUP_REMOVED lines=134> */
.L_x_3402:
        /* <DEDUP_REMOVED lines=19> */
.L_x_3501:
[----:B--2---:R-:W-:Y:S05]  /*199d0*/  BSYNC B0 ;  /* 0x0000000000007941 */ /* 0x004fea0003800000 */
.L_x_3500:
        /* <DEDUP_REMOVED lines=130> */
.L_x_3504:
        /* <DEDUP_REMOVED lines=25> */
[----:B------:R-:W-:Y:S02]  /*1a390*/  IMAD R14, R8, R6, R0 ;  /* 0x00000006080e7224 */ /* 0x000fe400078e0200 */
        /* <DEDUP_REMOVED lines=100> */
[----:B------:R1:W1:Y:S01]  /*1a9e0*/  LDS.128 R32, [R9+0x2880] ;  /* 0x0028800009207984 */ /* 0x0002620000000c00 */
[----:B------:R-:W-:Y:S02]  /*1a9f0*/  IADD3 R5, R13, R77, RZ ;  /* 0x0000004d0d057210 */ /* 0x000fe40007ffe0ff */
[----:B------:R-:W-:Y:S01]  /*1aa00*/  IADD3 R3, R3, R8, RZ ;  /* 0x0000000803037210 */ /* 0x000fe20007ffe0ff */
[----:B------:R1:W1:Y:S01]  /*1aa10*/  LDS.128 R44, [R9+0x3080] ;  /* 0x00308000092c7984 */ /* 0x0002620000000c00 */
[----:B------:R-:W-:-:S03]  /*1aa20*/  IMAD R4, R4, c[0x0][0x3d8], RZ ;  /* 0x0000f60004047a24 */ /* 0x000fc600078e02ff */
[----:B------:R1:W1:Y:S01]  /*1aa30*/  LDS.128 R56, [R9+0x3880] ;  /* 0x0038800009387984 */ /* 0x0002620000000c00 */
[----:B------:R-:W-:-:S03]  /*1aa40*/  IMAD.WIDE.U32 R2, R6, c[0x0][0x3d8], R2 ;  /* 0x0000f60006027a25 */ /* 0x000fc600078e0002 */
[----:B------:R1:W1:Y:S01]  /*1aa50*/  LDS.128 R16, [R9+0x4080] ;  /* 0x0040800009107984 */ /* 0x0002620000000c00 */
[----:B------:R-:W-:Y:S01]  /*1aa60*/  IMAD R6, R6, c[0x0][0x3dc], R4 ;  /* 0x0000f70006067a24 */ /* 0x000fe200078e0204 */
[C---:B------:R-:W-:Y:S02]  /*1aa70*/  LEA R12, P0, R2.reuse, c[0x0][0x380], 0x1 ;  /* 0x0000e000020c7a11 */ /* 0x040fe400078008ff */
[----:B------:R1:W1:Y:S02]  /*1aa80*/  LDS.128 R28, [R9+0x4880] ;  /* 0x00488000091c7984 */ /* 0x0002640000000c00 */
[----:B------:R-:W-:Y:S02]  /*1aa90*/  IADD3 R3, R3, R6, RZ ;  /* 0x0000000603037210 */ /* 0x000fe40007ffe0ff */
[----:B------:R1:W1:Y:S02]  /*1aaa0*/  LDS.128 R40, [R9+0x5080] ;  /* 0x0050800009287984 */ /* 0x0002640000000c00 */
[----:B------:R-:W-:-:S02]  /*1aab0*/  LEA.HI.X R6, R2, c[0x0][0x384], R3, 0x1, P0 ;  /* 0x0000e10002067a11 */ /* 0x000fc400000f0c03 */
[----:B------:R1:W1:Y:S01]  /*1aac0*/  LDS.128 R52, [R9+0x5880] ;  /* 0x0058800009347984 */ /* 0x0002620000000c00 */
[----:B------:R-:W-:Y:S05]  /*1aad0*/  BRA.DIV ~URZ, `(.L_x_3506) ;  /* 0x000066d27f007947 */ /* 0x000fea000b800000 */
[----:B--23--:R2:W3:Y:S02]  /*1aae0*/  SHFL.IDX PT, R4, R6, RZ, 0x1c1f ;  /* 0x001c1fff06047589 */ /* 0x00c4e400000e0000 */
.L_x_3601:
[----:B------:R-:W-:Y:S05]  /*1aaf0*/  BRA.DIV ~URZ, `(.L_x_3507) ;  /* 0x000067227f007947 */ /* 0x000fea000b800000 */
[----:B------:R2:W4:Y:S02]  /*1ab00*/  SHFL.IDX PT, R2, R12, RZ, 0x1c1f ;  /* 0x001c1fff0c027589 */ /* 0x00052400000e0000 */
.L_x_3602:
[----:B------:R-:W-:Y:S01]  /*1ab10*/  ISETP.GE.AND P0, PT, R5, R0, PT ;  /* 0x000000000500720c */ /* 0x000fe20003f06270 */
[----:B------:R-:W-:-:S12]  /*1ab20*/  BSSY B0, `(.L_x_3508) ;  /* 0x0000013000007945 */ /* 0x000fd80003800000 */
[----:B------:R-:W-:Y:S05]  /*1ab30*/  @P0 BRA `(.L_x_3509) ;  /* 0x0000011000000947 */ /* 0x000fea0003800000 */
[----:B------:R-:W5:Y:S04]  /*1ab40*/  LDL.64 R66, [R1] ;  /* 0x0000000001427983 */ /* 0x000f680000100a00 */
[----:B--2---:R-:W2:Y:S04]  /*1ab50*/  LDL R15, [R1+0xc] ;  /* 0x00000c00010f7983 */ /* 0x004ea80000100800 */
[----:B----4-:R-:W4:Y:S04]  /*1ab60*/  LDL R13, [R1+0x10] ;  /* 0x00001000010d7983 */ /* 0x010f280000100800 */
[----:B---3--:R-:W3:Y:S04]  /*1ab70*/  LDL R64, [R1+0x88] ;  /* 0x0000880001407983 */ /* 0x008ee80000100800 */
[----:B------:R-:W3:Y:S01]  /*1ab80*/  LDL R14, [R1+0x84] ;  /* 0x00008400010e7983 */ /* 0x000ee20000100800 */
[----:B-----5:R-:W-:-:S02]  /*1ab90*/  ISETP.GE.AND P2, PT, R66, c[0x0][0x3c8], PT ;  /* 0x0000f20042007a0c */ /* 0x020fc40003f46270 */
[----:B--2---:R-:W-:Y:S02]  /*1aba0*/  ISETP.GE.AND P1, PT, R15, c[0x0][0x3c8], PT ;  /* 0x0000f2000f007a0c */ /* 0x004fe40003f26270 */
[----:B----4-:R-:W-:-:S09]  /*1abb0*/  ISETP.GE.AND P0, PT, R13, c[0x0][0x3c8], PT ;  /* 0x0000f2000d007a0c */ /* 0x010fd20003f06270 */
[CC--:B------:R-:W-:Y:S02]  /*1abc0*/  @!P2 LEA R10, P5, R66.reuse, R2.reuse, 0x1 ;  /* 0x00000002420aa211 */ /* 0x0c0fe400078a08ff */
[----:B------:R-:W-:Y:S02]  /*1abd0*/  @!P1 LEA R8, P4, R15, R2, 0x1 ;  /* 0x000000020f089211 */ /* 0x000fe400078808ff */
[----:B------:R-:W-:Y:S02]  /*1abe0*/  @!P2 LEA.HI.X R11, R66, R4, R67, 0x1, P5 ;  /* 0x00000004420ba211 */ /* 0x000fe400028f0c43 */
[----:B------:R-:W-:Y:S02]  /*1abf0*/  @!P0 LEA R2, P3, R13, R2, 0x1 ;  /* 0x000000020d028211 */ /* 0x000fe400078608ff */
[-C--:B-1-3--:R-:W-:Y:S02]  /*1ac00*/  @!P1 LEA.HI.X R9, R15, R4.reuse, R64, 0x1, P4 ;  /* 0x000000040f099211 */ /* 0x08afe400020f0c40 */
[----:B------:R-:W-:Y:S01]  /*1ac10*/  @!P0 LEA.HI.X R3, R13, R4, R14, 0x1, P3 ;  /* 0x000000040d038211 */ /* 0x000fe200018f0c0e */
[----:B------:R1:W-:Y:S04]  /*1ac20*/  @!P2 ST.E.128 [R10.64], R24 ;  /* 0x000000180a00a985 */ /* 0x0003e8000c101d08 */
[----:B------:R1:W-:Y:S04]  /*1ac30*/  @!P1 ST.E.128 [R8.64], R20 ;  /* 0x0000001408009985 */ /* 0x0003e8000c101d08 */
[----:B------:R1:W-:Y:S02]  /*1ac40*/  @!P0 ST.E.128 [R2.64], R16 ;  /* 0x0000001002008985 */ /* 0x0003e4000c101d08 */
.L_x_3509:
[----:B------:R-:W-:Y:S05]  /*1ac50*/  BSYNC B0 ;  /* 0x0000000000007941 */ /* 0x000fea0003800000 */
.L_x_3508:
[----:B------:R-:W-:Y:S05]  /*1ac60*/  BRA.DIV ~URZ, `(.L_x_3510) ;  /* 0x000066227f007947 */ /* 0x000fea000b800000 */
[----:B---3--:R3:W2:Y:S04]  /*1ac70*/  SHFL.IDX PT, R4, R6, 0x1, 0x1c1f ;  /* 0x003c1f0006047f89 */ /* 0x0086a800000e0000 */
[----:B-1--4-:R3:W1:Y:S02]  /*1ac80*/  SHFL.IDX PT, R2, R12, 0x1, 0x1c1f ;  /* 0x003c1f000c027f89 */ /* 0x01266400000e0000 */
.L_x_3603:
[----:B------:R-:W-:Y:S01]  /*1ac90*/  IADD3 R3, R5, 0x20, RZ ;  /* 0x0000002005037810 */ /* 0x000fe20007ffe0ff */
[----:B------:R-:W-:Y:S03]  /*1aca0*/  BSSY B0, `(.L_x_3511) ;  /* 0x0000014000007945 */ /* 0x000fe60003800000 */
[----:B------:R-:W-:-:S13]  /*1acb0*/  ISETP.GE.AND P0, PT, R3, R0, PT ;  /* 0x000000000300720c */ /* 0x000fda0003f06270 */
[----:B------:R-:W-:Y:S05]  /*1acc0*/  @P0 BRA `(.L_x_3512) ;  /* 0x0000011000000947 */ /* 0x000fea0003800000 */
[----:B------:R-:W4:Y:S04]  /*1acd0*/  LDL.64 R18, [R1] ;  /* 0x0000000001127983 */ /* 0x000f280000100a00 */
[----:B------:R-:W5:Y:S04]  /*1ace0*/  LDL R15, [R1+0xc] ;  /* 0x00000c00010f7983 */ /* 0x000f680000100800 */
[----:B---3--:R-:W3:Y:S04]  /*1acf0*/  LDL R13, [R1+0x10] ;  /* 0x00001000010d7983 */ /* 0x008ee80000100800 */
[----:B--2---:R-:W2:Y:S04]  /*1ad00*/  LDL R16, [R1+0x88] ;  /* 0x0000880001107983 */ /* 0x004ea80000100800 */
[----:B------:R-:W2:Y:S01]  /*1ad10*/  LDL R14, [R1+0x84] ;  /* 0x00008400010e7983 */ /* 0x000ea20000100800 */
[----:B----4-:R-:W-:-:S02]  /*1ad20*/  ISETP.GE.AND P2, PT, R18, c[0x0][0x3c8], PT ;  /* 0x0000f20012007a0c */ /* 0x010fc40003f46270 */
[----:B-----5:R-:W-:Y:S02]  /*1ad30*/  ISETP.GE.AND P1, PT, R15, c[0x0][0x3c8], PT ;  /* 0x0000f2000f007a0c */ /* 0x020fe40003f26270 */
[----:B---3--:R-:W-:-:S09]  /*1ad40*/  ISETP.GE.AND P0, PT, R13, c[0x0][0x3c8], PT ;  /* 0x0000f2000d007a0c */ /* 0x008fd20003f06270 */
[CC--:B-1----:R-:W-:Y:S02]  /*1ad50*/  @!P2 LEA R10, P5, R18.reuse, R2.reuse, 0x1 ;  /* 0x00000002120aa211 */ /* 0x0c2fe400078a08ff */
[----:B------:R-:W-:Y:S02]  /*1ad60*/  @!P1 LEA R8, P4, R15, R2, 0x1 ;  /* 0x000000020f089211 */ /* 0x000fe400078808ff */
[----:B------:R-:W-:Y:S02]  /*1ad70*/  @!P2 LEA.HI.X R11, R18, R4, R19, 0x1, P5 ;  /* 0x00000004120ba211 */ /* 0x000fe400028f0c13 */
[----:B------:R-:W-:Y:S02]  /*1ad80*/  @!P0 LEA R2, P3, R13, R2, 0x1 ;  /* 0x000000020d028211 */ /* 0x000fe400078608ff */
[-C--:B--2---:R-:W-:Y:S02]  /*1ad90*/  @!P1 LEA.HI.X R9, R15, R4.reuse, R16, 0x1, P4 ;  /* 0x000000040f099211 */ /* 0x084fe400020f0c10 */
[----:B------:R-:W-:Y:S01]  /*1ada0*/  @!P0 LEA.HI.X R3, R13, R4, R14, 0x1, P3 ;  /* 0x000000040d038211 */ /* 0x000fe200018f0c0e */
[----:B------:R1:W-:Y:S04]  /*1adb0*/  @!P2 ST.E.128 [R10.64], R36 ;  /* 0x000000240a00a985 */ /* 0x0003e8000c101d08 */
[----:B------:R1:W-:Y:S04]  /*1adc0*/  @!P1 ST.E.128 [R8.64], R32 ;  /* 0x0000002008009985 */ /* 0x0003e8000c101d08 */
[----:B------:R1:W-:Y:S02]  /*1add0*/  @!P0 ST.E.128 [R2.64], R28 ;  /* 0x0000001c02008985 */ /* 0x0003e4000c101d08 */
.L_x_3512:
[----:B------:R-:W-:Y:S05]  /*1ade0*/  BSYNC B0 ;  /* 0x0000000000007941 */ /* 0x000fea0003800000 */
.L_x_3511:
[----:B------:R-:W-:Y:S05]  /*1adf0*/  BRA.DIV ~URZ, `(.L_x_3513) ;  /* 0x000065627f007947 */ /* 0x000fea000b800000 */
[----:B--2---:R2:W4:Y:S02]  /*1ae00*/  SHFL.IDX PT, R4, R6, 0x2, 0x1c1f ;  /* 0x005c1f0006047f89 */ /* 0x00452400000e0000 */
.L_x_3604:
[----:B------:R-:W-:Y:S05]  /*1ae10*/  BRA.DIV ~URZ, `(.L_x_3514) ;  /* 0x000065b27f007947 */ /* 0x000fea000b800000 */
[----:B-1----:R1:W2:Y:S02]  /*1ae20*/  SHFL.IDX PT, R2, R12, 0x2, 0x1c1f ;  /* 0x005c1f000c027f89 */ /* 0x0022a400000e0000 */
.L_x_3605:
[----:B------:R-:W-:Y:S01]  /*1ae30*/  IADD3 R3, R5, 0x40, RZ ;  /* 0x0000004005037810 */ /* 0x000fe20007ffe0ff */
[----:B------:R-:W-:Y:S03]  /*1ae40*/  BSSY B0, `(.L_x_3515) ;  /* 0x0000014000007945 */ /* 0x000fe60003800000 */
[----:B------:R-:W-:-:S13]  /*1ae50*/  ISETP.GE.AND P0, PT, R3, R0, PT ;  /* 0x000000000300720c */ /* 0x000fda0003f06270 */
[----:B------:R-:W-:Y:S05]  /*1ae60*/  @P0 BRA `(.L_x_3516) ;  /* 0x0000011000000947 */ /* 0x000fea0003800000 */
[----:B------:R-:W5:Y:S04]  /*1ae70*/  LDL.64 R18, [R1] ;  /* 0x0000000001127983 */ /* 0x000f680000100a00 */
[----:B---3--:R-:W3:Y:S04]  /*1ae80*/  LDL R15, [R1+0xc] ;  /* 0x00000c00010f7983 */ /* 0x008ee80000100800 */
[----:B----4-:R-:W4:Y:S04]  /*1ae90*/  LDL R13, [R1+0x10] ;  /* 0x00001000010d7983 */ /* 0x010f280000100800 */
[----:B--2---:R-:W2:Y:S04]  /*1aea0*/  LDL R16, [R1+0x88] ;  /* 0x0000880001107983 */ /* 0x004ea80000100800 */
[----:B------:R-:W2:Y:S01]  /*1aeb0*/  LDL R14, [R1+0x84] ;  /* 0x00008400010e7983 */ /* 0x000ea20000100800 */
[----:B-----5:R-:W-:-:S02]  /*1aec0*/  ISETP.GE.AND P2, PT, R18, c[0x0][0x3c8], PT ;  /* 0x0000f20012007a0c */ /* 0x020fc40003f46270 */
[----:B---3--:R-:W-:Y:S02]  /*1aed0*/  ISETP.GE.AND P1, PT, R15, c[0x0][0x3c8], PT ;  /* 0x0000f2000f007a0c */ /* 0x008fe40003f26270 */
[----:B----4-:R-:W-:-:S09]  /*1aee0*/  ISETP.GE.AND P0, PT, R13, c[0x0][0x3c8], PT ;  /* 0x0000f2000d007a0c */ /* 0x010fd20003f06270 */
[CC--:B------:R-:W-:Y:S02]  /*1aef0*/  @!P2 LEA R10, P5, R18.reuse, R2.reuse, 0x1 ;  /* 0x00000002120aa211 */ /* 0x0c0fe400078a08ff */
        /* <DEDUP_REMOVED lines=8> */
.L_x_3516:
[----:B------:R-:W-:Y:S05]  /*1af80*/  BSYNC B0 ;  /* 0x0000000000007941 */ /* 0x000fea0003800000 */
.L_x_3515:
[----:B------:R-:W-:Y:S05]  /*1af90*/  BRA.DIV ~URZ, `(.L_x_3517) ;  /* 0x000064a27f007947 */ /* 0x000fea000b800000 */
[----:B----4-:R4:W1:Y:S04]  /*1afa0*/  SHFL.IDX PT, R4, R6, 0x3, 0x1c1f ;  /* 0x007c1f0006047f89 */ /* 0x01086800000e0000 */
[----:B--2---:R4:W2:Y:S02]  /*1afb0*/  SHFL.IDX PT, R2, R12, 0x3, 0x1c1f ;  /* 0x007c1f000c027f89 */ /* 0x0048a400000e0000 */
.L_x_3606:
[----:B------:R-:W-:-:S04]  /*1afc0*/  IADD3 R3, R5, 0x60, RZ ;  /* 0x0000006005037810 */ /* 0x000fc80007ffe0ff */
[----:B------:R-:W-:-:S13]  /*1afd0*/  ISETP.GE.AND P0, PT, R3, R0, PT ;  /* 0x000000000300720c */ /* 0x000fda0003f06270 */
[----:B------:R-:W-:Y:S05]  /*1afe0*/  @P0 BRA `(.L_x_3518) ;  /* 0x0000251000000947 */ /* 0x000fea0003800000 */
[----:B------:R-:W5:Y:S04]  /*1aff0*/  LDL.64 R14, [R1] ;  /* 0x00000000010e7983 */ /* 0x000f680000100a00 */
[----:B-1-34-:R-:W3:Y:S04]  /*1b000*/  LDL R12, [R1+0xc] ;  /* 0x00000c00010c7983 */ /* 0x01aee80000100800 */
[----:B------:R-:W4:Y:S04]  /*1b010*/  LDL R13, [R1+0x88] ;  /* 0x00008800010d7983 */ /* 0x000f280000100800 */
[----:B--2---:R-:W2:Y:S01]  /*1b020*/  LDL R6, [R1+0x10] ;  /* 0x0000100001067983 */ /* 0x004ea20000100800 */
[----:B-----5:R-:W-:-:S02]  /*1b030*/  ISETP.GE.AND P1, PT, R14, c[0x0][0x3c8], PT ;  /* 0x0000f2000e007a0c */ /* 0x020fc40003f26270 */
[----:B---3--:R-:W-:-:S11]  /*1b040*/  ISETP.GE.AND P0, PT, R12, c[0x0][0x3c8], PT ;  /* 0x0000f2000c007a0c */ /* 0x008fd60003f06270 */
[-C--:B------:R-:W-:Y:S02]  /*1b050*/  @!P1 LEA R10, P3, R14, R2.reuse, 0x1 ;  /* 0x000000020e0a9211 */ /* 0x080fe400078608ff */
[----:B------:R-:W-:Y:S02]  /*1b060*/  @!P0 LEA R8, P2, R12, R2, 0x1 ;  /* 0x000000020c088211 */ /* 0x000fe400078408ff */
[-C--:B------:R-:W-:Y:S02]  /*1b070*/  @!P1 LEA.HI.X R11, R14, R4.reuse, R15, 0x1, P3 ;  /* 0x000000040e0b9211 */ /* 0x080fe400018f0c0f */
[----:B----4-:R-:W-:-:S03]  /*1b080*/  @!P0 LEA.HI.X R9, R12, R4, R13, 0x1, P2 ;  /* 0x000000040c098211 */ /* 0x010fc600010f0c0d */
[----:B------:R1:W-:Y:S04]  /*1b090*/  @!P1 ST.E.128 [R10.64], R60 ;  /* 0x0000003c0a009985 */ /* 0x0003e8000c101d08 */
[----:B------:R1:W-:Y:S01]  /*1b0a0*/  @!P0 ST.E.128 [R8.64], R56 ;  /* 0x0000003808008985 */ /* 0x0003e2000c101d08 */
[----:B--2---:R-:W-:-:S13]  /*1b0b0*/  ISETP.GE.AND P0, PT, R6, c[0x0][0x3c8], PT ;  /* 0x0000f20006007a0c */ /* 0x004fda0003f06270 */
[----:B------:R-:W-:Y:S05]  /*1b0c0*/  @P0 BRA `(.L_x_3518) ;  /* 0x0000243000000947 */ /* 0x000fea0003800000 */
[----:B------:R-:W2:Y:S01]  /*1b0d0*/  LDL R12, [R1+0x84] ;  /* 0x00008400010c7983 */ /* 0x000ea20000100800 */
[----:B------:R-:W-:-:S04]  /*1b0e0*/  LEA R2, P0, R6, R2, 0x1 ;  /* 0x0000000206027211 */ /* 0x000fc800078008ff */
[----:B--2---:R-:W-:-:S05]  /*1b0f0*/  LEA.HI.X R3, R6, R4, R12, 0x1, P0 ;  /* 0x0000000406037211 */ /* 0x004fca00000f0c0c */
[----:B------:R2:W-:Y:S01]  /*1b100*/  ST.E.128 [R2.64], R52 ;  /* 0x0000003402007985 */ /* 0x0005e2000c101d08 */
[----:B------:R-:W-:Y:S05]  /*1b110*/  BRA `(.L_x_3518) ;  /* 0x000023e000007947 */ /* 0x000fea0003800000 */
.L_x_3505:
        /* <DEDUP_REMOVED lines=33> */
.L_x_3607:
[----:B------:R-:W-:Y:S05]  /*1b330*/  BRA.DIV ~URZ, `(.L_x_3520) ;  /* 0x000062427f007947 */ /* 0x000fea000b800000 */
[----:B------:R3:W4:Y:S02]  /*1b340*/  SHFL.IDX PT, R0, R6, RZ, 0x1c1f ;  /* 0x001c1fff06007589 */ /* 0x00072400000e0000 */
.L_x_3608:
        /* <DEDUP_REMOVED lines=74> */
.L_x_3522:
[----:B------:R-:W-:Y:S05]  /*1b7f0*/  BSYNC B0 ;  /* 0x0000000000007941 */ /* 0x000fea0003800000 */
.L_x_3521:
[----:B------:R-:W-:Y:S05]  /*1b800*/  BRA.DIV ~URZ, `(.L_x_3523) ;  /* 0x00005de27f007947 */ /* 0x000fea000b800000 */
[----:B--2---:R2:W1:Y:S04]  /*1b810*/  SHFL.IDX PT, R4, R5, 0x1, 0x1c1f ;  /* 0x003c1f0005047f89 */ /* 0x00446800000e0000 */
[----:B----4-:R2:W4:Y:S02]  /*1b820*/  SHFL.IDX PT, R0, R6, 0x1, 0x1c1f ;  /* 0x003c1f0006007f89 */ /* 0x01052400000e0000 */
.L_x_3609:
        /* <DEDUP_REMOVED lines=74> */
.L_x_3525:
[----:B------:R-:W-:Y:S05]  /*1bcd0*/  BSYNC B0 ;  /* 0x0000000000007941 */ /* 0x000fea0003800000 */
.L_x_3524:
[----:B------:R-:W-:Y:S05]  /*1bce0*/  BRA.DIV ~URZ, `(.L_x_3526) ;  /* 0x000059d27f007947 */ /* 0x000fea000b800000 */
[----:B-1----:R1:W2:Y:S02]  /*1bcf0*/  SHFL.IDX PT, R4, R5, 0x2, 0x1c1f ;  /* 0x005c1f0005047f89 */ /* 0x0022a400000e0000 */
.L_x_3610:
[----:B------:R-:W-:Y:S05]  /*1bd00*/  BRA.DIV ~URZ, `(.L_x_3527) ;  /* 0x00005a227f007947 */ /* 0x000fea000b800000 */
[----:B----4-:R4:W1:Y:S02]  /*1bd10*/  SHFL.IDX PT, R0, R6, 0x2, 0x1c1f ;  /* 0x005c1f0006007f89 */ /* 0x01086400000e0000 */
.L_x_3611:
        /* <DEDUP_REMOVED lines=75> */
.L_x_3529:
[----:B------:R-:W-:Y:S05]  /*1c1d0*/  BSYNC B0 ;  /* 0x0000000000007941 */ /* 0x000fea0003800000 */
.L_x_3528:
[----:B------:R-:W-:Y:S05]  /*1c1e0*/  BRA.DIV ~URZ, `(.L_x_3530) ;  /* 0x000055b27f007947 */ /* 0x000fea000b800000 */
[----:B--2---:R2:W3:Y:S04]  /*1c1f0*/  SHFL.IDX PT, R4, R5, 0x3, 0x1c1f ;  /* 0x007c1f0005047f89 */ /* 0x0044e800000e0000 */
[----:B-1----:R2:W1:Y:S02]  /*1c200*/  SHFL.IDX PT, R0, R6, 0x3, 0x1c1f ;  /* 0x007c1f0006007f89 */ /* 0x00246400000e0000 */
.L_x_3612:
        /* <DEDUP_REMOVED lines=25> */
[-C--:B-1----:R-:W-:Y:S02]  /*1c3a0*/  @!P4 LEA R8, P6, R14, R0.reuse, 0x2 ;  /* 0x000000000e08c211 */ /* 0x082fe400078c10ff */
[----:B------:R-:W-:Y:S02]  /*1c3b0*/  @!P3 LEA R2, P5, R10, R0, 0x2 ;  /* 0x000000000a02b211 */ /* 0x000fe400078a10ff */
[-C--:B---3--:R-:W-:Y:S02]  /*1c3c0*/  @!P4 LEA.HI.X R9, R14, R4.reuse, R16, 0x2, P6 ;  /* 0x000000040e09c211 */ /* 0x088fe400030f1410 */
        /* <DEDUP_REMOVED lines=52> */
.L_x_3503:
        /* <DEDUP_REMOVED lines=22> */
.L_x_3531:
        /* <DEDUP_REMOVED lines=60> */
.L_x_3533:
[----:B------:R-:W-:Y:S05]  /*1cc30*/  BSYNC B0 ;  /* 0x0000000000007941 */ /* 0x000fea0003800000 */
.L_x_3532:
[----:B------:R-:W-:-:S13]  /*1cc40*/  ISETP.GT.AND P0, PT, R20, 0x1, PT ;  /* 0x000000011400780c */ /* 0x000fda0003f04270 */
[----:B------:R-:W-:Y:S05]  /*1cc50*/  @P0 BRA `(.L_x_3518) ;  /* 0x000008a000000947 */ /* 0x000fea0003800000 */
[----:B-1----:R-:W2:Y:S04]  /*1cc60*/  LDL.LU R2, [R1+0x64] ;  /* 0x0000640001027983 */ /* 0x002ea80000300800 */
[----:B------:R-:W3:Y:S01]  /*1cc70*/  LDL R5, [R1+0x8] ;  /* 0x0000080001057983 */ /* 0x000ee20000100800 */
[----:B------:R-:W-:-:S03]  /*1cc80*/  IMAD R4, R18, c[0x0][0x3a0], RZ ;  /* 0x0000e80012047a24 */ /* 0x000fc600078e02ff */
[----:B------:R-:W1:Y:S02]  /*1cc90*/  S2R R12, SR_TID.X ;  /* 0x00000000000c7919 */ /* 0x000e640000002100 */
[----:B-1----:R-:W-:-:S04]  /*1cca0*/  SHF.R.S32.HI R9, RZ, 0x1f, R12 ;  /* 0x0000001fff097819 */ /* 0x002fc8000001140c */
[----:B------:R-:W-:-:S04]  /*1ccb0*/  LEA.HI R9, R9, R12, RZ, 0x2 ;  /* 0x0000000c09097211 */ /* 0x000fc800078f10ff */
[----:B------:R-:W-:Y:S02]  /*1ccc0*/  SHF.R.S32.HI R9, RZ, 0x2, R9 ;  /* 0x00000002ff097819 */ /* 0x000fe40000011409 */
[----:B--2---:R-:W-:Y:S02]  /*1ccd0*/  MOV R11, R2 ;  /* 0x00000002000b7202 */ /* 0x004fe40000000f00 */
[----:B------:R-:W-:Y:S02]  /*1cce0*/  MOV R2, c[0x0][0x4e8] ;  /* 0x00013a0000027a02 */ /* 0x000fe40000000f00 */
[----:B------:R-:W-:Y:S02]  /*1ccf0*/  IADD3 R12, R9, R11, RZ ;  /* 0x0000000b090c7210 */ /* 0x000fe40007ffe0ff */
[----:B------:R-:W-:Y:S01]  /*1cd00*/  ISETP.NE.AND P0, PT, R2, 0x1, PT ;  /* 0x000000010200780c */ /* 0x000fe20003f05270 */
[----:B------:R-:W-:-:S04]  /*1cd10*/  IMAD.WIDE.U32 R2, R0, c[0x0][0x3a0], RZ ;  /* 0x0000e80000027a25 */ /* 0x000fc800078e00ff */
[----:B------:R-:W-:Y:S01]  /*1cd20*/  IMAD R0, R0, c[0x0][0x3a4], R4 ;  /* 0x0000e90000007a24 */ /* 0x000fe200078e0204 */
[----:B---3--:R-:W-:Y:S01]  /*1cd30*/  IADD3 R4, R5, R11, RZ ;  /* 0x0000000b05047210 */ /* 0x008fe20007ffe0ff */
[----:B------:R-:W-:-:S03]  /*1cd40*/  IMAD R5, R22, c[0x0][0x3f0], RZ ;  /* 0x0000fc0016057a24 */ /* 0x000fc600078e02ff */
[----:B------:R-:W-:Y:S02]  /*1cd50*/  IADD3 R3, R3, R0, RZ ;  /* 0x0000000003037210 */ /* 0x000fe40007ffe0ff */
[----:B------:R-:W-:Y:S01]  /*1cd60*/  MOV R0, R4 ;  /* 0x0000000400007202 */ /* 0x000fe20000000f00 */
[----:B------:R-:W-:-:S04]  /*1cd70*/  @P0 IMAD.HI.U32 R8, R4, c[0x0][0x4ec], RZ ;  /* 0x00013b0004080a27 */ /* 0x000fc800078e00ff */
[----:B------:R-:W-:Y:S01]  /*1cd80*/  IMAD.WIDE.U32 R2, R6, c[0x0][0x3e8], R2 ;  /* 0x0000fa0006027a25 */ /* 0x000fe200078e0002 */
[----:B------:R-:W-:-:S03]  /*1cd90*/  @P0 SHF.R.U32.HI R0, RZ, c[0x0][0x4f0], R8 ;  /* 0x00013c00ff000a19 */ /* 0x000fc60000011608 */
[----:B------:R-:W-:Y:S01]  /*1cda0*/  IMAD R3, R6, c[0x0][0x3ec], R3 ;  /* 0x0000fb0006037a24 */ /* 0x000fe200078e0203 */
[----:B------:R-:W-:Y:S01]  /*1cdb0*/  SHF.R.S32.HI R6, RZ, 0x1f, R0 ;  /* 0x0000001fff067819 */ /* 0x000fe20000011400 */
[----:B------:R-:W-:Y:S01]  /*1cdc0*/  IMAD R8, R10, c[0x0][0x3f4], R5 ;  /* 0x0000fd000a087a24 */ /* 0x000fe200078e0205 */
        /* <DEDUP_REMOVED lines=17> */
.L_x_3613:
[----:B------:R-:W-:Y:S05]  /*1cee0*/  BRA.DIV ~URZ, `(.L_x_3535) ;  /* 0x000049f27f007947 */ /* 0x000fea000b800000 */
[----:B------:R3:W4:Y:S02]  /*1cef0*/  SHFL.IDX PT, R0, R13, RZ, 0x1c1f ;  /* 0x001c1fff0d007589 */ /* 0x00072400000e0000 */
.L_x_3614:
[----:B------:R-:W-:Y:S01]  /*1cf00*/  IMAD R6, R19, c[0x0][0x4e8], RZ ;  /* 0x00013a0013067a24 */ /* 0x000fe200078e02ff */
[----:B------:R-:W-:Y:S04]  /*1cf10*/  BSSY B0, `(.L_x_3536) ;  /* 0x0000014000007945 */ /* 0x000fe80003800000 */
        /* <DEDUP_REMOVED lines=10> */
[-C--:B------:R-:W-:Y:S02]  /*1cfc0*/  @!P2 LEA R10, P5, R20, R0.reuse, 0x1 ;  /* 0x00000000140aa211 */ /* 0x080fe400078a08ff */
[----:B------:R-:W-:Y:S02]  /*1cfd0*/  @!P1 LEA R8, P4, R16, R0, 0x1 ;  /* 0x0000000010089211 */ /* 0x000fe400078808ff */
[----:B------:R-:W-:Y:S02]  /*1cfe0*/  @!P2 LEA.HI.X R11, R20, R4, R21, 0x1, P5 ;  /* 0x00000004140ba211 */ /* 0x000fe400028f0c15 */
[----:B------:R-:W-:Y:S02]  /*1cff0*/  @!P0 LEA R2, P3, R14, R0, 0x1 ;  /* 0x000000000e028211 */ /* 0x000fe400078608ff */
[-C--:B--2---:R-:W-:Y:S02]  /*1d000*/  @!P1 LEA.HI.X R9, R16, R4.reuse, R17, 0x1, P4 ;  /* 0x0000000410099211 */ /* 0x084fe400020f0c11 */
[----:B------:R-:W-:Y:S01]  /*1d010*/  @!P0 LEA.HI.X R3, R14, R4, R15, 0x1, P3 ;  /* 0x000000040e038211 */ /* 0x000fe200018f0c0f */
[----:B------:R2:W-:Y:S04]  /*1d020*/  @!P2 ST.E.128 [R10.64], RZ ;  /* 0x000000ff0a00a985 */ /* 0x0005e8000c101d08 */
[----:B------:R2:W-:Y:S04]  /*1d030*/  @!P1 ST.E.128 [R8.64], RZ ;  /* 0x000000ff08009985 */ /* 0x0005e8000c101d08 */
[----:B------:R2:W-:Y:S02]  /*1d040*/  @!P0 ST.E.128 [R2.64], RZ ;  /* 0x000000ff02008985 */ /* 0x0005e4000c101d08 */
.L_x_3537:
[----:B------:R-:W-:Y:S05]  /*1d050*/  BSYNC B0 ;  /* 0x0000000000007941 */ /* 0x000fea0003800000 */
.L_x_3536:
[----:B------:R-:W-:Y:S05]  /*1d060*/  BRA.DIV ~URZ, `(.L_x_3538) ;  /* 0x000048e27f007947 */ /* 0x000fea000b800000 */
[----:B--2---:R2:W1:Y:S04]  /*1d070*/  SHFL.IDX PT, R4, R5, 0x1, 0x1c1f ;  /* 0x003c1f0005047f89 */ /* 0x00446800000e0000 */
[----:B----4-:R2:W4:Y:S02]  /*1d080*/  SHFL.IDX PT, R0, R13, 0x1, 0x1c1f ;  /* 0x003c1f000d007f89 */ /* 0x01052400000e0000 */
.L_x_3615:
[----:B------:R-:W-:Y:S01]  /*1d090*/  IADD3 R2, R12, 0x20, RZ ;  /* 0x000000200c027810 */ /* 0x000fe20007ffe0ff */
[----:B------:R-:W-:Y:S03]  /*1d0a0*/  BSSY B0, `(.L_x_3539) ;  /* 0x0000014000007945 */ /* 0x000fe60003800000 */
[----:B------:R-:W-:-:S13]  /*1d0b0*/  ISETP.GE.AND P0, PT, R2, R6, PT ;  /* 0x000000060200720c */ /* 0x000fda0003f06270 */
[----:B------:R-:W-:Y:S05]  /*1d0c0*/  @P0 BRA `(.L_x_3540) ;  /* 0x0000011000000947 */ /* 0x000fea0003800000 */
[----:B------:R-:W5:Y:S04]  /*1d0d0*/  LDL.64 R18, [R1] ;  /* 0x0000000001127983 */ /* 0x000f680000100a00 */
[----:B--2---:R-:W2:Y:S04]  /*1d0e0*/  LDL R16, [R1+0xc] ;  /* 0x00000c0001107983 */ /* 0x004ea80000100800 */
[----:B---3--:R-:W3:Y:S04]  /*1d0f0*/  LDL R14, [R1+0x10] ;  /* 0x00001000010e7983 */ /* 0x008ee80000100800 */
[----:B----4-:R-:W4:Y:S04]  /*1d100*/  LDL R17, [R1+0x88] ;  /* 0x0000880001117983 */ /* 0x010f280000100800 */
[----:B------:R-:W4:Y:S01]  /*1d110*/  LDL R15, [R1+0x84] ;  /* 0x00008400010f7983 */ /* 0x000f220000100800 */
[----:B-----5:R-:W-:-:S02]  /*1d120*/  ISETP.GE.AND P2, PT, R18, c[0x0][0x3c8], PT ;  /* 0x0000f20012007a0c */ /* 0x020fc40003f46270 */
[----:B--2---:R-:W-:Y:S02]  /*1d130*/  ISETP.GE.AND P1, PT, R16, c[0x0][0x3c8], PT ;  /* 0x0000f20010007a0c */ /* 0x004fe40003f26270 */
[----:B---3--:R-:W-:-:S09]  /*1d140*/  ISETP.GE.AND P0, PT, R14, c[0x0][0x3c8], PT ;  /* 0x0000f2000e007a0c */ /* 0x008fd20003f06270 */
[-C--:B------:R-:W-:Y:S02]  /*1d150*/  @!P2 LEA R10, P5, R18, R0.reuse, 0x1 ;  /* 0x00000000120aa211 */ /* 0x080fe400078a08ff */
[----:B------:R-:W-:Y:S02]  /*1d160*/  @!P1 LEA R8, P4, R16, R0, 0x1 ;  /* 0x0000000010089211 */ /* 0x000fe400078808ff */
[----:B-1----:R-:W-:Y:S02]  /*1d170*/  @!P2 LEA.HI.X R11, R18, R4, R19, 0x1, P5 ;  /* 0x00000004120ba211 */ /* 0x002fe400028f0c13 */
[----:B------:R-:W-:Y:S02]  /*1d180*/  @!P0 LEA R2, P3, R14, R0, 0x1 ;  /* 0x000000000e028211 */ /* 0x000fe400078608ff */
[-C--:B----4-:R-:W-:Y:S02]  /*1d190*/  @!P1 LEA.HI.X R9, R16, R4.reuse, R17, 0x1, P4 ;  /* 0x0000000410099211 */ /* 0x090fe400020f0c11 */
[----:B------:R-:W-:Y:S01]  /*1d1a0*/  @!P0 LEA.HI.X R3, R14, R4, R15, 0x1, P3 ;  /* 0x000000040e038211 */ /* 0x000fe200018f0c0f */
[----:B------:R1:W-:Y:S04]  /*1d1b0*/  @!P2 ST.E.128 [R10.64], RZ ;  /* 0x000000ff0a00a985 */ /* 0x0003e8000c101d08 */
[----:B------:R1:W-:Y:S04]  /*1d1c0*/  @!P1 ST.E.128 [R8.64], RZ ;  /* 0x000000ff08009985 */ /* 0x0003e8000c101d08 */
[----:B------:R1:W-:Y:S02]  /*1d1d0*/  @!P0 ST.E.128 [R2.64], RZ ;  /* 0x000000ff02008985 */ /* 0x0003e4000c101d08 */
.L_x_3540:
[----:B------:R-:W-:Y:S05]  /*1d1e0*/  BSYNC B0 ;  /* 0x0000000000007941 */ /* 0x000fea0003800000 */
.L_x_3539:
[----:B------:R-:W-:Y:S05]  /*1d1f0*/  BRA.DIV ~URZ, `(.L_x_3541) ;  /* 0x000048227f007947 */ /* 0x000fea000b800000 */
[----:B-1----:R1:W2:Y:S02]  /*1d200*/  SHFL.IDX PT, R4, R5, 0x2, 0x1c1f ;  /* 0x005c1f0005047f89 */ /* 0x0022a400000e0000 */
.L_x_3616:
[----:B------:R-:W-:Y:S05]  /*1d210*/  BRA.DIV ~URZ, `(.L_x_3542) ;  /* 0x000048727f007947 */ /* 0x000fea000b800000 */
[----:B----4-:R4:W1:Y:S02]  /*1d220*/  SHFL.IDX PT, R0, R13, 0x2, 0x1c1f ;  /* 0x005c1f000d007f89 */ /* 0x01086400000e0000 */
.L_x_3617:
        /* <DEDUP_REMOVED lines=12> */
[-C--:B-1----:R-:W-:Y:S02]  /*1d2f0*/  @!P2 LEA R10, P5, R18, R0.reuse, 0x1 ;  /* 0x00000000120aa211 */ /* 0x082fe400078a08ff */
        /* <DEDUP_REMOVED lines=8> */
.L_x_3544:
[----:B------:R-:W-:Y:S05]  /*1d380*/  BSYNC B0 ;  /* 0x0000000000007941 */ /* 0x000fea0003800000 */
.L_x_3543:
[----:B------:R-:W-:Y:S05]  /*1d390*/  BRA.DIV ~URZ, `(.L_x_3545) ;  /* 0x000047627f007947 */ /* 0x000fea000b800000 */
[----:B--2---:R2:W3:Y:S04]  /*1d3a0*/  SHFL.IDX PT, R4, R5, 0x3, 0x1c1f ;  /* 0x007c1f0005047f89 */ /* 0x0044e800000e0000 */
[----:B-1----:R2:W1:Y:S02]  /*1d3b0*/  SHFL.IDX PT, R0, R13, 0x3, 0x1c1f ;  /* 0x007c1f000d007f89 */ /* 0x00246400000e0000 */
.L_x_3618:
[----:B------:R-:W-:-:S04]  /*1d3c0*/  IADD3 R12, R12, 0x60, RZ ;  /* 0x000000600c0c7810 */ /* 0x000fc80007ffe0ff */
[----:B------:R-:W-:-:S13]  /*1d3d0*/  ISETP.GE.AND P0, PT, R12, R6, PT ;  /* 0x000000060c00720c */ /* 0x000fda0003f06270 */
        /* <DEDUP_REMOVED lines=9> */
[-C--:B-1----:R-:W-:Y:S02]  /*1d470*/  @!P2 LEA R10, P5, R16, R0.reuse, 0x1 ;  /* 0x00000000100aa211 */ /* 0x082fe400078a08ff */
[----:B------:R-:W-:Y:S02]  /*1d480*/  @!P1 LEA R8, P4, R14, R0, 0x1 ;  /* 0x000000000e089211 */ /* 0x000fe400078808ff */
[----:B------:R-:W-:Y:S02]  /*1d490*/  @!P2 LEA.HI.X R11, R16, R4, R17, 0x1, P5 ;  /* 0x00000004100ba211 */ /* 0x000fe400028f0c11 */
[C---:B------:R-:W-:Y:S02]  /*1d4a0*/  @!P0 LEA R2, P3, R5.reuse, R0, 0x1 ;  /* 0x0000000005028211 */ /* 0x040fe400078608ff */
[-C--:B---3--:R-:W-:Y:S02]  /*1d4b0*/  @!P1 LEA.HI.X R9, R14, R4.reuse, R15, 0x1, P4 ;  /* 0x000000040e099211 */ /* 0x088fe400020f0c0f */
[----:B------:R-:W-:Y:S01]  /*1d4c0*/  @!P0 LEA.HI.X R3, R5, R4, R13, 0x1, P3 ;  /* 0x0000000405038211 */ /* 0x000fe200018f0c0d */
[----:B------:R1:W-:Y:S04]  /*1d4d0*/  @!P2 ST.E.128 [R10.64], RZ ;  /* 0x000000ff0a00a985 */ /* 0x0003e8000c101d08 */
[----:B------:R1:W-:Y:S04]  /*1d4e0*/  @!P1 ST.E.128 [R8.64], RZ ;  /* 0x000000ff08009985 */ /* 0x0003e8000c101d08 */
[----:B------:R1:W-:Y:S02]  /*1d4f0*/  @!P0 ST.E.128 [R2.64], RZ ;  /* 0x000000ff02008985 */ /* 0x0003e4000c101d08 */
.L_x_3518:
[----:B------:R-:W-:Y:S05]  /*1d500*/  BSYNC B1 ;  /* 0x0000000000017941 */ /* 0x000fea0003800000 */
.L_x_3502:
        /* <DEDUP_REMOVED lines=11> */
[----:B--2345:R-:W-:-:S04]  /*1d5c0*/  LOP3.LUT R13, R0, 0x1f, RZ, 0xc0, !PT ;  /* 0x0000001f000d7812 */ /* 0x03cfc800078ec0ff */
[----:B------:R-:W-:Y:S01]  /*1d5d0*/  ISETP.NE.AND P6, PT, R13, 0x1f, PT ;  /* 0x0000001f0d00780c */ /* 0x000fe20003fc5270 */
[----:B------:R-:W-:Y:S10]  /*1d5e0*/  BRA.DIV ~URZ, `(.L_x_3547) ;  /* 0x000045e27f007947 */ /* 0x000ff4000b800000 */
[----:B------:R1:W2:Y:S02]  /*1d5f0*/  SHFL.IDX PT, R10, R76, RZ, 0x1f ;  /* 0x00001fff4c0a7589 */ /* 0x0002a400000e0000 */
.L_x_3619:
[----:B------:R-:W-:Y:S05]  /*1d600*/  BRA.DIV ~URZ, `(.L_x_3548) ;  /* 0x000046327f007947 */ /* 0x000fea000b800000 */
[----:B------:R3:W4:Y:S02]  /*1d610*/  SHFL.IDX PT, R9, R76, 0x1, 0x1f ;  /* 0x00201f004c097f89 */ /* 0x00072400000e0000 */
.L_x_3620:
        /* <DEDUP_REMOVED lines=19> */
.L_x_3621:
        /* <DEDUP_REMOVED lines=16> */
.L_x_3622:
[----:B---3--:R-:W-:Y:S01]  /*1d850*/  IMAD R0, R0, c[0x0][0x538], RZ ;  /* 0x00014e0000007a24 */ /* 0x008fe200078e02ff */
[----:B------:R-:W-:Y:S04]  /*1d860*/  BSSY B1, `(.L_x_3551) ;  /* 0x00000cf000017945 */ /* 0x000fe80003800000 */
[----:B----4-:R-:W-:-:S04]  /*1d870*/  IADD3 R9, R0, R9, RZ ;  /* 0x0000000900097210 */ /* 0x010fc80007ffe0ff */
[----:B--2---:R-:W-:-:S13]  /*1d880*/  ISETP.GT.AND P0, PT, R9, R10, PT ;  /* 0x0000000a0900720c */ /* 0x004fda0003f04270 */
[----:B------:R-:W-:Y:S05]  /*1d890*/  @P0 BRA `(.L_x_3552) ;  /* 0x0000026000000947 */ /* 0x000fea0003800000 */
.L_x_3556:
        /* <DEDUP_REMOVED lines=18> */
.L_x_3623:
        /* <DEDUP_REMOVED lines=16> */
.L_x_3624:
[----:B--2---:R-:W-:-:S05]  /*1dac0*/  IMAD R0, R0, c[0x0][0x538], RZ ;  /* 0x00014e0000007a24 */ /* 0x004fca00078e02ff */
[----:B------:R-:W-:-:S04]  /*1dad0*/  IADD3 R9, R0, R9, RZ ;  /* 0x0000000900097210 */ /* 0x000fc80007ffe0ff */
[----:B------:R-:W-:-:S13]  /*1dae0*/  ISETP.GT.AND P0, PT, R9, R10, PT ;  /* 0x0000000a0900720c */ /* 0x000fda0003f04270 */
[----:B-1----:R-:W-:Y:S05]  /*1daf0*/  @!P0 BRA `(.L_x_3556) ;  /* 0xfffffda000008947 */ /* 0x002fea000383ffff */
.L_x_3552:
[----:B------:R-:W-:-:S05]  /*1db00*/  IADD3 R9, -R0, R9, RZ ;  /* 0x0000000900097210 */ /* 0x000fca0007ffe1ff */
[----:B------:R-:W-:-:S05]  /*1db10*/  IMAD R0, R4, c[0x0][0x538], R9 ;  /* 0x00014e0004007a24 */ /* 0x000fca00078e0209 */
[----:B------:R-:W-:Y:S01]  /*1db20*/  ISETP.GT.AND P0, PT, R0, R10, PT ;  /* 0x0000000a0000720c */ /* 0x000fe20003f04270 */
[----:B------:R-:W-:-:S12]  /*1db30*/  BRA.DIV ~URZ, `(.L_x_3557) ;  /* 0x000045627f007947 */ /* 0x000fd8000b800000 */
[----:B------:R-:W-:-:S03]  /*1db40*/  VOTE.ANY R11, PT, !P0 ;  /* 0x00000000000b7806 */ /* 0x000fc600040e0100 */
.L_x_3625:
[----:B------:R-:W2:Y:S01]  /*1db50*/  LDL.LU R0, [R1+0x7c] ;  /* 0x00007c0001007983 */ /* 0x000ea20000300800 */
[----:B------:R-:W2:Y:S02]  /*1db60*/  POPC R5, R11 ;  /* 0x0000000b00057309 */ /* 0x000ea40000000000 */
[----:B--2---:R-:W-:-:S05]  /*1db70*/  IADD3 R0, R5, R0, RZ ;  /* 0x0000000005007210 */ /* 0x004fca0007ffe0ff */
[----:B------:R2:W-:Y:S01]  /*1db80*/  STL [R1+0x7c], R0 ;  /* 0x00007c0001007387 */ /* 0x0005e20000100800 */
[----:B------:R-:W-:Y:S05]  /*1db90*/  BRA.DIV ~URZ, `(.L_x_3558) ;  /* 0x000045527f007947 */ /* 0x000fea000b800000 */
[----:B------:R3:W4:Y:S04]  /*1dba0*/  SHFL.IDX PT, R6, R6, R5, 0x1f ;  /* 0x00001f0506067589 */ /* 0x00072800000e0000 */
[----:B--2---:R3:W2:Y:S02]  /*1dbb0*/  SHFL.IDX PT, R0, R8, R5, 0x1f ;  /* 0x00001f0508007589 */ /* 0x0046a400000e0000 */
.L_x_3626:
[----:B------:R-:W-:Y:S01]  /*1dbc0*/  ISETP.NE.AND P0, PT, R11, RZ, PT ;  /* 0x000000ff0b00720c */ /* 0x000fe20003f05270 */
[----:B------:R-:W-:-:S12]  /*1dbd0*/  BSSY B0, `(.L_x_3559) ;  /* 0x0000005000007945 */ /* 0x000fd80003800000 */
[----:B------:R-:W-:Y:S05]  /*1dbe0*/  @!P0 BRA `(.L_x_3560) ;  /* 0x0000003000008947 */ /* 0x000fea0003800000 */
[----:B---3--:R-:W-:Y:S01]  /*1dbf0*/  IADD3 R5, R5, -0x1, RZ ;  /* 0xffffffff05057810 */ /* 0x008fe20007ffe0ff */
[----:B------:R-:W-:Y:S05]  /*1dc00*/  BRA.DIV ~URZ, `(.L_x_3561) ;  /* 0x000045b27f007947 */ /* 0x000fea000b800000 */
[----:B------:R3:W1:Y:S02]  /*1dc10*/  SHFL.IDX PT, R12, R4, R5, 0x1f ;  /* 0x00001f05040c7589 */ /* 0x00066400000e0000 */
.L_x_3560:
[----:B------:R-:W-:Y:S05]  /*1dc20*/  BSYNC B0 ;  /* 0x0000000000007941 */ /* 0x000fea0003800000 */
.L_x_3559:
        /* <DEDUP_REMOVED lines=68> */
.L_x_3563:
        /* <DEDUP_REMOVED lines=68> */
.L_x_3564:
[----:B------:R-:W-:Y:S05]  /*1e4b0*/  BSYNC B0 ;  /* 0x0000000000007941 */ /* 0x000fea0003800000 */
.L_x_3562:
[----:B------:R-:W-:-:S04]  /*1e4c0*/  LOP3.LUT R2, RZ, R2, RZ, 0x33, !PT ;  /* 0x00000002ff027212 */ /* 0x000fc800078e33ff */
[----:B-1----:R-:W-:-:S05]  /*1e4d0*/  IADD3 R0, R2, R6, RZ ;  /* 0x0000000602007210 */ /* 0x002fca0007ffe0ff */
[----:B------:R1:W-:Y:S01]  /*1e4e0*/  STL [R1+0x74], R0 ;  /* 0x0000740001007387 */ /* 0x0003e20000100800 */
[----:B------:R-:W-:Y:S05]  /*1e4f0*/  BRA `(.L_x_3565) ;  /* 0x0000005000007947 */ /* 0x000fea0003800000 */
.L_x_3553:
[----:B------:R-:W-:Y:S01]  /*1e500*/  MOV R0, c[0x0][0x53c] ;  /* 0x00014f0000007a02 */ /* 0x000fe20000000f00 */
[----:B------:R2:W-:Y:S04]  /*1e510*/  STL [R1+0x70], R10 ;  /* 0x0000700a01007387 */ /* 0x0005e80000100800 */
[----:B------:R2:W-:Y:S04]  /*1e520*/  STL [R1+0x74], RZ ;  /* 0x000074ff01007387 */ /* 0x0005e80000100800 */
[----:B------:R2:W-:Y:S04]  /*1e530*/  STL [R1+0x78], RZ ;  /* 0x000078ff01007387 */ /* 0x0005e80000100800 */
[----:B------:R2:W-:Y:S02]  /*1e540*/  STL [R1+0x7c], R0 ;  /* 0x00007c0001007387 */ /* 0x0005e40000100800 */
.L_x_3565:
[----:B------:R-:W-:Y:S05]  /*1e550*/  BSYNC B1 ;  /* 0x0000000000017941 */ /* 0x000fea0003800000 */
.L_x_3551:
        /* <DEDUP_REMOVED lines=9> */
.L_x_3546:
[----:B-1----:R-:W5:Y:S02]  /*1e5f0*/  LDL R0, [R1+0x7c] ;  /* 0x00007c0001007983 */ /* 0x002f640000100800 */
[----:B-----5:R-:W-:-:S13]  /*1e600*/  ISETP.GE.AND P0, PT, R0, c[0x0][0x53c], PT ;  /* 0x00014f0000007a0c */ /* 0x020fda0003f06270 */
[----:B--234-:R-:W-:Y:S01]  /*1e610*/  @P0 CALL.REL.NOINC `(.L_x_3566) ;  /* 0x0000001000000944 */ /* 0x01cfe20003c00000 */
[----:B------:R-:W-:Y:S05]  /*1e620*/  BRA `(.L_x_3567) ;  /* 0xfffe3e1000007947 */ /* 0x000fea000383ffff */
.L_x_3566:
[----:B------:R-:W-:Y:S05]  /*1e630*/  EXIT ;  /* 0x000000000000794d */ /* 0x000fea0003800000 */
.L_x_3355:
[----:B------:R-:W-:Y:S01]  /*1e640*/  IMAD.MOV.U32 R0, RZ, RZ, R5 ;  /* 0x000000ffff007224 */ /* 0x000fe200078e0005 */
[----:B------:R-:W-:Y:S02]  /*1e650*/  MOV R3, 0x1 ;  /* 0x0000000100037802 */ /* 0x000fe40000000f00 */
[----:B------:R-:W-:Y:S02]  /*1e660*/  MOV R2, 0x1e680 ;  /* 0x0001e68000027802 */ /* 0x000fe40000000f00 */
[----:B------:R-:W-:Y:S05]  /*1e670*/  CALL.REL.NOINC `($__internal_52_$__cuda_sm70_shflsync_up_p) ;  /* 0x00003c7000007944 */ /* 0x000fea0003c00000 */
[----:B------:R-:W-:Y:S01]  /*1e680*/  MOV R0, R4 ;  /* 0x0000000400007202 */ /* 0x000fe20000000f00 */
[----:B------:R-:W-:Y:S05]  /*1e690*/  BRA `(.L_x_3568) ;  /* 0xfffe1dc000007947 */ /* 0x000fea000383ffff */
.L_x_3356:
[----:B------:R-:W-:Y:S01]  /*1e6a0*/  IMAD.MOV.U32 R0, RZ, RZ, R5 ;  /* 0x000000ffff007224 */ /* 0x000fe200078e0005 */
[----:B------:R-:W-:Y:S02]  /*1e6b0*/  MOV R3, 0x2 ;  /* 0x0000000200037802 */ /* 0x000fe40000000f00 */
[----:B------:R-:W-:Y:S02]  /*1e6c0*/  MOV R2, 0x1e6e0 ;  /* 0x0001e6e000027802 */ /* 0x000fe40000000f00 */
[----:B------:R-:W-:Y:S05]  /*1e6d0*/  CALL.REL.NOINC `($__internal_52_$__cuda_sm70_shflsync_up_p) ;  /* 0x00003c1000007944 */ /* 0x000fea0003c00000 */
[----:B------:R-:W-:Y:S01]  /*1e6e0*/  SEL R4, R4, RZ, P4 ;  /* 0x000000ff04047207 */ /* 0x000fe20002000000 */
[----:B------:R-:W-:Y:S01]  /*1e6f0*/  IMAD.MOV.U32 R3, RZ, RZ, 0x4 ;  /* 0x00000004ff037424 */ /* 0x000fe200078e00ff */
[----:B------:R-:W-:-:S03]  /*1e700*/  MOV R2, 0x1e730 ;  /* 0x0001e73000027802 */ /* 0x000fc60000000f00 */
[----:B------:R-:W-:Y:S02]  /*1e710*/  IMAD.IADD R0, R5, 0x1, R4 ;  /* 0x0000000105007824 */ /* 0x000fe400078e0204 */
        /* <DEDUP_REMOVED lines=13> */
[----:B------:R-:W-:Y:S02]  /*1e7f0*/  MOV R216, 0x1f ;  /* 0x0000001f00d87802 */ /* 0x000fe40000000f00 */
[----:B------:R-:W-:Y:S01]  /*1e800*/  MOV R3, 0x1e840 ;  /* 0x0001e84000037802 */ /* 0x000fe20000000f00 */
[----:B------:R-:W-:-:S04]  /*1e810*/  IMAD.IADD R4, R0, 0x1, R4 ;  /* 0x0000000100047824 */ /* 0x000fc800078e0204 */
[----:B------:R-:W-:Y:S02]  /*1e820*/  IMAD.MOV.U32 R215, RZ, RZ, R4 ;  /* 0x000000ffffd77224 */ /* 0x000fe400078e0004 */
[----:B------:R-:W-:Y:S05]  /*1e830*/  CALL.REL.NOINC `($__internal_51_$__cuda_sm70_shflsync_idx_p) ;  /* 0x00003a5000007944 */ /* 0x000fea0003c00000 */
[----:B------:R-:W-:Y:S01]  /*1e840*/  MOV R0, R215 ;  /* 0x000000d700007202 */ /* 0x000fe20000000f00 */
[----:B------:R-:W-:Y:S05]  /*1e850*/  BRA `(.L_x_3569) ;  /* 0xfffe1d0000007947 */ /* 0x000fea000383ffff */
.L_x_3358:
[----:B------:R-:W-:Y:S02]  /*1e860*/  SEL R0, RZ, 0x1, P0 ;  /* 0x00000001ff007807 */ /* 0x000fe40000000000 */
[----:B------:R-:W-:Y:S02]  /*1e870*/  MOV R2, 0x1e890 ;  /* 0x0001e89000027802 */ /* 0x000fe40000000f00 */
[----:B------:R-:W-:Y:S05]  /*1e880*/  CALL.REL.NOINC `($__internal_53_$__cuda_sm70_votesync_ballot) ;  /* 0x00003ac000007944 */ /* 0x000fea0003c00000 */
[----:B------:R-:W-:Y:S01]  /*1e890*/  MOV R7, R0 ;  /* 0x0000000000077202 */ /* 0x000fe20000000f00 */
[----:B------:R-:W-:Y:S05]  /*1e8a0*/  BRA `(.L_x_3570) ;  /* 0xfffe1d4000007947 */ /* 0x000fea000383ffff */
.L_x_3359:
[----:B------:R-:W-:Y:S01]  /*1e8b0*/  IMAD.MOV.U32 R215, RZ, RZ, R9 ;  /* 0x000000ffffd77224 */ /* 0x000fe200078e0009 */
[----:B-1----:R-:W-:Y:S01]  /*1e8c0*/  MOV R2, R0 ;  /* 0x0000000000027202 */ /* 0x002fe20000000f00 */
[----:B------:R-:W-:Y:S01]  /*1e8d0*/  IMAD.MOV.U32 R216, RZ, RZ, 0x1f ;  /* 0x0000001fffd87424 */ /* 0x000fe200078e00ff */
[----:B------:R-:W-:Y:S02]  /*1e8e0*/  MOV R3, 0x1e900 ;  /* 0x0001e90000037802 */ /* 0x000fe40000000f00 */
[----:B------:R-:W-:Y:S05]  /*1e8f0*/  CALL.REL.NOINC `($__internal_51_$__cuda_sm70_shflsync_idx_p) ;  /* 0x0000399000007944 */ /* 0x000fea0003c00000 */
[----:B------:R-:W-:Y:S01]  /*1e900*/  IMAD.MOV.U32 R12, RZ, RZ, R215 ;  /* 0x000000ffff0c7224 */ /* 0x000fe200078e00d7 */
[----:B------:R-:W-:Y:S01]  /*1e910*/  MOV R215, R8 ;  /* 0x0000000800d77202 */ /* 0x000fe20000000f00 */
[----:B------:R-:W-:Y:S01]  /*1e920*/  IMAD.MOV.U32 R5, RZ, RZ, RZ ;  /* 0x000000ffff057224 */ /* 0x000fe200078e00ff */
[----:B------:R-:W-:Y:S01]  /*1e930*/  MOV R2, R0 ;  /* 0x0000000000027202 */ /* 0x000fe20000000f00 */
[----:B------:R-:W-:Y:S01]  /*1e940*/  IMAD.MOV.U32 R216, RZ, RZ, 0x1f ;  /* 0x0000001fffd87424 */ /* 0x000fe200078e00ff */
[----:B------:R-:W-:-:S02]  /*1e950*/  MOV R3, 0x1e970 ;  /* 0x0001e97000037802 */ /* 0x000fc40000000f00 */
[----:B------:R-:W-:Y:S05]  /*1e960*/  CALL.REL.NOINC `($__internal_51_$__cuda_sm70_shflsync_idx_p) ;  /* 0x0000392000007944 */ /* 0x000fea0003c00000 */
[----:B------:R-:W-:Y:S01]  /*1e970*/  MOV R9, R215 ;  /* 0x000000d700097202 */ /* 0x000fe20000000f00 */
[----:B------:R-:W-:Y:S05]  /*1e980*/  BRA `(.L_x_3571) ;  /* 0xfffe1cd000007947 */ /* 0x000fea000383ffff */
.L_x_3362:
[----:B------:R-:W-:Y:S01]  /*1e990*/  IMAD.MOV.U32 R215, RZ, RZ, R4 ;  /* 0x000000ffffd77224 */ /* 0x000fe200078e0004 */
[----:B-1----:R-:W-:Y:S01]  /*1e9a0*/  MOV R2, R0 ;  /* 0x0000000000027202 */ /* 0x002fe20000000f00 */
[----:B------:R-:W-:Y:S01]  /*1e9b0*/  IMAD.MOV.U32 R216, RZ, RZ, 0x1f ;  /* 0x0000001fffd87424 */ /* 0x000fe200078e00ff */
[----:B------:R-:W-:-:S02]  /*1e9c0*/  MOV R3, 0x1e9e0 ;  /* 0x0001e9e000037802 */ /* 0x000fc40000000f00 */
[----:B---34-:R-:W-:Y:S05]  /*1e9d0*/  CALL.REL.NOINC `($__internal_51_$__cuda_sm70_shflsync_idx_p) ;  /* 0x000038b000007944 */ /* 0x018fea0003c00000 */
[----:B------:R-:W-:Y:S01]  /*1e9e0*/  MOV R5, R215 ;  /* 0x000000d700057202 */ /* 0x000fe20000000f00 */
[----:B------:R-:W-:Y:S05]  /*1e9f0*/  BRA `(.L_x_3361) ;  /* 0xfffe1cc000007947 */ /* 0x000fea000383ffff */
.L_x_3403:
[----:B------:R-:W-:Y:S01]  /*1ea00*/  IMAD.MOV.U32 R215, RZ, RZ, R6 ;  /* 0x000000ffffd77224 */ /* 0x000fe200078e0006 */
[----:B------:R-:W-:Y:S01]  /*1ea10*/  MOV R2, RZ ;  /* 0x000000ff00027202 */ /* 0x000fe20000000f00 */
[----:B------:R-:W-:Y:S01]  /*1ea20*/  IMAD.MOV.U32 R216, RZ, RZ, 0x1c1f ;  /* 0x00001c1fffd87424 */ /* 0x000fe200078e00ff */
[----:B------:R-:W-:-:S02]  /*1ea30*/  MOV R3, 0x1ea50 ;  /* 0x0001ea5000037802 */ /* 0x000fc40000000f00 */
[----:B-----5:R-:W-:Y:S05]  /*1ea40*/  CALL.REL.NOINC `($__internal_51_$__cuda_sm70_shflsync_idx_p) ;  /* 0x0000384000007944 */ /* 0x020fea0003c00000 */
[----:B------:R-:W-:Y:S01]  /*1ea50*/  MOV R4, R215 ;  /* 0x000000d700047202 */ /* 0x000fe20000000f00 */
[----:B------:R-:W-:Y:S05]  /*1ea60*/  BRA `(.L_x_3572) ;  /* 0xfffea1f000007947 */ /* 0x000fea000383ffff */
.L_x_3404:
[----:B------:R-:W-:Y:S01]  /*1ea70*/  IMAD.MOV.U32 R215, RZ, RZ, R12 ;  /* 0x000000ffffd77224 */ /* 0x000fe200078e000c */
[----:B------:R-:W-:Y:S01]  /*1ea80*/  MOV R2, RZ ;  /* 0x000000ff00027202 */ /* 0x000fe20000000f00 */
[----:B------:R-:W-:Y:S01]  /*1ea90*/  IMAD.MOV.U32 R216, RZ, RZ, 0x1c1f ;  /* 0x00001c1fffd87424 */ /* 0x000fe200078e00ff */
[----:B------:R-:W-:-:S02]  /*1eaa0*/  MOV R3, 0x1eac0 ;  /* 0x0001eac000037802 */ /* 0x000fc40000000f00 */
[----:B-12--5:R-:W-:Y:S05]  /*1eab0*/  CALL.REL.NOINC `($__internal_51_$__cuda_sm70_shflsync_idx_p) ;  /* 0x000037d000007944 */ /* 0x026fea0003c00000 */
[----:B------:R-:W-:Y:S01]  /*1eac0*/  MOV R0, R215 ;  /* 0x000000d700007202 */ /* 0x000fe20000000f00 */
[----:B------:R-:W-:Y:S05]  /*1ead0*/  BRA `(.L_x_3573) ;  /* 0xfffea1a000007947 */ /* 0x000fea000383ffff */
.L_x_3407:
[----:B------:R-:W-:Y:S01]  /*1eae0*/  IMAD.MOV.U32 R215, RZ, RZ, R6 ;  /* 0x000000ffffd77224 */ /* 0x000fe200078e0006 */
[----:B--2---:R-:W-:Y:S01]  /*1eaf0*/  MOV R2, 0x1 ;  /* 0x0000000100027802 */ /* 0x004fe20000000f00 */
[----:B------:R-:W-:Y:S01]  /*1eb00*/  IMAD.MOV.U32 R216, RZ, RZ, 0x1c1f ;  /* 0x00001c1fffd87424 */ /* 0x000fe200078e00ff */
[----:B------:R-:W-:-:S02]  /*1eb10*/  MOV R3, 0x1eb30 ;  /* 0x0001eb3000037802 */ /* 0x000fc40000000f00 */
[----:B-1-345:R-:W-:Y:S05]  /*1eb20*/  CALL.REL.NOINC `($__internal_51_$__cuda_sm70_shflsync_idx_p) ;  /* 0x0000376000007944 */ /* 0x03afea0003c00000 */
[----:B------:R-:W-:Y:S01]  /*1eb30*/  IMAD.MOV.U32 R4, RZ, RZ, R215 ;  /* 0x000000ffff047224 */ /* 0x000fe200078e00d7 */
[----:B------:R-:W-:Y:S01]  /*1eb40*/  MOV R2, 0x1 ;  /* 0x0000000100027802 */ /* 0x000fe20000000f00 */
[----:B------:R-:W-:Y:S01]  /*1eb50*/  IMAD.MOV.U32 R215, RZ, RZ, R12 ;  /* 0x000000ffffd77224 */ /* 0x000fe200078e000c */
[----:B------:R-:W-:-:S02]  /*1eb60*/  MOV R216, 0x1c1f ;  /* 0x00001c1f00d87802 */ /* 0x000fc40000000f00 */
[----:B------:R-:W-:Y:S02]  /*1eb70*/  MOV R3, 0x1eb90 ;  /* 0x0001eb9000037802 */ /* 0x000fe40000000f00 */
[----:B------:R-:W-:Y:S05]  /*1eb80*/  CALL.REL.NOINC `($__internal_51_$__cuda_sm70_shflsync_idx_p) ;  /* 0x0000370000007944 */ /* 0x000fea0003c00000 */
[----:B------:R-:W-:Y:S01]  /*1eb90*/  MOV R0, R215 ;  /* 0x000000d700007202 */ /* 0x000fe20000000f00 */
[----:B------:R-:W-:Y:S05]  /*1eba0*/  BRA `(.L_x_3574) ;  /* 0xfffea28000007947 */ /* 0x000fea000383ffff */
.L_x_3410:
[----:B------:R-:W-:Y:S01]  /*1ebb0*/  IMAD.MOV.U32 R215, RZ, RZ, R6 ;  /* 0x000000ffffd77224 */ /* 0x000fe200078e0006 */
[----:B-1----:R-:W-:Y:S01]  /*1ebc0*/  MOV R2, 0x2 ;  /* 0x0000000200027802 */ /* 0x002fe20000000f00 */
[----:B------:R-:W-:Y:S01]  /*1ebd0*/  IMAD.MOV.U32 R216, RZ, RZ, 0x1c1f ;  /* 0x00001c1fffd87424 */ /* 0x000fe200078e00ff */
[----:B------:R-:W-:Y:S02]  /*1ebe0*/  MOV R3, 0x1ec00 ;  /* 0x0001ec0000037802 */ /* 0x000fe40000000f00 */
[----:B--2345:R-:W-:Y:S05]  /*1ebf0*/  CALL.REL.NOINC `($__internal_51_$__cuda_sm70_shflsync_idx_p) ;  /* 0x0000369000007944 */ /* 0x03cfea0003c00000 */
[----:B------:R-:W-:Y:S01]  /*1ec00*/  MOV R4, R215 ;  /* 0x000000d700047202 */ /* 0x000fe20000000f00 */
[----:B------:R-:W-:Y:S05]  /*1ec10*/  BRA `(.L_x_3575) ;  /* 0xfffea3b000007947 */ /* 0x000fea000383ffff */
.L_x_3411:
[----:B------:R-:W-:Y:S01]  /*1ec20*/  IMAD.MOV.U32 R215, RZ, RZ, R12 ;  /* 0x000000ffffd77224 */ /* 0x000fe200078e000c */
[----:B------:R-:W-:Y:S01]  /*1ec30*/  MOV R2, 0x2 ;  /* 0x0000000200027802 */ /* 0x000fe20000000f00 */
[----:B------:R-:W-:Y:S01]  /*1ec40*/  IMAD.MOV.U32 R216, RZ, RZ, 0x1c1f ;  /* 0x00001c1fffd87424 */ /* 0x000fe200078e00ff */
[----:B------:R-:W-:Y:S02]  /*1ec50*/  MOV R3, 0x1ec70 ;  /* 0x0001ec7000037802 */ /* 0x000fe40000000f00 */
[----:B-12345:R-:W-:Y:S05]  /*1ec60*/  CALL.REL.NOINC `($__internal_51_$__cuda_sm70_shflsync_idx_p) ;  /* 0x0000362000007944 */ /* 0x03efea0003c00000 */
[----:B------:R-:W-:Y:S01]  /*1ec70*/  MOV R0, R215 ;  /* 0x000000d700007202 */ /* 0x000fe20000000f00 */
[----:B------:R-:W-:Y:S05]  /*1ec80*/  BRA `(.L_x_3576) ;  /* 0xfffea36000007947 */ /* 0x000fea000383ffff */
.L_x_3414:
[----:B------:R-:W-:Y:S01]  /*1ec90*/  IMAD.MOV.U32 R215, RZ, RZ, R6 ;  /* 0x000000ffffd77224 */ /* 0x000fe200078e0006 */
[----:B-1----:R-:W-:Y:S01]  /*1eca0*/  MOV R2, 0x3 ;  /* 0x0000000300027802 */ /* 0x002fe20000000f00 */
[----:B------:R-:W-:Y:S01]  /*1ecb0*/  IMAD.MOV.U32 R216, RZ, RZ, 0x1c1f ;  /* 0x00001c1fffd87424 */ /* 0x000fe200078e00ff */
[----:B------:R-:W-:-:S02]  /*1ecc0*/  MOV R3, 0x1ece0 ;  /* 0x0001ece000037802 */ /* 0x000fc40000000f00 */
[----:B--2345:R-:W-:Y:S05]  /*1ecd0*/  CALL.REL.NOINC `($__internal_51_$__cuda_sm70_shflsync_idx_p) ;  /* 0x000035b000007944 */ /* 0x03cfea0003c00000 */
        /* <DEDUP_REMOVED lines=8> */
.L_x_3461:
[----:B------:R-:W-:Y:S01]  /*1ed60*/  IMAD.MOV.U32 R215, RZ, RZ, R6 ;  /* 0x000000ffffd77224 */ /* 0x000fe200078e0006 */
[----:B---3--:R-:W-:Y:S01]  /*1ed70*/  MOV R2, 0x1 ;  /* 0x0000000100027802 */ /* 0x008fe20000000f00 */
[----:B------:R-:W-:Y:S01]  /*1ed80*/  IMAD.MOV.U32 R216, RZ, RZ, 0x1c1f ;  /* 0x00001c1fffd87424 */ /* 0x000fe200078e00ff */
[----:B------:R-:W-:Y:S02]  /*1ed90*/  MOV R3, 0x1edb0 ;  /* 0x0001edb000037802 */ /* 0x000fe40000000f00 */
[----:B------:R-:W-:Y:S05]  /*1eda0*/  CALL.REL.NOINC `($__internal_51_$__cuda_sm70_shflsync_idx_p) ;  /* 0x000034e000007944 */ /* 0x000fea0003c00000 */
[----:B------:R-:W-:Y:S01]  /*1edb0*/  IMAD.MOV.U32 R4, RZ, RZ, R215 ;  /* 0x000000ffff047224 */ /* 0x000fe200078e00d7 */
[----:B------:R-:W-:Y:S01]  /*1edc0*/  MOV R2, 0x1 ;  /* 0x0000000100027802 */ /* 0x000fe20000000f00 */
[----:B------:R-:W-:Y:S01]  /*1edd0*/  IMAD.MOV.U32 R215, RZ, RZ, R24 ;  /* 0x000000ffffd77224 */ /* 0x000fe200078e0018 */
[----:B------:R-:W-:Y:S02]  /*1ede0*/  MOV R216, 0x1c1f ;  /* 0x00001c1f00d87802 */ /* 0x000fe40000000f00 */
[----:B------:R-:W-:Y:S02]  /*1edf0*/  MOV R3, 0x1ee10 ;  /* 0x0001ee1000037802 */ /* 0x000fe40000000f00 */
[----:B------:R-:W-:Y:S05]  /*1ee00*/  CALL.REL.NOINC `($__internal_51_$__cuda_sm70_shflsync_idx_p) ;  /* 0x0000348000007944 */ /* 0x000fea0003c00000 */
[----:B------:R-:W-:Y:S01]  /*1ee10*/  MOV R2, R215 ;  /* 0x000000d700027202 */ /* 0x000fe20000000f00 */
[----:B------:R-:W-:Y:S05]  /*1ee20*/  BRA `(.L_x_3578) ;  /* 0xffff176000007947 */ /* 0x000fea000383ffff */
.L_x_3464:
[----:B------:R-:W-:Y:S01]  /*1ee30*/  IMAD.MOV.U32 R215, RZ, RZ, R5 ;  /* 0x000000ffffd77224 */ /* 0x000fe200078e0005 */
[----:B------:R-:W-:Y:S01]  /*1ee40*/  MOV R2, RZ ;  /* 0x000000ff00027202 */ /* 0x000fe20000000f00 */
[----:B------:R-:W-:Y:S01]  /*1ee50*/  IMAD.MOV.U32 R216, RZ, RZ, 0x1c1f ;  /* 0x00001c1fffd87424 */ /* 0x000fe200078e00ff */
[----:B------:R-:W-:-:S02]  /*1ee60*/  MOV R3, 0x1ee80 ;  /* 0x0001ee8000037802 */ /* 0x000fc40000000f00 */
[----:B------:R-:W-:Y:S05]  /*1ee70*/  CALL.REL.NOINC `($__internal_51_$__cuda_sm70_shflsync_idx_p) ;  /* 0x0000341000007944 */ /* 0x000fea0003c00000 */
[----:B------:R-:W-:Y:S01]  /*1ee80*/  MOV R4, R215 ;  /* 0x000000d700047202 */ /* 0x000fe20000000f00 */
[----:B------:R-:W-:Y:S05]  /*1ee90*/  BRA `(.L_x_3579) ;  /* 0xffff20e000007947 */ /* 0x000fea000383ffff */
.L_x_3465:
[----:B------:R-:W-:Y:S01]  /*1eea0*/  IMAD.MOV.U32 R215, RZ, RZ, R6 ;  /* 0x000000ffffd77224 */ /* 0x000fe200078e0006 */
[----:B------:R-:W-:Y:S01]  /*1eeb0*/  MOV R2, RZ ;  /* 0x000000ff00027202 */ /* 0x000fe20000000f00 */
[----:B------:R-:W-:Y:S01]  /*1eec0*/  IMAD.MOV.U32 R216, RZ, RZ, 0x1c1f ;  /* 0x00001c1fffd87424 */ /* 0x000fe200078e00ff */
[----:B------:R-:W-:-:S02]  /*1eed0*/  MOV R3, 0x1eef0 ;  /* 0x0001eef000037802 */ /* 0x000fc40000000f00 */
[----:B-12---:R-:W-:Y:S05]  /*1eee0*/  CALL.REL.NOINC `($__internal_51_$__cuda_sm70_shflsync_idx_p) ;  /* 0x000033a000007944 */ /* 0x006fea0003c00000 */
[----:B------:R-:W-:Y:S01]  /*1eef0*/  MOV R0, R215 ;  /* 0x000000d700007202 */ /* 0x000fe20000000f00 */
[----:B------:R-:W-:Y:S05]  /*1ef00*/  BRA `(.L_x_3580) ;  /* 0xffff209000007947 */ /* 0x000fea000383ffff */
.L_x_3468:
[----:B------:R-:W-:Y:S01]  /*1ef10*/  IMAD.MOV.U32 R215, RZ, RZ, R5 ;  /* 0x000000ffffd77224 */ /* 0x000fe200078e0005 */
[----:B--2---:R-:W-:Y:S01]  /*1ef20*/  MOV R2, 0x1 ;  /* 0x0000000100027802 */ /* 0x004fe20000000f00 */
[----:B------:R-:W-:Y:S01]  /*1ef30*/  IMAD.MOV.U32 R216, RZ, RZ, 0x1c1f ;  /* 0x00001c1fffd87424 */ /* 0x000fe200078e00ff */
[----:B------:R-:W-:-:S03]  /*1ef40*/  MOV R3, 0x1ef60 ;  /* 0x0001ef6000037802 */ /* 0x000fc60000000f00 */
[----:B-1-34-:R-:W-:Y:S05]  /*1ef50*/  CALL.REL.NOINC `($__internal_51_$__cuda_sm70_shflsync_idx_p) ;  /* 0x0000333000007944 */ /* 0x01afea0003c00000 */
        /* <DEDUP_REMOVED lines=8> */
.L_x_3469:
[----:B------:R-:W-:Y:S01]  /*1efe0*/  IMAD.MOV.U32 R215, RZ, RZ, R0 ;  /* 0x000000ffffd77224 */ /* 0x000fe200078e0000 */
[----:B------:R-:W-:Y:S01]  /*1eff0*/  MOV R2, RZ ;  /* 0x000000ff00027202 */ /* 0x000fe20000000f00 */
[----:B------:R-:W-:Y:S01]  /*1f000*/  IMAD.MOV.U32 R216, RZ, RZ, 0x1c1f ;  /* 0x00001c1fffd87424 */ /* 0x000fe200078e00ff */
[----:B------:R-:W-:Y:S02]  /*1f010*/  MOV R3, 0x1f030 ;  /* 0x0001f03000037802 */ /* 0x000fe40000000f00 */
[----:B------:R-:W-:Y:S05]  /*1f020*/  CALL.REL.NOINC `($__internal_51_$__cuda_sm70_shflsync_idx_p) ;  /* 0x0000326000007944 */ /* 0x000fea0003c00000 */
[----:B------:R-:W-:Y:S01]  /*1f030*/  MOV R2, R215 ;  /* 0x000000d700027202 */ /* 0x000fe20000000f00 */
[----:B------:R-:W-:Y:S05]  /*1f040*/  BRA `(.L_x_3582) ;  /* 0xffff230000007947 */ /* 0x000fea000383ffff */
.L_x_3470:
[----:B------:R-:W-:Y:S01]  /*1f050*/  IMAD.MOV.U32 R215, RZ, RZ, R0 ;  /* 0x000000ffffd77224 */ /* 0x000fe200078e0000 */
[----:B------:R-:W-:Y:S01]  /*1f060*/  MOV R2, 0x1 ;  /* 0x0000000100027802 */ /* 0x000fe20000000f00 */
[----:B------:R-:W-:Y:S01]  /*1f070*/  IMAD.MOV.U32 R216, RZ, RZ, 0x1c1f ;  /* 0x00001c1fffd87424 */ /* 0x000fe200078e00ff */
[----:B------:R-:W-:Y:S02]  /*1f080*/  MOV R3, 0x1f0a0 ;  /* 0x0001f0a000037802 */ /* 0x000fe40000000f00 */
[----:B-1----:R-:W-:Y:S05]  /*1f090*/  CALL.REL.NOINC `($__internal_51_$__cuda_sm70_shflsync_idx_p) ;  /* 0x000031f000007944 */ /* 0x002fea0003c00000 */
        /* <DEDUP_REMOVED lines=30> */
[----:B------:R-:W-:Y:S05]  /*1f280*/  CALL.REL.NOINC `($__internal_51_$__cuda_sm70_shflsync_idx_p) ;  /* 0x0000300000007944 */ /* 0x000fea0003c00000 */
[----:B------:R-:W-:Y:S01]  /*1f290*/  IMAD.IADD R2, R4, 0x1, R215 ;  /* 0x0000000104027824 */ /* 0x000fe200078e02d7 */
[----:B------:R-:W-:Y:S01]  /*1f2a0*/  MOV R3, 0x1f480 ;  /* 0x0001f48000037802 */ /* 0x000fe20000000f00 */
[----:B------:R-:W-:-:S02]  /*1f2b0*/  IMAD.MOV.U32 R215, RZ, RZ, R0 ;  /* 0x000000ffffd77224 */ /* 0x000fc400078e0000 */
        /* <DEDUP_REMOVED lines=27> */
[----:B------:R-:W-:Y:S05]  /*1f470*/  CALL.REL.NOINC `($__internal_51_$__cuda_sm70_shflsync_idx_p) ;  /* 0x00002e1000007944 */ /* 0x000fea0003c00000 */
        /* <DEDUP_REMOVED lines=73> */
[----:B------:R-:W-:Y:S05]  /*1f910*/  CALL.REL.NOINC `($__internal_50_$__cuda_sm70_shflsync_bfly_p) ;  /* 0x0000291000007944 */ /* 0x000fea0003c00000 */
[----:B------:R-:W-:Y:S01]  /*1f920*/  FMNMX.FTZ R106, R106, R0, !PT ;  /* 0x000000006a6a7209 */ /* 0x000fe20007810000 */
[----:B------:R-:W-:Y:S01]  /*1f930*/  IMAD.MOV.U32 R0, RZ, RZ, 0x1 ;  /* 0x00000001ff007424 */ /* 0x000fe200078e00ff */
[----:B------:R-:W-:-:S03]  /*1f940*/  MOV R2, 0x1f970 ;  /* 0x0001f97000027802 */ /* 0x000fc60000000f00 */
[----:B------:R-:W-:Y:S02]  /*1f950*/  IMAD.MOV.U32 R4, RZ, RZ, R106 ;  /* 0x000000ffff047224 */ /* 0x000fe400078e006a */
[----:B------:R-:W-:Y:S05]  /*1f960*/  CALL.REL.NOINC `($__internal_50_$__cuda_sm70_shflsync_bfly_p) ;  /* 0x000028c000007944 */ /* 0x000fea0003c00000 */
[----:B------:R-:W-:Y:S01]  /*1f970*/  FMNMX.FTZ R106, R106, R0, !PT ;  /* 0x000000006a6a7209 */ /* 0x000fe20007810000 */
[----:B------:R-:W-:Y:S01]  /*1f980*/  IMAD.MOV.U32 R4, RZ, RZ, R105 ;  /* 0x000000ffff047224 */ /* 0x000fe200078e0069 */
[----:B------:R-:W-:Y:S01]  /*1f990*/  MOV R2, 0x1f9c0 ;  /* 0x0001f9c000027802 */ /* 0x000fe20000000f00 */
[----:B------:R-:W-:Y:S02]  /*1f9a0*/  IMAD.MOV.U32 R0, RZ, RZ, 0x2 ;  /* 0x00000002ff007424 */ /* 0x000fe400078e00ff */
        /* <DEDUP_REMOVED lines=26> */
[----:B------:R-:W-:Y:S01]  /*1fb50*/  MOV R10, R0 ;  /* 0x00000000000a7202 */ /* 0x000fe20000000f00 */
[----:B------:R-:W-:Y:S05]  /*1fb60*/  BRA `(.L_x_3583) ;  /* 0xffff225000007947 */ /* 0x000fea000383ffff */
.L_x_3474:
[----:B------:R-:W-:Y:S01]  /*1fb70*/  MOV R2, RZ ;  /* 0x000000ff00027202 */ /* 0x000fe20000000f00 */
[----:B------:R-:W-:Y:S01]  /*1fb80*/  IMAD.MOV.U32 R215, RZ, RZ, R5 ;  /* 0x000000ffffd77224 */ /* 0x000fe200078e0005 */
[----:B------:R-:W-:Y:S01]  /*1fb90*/  MOV R3, 0x1fbc0 ;  /* 0x0001fbc000037802 */ /* 0x000fe20000000f00 */
[----:B------:R-:W-:Y:S02]  /*1fba0*/  IMAD.MOV.U32 R216, RZ, RZ, 0x1c1f ;  /* 0x00001c1fffd87424 */ /* 0x000fe400078e00ff */
[----:B------:R-:W-:Y:S05]  /*1fbb0*/  CALL.REL.NOINC `($__internal_51_$__cuda_sm70_shflsync_idx_p) ;  /* 0x000026d000007944 */ /* 0x000fea0003c00000 */
[----:B------:R-:W-:Y:S01]  /*1fbc0*/  MOV R4, R215 ;  /* 0x000000d700047202 */ /* 0x000fe20000000f00 */
[----:B------:R-:W-:-:S05]  /*1fbd0*/  BRA `(.L_x_3584) ;  /* 0xffff362000007947 */ /* 0x000fca000383ffff */
.L_x_3475:
[----:B------:R-:W-:Y:S01]  /*1fbe0*/  MOV R2, RZ ;  /* 0x000000ff00027202 */ /* 0x000fe20000000f00 */
[----:B------:R-:W-:Y:S01]  /*1fbf0*/  IMAD.MOV.U32 R215, RZ, RZ, R10 ;  /* 0x000000ffffd77224 */ /* 0x000fe200078e000a */
[----:B------:R-:W-:Y:S01]  /*1fc00*/  MOV R3, 0x1fc30 ;  /* 0x0001fc3000037802 */ /* 0x000fe20000000f00 */
[----:B------:R-:W-:Y:S02]  /*1fc10*/  IMAD.MOV.U32 R216, RZ, RZ, 0x1c1f ;  /* 0x00001c1fffd87424 */ /* 0x000fe400078e00ff */
[----:B-12---:R-:W-:Y:S05]  /*1fc20*/  CALL.REL.NOINC `($__internal_51_$__cuda_sm70_shflsync_idx_p) ;  /* 0x0000266000007944 */ /* 0x006fea0003c00000 */
[----:B------:R-:W-:Y:S01]  /*1fc30*/  MOV R0, R215 ;  /* 0x000000d700007202 */ /* 0x000fe20000000f00 */
[----:B------:R-:W-:-:S05]  /*1fc40*/  BRA `(.L_x_3585) ;  /* 0xffff35d000007947 */ /* 0x000fca000383ffff */
.L_x_3476:
[----:B----4-:R-:W-:Y:S01]  /*1fc50*/  MOV R2, 0x1 ;  /* 0x0000000100027802 */ /* 0x010fe20000000f00 */
[----:B------:R-:W-:Y:S01]  /*1fc60*/  IMAD.MOV.U32 R215, RZ, RZ, R5 ;  /* 0x000000ffffd77224 */ /* 0x000fe200078e0005 */
[----:B------:R-:W-:Y:S01]  /*1fc70*/  MOV R3, 0x1fca0 ;  /* 0x0001fca000037802 */ /* 0x000fe20000000f00 */
[----:B------:R-:W-:Y:S02]  /*1fc80*/  IMAD.MOV.U32 R216, RZ, RZ, 0x1c1f ;  /* 0x00001c1fffd87424 */ /* 0x000fe400078e00ff */
[----:B-1----:R-:W-:Y:S05]  /*1fc90*/  CALL.REL.NOINC `($__internal_51_$__cuda_sm70_shflsync_idx_p) ;  /* 0x000025f000007944 */ /* 0x002fea0003c00000 */
[----:B------:R-:W-:Y:S01]  /*1fca0*/  MOV R2, 0x1 ;  /* 0x0000000100027802 */ /* 0x000fe20000000f00 */
[----:B------:R-:W-:Y:S01]  /*1fcb0*/  IMAD.MOV.U32 R4, RZ, RZ, R215 ;  /* 0x000000ffff047224 */ /* 0x000fe200078e00d7 */
[----:B------:R-:W-:Y:S01]  /*1fcc0*/  MOV R216, 0x1c1f ;  /* 0x00001c1f00d87802 */ /* 0x000fe20000000f00 */
[----:B------:R-:W-:Y:S01]  /*1fcd0*/  IMAD.MOV.U32 R215, RZ, RZ, R10 ;  /* 0x000000ffffd77224 */ /* 0x000fe200078e000a */
[----:B------:R-:W-:Y:S02]  /*1fce0*/  MOV R3, 0x1fd00 ;  /* 0x0001fd0000037802 */ /* 0x000fe40000000f00 */
[----:B------:R-:W-:Y:S05]  /*1fcf0*/  CALL.REL.NOINC `($__internal_51_$__cuda_sm70_shflsync_idx_p) ;  /* 0x0000259000007944 */ /* 0x000fea0003c00000 */
[----:B------:R-:W-:Y:S01]  /*1fd00*/  MOV R0, R215 ;  /* 0x000000d700007202 */ /* 0x000fe20000000f00 */
[----:B------:R-:W-:-:S05]  /*1fd10*/  BRA `(.L_x_3586) ;  /* 0xffff368000007947 */ /* 0x000fca000383ffff */
.L_x_3479:
[----:B------:R-:W-:Y:S01]  /*1fd20*/  MOV R2, RZ ;  /* 0x000000ff00027202 */ /* 0x000fe20000000f00 */
[----:B------:R-:W-:Y:S01]  /*1fd30*/  IMAD.MOV.U32 R215, RZ, RZ, R106 ;  /* 0x000000ffffd77224 */ /* 0x000fe200078e006a */
[----:B------:R-:W-:Y:S01]  /*1fd40*/  MOV R3, 0x1fd70 ;  /* 0x0001fd7000037802 */ /* 0x000fe20000000f00 */
[----:B------:R-:W-:Y:S02]  /*1fd50*/  IMAD.MOV.U32 R216, RZ, RZ, 0x1c1f ;  /* 0x00001c1fffd87424 */ /* 0x000fe400078e00ff */
[----:B------:R-:W-:Y:S05]  /*1fd60*/  CALL.REL.NOINC `($__internal_51_$__cuda_sm70_shflsync_idx_p) ;  /* 0x0000252000007944 */ /* 0x000fea0003c00000 */
[----:B------:R-:W-:Y:S01]  /*1fd70*/  MOV R4, R215 ;  /* 0x000000d700047202 */ /* 0x000fe20000000f00 */
[----:B------:R-:W-:-:S05]  /*1fd80*/  BRA `(.L_x_3587) ;  /* 0xffff3fd000007947 */ /* 0x000fca000383ffff */
.L_x_3480:
[----:B------:R-:W-:Y:S01]  /*1fd90*/  MOV R2, RZ ;  /* 0x000000ff00027202 */ /* 0x000fe20000000f00 */
[----:B------:R-:W-:Y:S01]  /*1fda0*/  IMAD.MOV.U32 R215, RZ, RZ, R172 ;  /* 0x000000ffffd77224 */ /* 0x000fe200078e00ac */
[----:B------:R-:W-:Y:S01]  /*1fdb0*/  MOV R3, 0x1fde0 ;  /* 0x0001fde000037802 */ /* 0x000fe20000000f00 */
[----:B------:R-:W-:Y:S02]  /*1fdc0*/  IMAD.MOV.U32 R216, RZ, RZ, 0x1c1f ;  /* 0x00001c1fffd87424 */ /* 0x000fe400078e00ff */
[----:B-12---:R-:W-:Y:S05]  /*1fdd0*/  CALL.REL.NOINC `($__internal_51_$__cuda_sm70_shflsync_idx_p) ;  /* 0x000024b000007944 */ /* 0x006fea0003c00000 */
[----:B------:R-:W-:Y:S01]  /*1fde0*/  MOV R0, R215 ;  /* 0x000000d700007202 */ /* 0x000fe20000000f00 */
[----:B------:R-:W-:-:S05]  /*1fdf0*/  BRA `(.L_x_3588) ;  /* 0xffff3f8000007947 */ /* 0x000fca000383ffff */
.L_x_3481:
[----:B---3--:R-:W-:Y:S01]  /*1fe00*/  MOV R2, 0x1 ;  /* 0x0000000100027802 */ /* 0x008fe20000000f00 */
[----:B------:R-:W-:Y:S01]  /*1fe10*/  IMAD.MOV.U32 R215, RZ, RZ, R106 ;  /* 0x000000ffffd77224 */ /* 0x000fe200078e006a */
[----:B------:R-:W-:Y:S01]  /*1fe20*/  MOV R3, 0x1fe50 ;  /* 0x0001fe5000037802 */ /* 0x000fe20000000f00 */
[----:B------:R-:W-:Y:S03]  /*1fe30*/  IMAD.MOV.U32 R216, RZ, RZ, 0x1c1f ;  /* 0x00001c1fffd87424 */ /* 0x000fe600078e00ff */
        /* <DEDUP_REMOVED lines=9> */
.L_x_3482:
[----:B------:R-:W-:Y:S01]  /*1fed0*/  MOV R2, RZ ;  /* 0x000000ff00027202 */ /* 0x000fe20000000f00 */
[----:B------:R-:W-:Y:S01]  /*1fee0*/  IMAD.MOV.U32 R215, RZ, RZ, R4 ;  /* 0x000000ffffd77224 */ /* 0x000fe200078e0004 */
[----:B------:R-:W-:Y:S01]  /*1fef0*/  MOV R3, 0x1ff20 ;  /* 0x0001ff2000037802 */ /* 0x000fe20000000f00 */
[----:B------:R-:W-:Y:S02]  /*1ff00*/  IMAD.MOV.U32 R216, RZ, RZ, 0x1c1f ;  /* 0x00001c1fffd87424 */ /* 0x000fe400078e00ff */
[----:B------:R-:W-:Y:S05]  /*1ff10*/  CALL.REL.NOINC `($__internal_51_$__cuda_sm70_shflsync_idx_p) ;  /* 0x0000237000007944 */ /* 0x000fea0003c00000 */
[----:B------:R-:W-:Y:S01]  /*1ff20*/  MOV R0, R215 ;  /* 0x000000d700007202 */ /* 0x000fe20000000f00 */
[----:B------:R-:W-:-:S05]  /*1ff30*/  BRA `(.L_x_3590) ;  /* 0xffff41c000007947 */ /* 0x000fca000383ffff */
.L_x_3483:
[----:B------:R-:W-:Y:S01]  /*1ff40*/  MOV R2, 0x1 ;  /* 0x0000000100027802 */ /* 0x000fe20000000f00 */
[----:B------:R-:W-:Y:S01]  /*1ff50*/  IMAD.MOV.U32 R215, RZ, RZ, R4 ;  /* 0x000000ffffd77224 */ /* 0x000fe200078e0004 */
[----:B------:R-:W-:Y:S01]  /*1ff60*/  MOV R3, 0x1ff90 ;  /* 0x0001ff9000037802 */ /* 0x000fe20000000f00 */
[----:B------:R-:W-:Y:S02]  /*1ff70*/  IMAD.MOV.U32 R216, RZ, RZ, 0x1c1f ;  /* 0x00001c1fffd87424 */ /* 0x000fe400078e00ff */
[----:B-1----:R-:W-:Y:S05]  /*1ff80*/  CALL.REL.NOINC `($__internal_51_$__cuda_sm70_shflsync_idx_p) ;  /* 0x0000230000007944 */ /* 0x002fea0003c00000 */
        /* <DEDUP_REMOVED lines=29> */
[----:B------:R-:W-:Y:S05]  /*20160*/  CALL.REL.NOINC `($__internal_51_$__cuda_sm70_shflsync_idx_p) ;  /* 0x0000212000007944 */ /* 0x000fea0003c00000 */
[----:B------:R-:W-:Y:S01]  /*20170*/  MOV R3, 0x20350 ;  /* 0x0002035000037802 */ /* 0x000fe20000000f00 */
[----:B------:R-:W-:Y:S02]  /*20180*/  IMAD.IADD R215, R5, 0x1, R215 ;  /* 0x0000000105d77824 */ /* 0x000fe400078e02d7 */
[----:B------:R-:W-:Y:S02]  /*20190*/  IMAD.MOV.U32 R2, RZ, RZ, 0x3 ;  /* 0x00000003ff027424 */ /* 0x000fe400078e00ff */
        /* <DEDUP_REMOVED lines=19> */
[----:B------:R-:W-:Y:S01]  /*202d0*/  ISETP.GT.AND P0, PT, R215, 0x29, PT ;  /* 0x00000029d700780c */ /* 0x000fe20003f04270 */
[----:B------:R-:W-:Y:S01]  /*202e0*/  IMAD.MOV.U32 R215, RZ, RZ, R4 ;  /* 0x000000ffffd77224 */ /* 0x000fe200078e0004 */
[----:B------:R-:W-:Y:S02]  /*202f0*/  FSEL R24, R33, -INF , P4 ;  /* 0xff80000021187808 */ /* 0x000fe40002000000 */
[----:B------:R-:W-:Y:S02]  /*20300*/  FSEL R20, R44, -INF , P3 ;  /* 0xff8000002c147808 */ /* 0x000fe40001800000 */
[----:B------:R-:W-:Y:S02]  /*20310*/  FSEL R17, R45, -INF , P2 ;  /* 0xff8000002d117808 */ /* 0x000fe40001000000 */
[----:B------:R-:W-:Y:S02]  /*20320*/  FSEL R16, R48, -INF , P1 ;  /* 0xff80000030107808 */ /* 0x000fe40000800000 */
[----:B------:R-:W-:Y:S02]  /*20330*/  FSEL R13, R49, -INF , P0 ;  /* 0xff800000310d7808 */ /* 0x000fe40000000000 */
[----:B------:R-:W-:Y:S05]  /*20340*/  CALL.REL.NOINC `($__internal_51_$__cuda_sm70_shflsync_idx_p) ;  /* 0x00001f4000007944 */ /* 0x000fea0003c00000 */
[----:B------:R-:W-:Y:S01]  /*20350*/  FMNMX.FTZ R4, R176, R6, !PT ;  /* 0x00000006b0047209 */ /* 0x000fe20007810000 */
[----:B------:R-:W-:Y:S01]  /*20360*/  IMAD.IADD R5, R5, 0x1, R215 ;  /* 0x0000000105057824 */ /* 0x000fe200078e02d7 */
[----:B------:R-:W-:Y:S01]  /*20370*/  MOV R2, 0x20810 ;  /* 0x0002081000027802 */ /* 0x000fe20000000f00 */
[----:B------:R-:W-:Y:S01]  /*20380*/  IMAD.MOV.U32 R0, RZ, RZ, 0x2 ;  /* 0x00000002ff007424 */ /* 0x000fe200078e00ff */
[----:B------:R-:W-:Y:S02]  /*20390*/  FMNMX.FTZ R4, R187, R4, !PT ;  /* 0x00000004bb047209 */ /* 0x000fe40007810000 */
        /* <DEDUP_REMOVED lines=70> */
[----:B------:R-:W-:Y:S05]  /*20800*/  CALL.REL.NOINC `($__internal_50_$__cuda_sm70_shflsync_bfly_p) ;  /* 0x00001a2000007944 */ /* 0x000fea0003c00000 */
[----:B------:R-:W-:Y:S01]  /*20810*/  FMNMX.FTZ R4, R4, R0, !PT ;  /* 0x0000000004047209 */ /* 0x000fe20007810000 */
[----:B------:R-:W-:Y:S01]  /*20820*/  IMAD.MOV.U32 R0, RZ, RZ, 0x1 ;  /* 0x00000001ff007424 */ /* 0x000fe200078e00ff */
[----:B------:R-:W-:Y:S02]  /*20830*/  MOV R2, 0x20850 ;  /* 0x0002085000027802 */ /* 0x000fe40000000f00 */
        /* <DEDUP_REMOVED lines=28> */
[----:B------:R-:W-:-:S05]  /*20a00*/  BRA `(.L_x_3591) ;  /* 0xffff416000007947 */ /* 0x000fca000383ffff */
.L_x_3486:
[----:B-1--4-:R-:W-:Y:S01]  /*20a10*/  MOV R2, RZ ;  /* 0x000000ff00027202 */ /* 0x012fe20000000f00 */
[----:B------:R-:W-:Y:S01]  /*20a20*/  IMAD.MOV.U32 R215, RZ, RZ, R4 ;  /* 0x000000ffffd77224 */ /* 0x000fe200078e0004 */
[----:B------:R-:W-:Y:S01]  /*20a30*/  MOV R3, 0x20a60 ;  /* 0x00020a6000037802 */ /* 0x000fe20000000f00 */
[----:B------:R-:W-:Y:S02]  /*20a40*/  IMAD.MOV.U32 R216, RZ, RZ, 0x1c1f ;  /* 0x00001c1fffd87424 */ /* 0x000fe400078e00ff */
[----:B------:R-:W-:Y:S05]  /*20a50*/  CALL.REL.NOINC `($__internal_51_$__cuda_sm70_shflsync_idx_p) ;  /* 0x0000183000007944 */ /* 0x000fea0003c00000 */
[----:B------:R-:W-:Y:S01]  /*20a60*/  MOV R0, R215 ;  /* 0x000000d700007202 */ /* 0x000fe20000000f00 */
[----:B------:R-:W-:-:S05]  /*20a70*/  BRA `(.L_x_3592) ;  /* 0xffff5ba000007947 */ /* 0x000fca000383ffff */
.L_x_3489:
[----:B--2---:R-:W-:Y:S01]  /*20a80*/  MOV R2, 0x1 ;  /* 0x0000000100027802 */ /* 0x004fe20000000f00 */
[----:B------:R-:W-:Y:S01]  /*20a90*/  IMAD.MOV.U32 R215, RZ, RZ, R4 ;  /* 0x000000ffffd77224 */ /* 0x000fe200078e0004 */
[----:B------:R-:W-:Y:S01]  /*20aa0*/  MOV R3, 0x20ad0 ;  /* 0x00020ad000037802 */ /* 0x000fe20000000f00 */
[----:B------:R-:W-:Y:S02]  /*20ab0*/  IMAD.MOV.U32 R216, RZ, RZ, 0x1c1f ;  /* 0x00001c1fffd87424 */ /* 0x000fe400078e00ff */
[----:B------:R-:W-:Y:S05]  /*20ac0*/  CALL.REL.NOINC `($__internal_51_$__cuda_sm70_shflsync_idx_p) ;  /* 0x000017c000007944 */ /* 0x000fea0003c00000 */
        /* <DEDUP_REMOVED lines=8> */
.L_x_3492:
[----:B------:R-:W-:Y:S01]  /*20b50*/  MOV R2, RZ ;  /* 0x000000ff00027202 */ /* 0x000fe20000000f00 */
[----:B------:R-:W-:Y:S01]  /*20b60*/  IMAD.MOV.U32 R215, RZ, RZ, R174 ;  /* 0x000000ffffd77224 */ /* 0x000fe200078e00ae */
[----:B------:R-:W-:Y:S01]  /*20b70*/  MOV R3, 0x20ba0 ;  /* 0x00020ba000037802 */ /* 0x000fe20000000f00 */
[----:B------:R-:W-:Y:S02]  /*20b80*/  IMAD.MOV.U32 R216, RZ, RZ, 0x1c1f ;  /* 0x00001c1fffd87424 */ /* 0x000fe400078e00ff */
[----:B------:R-:W-:Y:S05]  /*20b90*/  CALL.REL.NOINC `($__internal_51_$__cuda_sm70_shflsync_idx_p) ;  /* 0x000016f000007944 */ /* 0x000fea0003c00000 */
[----:B------:R-:W-:Y:S01]  /*20ba0*/  MOV R4, R215 ;  /* 0x000000d700047202 */ /* 0x000fe20000000f00 */
[----:B------:R-:W-:-:S05]  /*20bb0*/  BRA `(.L_x_3594) ;  /* 0xffff65b000007947 */ /* 0x000fca000383ffff */
.L_x_3493:
[----:B------:R-:W-:Y:S01]  /*20bc0*/  MOV R2, RZ ;  /* 0x000000ff00027202 */ /* 0x000fe20000000f00 */
[----:B------:R-:W-:Y:S01]  /*20bd0*/  IMAD.MOV.U32 R215, RZ, RZ, R175 ;  /* 0x000000ffffd77224 */ /* 0x000fe200078e00af */
[----:B------:R-:W-:Y:S01]  /*20be0*/  MOV R3, 0x20c10 ;  /* 0x00020c1000037802 */ /* 0x000fe20000000f00 */
[----:B------:R-:W-:Y:S02]  /*20bf0*/  IMAD.MOV.U32 R216, RZ, RZ, 0x1c1f ;  /* 0x00001c1fffd87424 */ /* 0x000fe400078e00ff */
[----:B-12---:R-:W-:Y:S05]  /*20c00*/  CALL.REL.NOINC `($__internal_51_$__cuda_sm70_shflsync_idx_p) ;  /* 0x0000168000007944 */ /* 0x006fea0003c00000 */
[----:B------:R-:W-:Y:S01]  /*20c10*/  MOV R0, R215 ;  /* 0x000000d700007202 */ /* 0x000fe20000000f00 */
[----:B------:R-:W-:-:S05]  /*20c20*/  BRA `(.L_x_3595) ;  /* 0xffff656000007947 */ /* 0x000fca000383ffff */
.L_x_3494:
[----:B----4-:R-:W-:Y:S01]  /*20c30*/  MOV R2, 0x1 ;  /* 0x0000000100027802 */ /* 0x010fe20000000f00 */
[----:B------:R-:W-:Y:S01]  /*20c40*/  IMAD.MOV.U32 R215, RZ, RZ, R174 ;  /* 0x000000ffffd77224 */ /* 0x000fe200078e00ae */
[----:B------:R-:W-:Y:S01]  /*20c50*/  MOV R3, 0x20c80 ;  /* 0x00020c8000037802 */ /* 0x000fe20000000f00 */
[----:B------:R-:W-:Y:S03]  /*20c60*/  IMAD.MOV.U32 R216, RZ, RZ, 0x1c1f ;  /* 0x00001c1fffd87424 */ /* 0x000fe600078e00ff */
[----:B-1-3--:R-:W-:Y:S05]  /*20c70*/  CALL.REL.NOINC `($__internal_51_$__cuda_sm70_shflsync_idx_p) ;  /* 0x0000161000007944 */ /* 0x00afea0003c00000 */
        /* <DEDUP_REMOVED lines=8> */
.L_x_3495:
[----:B------:R-:W-:Y:S02]  /*20d00*/  MOV R0, 0x2 ;  /* 0x0000000200007802 */ /* 0x000fe40000000f00 */
[----:B------:R-:W-:Y:S02]  /*20d10*/  MOV R2, 0x20d30 ;  /* 0x00020d3000027802 */ /* 0x000fe40000000f00 */
[----:B--2---:R-:W-:Y:S05]  /*20d20*/  CALL.REL.NOINC `($__internal_50_$__cuda_sm70_shflsync_bfly_p) ;  /* 0x0000150000007944 */ /* 0x004fea0003c00000 */
[----:B------:R-:W-:-:S05]  /*20d30*/  BRA `(.L_x_3597) ;  /* 0xffff695000007947 */ /* 0x000fca000383ffff */
.L_x_3496:
[----:B------:R-:W-:Y:S02]  /*20d40*/  MOV R0, 0x1 ;  /* 0x0000000100007802 */ /* 0x000fe40000000f00 */
[----:B------:R-:W-:Y:S02]  /*20d50*/  MOV R2, 0x20d70 ;  /* 0x00020d7000027802 */ /* 0x000fe40000000f00 */
[----:B--2---:R-:W-:Y:S05]  /*20d60*/  CALL.REL.NOINC `($__internal_50_$__cuda_sm70_shflsync_bfly_p) ;  /* 0x000014c000007944 */ /* 0x004fea0003c00000 */
        /* <DEDUP_REMOVED lines=28> */
.L_x_3498:
[----:B------:R-:W-:Y:S01]  /*20f30*/  IMAD.MOV.U32 R4, RZ, RZ, R214 ;  /* 0x000000ffff047224 */ /* 0x000fe200078e00d6 */
[----:B------:R-:W-:-:S02]  /*20f40*/  MOV R0, 0x2 ;  /* 0x0000000200007802 */ /* 0x000fc40000000f00 */
[----:B------:R-:W-:Y:S02]  /*20f50*/  MOV R2, 0x20f70 ;  /* 0x00020f7000027802 */ /* 0x000fe40000000f00 */
[----:B------:R-:W-:Y:S05]  /*20f60*/  CALL.REL.NOINC `($__internal_50_$__cuda_sm70_shflsync_bfly_p) ;  /* 0x000012c000007944 */ /* 0x000fea0003c00000 */
[----:B------:R-:W-:Y:S05]  /*20f70*/  BRA `(.L_x_3599) ;  /* 0xffff7fd000007947 */ /* 0x000fea000383ffff */
.L_x_3499:
[----:B------:R-:W-:Y:S02]  /*20f80*/  MOV R0, 0x1 ;  /* 0x0000000100007802 */ /* 0x000fe40000000f00 */
[----:B------:R-:W-:Y:S02]  /*20f90*/  MOV R2, 0x20fb0 ;  /* 0x00020fb000027802 */ /* 0x000fe40000000f00 */
[----:B-1----:R-:W-:Y:S05]  /*20fa0*/  CALL.REL.NOINC `($__internal_50_$__cuda_sm70_shflsync_bfly_p) ;  /* 0x0000128000007944 */ /* 0x002fea0003c00000 */
[----:B------:R-:W-:Y:S01]  /*20fb0*/  FADD.FTZ R9, R4, R0 ;  /* 0x0000000004097221 */ /* 0x000fe20000010000 */
[----:B------:R-:W-:Y:S02]  /*20fc0*/  MOV R4, R213 ;  /* 0x000000d500047202 */ /* 0x000fe40000000f00 */
[----:B------:R-:W-:Y:S02]  /*20fd0*/  MOV R0, 0x2 ;  /* 0x0000000200007802 */ /* 0x000fe40000000f00 */
[----:B------:R-:W-:Y:S02]  /*20fe0*/  MOV R2, 0x21000 ;  /* 0x0002100000027802 */ /* 0x000fe40000000f00 */
[----:B------:R-:W-:Y:S05]  /*20ff0*/  CALL.REL.NOINC `($__internal_50_$__cuda_sm70_shflsync_bfly_p) ;  /* 0x0000123000007944 */ /* 0x000fea0003c00000 */
[----:B------:R-:W-:Y:S01]  /*21000*/  FADD.FTZ R8, R213, R0 ;  /* 0x00000000d5087221 */ /* 0x000fe20000010000 */
[----:B------:R-:W-:Y:S02]  /*21010*/  MOV R0, 0x1 ;  /* 0x0000000100007802 */ /* 0x000fe40000000f00 */
[----:B------:R-:W-:-:S02]  /*21020*/  MOV R2, 0x21050 ;  /* 0x0002105000027802 */ /* 0x000fc40000000f00 */
[----:B------:R-:W-:Y:S02]  /*21030*/  MOV R4, R8 ;  /* 0x0000000800047202 */ /* 0x000fe40000000f00 */
[----:B------:R-:W-:Y:S05]  /*21040*/  CALL.REL.NOINC `($__internal_50_$__cuda_sm70_shflsync_bfly_p) ;  /* 0x000011e000007944 */ /* 0x000fea0003c00000 */
[----:B------:R-:W-:Y:S01]  /*21050*/  FADD.FTZ R8, R8, R0 ;  /* 0x0000000008087221 */ /* 0x000fe20000010000 */
[----:B------:R-:W-:Y:S02]  /*21060*/  MOV R4, R231 ;  /* 0x000000e700047202 */ /* 0x000fe40000000f00 */
[----:B------:R-:W-:Y:S02]  /*21070*/  MOV R0, 0x2 ;  /* 0x0000000200007802 */ /* 0x000fe40000000f00 */
[----:B------:R-:W-:Y:S02]  /*21080*/  MOV R2, 0x210a0 ;  /* 0x000210a000027802 */ /* 0x000fe40000000f00 */
[----:B------:R-:W-:Y:S05]  /*21090*/  CALL.REL.NOINC `($__internal_50_$__cuda_sm70_shflsync_bfly_p) ;  /* 0x0000119000007944 */ /* 0x000fea0003c00000 */
[----:B------:R-:W-:Y:S01]  /*210a0*/  FADD.FTZ R6, R231, R0 ;  /* 0x00000000e7067221 */ /* 0x000fe20000010000 */
[----:B------:R-:W-:Y:S02]  /*210b0*/  MOV R0, 0x1 ;  /* 0x0000000100007802 */ /* 0x000fe40000000f00 */
[----:B------:R-:W-:Y:S02]  /*210c0*/  MOV R2, 0x210f0 ;  /* 0x000210f000027802 */ /* 0x000fe40000000f00 */
[----:B------:R-:W-:-:S02]  /*210d0*/  MOV R4, R6 ;  /* 0x0000000600047202 */ /* 0x000fc40000000f00 */
[----:B------:R-:W-:Y:S05]  /*210e0*/  CALL.REL.NOINC `($__internal_50_$__cuda_sm70_shflsync_bfly_p) ;  /* 0x0000114000007944 */ /* 0x000fea0003c00000 */
[----:B------:R-:W-:Y:S01]  /*210f0*/  FADD.FTZ R6, R6, R0 ;  /* 0x0000000006067221 */ /* 0x000fe20000010000 */
[----:B------:R-:W-:-:S02]  /*21100*/  MOV R4, R232 ;  /* 0x000000e800047202 */ /* 0x000fc40000000f00 */
[----:B------:R-:W-:Y:S02]  /*21110*/  MOV R0, 0x2 ;  /* 0x0000000200007802 */ /* 0x000fe40000000f00 */
[----:B------:R-:W-:Y:S02]  /*21120*/  MOV R2, 0x21140 ;  /* 0x0002114000027802 */ /* 0x000fe40000000f00 */
[----:B------:R-:W-:Y:S05]  /*21130*/  CALL.REL.NOINC `($__internal_50_$__cuda_sm70_shflsync_bfly_p) ;  /* 0x000010f000007944 */ /* 0x000fea0003c00000 */
[----:B------:R-:W-:Y:S01]  /*21140*/  FADD.FTZ R10, R232, R0 ;  /* 0x00000000e80a7221 */ /* 0x000fe20000010000 */
[----:B------:R-:W-:Y:S02]  /*21150*/  MOV R0, 0x1 ;  /* 0x0000000100007802 */ /* 0x000fe40000000f00 */
[----:B------:R-:W-:Y:S02]  /*21160*/  MOV R2, 0x21190 ;  /* 0x0002119000027802 */ /* 0x000fe40000000f00 */
[----:B------:R-:W-:Y:S02]  /*21170*/  MOV R4, R10 ;  /* 0x0000000a00047202 */ /* 0x000fe40000000f00 */
[----:B------:R-:W-:Y:S05]  /*21180*/  CALL.REL.NOINC `($__internal_50_$__cuda_sm70_shflsync_bfly_p) ;  /* 0x000010a000007944 */ /* 0x000fea0003c00000 */
[----:B------:R-:W-:Y:S01]  /*21190*/  MOV R12, R0 ;  /* 0x00000000000c7202 */ /* 0x000fe20000000f00 */
[----:B------:R-:W-:Y:S05]  /*211a0*/  BRA `(.L_x_3600) ;  /* 0xffff7e9000007947 */ /* 0x000fea000383ffff */
.L_x_3506:
[----:B--23--:R-:W-:Y:S01]  /*211b0*/  IMAD.MOV.U32 R215, RZ, RZ, R6 ;  /* 0x000000ffffd77224 */ /* 0x00cfe200078e0006 */
[----:B------:R-:W-:Y:S01]  /*211c0*/  MOV R2, RZ ;  /* 0x000000ff00027202 */ /* 0x000fe20000000f00 */
[----:B------:R-:W-:Y:S01]  /*211d0*/  IMAD.MOV.U32 R216, RZ, RZ, 0x1c1f ;  /* 0x00001c1fffd87424 */ /* 0x000fe200078e00ff */
[----:B------:R-:W-:-:S02]  /*211e0*/  MOV R3, 0x21200 ;  /* 0x0002120000037802 */ /* 0x000fc40000000f00 */
[----:B-1--4-:R-:W-:Y:S05]  /*211f0*/  CALL.REL.NOINC `($__internal_51_$__cuda_sm70_shflsync_idx_p) ;  /* 0x0000109000007944 */ /* 0x012fea0003c00000 */
[----:B------:R-:W-:Y:S01]  /*21200*/  MOV R4, R215 ;  /* 0x000000d700047202 */ /* 0x000fe20000000f00 */
[----:B------:R-:W-:Y:S05]  /*21210*/  BRA `(.L_x_3601) ;  /* 0xffff98d000007947 */ /* 0x000fea000383ffff */
.L_x_3507:
[----:B------:R-:W-:Y:S01]  /*21220*/  IMAD.MOV.U32 R215, RZ, RZ, R12 ;  /* 0x000000ffffd77224 */ /* 0x000fe200078e000c */
[----:B------:R-:W-:Y:S01]  /*21230*/  MOV R2, RZ ;  /* 0x000000ff00027202 */ /* 0x000fe20000000f00 */
[----:B------:R-:W-:Y:S01]  /*21240*/  IMAD.MOV.U32 R216, RZ, RZ, 0x1c1f ;  /* 0x00001c1fffd87424 */ /* 0x000fe200078e00ff */
[----:B------:R-:W-:-:S02]  /*21250*/  MOV R3, 0x21270 ;  /* 0x0002127000037802 */ /* 0x000fc40000000f00 */
[----:B-1234-:R-:W-:Y:S05]  /*21260*/  CALL.REL.NOINC `($__internal_51_$__cuda_sm70_shflsync_idx_p) ;  /* 0x0000102000007944 */ /* 0x01efea0003c00000 */
[----:B------:R-:W-:Y:S01]  /*21270*/  MOV R2, R215 ;  /* 0x000000d700027202 */ /* 0x000fe20000000f00 */
[----:B------:R-:W-:Y:S05]  /*21280*/  BRA `(.L_x_3602) ;  /* 0xffff988000007947 */ /* 0x000fea000383ffff */
.L_x_3510:
[----:B------:R-:W-:Y:S01]  /*21290*/  IMAD.MOV.U32 R215, RZ, RZ, R6 ;  /* 0x000000ffffd77224 */ /* 0x000fe200078e0006 */
[----:B-1--4-:R-:W-:Y:S01]  /*212a0*/  MOV R2, 0x1 ;  /* 0x0000000100027802 */ /* 0x012fe20000000f00 */
[----:B------:R-:W-:Y:S01]  /*212b0*/  IMAD.MOV.U32 R216, RZ, RZ, 0x1c1f ;  /* 0x00001c1fffd87424 */ /* 0x000fe200078e00ff */
[----:B------:R-:W-:-:S02]  /*212c0*/  MOV R3, 0x212e0 ;  /* 0x000212e000037802 */ /* 0x000fc40000000f00 */
[----:B--23--:R-:W-:Y:S05]  /*212d0*/  CALL.REL.NOINC `($__internal_51_$__cuda_sm70_shflsync_idx_p) ;  /* 0x00000fb000007944 */ /* 0x00cfea0003c00000 */
        /* <DEDUP_REMOVED lines=8> */
.L_x_3513:
[----:B------:R-:W-:Y:S01]  /*21360*/  IMAD.MOV.U32 R215, RZ, RZ, R6 ;  /* 0x000000ffffd77224 */ /* 0x000fe200078e0006 */
[----:B-1----:R-:W-:Y:S01]  /*21370*/  MOV R2, 0x2 ;  /* 0x0000000200027802 */ /* 0x002fe20000000f00 */
[----:B------:R-:W-:Y:S01]  /*21380*/  IMAD.MOV.U32 R216, RZ, RZ, 0x1c1f ;  /* 0x00001c1fffd87424 */ /* 0x000fe200078e00ff */
[----:B------:R-:W-:Y:S02]  /*21390*/  MOV R3, 0x213b0 ;  /* 0x000213b000037802 */ /* 0x000fe40000000f00 */
[----:B--23--:R-:W-:Y:S05]  /*213a0*/  CALL.REL.NOINC `($__internal_51_$__cuda_sm70_shflsync_idx_p) ;  /* 0x00000ee000007944 */ /* 0x00cfea0003c00000 */
[----:B------:R-:W-:Y:S01]  /*213b0*/  MOV R4, R215 ;  /* 0x000000d700047202 */ /* 0x000fe20000000f00 */
[----:B------:R-:W-:Y:S05]  /*213c0*/  BRA `(.L_x_3604) ;  /* 0xffff9a4000007947 */ /* 0x000fea000383ffff */
.L_x_3514:
[----:B------:R-:W-:Y:S01]  /*213d0*/  IMAD.MOV.U32 R215, RZ, RZ, R12 ;  /* 0x000000ffffd77224 */ /* 0x000fe200078e000c */
[----:B-1----:R-:W-:Y:S01]  /*213e0*/  MOV R2, 0x2 ;  /* 0x0000000200027802 */ /* 0x002fe20000000f00 */
[----:B------:R-:W-:Y:S01]  /*213f0*/  IMAD.MOV.U32 R216, RZ, RZ, 0x1c1f ;  /* 0x00001c1fffd87424 */ /* 0x000fe200078e00ff */
[----:B------:R-:W-:Y:S02]  /*21400*/  MOV R3, 0x21420 ;  /* 0x0002142000037802 */ /* 0x000fe40000000f00 */
[----:B--234-:R-:W-:Y:S05]  /*21410*/  CALL.REL.NOINC `($__internal_51_$__cuda_sm70_shflsync_idx_p) ;  /* 0x00000e7000007944 */ /* 0x01cfea0003c00000 */
[----:B------:R-:W-:Y:S01]  /*21420*/  MOV R2, R215 ;  /* 0x000000d700027202 */ /* 0x000fe20000000f00 */
[----:B------:R-:W-:Y:S05]  /*21430*/  BRA `(.L_x_3605) ;  /* 0xffff99f000007947 */ /* 0x000fea000383ffff */
.L_x_3517:
[----:B------:R-:W-:Y:S01]  /*21440*/  IMAD.MOV.U32 R215, RZ, RZ, R6 ;  /* 0x000000ffffd77224 */ /* 0x000fe200078e0006 */
[----:B--2---:R-:W-:Y:S01]  /*21450*/  MOV R2, 0x3 ;  /* 0x0000000300027802 */ /* 0x004fe20000000f00 */
[----:B------:R-:W-:Y:S01]  /*21460*/  IMAD.MOV.U32 R216, RZ, RZ, 0x1c1f ;  /* 0x00001c1fffd87424 */ /* 0x000fe200078e00ff */
[----:B------:R-:W-:-:S02]  /*21470*/  MOV R3, 0x21490 ;  /* 0x0002149000037802 */ /* 0x000fc40000000f00 */
        /* <DEDUP_REMOVED lines=9> */
.L_x_3519:
[----:B------:R-:W-:Y:S01]  /*21510*/  IMAD.MOV.U32 R215, RZ, RZ, R5 ;  /* 0x000000ffffd77224 */ /* 0x000fe200078e0005 */
[----:B------:R-:W-:Y:S01]  /*21520*/  MOV R2, RZ ;  /* 0x000000ff00027202 */ /* 0x000fe20000000f00 */
[----:B------:R-:W-:Y:S01]  /*21530*/  IMAD.MOV.U32 R216, RZ, RZ, 0x1c1f ;  /* 0x00001c1fffd87424 */ /* 0x000fe200078e00ff */
[----:B------:R-:W-:Y:S02]  /*21540*/  MOV R3, 0x21560 ;  /* 0x0002156000037802 */ /* 0x000fe40000000f00 */
[----:B------:R-:W-:Y:S05]  /*21550*/  CALL.REL.NOINC `($__internal_51_$__cuda_sm70_shflsync_idx_p) ;  /* 0x00000d3000007944 */ /* 0x000fea0003c00000 */
[----:B------:R-:W-:Y:S01]  /*21560*/  MOV R4, R215 ;  /* 0x000000d700047202 */ /* 0x000fe20000000f00 */
[----:B------:R-:W-:Y:S05]  /*21570*/  BRA `(.L_x_3607) ;  /* 0xffff9db000007947 */ /* 0x000fea000383ffff */
.L_x_3520:
[----:B------:R-:W-:Y:S01]  /*21580*/  IMAD.MOV.U32 R215, RZ, RZ, R6 ;  /* 0x000000ffffd77224 */ /* 0x000fe200078e0006 */
[----:B------:R-:W-:Y:S01]  /*21590*/  MOV R2, RZ ;  /* 0x000000ff00027202 */ /* 0x000fe20000000f00 */
[----:B------:R-:W-:Y:S01]  /*215a0*/  IMAD.MOV.U32 R216, RZ, RZ, 0x1c1f ;  /* 0x00001c1fffd87424 */ /* 0x000fe200078e00ff */
[----:B------:R-:W-:Y:S02]  /*215b0*/  MOV R3, 0x215d0 ;  /* 0x000215d000037802 */ /* 0x000fe40000000f00 */
[----:B-12---:R-:W-:Y:S05]  /*215c0*/  CALL.REL.NOINC `($__internal_51_$__cuda_sm70_shflsync_idx_p) ;  /* 0x00000cc000007944 */ /* 0x006fea0003c00000 */
[----:B------:R-:W-:Y:S01]  /*215d0*/  MOV R0, R215 ;  /* 0x000000d700007202 */ /* 0x000fe20000000f00 */
[----:B------:R-:W-:Y:S05]  /*215e0*/  BRA `(.L_x_3608) ;  /* 0xffff9d6000007947 */ /* 0x000fea000383ffff */
.L_x_3523:
        /* <DEDUP_REMOVED lines=13> */
.L_x_3526:
[----:B------:R-:W-:Y:S01]  /*216c0*/  IMAD.MOV.U32 R215, RZ, RZ, R5 ;  /* 0x000000ffffd77224 */ /* 0x000fe200078e0005 */
[----:B----4-:R-:W-:Y:S01]  /*216d0*/  MOV R2, 0x2 ;  /* 0x0000000200027802 */ /* 0x010fe20000000f00 */
[----:B------:R-:W-:Y:S01]  /*216e0*/  IMAD.MOV.U32 R216, RZ, RZ, 0x1c1f ;  /* 0x00001c1fffd87424 */ /* 0x000fe200078e00ff */
[----:B------:R-:W-:Y:S02]  /*216f0*/  MOV R3, 0x21710 ;  /* 0x0002171000037802 */ /* 0x000fe40000000f00 */
[----:B-123--:R-:W-:Y:S05]  /*21700*/  CALL.REL.NOINC `($__internal_51_$__cuda_sm70_shflsync_idx_p) ;  /* 0x00000b8000007944 */ /* 0x00efea0003c00000 */
[----:B------:R-:W-:Y:S01]  /*21710*/  MOV R4, R215 ;  /* 0x000000d700047202 */ /* 0x000fe20000000f00 */
[----:B------:R-:W-:Y:S05]  /*21720*/  BRA `(.L_x_3610) ;  /* 0xffffa5d000007947 */ /* 0x000fea000383ffff */
.L_x_3527:
[----:B------:R-:W-:Y:S01]  /*21730*/  IMAD.MOV.U32 R215, RZ, RZ, R6 ;  /* 0x000000ffffd77224 */ /* 0x000fe200078e0006 */
[----:B----4-:R-:W-:Y:S01]  /*21740*/  MOV R2, 0x2 ;  /* 0x0000000200027802 */ /* 0x010fe20000000f00 */
[----:B------:R-:W-:Y:S01]  /*21750*/  IMAD.MOV.U32 R216, RZ, RZ, 0x1c1f ;  /* 0x00001c1fffd87424 */ /* 0x000fe200078e00ff */
[----:B------:R-:W-:Y:S02]  /*21760*/  MOV R3, 0x21780 ;  /* 0x0002178000037802 */ /* 0x000fe40000000f00 */
[----:B-123--:R-:W-:Y:S05]  /*21770*/  CALL.REL.NOINC `($__internal_51_$__cuda_sm70_shflsync_idx_p) ;  /* 0x00000b1000007944 */ /* 0x00efea0003c00000 */
[----:B------:R-:W-:Y:S01]  /*21780*/  MOV R0, R215 ;  /* 0x000000d700007202 */ /* 0x000fe20000000f00 */
[----:B------:R-:W-:Y:S05]  /*21790*/  BRA `(.L_x_3611) ;  /* 0xffffa58000007947 */ /* 0x000fea000383ffff */
.L_x_3530:
        /* <DEDUP_REMOVED lines=13> */
.L_x_3534:
[----:B------:R-:W-:Y:S01]  /*21870*/  IMAD.MOV.U32 R215, RZ, RZ, R5 ;  /* 0x000000ffffd77224 */ /* 0x000fe200078e0005 */
[----:B------:R-:W-:Y:S01]  /*21880*/  MOV R2, RZ ;  /* 0x000000ff00027202 */ /* 0x000fe20000000f00 */
[----:B------:R-:W-:Y:S01]  /*21890*/  IMAD.MOV.U32 R216, RZ, RZ, 0x1c1f ;  /* 0x00001c1fffd87424 */ /* 0x000fe200078e00ff */
[----:B------:R-:W-:Y:S02]  /*218a0*/  MOV R3, 0x218c0 ;  /* 0x000218c000037802 */ /* 0x000fe40000000f00 */
[----:B------:R-:W-:Y:S05]  /*218b0*/  CALL.REL.NOINC `($__internal_51_$__cuda_sm70_shflsync_idx_p) ;  /* 0x000009d000007944 */ /* 0x000fea0003c00000 */
[----:B------:R-:W-:Y:S01]  /*218c0*/  MOV R4, R215 ;  /* 0x000000d700047202 */ /* 0x000fe20000000f00 */
[----:B------:R-:W-:Y:S05]  /*218d0*/  BRA `(.L_x_3613) ;  /* 0xffffb60000007947 */ /* 0x000fea000383ffff */
.L_x_3535:
[----:B------:R-:W-:Y:S01]  /*218e0*/  IMAD.MOV.U32 R215, RZ, RZ, R13 ;  /* 0x000000ffffd77224 */ /* 0x000fe200078e000d */
[----:B------:R-:W-:Y:S01]  /*218f0*/  MOV R2, RZ ;  /* 0x000000ff00027202 */ /* 0x000fe20000000f00 */
[----:B------:R-:W-:Y:S01]  /*21900*/  IMAD.MOV.U32 R216, RZ, RZ, 0x1c1f ;  /* 0x00001c1fffd87424 */ /* 0x000fe200078e00ff */
[----:B------:R-:W-:Y:S02]  /*21910*/  MOV R3, 0x21930 ;  /* 0x0002193000037802 */ /* 0x000fe40000000f00 */
[----:B-12---:R-:W-:Y:S05]  /*21920*/  CALL.REL.NOINC `($__internal_51_$__cuda_sm70_shflsync_idx_p) ;  /* 0x0000096000007944 */ /* 0x006fea0003c00000 */
[----:B------:R-:W-:Y:S01]  /*21930*/  MOV R0, R215 ;  /* 0x000000d700007202 */ /* 0x000fe20000000f00 */
[----:B------:R-:W-:Y:S05]  /*21940*/  BRA `(.L_x_3614) ;  /* 0xffffb5b000007947 */ /* 0x000fea000383ffff */
.L_x_3538:
        /* <DEDUP_REMOVED lines=13> */
.L_x_3541:
[----:B------:R-:W-:Y:S01]  /*21a20*/  IMAD.MOV.U32 R215, RZ, RZ, R5 ;  /* 0x000000ffffd77224 */ /* 0x000fe200078e0005 */
[----:B-1----:R-:W-:Y:S01]  /*21a30*/  MOV R2, 0x2 ;  /* 0x0000000200027802 */ /* 0x002fe20000000f00 */
[----:B------:R-:W-:Y:S01]  /*21a40*/  IMAD.MOV.U32 R216, RZ, RZ, 0x1c1f ;  /* 0x00001c1fffd87424 */ /* 0x000fe200078e00ff */
[----:B------:R-:W-:Y:S02]  /*21a50*/  MOV R3, 0x21a70 ;  /* 0x00021a7000037802 */ /* 0x000fe40000000f00 */
[----:B--234-:R-:W-:Y:S05]  /*21a60*/  CALL.REL.NOINC `($__internal_51_$__cuda_sm70_shflsync_idx_p) ;  /* 0x0000082000007944 */ /* 0x01cfea0003c00000 */
[----:B------:R-:W-:Y:S01]  /*21a70*/  MOV R4, R215 ;  /* 0x000000d700047202 */ /* 0x000fe20000000f00 */
[----:B------:R-:W-:Y:S05]  /*21a80*/  BRA `(.L_x_3616) ;  /* 0xffffb78000007947 */ /* 0x000fea000383ffff */
.L_x_3542:
[----:B------:R-:W-:Y:S01]  /*21a90*/  IMAD.MOV.U32 R215, RZ, RZ, R13 ;  /* 0x000000ffffd77224 */ /* 0x000fe200078e000d */
[----:B------:R-:W-:Y:S01]  /*21aa0*/  MOV R2, 0x2 ;  /* 0x0000000200027802 */ /* 0x000fe20000000f00 */
[----:B------:R-:W-:Y:S01]  /*21ab0*/  IMAD.MOV.U32 R216, RZ, RZ, 0x1c1f ;  /* 0x00001c1fffd87424 */ /* 0x000fe200078e00ff */
[----:B------:R-:W-:Y:S02]  /*21ac0*/  MOV R3, 0x21ae0 ;  /* 0x00021ae000037802 */ /* 0x000fe40000000f00 */
[----:B-1234-:R-:W-:Y:S05]  /*21ad0*/  CALL.REL.NOINC `($__internal_51_$__cuda_sm70_shflsync_idx_p) ;  /* 0x000007b000007944 */ /* 0x01efea0003c00000 */
[----:B------:R-:W-:Y:S01]  /*21ae0*/  MOV R0, R215 ;  /* 0x000000d700007202 */ /* 0x000fe20000000f00 */
[----:B------:R-:W-:Y:S05]  /*21af0*/  BRA `(.L_x_3617) ;  /* 0xffffb73000007947 */ /* 0x000fea000383ffff */
.L_x_3545:
[----:B------:R-:W-:Y:S01]  /*21b00*/  IMAD.MOV.U32 R215, RZ, RZ, R5 ;  /* 0x000000ffffd77224 */ /* 0x000fe200078e0005 */
[----:B-1----:R-:W-:Y:S01]  /*21b10*/  MOV R2, 0x3 ;  /* 0x0000000300027802 */ /* 0x002fe20000000f00 */
[----:B------:R-:W-:Y:S01]  /*21b20*/  IMAD.MOV.U32 R216, RZ, RZ, 0x1c1f ;  /* 0x00001c1fffd87424 */ /* 0x000fe200078e00ff */
[----:B------:R-:W-:-:S02]  /*21b30*/  MOV R3, 0x21b50 ;  /* 0x00021b5000037802 */ /* 0x000fc40000000f00 */
[----:B--234-:R-:W-:Y:S05]  /*21b40*/  CALL.REL.NOINC `($__internal_51_$__cuda_sm70_shflsync_idx_p) ;  /* 0x0000074000007944 */ /* 0x01cfea0003c00000 */
        /* <DEDUP_REMOVED lines=8> */
.L_x_3547:
[----:B------:R-:W-:Y:S01]  /*21bd0*/  IMAD.MOV.U32 R215, RZ, RZ, R76 ;  /* 0x000000ffffd77224 */ /* 0x000fe200078e004c */
[----:B------:R-:W-:Y:S01]  /*21be0*/  MOV R2, RZ ;  /* 0x000000ff00027202 */ /* 0x000fe20000000f00 */
[----:B------:R-:W-:Y:S01]  /*21bf0*/  IMAD.MOV.U32 R216, RZ, RZ, 0x1f ;  /* 0x0000001fffd87424 */ /* 0x000fe200078e00ff */
[----:B------:R-:W-:Y:S02]  /*21c00*/  MOV R3, 0x21c20 ;  /* 0x00021c2000037802 */ /* 0x000fe40000000f00 */
[----:B------:R-:W-:Y:S05]  /*21c10*/  CALL.REL.NOINC `($__internal_51_$__cuda_sm70_shflsync_idx_p) ;  /* 0x0000067000007944 */ /* 0x000fea0003c00000 */
[----:B------:R-:W-:Y:S01]  /*21c20*/  MOV R10, R215 ;  /* 0x000000d7000a7202 */ /* 0x000fe20000000f00 */
[----:B------:R-:W-:Y:S05]  /*21c30*/  BRA `(.L_x_3619) ;  /* 0xffffb9c000007947 */ /* 0x000fea000383ffff */
.L_x_3548:
[----:B------:R-:W-:Y:S01]  /*21c40*/  IMAD.MOV.U32 R215, RZ, RZ, R76 ;  /* 0x000000ffffd77224 */ /* 0x000fe200078e004c */
[----:B------:R-:W-:Y:S01]  /*21c50*/  MOV R2, 0x1 ;  /* 0x0000000100027802 */ /* 0x000fe20000000f00 */
[----:B------:R-:W-:Y:S01]  /*21c60*/  IMAD.MOV.U32 R216, RZ, RZ, 0x1f ;  /* 0x0000001fffd87424 */ /* 0x000fe200078e00ff */
[----:B------:R-:W-:Y:S02]  /*21c70*/  MOV R3, 0x21c90 ;  /* 0x00021c9000037802 */ /* 0x000fe40000000f00 */
[----:B-12---:R-:W-:Y:S05]  /*21c80*/  CALL.REL.NOINC `($__internal_51_$__cuda_sm70_shflsync_idx_p) ;  /* 0x0000060000007944 */ /* 0x006fea0003c00000 */
[----:B------:R-:W-:Y:S01]  /*21c90*/  MOV R9, R215 ;  /* 0x000000d700097202 */ /* 0x000fe20000000f00 */
[----:B------:R-:W-:Y:S05]  /*21ca0*/  BRA `(.L_x_3620) ;  /* 0xffffb97000007947 */ /* 0x000fea000383ffff */
.L_x_3549:
[----:B------:R-:W-:Y:S02]  /*21cb0*/  MOV R3, 0x1 ;  /* 0x0000000100037802 */ /* 0x000fe40000000f00 */
[----:B------:R-:W-:-:S02]  /*21cc0*/  MOV R2, 0x21ce0 ;  /* 0x00021ce000027802 */ /* 0x000fc40000000f00 */
[----:B-1234-:R-:W-:Y:S05]  /*21cd0*/  CALL.REL.NOINC `($__internal_52_$__cuda_sm70_shflsync_up_p) ;  /* 0x0000061000007944 */ /* 0x01efea0003c00000 */
[----:B------:R-:W-:Y:S05]  /*21ce0*/  BRA `(.L_x_3621) ;  /* 0xffffba6000007947 */ /* 0x000fea000383ffff */
.L_x_3550:
[----:B------:R-:W-:Y:S02]  /*21cf0*/  MOV R3, 0x2 ;  /* 0x0000000200037802 */ /* 0x000fe40000000f00 */
[----:B------:R-:W-:-:S02]  /*21d00*/  MOV R2, 0x21d20 ;  /* 0x00021d2000027802 */ /* 0x000fc40000000f00 */
[----:B--2-4-:R-:W-:Y:S05]  /*21d10*/  CALL.REL.NOINC `($__internal_52_$__cuda_sm70_shflsync_up_p) ;  /* 0x000005d000007944 */ /* 0x014fea0003c00000 */
        /* <DEDUP_REMOVED lines=24> */
.L_x_3554:
[----:B------:R-:W-:Y:S02]  /*21ea0*/  MOV R3, 0x1 ;  /* 0x0000000100037802 */ /* 0x000fe40000000f00 */
[----:B------:R-:W-:Y:S02]  /*21eb0*/  MOV R2, 0x21ed0 ;  /* 0x00021ed000027802 */ /* 0x000fe40000000f00 */
[----:B------:R-:W-:Y:S05]  /*21ec0*/  CALL.REL.NOINC `($__internal_52_$__cuda_sm70_shflsync_up_p) ;  /* 0x0000042000007944 */ /* 0x000fea0003c00000 */
[----:B------:R-:W-:Y:S01]  /*21ed0*/  MOV R2, R4 ;  /* 0x0000000400027202 */ /* 0x000fe20000000f00 */
[----:B------:R-:W-:Y:S05]  /*21ee0*/  BRA `(.L_x_3623) ;  /* 0xffffbad000007947 */ /* 0x000fea000383ffff */
.L_x_3555:
        /* <DEDUP_REMOVED lines=27> */
.L_x_3557:
[----:B------:R-:W-:Y:S02]  /*220a0*/  SEL R0, RZ, 0x1, P0 ;  /* 0x00000001ff007807 */ /* 0x000fe40000000000 */
[----:B------:R-:W-:Y:S02]  /*220b0*/  MOV R2, 0x220d0 ;  /* 0x000220d000027802 */ /* 0x000fe40000000f00 */
[----:B-1----:R-:W-:Y:S05]  /*220c0*/  CALL.REL.NOINC `($__internal_53_$__cuda_sm70_votesync_ballot) ;  /* 0x0000028000007944 */ /* 0x002fea0003c00000 */
[----:B------:R-:W-:Y:S01]  /*220d0*/  MOV R11, R0 ;  /* 0x00000000000b7202 */ /* 0x000fe20000000f00 */
[----:B------:R-:W-:Y:S05]  /*220e0*/  BRA `(.L_x_3625) ;  /* 0xffffba6000007947 */ /* 0x000fea000383ffff */
.L_x_3558:
[----:B------:R-:W-:Y:S01]  /*220f0*/  IMAD.MOV.U32 R215, RZ, RZ, R6 ;  /* 0x000000ffffd77224 */ /* 0x000fe200078e0006 */
[----:B------:R-:W-:Y:S01]  /*22100*/  MOV R2, R5 ;  /* 0x0000000500027202 */ /* 0x000fe20000000f00 */
[----:B------:R-:W-:Y:S01]  /*22110*/  IMAD.MOV.U32 R216, RZ, RZ, 0x1f ;  /* 0x0000001fffd87424 */ /* 0x000fe200078e00ff */
[----:B------:R-:W-:Y:S02]  /*22120*/  MOV R3, 0x22140 ;  /* 0x0002214000037802 */ /* 0x000fe40000000f00 */
[----:B-12---:R-:W-:Y:S05]  /*22130*/  CALL.REL.NOINC `($__internal_51_$__cuda_sm70_shflsync_idx_p) ;  /* 0x0000015000007944 */ /* 0x006fea0003c00000 */
[----:B------:R-:W-:Y:S01]  /*22140*/  IMAD.MOV.U32 R6, RZ, RZ, R215 ;  /* 0x000000ffff067224 */ /* 0x000fe200078e00d7 */
[----:B------:R-:W-:Y:S01]  /*22150*/  MOV R2, R5 ;  /* 0x0000000500027202 */ /* 0x000fe20000000f00 */
[----:B------:R-:W-:Y:S01]  /*22160*/  IMAD.MOV.U32 R215, RZ, RZ, R8 ;  /* 0x000000ffffd77224 */ /* 0x000fe200078e0008 */
[----:B------:R-:W-:-:S02]  /*22170*/  MOV R216, 0x1f ;  /* 0x0000001f00d87802 */ /* 0x000fc40000000f00 */
[----:B------:R-:W-:Y:S02]  /*22180*/  MOV R3, 0x221a0 ;  /* 0x000221a000037802 */ /* 0x000fe40000000f00 */
[----:B------:R-:W-:Y:S05]  /*22190*/  CALL.REL.NOINC `($__internal_51_$__cuda_sm70_shflsync_idx_p) ;  /* 0x000000f000007944 */ /* 0x000fea0003c00000 */
[----:B------:R-:W-:Y:S01]  /*221a0*/  MOV R0, R215 ;  /* 0x000000d700007202 */ /* 0x000fe20000000f00 */
[----:B------:R-:W-:Y:S05]  /*221b0*/  BRA `(.L_x_3626) ;  /* 0xffffba0000007947 */ /* 0x000fea000383ffff */
.L_x_3561:
[----:B------:R-:W-:Y:S01]  /*221c0*/  IMAD.MOV.U32 R215, RZ, RZ, R4 ;  /* 0x000000ffffd77224 */ /* 0x000fe200078e0004 */
[----:B------:R-:W-:Y:S01]  /*221d0*/  MOV R2, R5 ;  /* 0x0000000500027202 */ /* 0x000fe20000000f00 */
[----:B------:R-:W-:Y:S01]  /*221e0*/  IMAD.MOV.U32 R216, RZ, RZ, 0x1f ;  /* 0x0000001fffd87424 */ /* 0x000fe200078e00ff */
[----:B------:R-:W-:Y:S02]  /*221f0*/  MOV R3, 0x22210 ;  /* 0x0002221000037802 */ /* 0x000fe40000000f00 */
[----:B-12-4-:R-:W-:Y:S05]  /*22200*/  CALL.REL.NOINC `($__internal_51_$__cuda_sm70_shflsync_idx_p) ;  /* 0x0000008000007944 */ /* 0x016fea0003c00000 */
[----:B------:R-:W-:Y:S01]  /*22210*/  MOV R12, R215 ;  /* 0x000000d7000c7202 */ /* 0x000fe20000000f00 */
[----:B------:R-:W-:Y:S05]  /*22220*/  BRA `(.L_x_3560) ;  /* 0xffffb9f000007947 */ /* 0x000fea000383ffff */
        .weak           $__internal_50_$__cuda_sm70_shflsync_bfly_p
        .type           $__internal_50_$__cuda_sm70_shflsync_bfly_p,@function
        .size           $__internal_50_$__cuda_sm70_shflsync_bfly_p,($__internal_51_$__cuda_sm70_shflsync_idx_p - $__internal_50_$__cuda_sm70_shflsync_bfly_p)
$__internal_50_$__cuda_sm70_shflsync_bfly_p:
[----:B------:R-:W-:Y:S02]  /*22230*/  MOV R188, 0xffffffff ;  /* 0xffffffff00bc7802 */ /* 0x000fe40000000f00 */
[----:B------:R-:W-:Y:S02]  /*22240*/  MOV R3, 0x1f ;  /* 0x0000001f00037802 */ /* 0x000fe40000000f00 */
[----:B------:R-:W-:Y:S04]  /*22250*/  WARPSYNC R188 ;  /* 0x000000bc00007348 */ /* 0x000fe80003800000 */
[----:B------:R1:W2:Y:S02]  /*22260*/  SHFL.BFLY PT, R0, R4, R0, R3 ;  /* 0x0c00000004007389 */ /* 0x0002a400000e0003 */
[----:B-1----:R-:W-:-:S04]  /*22270*/  MOV R3, 0x0 ;  /* 0x0000000000037802 */ /* 0x002fc80000000f00 */
[----:B--2---:R-:W-:Y:S05]  /*22280*/  RET.REL.NODEC R2 `(_ZN7cutlass13device_kernelIN5flash19enable_sm80_to_sm89INS1_16FlashAttnFwdSm80INS1_25CollectiveMainloopFwdSm80ILi4ELi1ELb0EN4cute5tupleIJNS5_1CILi128EEENS7_ILi48EEENS7_ILi96EEEEEELi96ENS_6half_tEfNS_4arch4Sm80ELb1ELb0ELb0ELb1ELb1ELb1ELb1ELb1EEENS1_21CollectiveEpilogueFwdINS6_IJS8_SA_S9_EEENS6_IJNS7_ILi1EEESI_SI_EEESC_SE_Li128ELb1ELb1ELb1ELb0EEENS1_36VarlenDynamicPersistentTileSchedulerILi128ELi48ELi128ELi128ELb1ELb1ELb0ELb1ELb1ELb1EEEEEEEEEvNT_6ParamsE) ;  /* 0xfffddd7002007950 */ /* 0x004fea0003c3ffff */
        .weak           $__internal_51_$__cuda_sm70_shflsync_idx_p
        .type           $__internal_51_$__cuda_sm70_shflsync_idx_p,@function
        .size           $__internal_51_$__cuda_sm70_shflsync_idx_p,($__internal_52_$__cuda_sm70_shflsync_up_p - $__internal_51_$__cuda_sm70_shflsync_idx_p)
$__internal_51_$__cuda_sm70_shflsync_idx_p:
[----:B------:R-:W-:-:S04]  /*22290*/  MOV R217, 0xffffffff ;  /* 0xffffffff00d97802 */ /* 0x000fc80000000f00 */
[----:B------:R-:W-:Y:S04]  /*222a0*/  WARPSYNC R217 ;  /* 0x000000d900007348 */ /* 0x000fe80003800000 */
[----:B------:R1:W2:Y:S02]  /*222b0*/  SHFL.IDX PT, R215, R215, R2, R216 ;  /* 0x00000002d7d77389 */ /* 0x0002a400000e00d8 */
[----:B-1----:R-:W-:Y:S02]  /*222c0*/  MOV R2, R3 ;  /* 0x0000000300027202 */ /* 0x002fe40000000f00 */
[----:B------:R-:W-:-:S04]  /*222d0*/  MOV R3, 0x0 ;  /* 0x0000000000037802 */ /* 0x000fc80000000f00 */
[----:B--2---:R-:W-:Y:S05]  /*222e0*/  RET.REL.NODEC R2 `(_ZN7cutlass13device_kernelIN5flash19enable_sm80_to_sm89INS1_16FlashAttnFwdSm80INS1_25CollectiveMainloopFwdSm80ILi4ELi1ELb0EN4cute5tupleIJNS5_1CILi128EEENS7_ILi48EEENS7_ILi96EEEEEELi96ENS_6half_tEfNS_4arch4Sm80ELb1ELb0ELb0ELb1ELb1ELb1ELb1ELb1EEENS1_21CollectiveEpilogueFwdINS6_IJS8_SA_S9_EEENS6_IJNS7_ILi1EEESI_SI_EEESC_SE_Li128ELb1ELb1ELb1ELb0EEENS1_36VarlenDynamicPersistentTileSchedulerILi128ELi48ELi128ELi128ELb1ELb1ELb0ELb1ELb1ELb1EEEEEEEEEvNT_6ParamsE) ;  /* 0xfffddd1002007950 */ /* 0x004fea0003c3ffff */
        .weak           $__internal_52_$__cuda_sm70_shflsync_up_p
        .type           $__internal_52_$__cuda_sm70_shflsync_up_p,@function
        .size           $__internal_52_$__cuda_sm70_shflsync_up_p,($__internal_53_$__cuda_sm70_votesync_ballot - $__internal_52_$__cuda_sm70_shflsync_up_p)
$__internal_52_$__cuda_sm70_shflsync_up_p:
[----:B------:R-:W-:Y:S02]  /*222f0*/  MOV R4, RZ ;  /* 0x000000ff00047202 */ /* 0x000fe40000000f00 */
[----:B------:R-:W-:-:S04]  /*22300*/  MOV R11, 0xffffffff ;  /* 0xffffffff000b7802 */ /* 0x000fc80000000f00 */
[----:B------:R-:W-:Y:S04]  /*22310*/  WARPSYNC R11 ;  /* 0x0000000b00007348 */ /* 0x000fe80003800000 */
[----:B------:R1:W2:Y:S02]  /*22320*/  SHFL.UP PT, R4, R0, R3, R4 ;  /* 0x0400000300047389 */ /* 0x0002a400000e0004 */
[----:B-1----:R-:W-:-:S04]  /*22330*/  MOV R3, 0x0 ;  /* 0x0000000000037802 */ /* 0x002fc80000000f00 */
[----:B--2---:R-:W-:Y:S05]  /*22340*/  RET.REL.NODEC R2 `(_ZN7cutlass13device_kernelIN5flash19enable_sm80_to_sm89INS1_16FlashAttnFwdSm80INS1_25CollectiveMainloopFwdSm80ILi4ELi1ELb0EN4cute5tupleIJNS5_1CILi128EEENS7_ILi48EEENS7_ILi96EEEEEELi96ENS_6half_tEfNS_4arch4Sm80ELb1ELb0ELb0ELb1ELb1ELb1ELb1ELb1EEENS1_21CollectiveEpilogueFwdINS6_IJS8_SA_S9_EEENS6_IJNS7_ILi1EEESI_SI_EEESC_SE_Li128ELb1ELb1ELb1ELb0EEENS1_36VarlenDynamicPersistentTileSchedulerILi128ELi48ELi128ELi128ELb1ELb1ELb0ELb1ELb1ELb1EEEEEEEEEvNT_6ParamsE) ;  /* 0xfffddcb002007950 */ /* 0x004fea0003c3ffff */
        .weak           $__internal_53_$__cuda_sm70_votesync_ballot
        .type           $__internal_53_$__cuda_sm70_votesync_ballot,@function
        .size           $__internal_53_$__cuda_sm70_votesync_ballot,(.L_x_3695 - $__internal_53_$__cuda_sm70_votesync_ballot)
$__internal_53_$__cuda_sm70_votesync_ballot:
[----:B------:R-:W-:Y:S01]  /*22350*/  ISETP.NE.U32.AND P0, PT, R0, 0x1, PT ;  /* 0x000000010000780c */ /* 0x000fe20003f05070 */
[----:B------:R-:W-:-:S04]  /*22360*/  IMAD.MOV.U32 R3, RZ, RZ, -0x1 ;  /* 0xffffffffff037424 */ /* 0x000fc800078e00ff */
[----:B------:R-:W-:Y:S08]  /*22370*/  WARPSYNC R3 ;  /* 0x0000000300007348 */ /* 0x000ff00003800000 */
[----:B------:R-:W-:-:S04]  /*22380*/  VOTE.ANY R0, PT, !P0 ;  /* 0x0000000000007806 */ /* 0x000fc800040e0100 */
[----:B------:R-:W-:Y:S01]  /*22390*/  LOP3.LUT R0, R0, R3, RZ, 0xc0, !PT ;  /* 0x0000000300007212 */ /* 0x000fe200078ec0ff */
[----:B------:R-:W-:-:S04]  /*223a0*/  IMAD.MOV.U32 R3, RZ, RZ, 0x0 ;  /* 0x00000000ff037424 */ /* 0x000fc800078e00ff */
[----:B------:R-:W-:Y:S05]  /*223b0*/  RET.REL.NODEC R2 `(_ZN7cutlass13device_kernelIN5flash19enable_sm80_to_sm89INS1_16FlashAttnFwdSm80INS1_25CollectiveMainloopFwdSm80ILi4ELi1ELb0EN4cute5tupleIJNS5_1CILi128EEENS7_ILi48EEENS7_ILi96EEEEEELi96ENS_6half_tEfNS_4arch4Sm80ELb1ELb0ELb0ELb1ELb1ELb1ELb1ELb1EEENS1_21CollectiveEpilogueFwdINS6_IJS8_SA_S9_EEENS6_IJNS7_ILi1EEESI_SI_EEESC_SE_Li128ELb1ELb1ELb1ELb0EEENS1_36VarlenDynamicPersistentTileSchedulerILi128ELi48ELi128ELi128ELb1ELb1ELb0ELb1ELb1ELb1EEEEEEEEEvNT_6ParamsE) ;  /* 0xfffddc4002007950 */ /* 0x000fea0003c3ffff */
.L_x_3627:
        /* <DEDUP_REMOVED lines=12> */
.L_x_3695:


//--------------------- .nv.shared._ZN7cutlass13device_kernelIN5flash19enable_sm80_to_sm89INS1_16FlashAttnFwdSm80INS1_25CollectiveMainloopFwdSm80ILi4ELi1ELb0EN4cute5tupleIJNS5_1CILi128EEENS7_ILi64EEENS7_ILi96EEEEEELi96ENS_6half_tEfNS_4arch4Sm80ELb0ELb0ELb1ELb0ELb1ELb0ELb1ELb1EEENS1_21CollectiveEpilogueFwdINS6_IJS8_SA_S9_EEENS6_IJNS7_ILi1EEESI_SI_EEESC_SE_Li128ELb0ELb1ELb1ELb0EEENS1_19SingleTileSchedulerILb0ELb1ELb1ELi128EEEEEEEEEvNT_6ParamsE --------------------------
	.section	.nv.shared._ZN7cutlass13device_kernelIN5flash19enable_sm80_to_sm89INS1_16FlashAttnFwdSm80INS1_25CollectiveMainloopFwdSm80ILi4ELi1ELb0EN4cute5tupleIJNS5_1CILi128EEENS7_ILi64EEENS7_ILi96EEEEEELi96ENS_6half_tEfNS_4arch4Sm80ELb0ELb0ELb1ELb0ELb1ELb0ELb1ELb1EEENS1_21CollectiveEpilogueFwdINS6_IJS8_SA_S9_EEENS6_IJNS7_ILi1EEESI_SI_EEESC_SE_Li128ELb0ELb1ELb1ELb0EEENS1_19SingleTileSchedulerILb0ELb1ELb1ELi128EEEEEEEEEvNT_6ParamsE,"aw",@nobits
	.sectionflags	@""
	.align	16


//--------------------- .nv.global                --------------------------
	.section	.nv.global,"aw",@nobits
.nv.global:
	.type		_ZN88_INTERNAL_503b333c_52_flash_fwd_hdim96_fp16_paged_split_softcapall_sm80_cu_21e1f8cb_34644cute1_E,@object
	.size		_ZN88_INTERNAL_503b333c_52_flash_fwd_hdim96_fp16_paged_split_softcapall_sm80_cu_21e1f8cb_34644cute1_E,(_ZN88_INTERNAL_503b333c_52_flash_fwd_hdim96_fp16_paged_split_softcapall_sm80_cu_21e1f8cb_34644cuda3std3__45__cpo6cbeginE - _ZN88_INTERNAL_503b333c_52_flash_fwd_hdim96_fp16_paged_split_softcapall_sm80_cu_21e1f8cb_34644cute1_E)
_ZN88_INTERNAL_503b333c_52_flash_fwd_hdim96_fp16_paged_split_softcapall_sm80_cu_21e1f8cb_34644cute1_E:
	.zero		1
	.type		_ZN88_INTERNAL_503b333c_52_flash_fwd_hdim96_fp16_paged_split_softcapall_sm80_cu_21e1f8cb_34644cuda3std3__45__cpo6cbeginE,@object
	.size		_ZN88_INTERNAL_503b333c_52_flash_fwd_hdim96_fp16_paged_split_softcapall_sm80_cu_21e1f8cb_34644cuda3std3__45__cpo6cbeginE,(_ZN88_INTERNAL_503b333c_52_flash_fwd_hdim96_fp16_paged_split_softcapall_sm80_cu_21e1f8cb_34644cuda3std3__48in_placeE - _ZN88_INTERNAL_503b333c_52_flash_fwd_hdim96_fp16_paged_split_softcapall_sm80_cu_21e1f8cb_34644cuda3std3__45__cpo6cbeginE)
_ZN88_INTERNAL_503b333c_52_flash_fwd_hdim96_fp16_paged_split_softcapall_sm80_cu_21e1f8cb_34644cuda3std3__45__cpo6cbeginE:
	.zero		1
	.type		_ZN88_INTERNAL_503b333c_52_flash_fwd_hdim96_fp16_paged_split_softcapall_sm80_cu_21e1f8cb_34644cuda3std3__48in_placeE,@object
	.size		_ZN88_INTERNAL_503b333c_52_flash_fwd_hdim96_fp16_paged_split_softcapall_sm80_cu_21e1f8cb_34644cuda3std3__48in_placeE,(_ZN88_INTERNAL_503b333c_52_flash_fwd_hdim96_fp16_paged_split_softcapall_sm80_cu_21e1f8cb_34644cuda3std6ranges3__45__cpo9iter_moveE - _ZN88_INTERNAL_503b333c_52_flash_fwd_hdim96_fp16_paged_split_softcapall_sm80_cu_21e1f8cb_34644cuda3std3__48in_placeE)
_ZN88_INTERNAL_503b333c_52_flash_fwd_hdim96_fp16_paged_split_softcapall_sm80_cu_21e1f8cb_34644cuda3std3__48in_placeE:
	.zero		1
	.type		_ZN88_INTERNAL_503b333c_52_flash_fwd_hdim96_fp16_paged_split_softcapall_sm80_cu_21e1f8cb_34644cuda3std6ranges3__45__cpo9iter_moveE,@object
	.size		_ZN88_INTERNAL_503b333c_52_flash_fwd_hdim96_fp16_paged_split_softcapall_sm80_cu_21e1f8cb_34644cuda3std6ranges3__45__cpo9iter_moveE,(_ZN88_INTERNAL_503b333c_52_flash_fwd_hdim96_fp16_paged_split_softcapall_sm80_cu_21e1f8cb_34644cuda3std3__45__cpo5beginE - _ZN88_INTERNAL_503b333c_52_flash_fwd_hdim96_fp16_paged_split_softcapall_sm80_cu_21e1f8cb_34644cuda3std6ranges3__45__cpo9iter_moveE)
_ZN88_INTERNAL_503b333c_52_flash_fwd_hdim96_fp16_paged_split_softcapall_sm80_cu_21e1f8cb_34644cuda3std6ranges3__45__cpo9iter_moveE:
	.zero		1
	.type		_ZN88_INTERNAL_503b333c_52_flash_fwd_hdim96_fp16_paged_split_softcapall_sm80_cu_21e1f8cb_34644cuda3std3__45__cpo5beginE,@object
	.size		_ZN88_INTERNAL_503b333c_52_flash_fwd_hdim96_fp16_paged_split_softcapall_sm80_cu_21e1f8cb_34644cuda3std3__45__cpo5beginE,(_ZN88_INTERNAL_503b333c_52_flash_fwd_hdim96_fp16_paged_split_softcapall_sm80_cu_21e1f8cb_34644cuda3std3__490_GLOBAL__N__503b333c_52_flash_fwd_hdim96_fp16_paged_split_softcapall_sm80_cu_21e1f8cb_34646ignoreE - _ZN88_INTERNAL_503b333c_52_flash_fwd_hdim96_fp16_paged_split_softcapall_sm80_cu_21e1f8cb_34644cuda3std3__45__cpo5beginE)
_ZN88_INTERNAL_503b333c_52_flash_fwd_hdim96_fp16_paged_split_softcapall_sm80_cu_21e1f8cb_34644cuda3std3__45__cpo5beginE:
	.zero		1
	.type		_ZN88_INTERNAL_503b333c_52_flash_fwd_hdim96_fp16_paged_split_softcapall_sm80_cu_21e1f8cb_34644cuda3std3__490_GLOBAL__N__503b333c_52_flash_fwd_hdim96_fp16_paged_split_softcapall_sm80_cu_21e1f8cb_34646ignoreE,@object
	.size		_ZN88_INTERNAL_503b333c_52_flash_fwd_hdim96_fp16_paged_split_softcapall_sm80_cu_21e1f8cb_34644cuda3std3__490_GLOBAL__N__503b333c_52_flash_fwd_hdim96_fp16_paged_split_softcapall_sm80_cu_21e1f8cb_34646ignoreE,(_ZN88_INTERNAL_503b333c_52_flash_fwd_hdim96_fp16_paged_split_softcapall_sm80_cu_21e1f8cb_34644cute7productE - _ZN88_INTERNAL_503b333c_52_flash_fwd_hdim96_fp16_paged_split_softcapall_sm80_cu_21e1f8cb_34644cuda3std3__490_GLOBAL__N__503b333c_52_flash_fwd_hdim96_fp16_paged_split_softcapall_sm80_cu_21e1f8cb_34646ignoreE)
_ZN88_INTERNAL_503b333c_52_flash_fwd_hdim96_fp16_paged_split_softcapall_sm80_cu_21e1f8cb_34644cuda3std3__490_GLOBAL__N__503b333c_52_flash_fwd_hdim96_fp16_paged_split_softcapall_sm80_cu_21e1f8cb_34646ignoreE:
	.zero		1
	.type		_ZN88_INTERNAL_503b333c_52_flash_fwd_hdim96_fp16_paged_split_softcapall_sm80_cu_21e1f8cb_34644cute7productE,@object
	.size		_ZN88_INTERNAL_503b333c_52_flash_fwd_hdim96_fp16_paged_split_softcapall_sm80_cu_21e1f8cb_34644cute7productE,(_ZN88_INTERNAL_503b333c_52_flash_fwd_hdim96_fp16_paged_split_softcapall_sm80_cu_21e1f8cb_34644cuda3std3__45__cpo3endE - _ZN88_INTERNAL_503b333c_52_flash_fwd_hdim96_fp16_paged_split_softcapall_sm80_cu_21e1f8cb_34644cute7productE)
_ZN88_INTERNAL_503b333c_52_flash_fwd_hdim96_fp16_paged_split_softcapall_sm80_cu_21e1f8cb_34644cute7productE:
	.zero		1
	.type		_ZN88_INTERNAL_503b333c_52_flash_fwd_hdim96_fp16_paged_split_softcapall_sm80_cu_21e1f8cb_34644cuda3std3__45__cpo3endE,@object
	.size		_ZN88_INTERNAL_503b333c_52_flash_fwd_hdim96_fp16_paged_split_softcapall_sm80_cu_21e1f8cb_34644cuda3std3__45__cpo3endE,(_ZN88_INTERNAL_503b333c_52_flash_fwd_hdim96_fp16_paged_split_softcapall_sm80_cu_21e1f8cb_34644cuda3std3__419piecewise_constructE - _ZN88_INTERNAL_503b333c_52_flash_fwd_hdim96_fp16_paged_split_softcapall_sm80_cu_21e1f8cb_34644cuda3std3__45__cpo3endE)
_ZN88_INTERNAL_503b333c_52_flash_fwd_hdim96_fp16_paged_split_softcapall_sm80_cu_21e1f8cb_34644cuda3std3__45__cpo3endE:
	.zero		1
	.type		_ZN88_INTERNAL_503b333c_52_flash_fwd_hdim96_fp16_paged_split_softcapall_sm80_cu_21e1f8cb_34644cuda3std3__419piecewise_constructE,@object
	.size		_ZN88_INTERNAL_503b333c_52_flash_fwd_hdim96_fp16_paged_split_softcapall_sm80_cu_21e1f8cb_34644cuda3std3__419piecewise_constructE,(_ZN88_INTERNAL_503b333c_52_flash_fwd_hdim96_fp16_paged_split_softcapall_sm80_cu_21e1f8cb_34644cuda3std3__45__cpo4cendE - _ZN88_INTERNAL_503b333c_52_flash_fwd_hdim96_fp16_paged_split_softcapall_sm80_cu_21e1f8cb_34644cuda3std3__419piecewise_constructE)
_ZN88_INTERNAL_503b333c_52_flash_fwd_hdim96_fp16_paged_split_softcapall_sm80_cu_21e1f8cb_34644cuda3std3__419piecewise_constructE:
	.zero		1
	.type		_ZN88_INTERNAL_503b333c_52_flash_fwd_hdim96_fp16_paged_split_softcapall_sm80_cu_21e1f8cb_34644cuda3std3__45__cpo4cendE,@object
	.size		_ZN88_INTERNAL_503b333c_52_flash_fwd_hdim96_fp16_paged_split_softcapall_sm80_cu_21e1f8cb_34644cuda3std3__45__cpo4cendE,(_ZN88_INTERNAL_503b333c_52_flash_fwd_hdim96_fp16_paged_split_softcapall_sm80_cu_21e1f8cb_34644cuda3std6ranges3__45__cpo4swapE - _ZN88_INTERNAL_503b333c_52_flash_fwd_hdim96_fp16_paged_split_softcapall_sm80_cu_21e1f8cb_34644cuda3std3__45__cpo4cendE)
_ZN88_INTERNAL_503b333c_52_flash_fwd_hdim96_fp16_paged_split_softcapall_sm80_cu_21e1f8cb_34644cuda3std3__45__cpo4cendE:
	.zero		1
	.type		_ZN88_INTERNAL_503b333c_52_flash_fwd_hdim96_fp16_paged_split_softcapall_sm80_cu_21e1f8cb_34644cuda3std6ranges3__45__cpo4swapE,@object
	.size		_ZN88_INTERNAL_503b333c_52_flash_fwd_hdim96_fp16_paged_split_softcapall_sm80_cu_21e1f8cb_34644cuda3std6ranges3__45__cpo4swapE,(.L_7 - _ZN88_INTERNAL_503b333c_52_flash_fwd_hdim96_fp16_paged_split_softcapall_sm80_cu_21e1f8cb_34644cuda3std6ranges3__45__cpo4swapE)
_ZN88_INTERNAL_503b333c_52_flash_fwd_hdim96_fp16_paged_split_softcapall_sm80_cu_21e1f8cb_34644cuda3std6ranges3__45__cpo4swapE:
	.zero		1
.L_7:


//--------------------- .nv.shared._ZN7cutlass13device_kernelIN5flash19enable_sm80_to_sm89INS1_16FlashAttnFwdSm80INS1_25CollectiveMainloopFwdSm80ILi4ELi1ELb0EN4cute5tupleIJNS5_1CILi128EEENS7_ILi48EEENS7_ILi96EEEEEELi96ENS_6half_tEfNS_4arch4Sm80ELb0ELb0ELb1ELb1ELb1ELb0ELb1ELb1EEENS1_21CollectiveEpilogueFwdINS6_IJS8_SA_S9_EEENS6_IJNS7_ILi1EEESI_SI_EEESC_SE_Li128ELb1ELb1ELb1ELb0EEENS1_36VarlenDynamicPersistentTileSchedulerILi128ELi48ELi128ELi128ELb1ELb1ELb0ELb0ELb1ELb1EEEEEEEEEvNT_6ParamsE --------------------------
	.section	.nv.shared._ZN7cutlass13device_kernelIN5flash19enable_sm80_to_sm89INS1_16FlashAttnFwdSm80INS1_25CollectiveMainloopFwdSm80ILi4ELi1ELb0EN4cute5tupleIJNS5_1CILi128EEENS7_ILi48EEENS7_ILi96EEEEEELi96ENS_6half_tEfNS_4arch4Sm80ELb0ELb0ELb1ELb1ELb1ELb0ELb1ELb1EEENS1_21CollectiveEpilogueFwdINS6_IJS8_SA_S9_EEENS6_IJNS7_ILi1EEESI_SI_EEESC_SE_Li128ELb1ELb1ELb1ELb0EEENS1_36VarlenDynamicPersistentTileSchedulerILi128ELi48ELi128ELi128ELb1ELb1ELb0ELb0ELb1ELb1EEEEEEEEEvNT_6ParamsE,"aw",@nobits
	.sectionflags	@""
	.align	16


//--------------------- .nv.shared._ZN7cutlass13device_kernelIN5flash19enable_sm80_to_sm89INS1_16FlashAttnFwdSm80INS1_25CollectiveMainloopFwdSm80ILi4ELi1ELb0EN4cute5tupleIJNS5_1CILi128EEENS7_ILi48EEENS7_ILi96EEEEEELi96ENS_6half_tEfNS_4arch4Sm80ELb0ELb0ELb1ELb1ELb1ELb1ELb1ELb1EEENS1_21CollectiveEpilogueFwdINS6_IJS8_SA_S9_EEENS6_IJNS7_ILi1EEESI_SI_EEESC_SE_Li128ELb1ELb1ELb1ELb0EEENS1_36VarlenDynamicPersistentTileSchedulerILi128ELi48ELi128ELi128ELb1ELb1ELb0ELb0ELb1ELb1EEEEEEEEEvNT_6ParamsE --------------------------
	.section	.nv.shared._ZN7cutlass13device_kernelIN5flash19enable_sm80_to_sm89INS1_16FlashAttnFwdSm80INS1_25CollectiveMainloopFwdSm80ILi4ELi1ELb0EN4cute5tupleIJNS5_1CILi128EEENS7_ILi48EEENS7_ILi96EEEEEELi96ENS_6half_tEfNS_4arch4Sm80ELb0ELb0ELb1ELb1ELb1ELb1ELb1ELb1EEENS1_21CollectiveEpilogueFwdINS6_IJS8_SA_S9_EEENS6_IJNS7_ILi1EEESI_SI_EEESC_SE_Li128ELb1ELb1ELb1ELb0EEENS1_36VarlenDynamicPersistentTileSchedulerILi128ELi48ELi128ELi128ELb1ELb1ELb0ELb0ELb1ELb1EEEEEEEEEvNT_6ParamsE,"aw",@nobits
	.sectionflags	@""
	.align	16


//--------------------- .nv.shared._ZN7cutlass13device_kernelIN5flash19enable_sm80_to_sm89INS1_16FlashAttnFwdSm80INS1_25CollectiveMainloopFwdSm80ILi4ELi1ELb0EN4cute5tupleIJNS5_1CILi128EEENS7_ILi48EEENS7_ILi96EEEEEELi96ENS_6half_tEfNS_4arch4Sm80ELb0ELb1ELb1ELb0ELb1ELb0ELb1ELb1EEENS1_21CollectiveEpilogueFwdINS6_IJS8_SA_S9_EEENS6_IJNS7_ILi1EEESI_SI_EEESC_SE_Li128ELb0ELb1ELb1ELb0EEENS1_19SingleTileSchedulerILb0ELb1ELb1ELi128EEEEEEEEEvNT_6ParamsE --------------------------
	.section	.nv.shared._ZN7cutlass13device_kernelIN5flash19enable_sm80_to_sm89INS1_16FlashAttnFwdSm80INS1_25CollectiveMainloopFwdSm80ILi4ELi1ELb0EN4cute5tupleIJNS5_1CILi128EEENS7_ILi48EEENS7_ILi96EEEEEELi96ENS_6half_tEfNS_4arch4Sm80ELb0ELb1ELb1ELb0ELb1ELb0ELb1ELb1EEENS1_21CollectiveEpilogueFwdINS6_IJS8_SA_S9_EEENS6_IJNS7_ILi1EEESI_SI_EEESC_SE_Li128ELb0ELb1ELb1ELb0EEENS1_19SingleTileSchedulerILb0ELb1ELb1ELi128EEEEEEEEEvNT_6ParamsE,"aw",@nobits
	.sectionflags	@""
	.align	16


//--------------------- .nv.shared._ZN7cutlass13device_kernelIN5flash19enable_sm80_to_sm89INS1_16FlashAttnFwdSm80INS1_25CollectiveMainloopFwdSm80ILi4ELi1ELb0EN4cute5tupleIJNS5_1CILi128EEENS7_ILi48EEENS7_ILi96EEEEEELi96ENS_6half_tEfNS_4arch4Sm80ELb0ELb1ELb1ELb1ELb1ELb0ELb1ELb1EEENS1_21CollectiveEpilogueFwdINS6_IJS8_SA_S9_EEENS6_IJNS7_ILi1EEESI_SI_EEESC_SE_Li128ELb1ELb1ELb1ELb0EEENS1_36VarlenDynamicPersistentTileSchedulerILi128ELi48ELi128ELi128ELb1ELb1ELb0ELb1ELb0ELb1EEEEEEEEEvNT_6ParamsE --------------------------
	.section	.nv.shared._ZN7cutlass13device_kernelIN5flash19enable_sm80_to_sm89INS1_16FlashAttnFwdSm80INS1_25CollectiveMainloopFwdSm80ILi4ELi1ELb0EN4cute5tupleIJNS5_1CILi128EEENS7_ILi48EEENS7_ILi96EEEEEELi96ENS_6half_tEfNS_4arch4Sm80ELb0ELb1ELb1ELb1ELb1ELb0ELb1ELb1EEENS1_21CollectiveEpilogueFwdINS6_IJS8_SA_S9_EEENS6_IJNS7_ILi1EEESI_SI_EEESC_SE_Li128ELb1ELb1ELb1ELb0EEENS1_36VarlenDynamicPersistentTileSchedulerILi128ELi48ELi128ELi128ELb1ELb1ELb0ELb1ELb0ELb1EEEEEEEEEvNT_6ParamsE,"aw",@nobits
	.sectionflags	@""
	.align	16


//--------------------- .nv.shared._ZN7cutlass13device_kernelIN5flash19enable_sm80_to_sm89INS1_16FlashAttnFwdSm80INS1_25CollectiveMainloopFwdSm80ILi4ELi1ELb0EN4cute5tupleIJNS5_1CILi128EEENS7_ILi48EEENS7_ILi96EEEEEELi96ENS_6half_tEfNS_4arch4Sm80ELb0ELb1ELb1ELb1ELb1ELb1ELb1ELb1EEENS1_21CollectiveEpilogueFwdINS6_IJS8_SA_S9_EEENS6_IJNS7_ILi1EEESI_SI_EEESC_SE_Li128ELb1ELb1ELb1ELb0EEENS1_36VarlenDynamicPersistentTileSchedulerILi128ELi48ELi128ELi128ELb1ELb1ELb0ELb1ELb0ELb1EEEEEEEEEvNT_6ParamsE --------------------------
	.section	.nv.shared._ZN7cutlass13device_kernelIN5flash19enable_sm80_to_sm89INS1_16FlashAttnFwdSm80INS1_25CollectiveMainloopFwdSm80ILi4ELi1ELb0EN4cute5tupleIJNS5_1CILi128EEENS7_ILi48EEENS7_ILi96EEEEEELi96ENS_6half_tEfNS_4arch4Sm80ELb0ELb1ELb1ELb1ELb1ELb1ELb1ELb1EEENS1_21CollectiveEpilogueFwdINS6_IJS8_SA_S9_EEENS6_IJNS7_ILi1EEESI_SI_EEESC_SE_Li128ELb1ELb1ELb1ELb0EEENS1_36VarlenDynamicPersistentTileSchedulerILi128ELi48ELi128ELi128ELb1ELb1ELb0ELb1ELb0ELb1EEEEEEEEEvNT_6ParamsE,"aw",@nobits
	.sectionflags	@""
	.align	16


//--------------------- .nv.shared._ZN7cutlass13device_kernelIN5flash19enable_sm80_to_sm89INS1_16FlashAttnFwdSm80INS1_25CollectiveMainloopFwdSm80ILi4ELi1ELb0EN4cute5tupleIJNS5_1CILi128EEENS7_ILi64EEENS7_ILi96EEEEEELi96ENS_6half_tEfNS_4arch4Sm80ELb1ELb0ELb1ELb0ELb1ELb0ELb1ELb1EEENS1_21CollectiveEpilogueFwdINS6_IJS8_SA_S9_EEENS6_IJNS7_ILi1EEESI_SI_EEESC_SE_Li128ELb0ELb1ELb1ELb0EEENS1_30DynamicPersistentTileSchedulerILi128ELi128ELb1ELb1ELb0EEEEEEEEEvNT_6ParamsE --------------------------
	.section	.nv.shared._ZN7cutlass13device_kernelIN5flash19enable_sm80_to_sm89INS1_16FlashAttnFwdSm80INS1_25CollectiveMainloopFwdSm80ILi4ELi1ELb0EN4cute5tupleIJNS5_1CILi128EEENS7_ILi64EEENS7_ILi96EEEEEELi96ENS_6half_tEfNS_4arch4Sm80ELb1ELb0ELb1ELb0ELb1ELb0ELb1ELb1EEENS1_21CollectiveEpilogueFwdINS6_IJS8_SA_S9_EEENS6_IJNS7_ILi1EEESI_SI_EEESC_SE_Li128ELb0ELb1ELb1ELb0EEENS1_30DynamicPersistentTileSchedulerILi128ELi128ELb1ELb1ELb0EEEEEEEEEvNT_6ParamsE,"aw",@nobits
	.sectionflags	@""
	.align	16


//--------------------- .nv.shared._ZN7cutlass13device_kernelIN5flash19enable_sm80_to_sm89INS1_16FlashAttnFwdSm80INS1_25CollectiveMainloopFwdSm80ILi4ELi1ELb0EN4cute5tupleIJNS5_1CILi128EEENS7_ILi48EEENS7_ILi96EEEEEELi96ENS_6half_tEfNS_4arch4Sm80ELb1ELb0ELb1ELb1ELb1ELb0ELb1ELb1EEENS1_21CollectiveEpilogueFwdINS6_IJS8_SA_S9_EEENS6_IJNS7_ILi1EEESI_SI_EEESC_SE_Li128ELb1ELb1ELb1ELb0EEENS1_36VarlenDynamicPersistentTileSchedulerILi128ELi48ELi128ELi128ELb1ELb1ELb0ELb1ELb1ELb1EEEEEEEEEvNT_6ParamsE --------------------------
	.section	.nv.shared._ZN7cutlass13device_kernelIN5flash19enable_sm80_to_sm89INS1_16FlashAttnFwdSm80INS1_25CollectiveMainloopFwdSm80ILi4ELi1ELb0EN4cute5tupleIJNS5_1CILi128EEENS7_ILi48EEENS7_ILi96EEEEEELi96ENS_6half_tEfNS_4arch4Sm80ELb1ELb0ELb1ELb1ELb1ELb0ELb1ELb1EEENS1_21CollectiveEpilogueFwdINS6_IJS8_SA_S9_EEENS6_IJNS7_ILi1EEESI_SI_EEESC_SE_Li128ELb1ELb1ELb1ELb0EEENS1_36VarlenDynamicPersistentTileSchedulerILi128ELi48ELi128ELi128ELb1ELb1ELb0ELb1ELb1ELb1EEEEEEEEEvNT_6ParamsE,"aw",@nobits
	.sectionflags	@""
	.align	16


//--------------------- .nv.shared._ZN7cutlass13device_kernelIN5flash19enable_sm80_to_sm89INS1_16FlashAttnFwdSm80INS1_25CollectiveMainloopFwdSm80ILi4ELi1ELb0EN4cute5tupleIJNS5_1CILi128EEENS7_ILi48EEENS7_ILi96EEEEEELi96ENS_6half_tEfNS_4arch4Sm80ELb1ELb0ELb1ELb1ELb1ELb1ELb1ELb1EEENS1_21CollectiveEpilogueFwdINS6_IJS8_SA_S9_EEENS6_IJNS7_ILi1EEESI_SI_EEESC_SE_Li128ELb1ELb1ELb1ELb0EEENS1_36VarlenDynamicPersistentTileSchedulerILi128ELi48ELi128ELi128ELb1ELb1ELb0ELb1ELb1ELb1EEEEEEEEEvNT_6ParamsE --------------------------
	.section	.nv.shared._ZN7cutlass13device_kernelIN5flash19enable_sm80_to_sm89INS1_16FlashAttnFwdSm80INS1_25CollectiveMainloopFwdSm80ILi4ELi1ELb0EN4cute5tupleIJNS5_1CILi128EEENS7_ILi48EEENS7_ILi96EEEEEELi96ENS_6half_tEfNS_4arch4Sm80ELb1ELb0ELb1ELb1ELb1ELb1ELb1ELb1EEENS1_21CollectiveEpilogueFwdINS6_IJS8_SA_S9_EEENS6_IJNS7_ILi1EEESI_SI_EEESC_SE_Li128ELb1ELb1ELb1ELb0EEENS1_36VarlenDynamicPersistentTileSchedulerILi128ELi48ELi128ELi128ELb1ELb1ELb0ELb1ELb1ELb1EEEEEEEEEvNT_6ParamsE,"aw",@nobits
	.sectionflags	@""
	.align	16


//--------------------- .nv.shared._ZN7cutlass13device_kernelIN5flash19enable_sm80_to_sm89INS1_16FlashAttnFwdSm80INS1_25CollectiveMainloopFwdSm80ILi4ELi1ELb0EN4cute5tupleIJNS5_1CILi128EEENS7_ILi64EEENS7_ILi96EEEEEELi96ENS_6half_tEfNS_4arch4Sm80ELb0ELb0ELb0ELb0ELb1ELb0ELb1ELb1EEENS1_21CollectiveEpilogueFwdINS6_IJS8_SA_S9_EEENS6_IJNS7_ILi1EEESI_SI_EEESC_SE_Li128ELb0ELb1ELb1ELb0EEENS1_19SingleTileSchedulerILb0ELb1ELb1ELi128EEEEEEEEEvNT_6ParamsE --------------------------
	.section	.nv.shared._ZN7cutlass13device_kernelIN5flash19enable_sm80_to_sm89INS1_16FlashAttnFwdSm80INS1_25CollectiveMainloopFwdSm80ILi4ELi1ELb0EN4cute5tupleIJNS5_1CILi128EEENS7_ILi64EEENS7_ILi96EEEEEELi96ENS_6half_tEfNS_4arch4Sm80ELb0ELb0ELb0ELb0ELb1ELb0ELb1ELb1EEENS1_21CollectiveEpilogueFwdINS6_IJS8_SA_S9_EEENS6_IJNS7_ILi1EEESI_SI_EEESC_SE_Li128ELb0ELb1ELb1ELb0EEENS1_19SingleTileSchedulerILb0ELb1ELb1ELi128EEEEEEEEEvNT_6ParamsE,"aw",@nobits
	.sectionflags	@""
	.align	16


//--------------------- .nv.shared._ZN7cutlass13device_kernelIN5flash19enable_sm80_to_sm89INS1_16FlashAttnFwdSm80INS1_25CollectiveMainloopFwdSm80ILi4ELi1ELb0EN4cute5tupleIJNS5_1CILi128EEENS7_ILi48EEENS7_ILi96EEEEEELi96ENS_6half_tEfNS_4arch4Sm80ELb0ELb0ELb0ELb1ELb1ELb0ELb1ELb1EEENS1_21CollectiveEpilogueFwdINS6_IJS8_SA_S9_EEENS6_IJNS7_ILi1EEESI_SI_EEESC_SE_Li128ELb1ELb1ELb1ELb0EEENS1_36VarlenDynamicPersistentTileSchedulerILi128ELi48ELi128ELi128ELb1ELb1ELb0ELb0ELb1ELb1EEEEEEEEEvNT_6ParamsE --------------------------
	.section	.nv.shared._ZN7cutlass13device_kernelIN5flash19enable_sm80_to_sm89INS1_16FlashAttnFwdSm80INS1_25CollectiveMainloopFwdSm80ILi4ELi1ELb0EN4cute5tupleIJNS5_1CILi128EEENS7_ILi48EEENS7_ILi96EEEEEELi96ENS_6half_tEfNS_4arch4Sm80ELb0ELb0ELb0ELb1ELb1ELb0ELb1ELb1EEENS1_21CollectiveEpilogueFwdINS6_IJS8_SA_S9_EEENS6_IJNS7_ILi1EEESI_SI_EEESC_SE_Li128ELb1ELb1ELb1ELb0EEENS1_36VarlenDynamicPersistentTileSchedulerILi128ELi48ELi128ELi128ELb1ELb1ELb0ELb0ELb1ELb1EEEEEEEEEvNT_6ParamsE,"aw",@nobits
	.sectionflags	@""
	.align	16


//--------------------- .nv.shared._ZN7cutlass13device_kernelIN5flash19enable_sm80_to_sm89INS1_16FlashAttnFwdSm80INS1_25CollectiveMainloopFwdSm80ILi4ELi1ELb0EN4cute5tupleIJNS5_1CILi128EEENS7_ILi48EEENS7_ILi96EEEEEELi96ENS_6half_tEfNS_4arch4Sm80ELb0ELb0ELb0ELb1ELb1ELb1ELb1ELb1EEENS1_21CollectiveEpilogueFwdINS6_IJS8_SA_S9_EEENS6_IJNS7_ILi1EEESI_SI_EEESC_SE_Li128ELb1ELb1ELb1ELb0EEENS1_36VarlenDynamicPersistentTileSchedulerILi128ELi48ELi128ELi128ELb1ELb1ELb0ELb0ELb1ELb1EEEEEEEEEvNT_6ParamsE --------------------------
	.section	.nv.shared._ZN7cutlass13device_kernelIN5flash19enable_sm80_to_sm89INS1_16FlashAttnFwdSm80INS1_25CollectiveMainloopFwdSm80ILi4ELi1ELb0EN4cute5tupleIJNS5_1CILi128EEENS7_ILi48EEENS7_ILi96EEEEEELi96ENS_6half_tEfNS_4arch4Sm80ELb0ELb0ELb0ELb1ELb1ELb1ELb1ELb1EEENS1_21CollectiveEpilogueFwdINS6_IJS8_SA_S9_EEENS6_IJNS7_ILi1EEESI_SI_EEESC_SE_Li128ELb1ELb1ELb1ELb0EEENS1_36VarlenDynamicPersistentTileSchedulerILi128ELi48ELi128ELi128ELb1ELb1ELb0ELb0ELb1ELb1EEEEEEEEEvNT_6ParamsE,"aw",@nobits
	.sectionflags	@""
	.align	16


//--------------------- .nv.shared._ZN7cutlass13device_kernelIN5flash19enable_sm80_to_sm89INS1_16FlashAttnFwdSm80INS1_25CollectiveMainloopFwdSm80ILi4ELi1ELb0EN4cute5tupleIJNS5_1CILi128EEENS7_ILi48EEENS7_ILi96EEEEEELi96ENS_6half_tEfNS_4arch4Sm80ELb0ELb1ELb0ELb0ELb1ELb0ELb1ELb1EEENS1_21CollectiveEpilogueFwdINS6_IJS8_SA_S9_EEENS6_IJNS7_ILi1EEESI_SI_EEESC_SE_Li128ELb0ELb1ELb1ELb0EEENS1_19SingleTileSchedulerILb0ELb1ELb1ELi128EEEEEEEEEvNT_6ParamsE --------------------------
	.section	.nv.shared._ZN7cutlass13device_kernelIN5flash19enable_sm80_to_sm89INS1_16FlashAttnFwdSm80INS1_25CollectiveMainloopFwdSm80ILi4ELi1ELb0EN4cute5tupleIJNS5_1CILi128EEENS7_ILi48EEENS7_ILi96EEEEEELi96ENS_6half_tEfNS_4arch4Sm80ELb0ELb1ELb0ELb0ELb1ELb0ELb1ELb1EEENS1_21CollectiveEpilogueFwdINS6_IJS8_SA_S9_EEENS6_IJNS7_ILi1EEESI_SI_EEESC_SE_Li128ELb0ELb1ELb1ELb0EEENS1_19SingleTileSchedulerILb0ELb1ELb1ELi128EEEEEEEEEvNT_6ParamsE,"aw",@nobits
	.sectionflags	@""
	.align	16


//--------------------- .nv.shared._ZN7cutlass13device_kernelIN5flash19enable_sm80_to_sm89INS1_16FlashAttnFwdSm80INS1_25CollectiveMainloopFwdSm80ILi4ELi1ELb0EN4cute5tupleIJNS5_1CILi128EEENS7_ILi48EEENS7_ILi96EEEEEELi96ENS_6half_tEfNS_4arch4Sm80ELb0ELb1ELb0ELb1ELb1ELb0ELb1ELb1EEENS1_21CollectiveEpilogueFwdINS6_IJS8_SA_S9_EEENS6_IJNS7_ILi1EEESI_SI_EEESC_SE_Li128ELb1ELb1ELb1ELb0EEENS1_36VarlenDynamicPersistentTileSchedulerILi128ELi48ELi128ELi128ELb1ELb1ELb0ELb1ELb0ELb1EEEEEEEEEvNT_6ParamsE --------------------------
	.section	.nv.shared._ZN7cutlass13device_kernelIN5flash19enable_sm80_to_sm89INS1_16FlashAttnFwdSm80INS1_25CollectiveMainloopFwdSm80ILi4ELi1ELb0EN4cute5tupleIJNS5_1CILi128EEENS7_ILi48EEENS7_ILi96EEEEEELi96ENS_6half_tEfNS_4arch4Sm80ELb0ELb1ELb0ELb1ELb1ELb0ELb1ELb1EEENS1_21CollectiveEpilogueFwdINS6_IJS8_SA_S9_EEENS6_IJNS7_ILi1EEESI_SI_EEESC_SE_Li128ELb1ELb1ELb1ELb0EEENS1_36VarlenDynamicPersistentTileSchedulerILi128ELi48ELi128ELi128ELb1ELb1ELb0ELb1ELb0ELb1EEEEEEEEEvNT_6ParamsE,"aw",@nobits
	.sectionflags	@""
	.align	16


//--------------------- .nv.shared._ZN7cutlass13device_kernelIN5flash19enable_sm80_to_sm89INS1_16FlashAttnFwdSm80INS1_25CollectiveMainloopFwdSm80ILi4ELi1ELb0EN4cute5tupleIJNS5_1CILi128EEENS7_ILi48EEENS7_ILi96EEEEEELi96ENS_6half_tEfNS_4arch4Sm80ELb0ELb1ELb0ELb1ELb1ELb1ELb1ELb1EEENS1_21CollectiveEpilogueFwdINS6_IJS8_SA_S9_EEENS6_IJNS7_ILi1EEESI_SI_EEESC_SE_Li128ELb1ELb1ELb1ELb0EEENS1_36VarlenDynamicPersistentTileSchedulerILi128ELi48ELi128ELi128ELb1ELb1ELb0ELb1ELb0ELb1EEEEEEEEEvNT_6ParamsE --------------------------
	.section	.nv.shared._ZN7cutlass13device_kernelIN5flash19enable_sm80_to_sm89INS1_16FlashAttnFwdSm80INS1_25CollectiveMainloopFwdSm80ILi4ELi1ELb0EN4cute5tupleIJNS5_1CILi128EEENS7_ILi48EEENS7_ILi96EEEEEELi96ENS_6half_tEfNS_4arch4Sm80ELb0ELb1ELb0ELb1ELb1ELb1ELb1ELb1EEENS1_21CollectiveEpilogueFwdINS6_IJS8_SA_S9_EEENS6_IJNS7_ILi1EEESI_SI_EEESC_SE_Li128ELb1ELb1ELb1ELb0EEENS1_36VarlenDynamicPersistentTileSchedulerILi128ELi48ELi128ELi128ELb1ELb1ELb0ELb1ELb0ELb1EEEEEEEEEvNT_6ParamsE,"aw",@nobits
	.sectionflags	@""
	.align	16


//--------------------- .nv.shared._ZN7cutlass13device_kernelIN5flash19enable_sm80_to_sm89INS1_16FlashAttnFwdSm80INS1_25CollectiveMainloopFwdSm80ILi4ELi1ELb0EN4cute5tupleIJNS5_1CILi128EEENS7_ILi64EEENS7_ILi96EEEEEELi96ENS_6half_tEfNS_4arch4Sm80ELb1ELb0ELb0ELb0ELb1ELb0ELb1ELb1EEENS1_21CollectiveEpilogueFwdINS6_IJS8_SA_S9_EEENS6_IJNS7_ILi1EEESI_SI_EEESC_SE_Li128ELb0ELb1ELb1ELb0EEENS1_30DynamicPersistentTileSchedulerILi128ELi128ELb1ELb1ELb0EEEEEEEEEvNT_6ParamsE --------------------------
	.section	.nv.shared._ZN7cutlass13device_kernelIN5flash19enable_sm80_to_sm89INS1_16FlashAttnFwdSm80INS1_25CollectiveMainloopFwdSm80ILi4ELi1ELb0EN4cute5tupleIJNS5_1CILi128EEENS7_ILi64EEENS7_ILi96EEEEEELi96ENS_6half_tEfNS_4arch4Sm80ELb1ELb0ELb0ELb0ELb1ELb0ELb1ELb1EEENS1_21CollectiveEpilogueFwdINS6_IJS8_SA_S9_EEENS6_IJNS7_ILi1EEESI_SI_EEESC_SE_Li128ELb0ELb1ELb1ELb0EEENS1_30DynamicPersistentTileSchedulerILi128ELi128ELb1ELb1ELb0EEEEEEEEEvNT_6ParamsE,"aw",@nobits
	.sectionflags	@""
	.align	16


//--------------------- .nv.shared._ZN7cutlass13device_kernelIN5flash19enable_sm80_to_sm89INS1_16FlashAttnFwdSm80INS1_25CollectiveMainloopFwdSm80ILi4ELi1ELb0EN4cute5tupleIJNS5_1CILi128EEENS7_ILi48EEENS7_ILi96EEEEEELi96ENS_6half_tEfNS_4arch4Sm80ELb1ELb0ELb0ELb1ELb1ELb0ELb1ELb1EEENS1_21CollectiveEpilogueFwdINS6_IJS8_SA_S9_EEENS6_IJNS7_ILi1EEESI_SI_EEESC_SE_Li128ELb1ELb1ELb1ELb0EEENS1_36VarlenDynamicPersistentTileSchedulerILi128ELi48ELi128ELi128ELb1ELb1ELb0ELb1ELb1ELb1EEEEEEEEEvNT_6ParamsE --------------------------
	.section	.nv.shared._ZN7cutlass13device_kernelIN5flash19enable_sm80_to_sm89INS1_16FlashAttnFwdSm80INS1_25CollectiveMainloopFwdSm80ILi4ELi1ELb0EN4cute5tupleIJNS5_1CILi128EEENS7_ILi48EEENS7_ILi96EEEEEELi96ENS_6half_tEfNS_4arch4Sm80ELb1ELb0ELb0ELb1ELb1ELb0ELb1ELb1EEENS1_21CollectiveEpilogueFwdINS6_IJS8_SA_S9_EEENS6_IJNS7_ILi1EEESI_SI_EEESC_SE_Li128ELb1ELb1ELb1ELb0EEENS1_36VarlenDynamicPersistentTileSchedulerILi128ELi48ELi128ELi128ELb1ELb1ELb0ELb1ELb1ELb1EEEEEEEEEvNT_6ParamsE,"aw",@nobits
	.sectionflags	@""
	.align	16


//--------------------- .nv.shared._ZN7cutlass13device_kernelIN5flash19enable_sm80_to_sm89INS1_16FlashAttnFwdSm80INS1_25CollectiveMainloopFwdSm80ILi4ELi1ELb0EN4cute5tupleIJNS5_1CILi128EEENS7_ILi48EEENS7_ILi96EEEEEELi96ENS_6half_tEfNS_4arch4Sm80ELb1ELb0ELb0ELb1ELb1ELb1ELb1ELb1EEENS1_21CollectiveEpilogueFwdINS6_IJS8_SA_S9_EEENS6_IJNS7_ILi1EEESI_SI_EEESC_SE_Li128ELb1ELb1ELb1ELb0EEENS1_36VarlenDynamicPersistentTileSchedulerILi128ELi48ELi128ELi128ELb1ELb1ELb0ELb1ELb1ELb1EEEEEEEEEvNT_6ParamsE --------------------------
	.section	.nv.shared._ZN7cutlass13device_kernelIN5flash19enable_sm80_to_sm89INS1_16FlashAttnFwdSm80INS1_25CollectiveMainloopFwdSm80ILi4ELi1ELb0EN4cute5tupleIJNS5_1CILi128EEENS7_ILi48EEENS7_ILi96EEEEEELi96ENS_6half_tEfNS_4arch4Sm80ELb1ELb0ELb0ELb1ELb1ELb1ELb1ELb1EEENS1_21CollectiveEpilogueFwdINS6_IJS8_SA_S9_EEENS6_IJNS7_ILi1EEESI_SI_EEESC_SE_Li128ELb1ELb1ELb1ELb0EEENS1_36VarlenDynamicPersistentTileSchedulerILi128ELi48ELi128ELi128ELb1ELb1ELb0ELb1ELb1ELb1EEEEEEEEEvNT_6ParamsE,"aw",@nobits
	.sectionflags	@""
	.align	16
